	.target	sm_90a

	.elftype	@"ET_EXEC"


//--------------------- .note.nv.tkinfo           --------------------------
	.section	.note.nv.tkinfo,"",@"SHT_NOTE"
	.sectionflags	@"SHF_NOTE_NV_TKINFO"
	.tkinfo
        /*0018*/ 	.word	0x00000002
        /*0030*/ 	.string	""
        /*0030*/ 	.string	"ptxas"
        /*0030*/ 	.string	"Cuda compilation tools, release 13.0, V13.0.88"
        /*0030*/ 	.string	"Build cuda_13.0.r13.0/compiler.36424714_0"
        /*0030*/ 	.string	"-arch sm_90a -m 64 "



//--------------------- .note.nv.cuinfo           --------------------------
	.section	.note.nv.cuinfo,"",@"SHT_NOTE"
	.sectionflags	@"SHF_NOTE_NV_CUINFO"
        /*0018*/ 	.short	0x0002
        /*001a*/ 	.short	0x005a
        /*001c*/ 	.short	0x0082
	.zero		2


//--------------------- .nv.info                  --------------------------
	.section	.nv.info,"",@"SHT_CUDA_INFO"
	.align	4


	//----- nvinfo : EIATTR_REGCOUNT
	.align		4
        /*0000*/ 	.byte	0x04, 0x2f
        /*0002*/ 	.short	(.L_22 - .L_21)
	.align		4
.L_21:
        /*0004*/ 	.word	index@(_ZN7cutlass13device_kernelIN5flash11enable_sm90INS1_16FlashAttnFwdSm90INS1_25CollectiveMainloopFwdSm90ILi2EN4cute5tupleIJNS5_1CILi1EEES8_S8_EEENS6_IJNS7_ILi128EEENS7_ILi160EEENS7_ILi192EEEEEELi128ENS_12float_e4m3_tEfNS_4arch4Sm90ELb1ELb0ELb0ELb1ELb0ELb1ELb0ELb1ELb1ELb1ELb0ELb0EEENS1_21CollectiveEpilogueFwdINS6_IJSA_SA_SB_EEES9_NS_10bfloat16_tESG_Li256ELb1ELb1ELb0ELb1EEENS1_36VarlenDynamicPersistentTileSchedulerILi128ELi160ELi256ELi128ELb0ELb1ELb1ELb1ELb1ELb1EEEEEEEEEvNT_6ParamsE)
        /*0008*/ 	.word	0x000000a8


	//----- nvinfo : EIATTR_FRAME_SIZE
	.align		4
.L_22:
        /*000c*/ 	.byte	0x04, 0x11
        /*000e*/ 	.short	(.L_24 - .L_23)
	.align		4
.L_23:
        /*0010*/ 	.word	index@(_ZN7cutlass13device_kernelIN5flash11enable_sm90INS1_16FlashAttnFwdSm90INS1_25CollectiveMainloopFwdSm90ILi2EN4cute5tupleIJNS5_1CILi1EEES8_S8_EEENS6_IJNS7_ILi128EEENS7_ILi160EEENS7_ILi192EEEEEELi128ENS_12float_e4m3_tEfNS_4arch4Sm90ELb1ELb0ELb0ELb1ELb0ELb1ELb0ELb1ELb1ELb1ELb0ELb0EEENS1_21CollectiveEpilogueFwdINS6_IJSA_SA_SB_EEES9_NS_10bfloat16_tESG_Li256ELb1ELb1ELb0ELb1EEENS1_36VarlenDynamicPersistentTileSchedulerILi128ELi160ELi256ELi128ELb0ELb1ELb1ELb1ELb1ELb1EEEEEEEEEvNT_6ParamsE)
        /*0014*/ 	.word	0x00000060


	//----- nvinfo : EIATTR_REGCOUNT
	.align		4
.L_24:
        /*0018*/ 	.byte	0x04, 0x2f
        /*001a*/ 	.short	(.L_26 - .L_25)
	.align		4
.L_25:
        /*001c*/ 	.word	index@(_ZN7cutlass13device_kernelIN5flash11enable_sm90INS1_16FlashAttnFwdSm90INS1_25CollectiveMainloopFwdSm90ILi2EN4cute5tupleIJNS5_1CILi1EEES8_S8_EEENS6_IJNS7_ILi128EEENS7_ILi160EEENS7_ILi192EEEEEELi128ENS_12float_e4m3_tEfNS_4arch4Sm90ELb1ELb0ELb0ELb1ELb0ELb0ELb0ELb1ELb1ELb1ELb0ELb0EEENS1_21CollectiveEpilogueFwdINS6_IJSA_SA_SB_EEES9_NS_10bfloat16_tESG_Li256ELb1ELb1ELb0ELb1EEENS1_36VarlenDynamicPersistentTileSchedulerILi128ELi160ELi256ELi128ELb0ELb1ELb1ELb1ELb1ELb1EEEEEEEEEvNT_6ParamsE)
        /*0020*/ 	.word	0x000000a8


	//----- nvinfo : EIATTR_FRAME_SIZE
	.align		4
.L_26:
        /*0024*/ 	.byte	0x04, 0x11
        /*0026*/ 	.short	(.L_28 - .L_27)
	.align		4
.L_27:
        /*0028*/ 	.word	index@(_ZN7cutlass13device_kernelIN5flash11enable_sm90INS1_16FlashAttnFwdSm90INS1_25CollectiveMainloopFwdSm90ILi2EN4cute5tupleIJNS5_1CILi1EEES8_S8_EEENS6_IJNS7_ILi128EEENS7_ILi160EEENS7_ILi192EEEEEELi128ENS_12float_e4m3_tEfNS_4arch4Sm90ELb1ELb0ELb0ELb1ELb0ELb0ELb0ELb1ELb1ELb1ELb0ELb0EEENS1_21CollectiveEpilogueFwdINS6_IJSA_SA_SB_EEES9_NS_10bfloat16_tESG_Li256ELb1ELb1ELb0ELb1EEENS1_36VarlenDynamicPersistentTileSchedulerILi128ELi160ELi256ELi128ELb0ELb1ELb1ELb1ELb1ELb1EEEEEEEEEvNT_6ParamsE)
        /*002c*/ 	.word	0x00000038


	//----- nvinfo : EIATTR_REGCOUNT
	.align		4
.L_28:
        /*0030*/ 	.byte	0x04, 0x2f
        /*0032*/ 	.short	(.L_30 - .L_29)
	.align		4
.L_29:
        /*0034*/ 	.word	index@(_ZN7cutlass13device_kernelIN5flash11enable_sm90INS1_16FlashAttnFwdSm90INS1_25CollectiveMainloopFwdSm90ILi2EN4cute5tupleIJNS5_1CILi1EEES8_S8_EEENS6_IJNS7_ILi128EEENS7_ILi160EEENS7_ILi192EEEEEELi128ENS_12float_e4m3_tEfNS_4arch4Sm90ELb1ELb0ELb0ELb0ELb0ELb0ELb0ELb1ELb1ELb1ELb0ELb0EEENS1_21CollectiveEpilogueFwdINS6_IJSA_SA_SB_EEES9_NS_10bfloat16_tESG_Li256ELb0ELb1ELb0ELb1EEENS1_30DynamicPersistentTileSchedulerILi256ELi128ELb0ELb1ELb1EEEEEEEEEvNT_6ParamsE)
        /*0038*/ 	.word	0x000000a8


	//----- nvinfo : EIATTR_FRAME_SIZE
	.align		4
.L_30:
        /*003c*/ 	.byte	0x04, 0x11
        /*003e*/ 	.short	(.L_32 - .L_31)
	.align		4
.L_31:
        /*0040*/ 	.word	index@(_ZN7cutlass13device_kernelIN5flash11enable_sm90INS1_16FlashAttnFwdSm90INS1_25CollectiveMainloopFwdSm90ILi2EN4cute5tupleIJNS5_1CILi1EEES8_S8_EEENS6_IJNS7_ILi128EEENS7_ILi160EEENS7_ILi192EEEEEELi128ENS_12float_e4m3_tEfNS_4arch4Sm90ELb1ELb0ELb0ELb0ELb0ELb0ELb0ELb1ELb1ELb1ELb0ELb0EEENS1_21CollectiveEpilogueFwdINS6_IJSA_SA_SB_EEES9_NS_10bfloat16_tESG_Li256ELb0ELb1ELb0ELb1EEENS1_30DynamicPersistentTileSchedulerILi256ELi128ELb0ELb1ELb1EEEEEEEEEvNT_6ParamsE)
        /*0044*/ 	.word	0x00000028


	//----- nvinfo : EIATTR_REGCOUNT
	.align		4
.L_32:
        /*0048*/ 	.byte	0x04, 0x2f
        /*004a*/ 	.short	(.L_34 - .L_33)
	.align		4
.L_33:
        /*004c*/ 	.word	index@(_ZN7cutlass13device_kernelIN5flash11enable_sm90INS1_16FlashAttnFwdSm90INS1_25CollectiveMainloopFwdSm90ILi2EN4cute5tupleIJNS5_1CILi1EEES8_S8_EEENS6_IJNS7_ILi128EEENS7_ILi160EEENS7_ILi192EEEEEELi128ENS_12float_e4m3_tEfNS_4arch4Sm90ELb0ELb1ELb0ELb1ELb0ELb1ELb0ELb1ELb1ELb1ELb0ELb0EEENS1_21CollectiveEpilogueFwdINS6_IJSA_SA_SB_EEES9_NS_10bfloat16_tESG_Li256ELb1ELb1ELb0ELb1EEENS1_36VarlenDynamicPersistentTileSchedulerILi128ELi160ELi256ELi128ELb0ELb1ELb1ELb1ELb0ELb1EEEEEEEEEvNT_6ParamsE)
        /*0050*/ 	.word	0x000000a8


	//----- nvinfo : EIATTR_FRAME_SIZE
	.align		4
.L_34:
        /*0054*/ 	.byte	0x04, 0x11
        /*0056*/ 	.short	(.L_36 - .L_35)
	.align		4
.L_35:
        /*0058*/ 	.word	index@(_ZN7cutlass13device_kernelIN5flash11enable_sm90INS1_16FlashAttnFwdSm90INS1_25CollectiveMainloopFwdSm90ILi2EN4cute5tupleIJNS5_1CILi1EEES8_S8_EEENS6_IJNS7_ILi128EEENS7_ILi160EEENS7_ILi192EEEEEELi128ENS_12float_e4m3_tEfNS_4arch4Sm90ELb0ELb1ELb0ELb1ELb0ELb1ELb0ELb1ELb1ELb1ELb0ELb0EEENS1_21CollectiveEpilogueFwdINS6_IJSA_SA_SB_EEES9_NS_10bfloat16_tESG_Li256ELb1ELb1ELb0ELb1EEENS1_36VarlenDynamicPersistentTileSchedulerILi128ELi160ELi256ELi128ELb0ELb1ELb1ELb1ELb0ELb1EEEEEEEEEvNT_6ParamsE)
        /*005c*/ 	.word	0x00000058


	//----- nvinfo : EIATTR_REGCOUNT
	.align		4
.L_36:
        /*0060*/ 	.byte	0x04, 0x2f
        /*0062*/ 	.short	(.L_38 - .L_37)
	.align		4
.L_37:
        /*0064*/ 	.word	index@(_ZN7cutlass13device_kernelIN5flash11enable_sm90INS1_16FlashAttnFwdSm90INS1_25CollectiveMainloopFwdSm90ILi2EN4cute5tupleIJNS5_1CILi1EEES8_S8_EEENS6_IJNS7_ILi128EEENS7_ILi160EEENS7_ILi192EEEEEELi128ENS_12float_e4m3_tEfNS_4arch4Sm90ELb0ELb1ELb0ELb1ELb0ELb0ELb0ELb1ELb1ELb1ELb0ELb0EEENS1_21CollectiveEpilogueFwdINS6_IJSA_SA_SB_EEES9_NS_10bfloat16_tESG_Li256ELb1ELb1ELb0ELb1EEENS1_36VarlenDynamicPersistentTileSchedulerILi128ELi160ELi256ELi128ELb0ELb1ELb1ELb1ELb0ELb1EEEEEEEEEvNT_6ParamsE)
        /*0068*/ 	.word	0x000000a8


	//----- nvinfo : EIATTR_FRAME_SIZE
	.align		4
.L_38:
        /*006c*/ 	.byte	0x04, 0x11
        /*006e*/ 	.short	(.L_40 - .L_39)
	.align		4
.L_39:
        /*0070*/ 	.word	index@(_ZN7cutlass13device_kernelIN5flash11enable_sm90INS1_16FlashAttnFwdSm90INS1_25CollectiveMainloopFwdSm90ILi2EN4cute5tupleIJNS5_1CILi1EEES8_S8_EEENS6_IJNS7_ILi128EEENS7_ILi160EEENS7_ILi192EEEEEELi128ENS_12float_e4m3_tEfNS_4arch4Sm90ELb0ELb1ELb0ELb1ELb0ELb0ELb0ELb1ELb1ELb1ELb0ELb0EEENS1_21CollectiveEpilogueFwdINS6_IJSA_SA_SB_EEES9_NS_10bfloat16_tESG_Li256ELb1ELb1ELb0ELb1EEENS1_36VarlenDynamicPersistentTileSchedulerILi128ELi160ELi256ELi128ELb0ELb1ELb1ELb1ELb0ELb1EEEEEEEEEvNT_6ParamsE)
        /*0074*/ 	.word	0x00000030


	//----- nvinfo : EIATTR_REGCOUNT
	.align		4
.L_40:
        /*0078*/ 	.byte	0x04, 0x2f
        /*007a*/ 	.short	(.L_42 - .L_41)
	.align		4
.L_41:
        /*007c*/ 	.word	index@(_ZN7cutlass13device_kernelIN5flash11enable_sm90INS1_16FlashAttnFwdSm90INS1_25CollectiveMainloopFwdSm90ILi2EN4cute5tupleIJNS5_1CILi1EEES8_S8_EEENS6_IJNS7_ILi128EEENS7_ILi160EEENS7_ILi192EEEEEELi128ENS_12float_e4m3_tEfNS_4arch4Sm90ELb0ELb1ELb0ELb0ELb0ELb0ELb0ELb1ELb1ELb1ELb0ELb0EEENS1_21CollectiveEpilogueFwdINS6_IJSA_SA_SB_EEES9_NS_10bfloat16_tESG_Li256ELb0ELb1ELb0ELb1EEENS1_30DynamicPersistentTileSchedulerILi256ELi128ELb0ELb1ELb1EEEEEEEEEvNT_6ParamsE)
        /*0080*/ 	.word	0x000000a8


	//----- nvinfo : EIATTR_FRAME_SIZE
	.align		4
.L_42:
        /*0084*/ 	.byte	0x04, 0x11
        /*0086*/ 	.short	(.L_44 - .L_43)
	.align		4
.L_43:
        /*0088*/ 	.word	index@(_ZN7cutlass13device_kernelIN5flash11enable_sm90INS1_16FlashAttnFwdSm90INS1_25CollectiveMainloopFwdSm90ILi2EN4cute5tupleIJNS5_1CILi1EEES8_S8_EEENS6_IJNS7_ILi128EEENS7_ILi160EEENS7_ILi192EEEEEELi128ENS_12float_e4m3_tEfNS_4arch4Sm90ELb0ELb1ELb0ELb0ELb0ELb0ELb0ELb1ELb1ELb1ELb0ELb0EEENS1_21CollectiveEpilogueFwdINS6_IJSA_SA_SB_EEES9_NS_10bfloat16_tESG_Li256ELb0ELb1ELb0ELb1EEENS1_30DynamicPersistentTileSchedulerILi256ELi128ELb0ELb1ELb1EEEEEEEEEvNT_6ParamsE)
        /*008c*/ 	.word	0x00000028


	//----- nvinfo : EIATTR_REGCOUNT
	.align		4
.L_44:
        /*0090*/ 	.byte	0x04, 0x2f
        /*0092*/ 	.short	(.L_46 - .L_45)
	.align		4
.L_45:
        /*0094*/ 	.word	index@(_ZN7cutlass13device_kernelIN5flash11enable_sm90INS1_16FlashAttnFwdSm90INS1_25CollectiveMainloopFwdSm90ILi2EN4cute5tupleIJNS5_1CILi1EEES8_S8_EEENS6_IJNS7_ILi128EEENS7_ILi160EEENS7_ILi192EEEEEELi128ENS_12float_e4m3_tEfNS_4arch4Sm90ELb0ELb0ELb0ELb1ELb0ELb1ELb0ELb1ELb1ELb1ELb0ELb0EEENS1_21CollectiveEpilogueFwdINS6_IJSA_SA_SB_EEES9_NS_10bfloat16_tESG_Li256ELb1ELb1ELb0ELb1EEENS1_36VarlenDynamicPersistentTileSchedulerILi128ELi160ELi256ELi128ELb0ELb1ELb1ELb0ELb1ELb1EEEEEEEEEvNT_6ParamsE)
        /*0098*/ 	.word	0x000000a8


	//----- nvinfo : EIATTR_FRAME_SIZE
	.align		4
.L_46:
        /*009c*/ 	.byte	0x04, 0x11
        /*009e*/ 	.short	(.L_48 - .L_47)
	.align		4
.L_47:
        /*00a0*/ 	.word	index@(_ZN7cutlass13device_kernelIN5flash11enable_sm90INS1_16FlashAttnFwdSm90INS1_25CollectiveMainloopFwdSm90ILi2EN4cute5tupleIJNS5_1CILi1EEES8_S8_EEENS6_IJNS7_ILi128EEENS7_ILi160EEENS7_ILi192EEEEEELi128ENS_12float_e4m3_tEfNS_4arch4Sm90ELb0ELb0ELb0ELb1ELb0ELb1ELb0ELb1ELb1ELb1ELb0ELb0EEENS1_21CollectiveEpilogueFwdINS6_IJSA_SA_SB_EEES9_NS_10bfloat16_tESG_Li256ELb1ELb1ELb0ELb1EEENS1_36VarlenDynamicPersistentTileSchedulerILi128ELi160ELi256ELi128ELb0ELb1ELb1ELb0ELb1ELb1EEEEEEEEEvNT_6ParamsE)
        /*00a4*/ 	.word	0x00000060


	//----- nvinfo : EIATTR_REGCOUNT
	.align		4
.L_48:
        /*00a8*/ 	.byte	0x04, 0x2f
        /*00aa*/ 	.short	(.L_50 - .L_49)
	.align		4
.L_49:
        /*00ac*/ 	.word	index@(_ZN7cutlass13device_kernelIN5flash11enable_sm90INS1_16FlashAttnFwdSm90INS1_25CollectiveMainloopFwdSm90ILi2EN4cute5tupleIJNS5_1CILi1EEES8_S8_EEENS6_IJNS7_ILi128EEENS7_ILi160EEENS7_ILi192EEEEEELi128ENS_12float_e4m3_tEfNS_4arch4Sm90ELb0ELb0ELb0ELb1ELb0ELb0ELb0ELb1ELb1ELb1ELb0ELb0EEENS1_21CollectiveEpilogueFwdINS6_IJSA_SA_SB_EEES9_NS_10bfloat16_tESG_Li256ELb1ELb1ELb0ELb1EEENS1_36VarlenDynamicPersistentTileSchedulerILi128ELi160ELi256ELi128ELb0ELb1ELb1ELb0ELb1ELb1EEEEEEEEEvNT_6ParamsE)
        /*00b0*/ 	.word	0x000000a8


	//----- nvinfo : EIATTR_FRAME_SIZE
	.align		4
.L_50:
        /*00b4*/ 	.byte	0x04, 0x11
        /*00b6*/ 	.short	(.L_52 - .L_51)
	.align		4
.L_51:
        /*00b8*/ 	.word	index@(_ZN7cutlass13device_kernelIN5flash11enable_sm90INS1_16FlashAttnFwdSm90INS1_25CollectiveMainloopFwdSm90ILi2EN4cute5tupleIJNS5_1CILi1EEES8_S8_EEENS6_IJNS7_ILi128EEENS7_ILi160EEENS7_ILi192EEEEEELi128ENS_12float_e4m3_tEfNS_4arch4Sm90ELb0ELb0ELb0ELb1ELb0ELb0ELb0ELb1ELb1ELb1ELb0ELb0EEENS1_21CollectiveEpilogueFwdINS6_IJSA_SA_SB_EEES9_NS_10bfloat16_tESG_Li256ELb1ELb1ELb0ELb1EEENS1_36VarlenDynamicPersistentTileSchedulerILi128ELi160ELi256ELi128ELb0ELb1ELb1ELb0ELb1ELb1EEEEEEEEEvNT_6ParamsE)
        /*00bc*/ 	.word	0x00000030


	//----- nvinfo : EIATTR_REGCOUNT
	.align		4
.L_52:
        /*00c0*/ 	.byte	0x04, 0x2f
        /*00c2*/ 	.short	(.L_54 - .L_53)
	.align		4
.L_53:
        /*00c4*/ 	.word	index@(_ZN7cutlass13device_kernelIN5flash11enable_sm90INS1_16FlashAttnFwdSm90INS1_25CollectiveMainloopFwdSm90ILi2EN4cute5tupleIJNS5_1CILi2EEENS7_ILi1EEES9_EEENS6_IJNS7_ILi128EEENS7_ILi160EEENS7_ILi192EEEEEELi128ENS_12float_e4m3_tEfNS_4arch4Sm90ELb0ELb0ELb0ELb0ELb0ELb0ELb0ELb1ELb1ELb1ELb0ELb0EEENS1_21CollectiveEpilogueFwdINS6_IJSB_SB_SC_EEESA_NS_10bfloat16_tESH_Li256ELb0ELb1ELb0ELb1EEENS1_29StaticPersistentTileSchedulerILb0EEEEEEEEEvNT_6ParamsE)
        /*00c8*/ 	.word	0x000000a8


	//----- nvinfo : EIATTR_FRAME_SIZE
	.align		4
.L_54:
        /*00cc*/ 	.byte	0x04, 0x11
        /*00ce*/ 	.short	(.L_56 - .L_55)
	.align		4
.L_55:
        /*00d0*/ 	.word	index@(_ZN7cutlass13device_kernelIN5flash11enable_sm90INS1_16FlashAttnFwdSm90INS1_25CollectiveMainloopFwdSm90ILi2EN4cute5tupleIJNS5_1CILi2EEENS7_ILi1EEES9_EEENS6_IJNS7_ILi128EEENS7_ILi160EEENS7_ILi192EEEEEELi128ENS_12float_e4m3_tEfNS_4arch4Sm90ELb0ELb0ELb0ELb0ELb0ELb0ELb0ELb1ELb1ELb1ELb0ELb0EEENS1_21CollectiveEpilogueFwdINS6_IJSB_SB_SC_EEESA_NS_10bfloat16_tESH_Li256ELb0ELb1ELb0ELb1EEENS1_29StaticPersistentTileSchedulerILb0EEEEEEEEEvNT_6ParamsE)
        /*00d4*/ 	.word	0x00000028


	//----- nvinfo : EIATTR_REGCOUNT
	.align		4
.L_56:
        /*00d8*/ 	.byte	0x04, 0x2f
        /*00da*/ 	.short	(.L_58 - .L_57)
	.align		4
.L_57:
        /*00dc*/ 	.word	index@(_ZN7cutlass13device_kernelIN5flash11enable_sm90INS1_16FlashAttnFwdSm90INS1_25CollectiveMainloopFwdSm90ILi2EN4cute5tupleIJNS5_1CILi1EEES8_S8_EEENS6_IJNS7_ILi128EEENS7_ILi160EEENS7_ILi192EEEEEELi128ENS_12float_e4m3_tEfNS_4arch4Sm90ELb0ELb0ELb0ELb0ELb0ELb0ELb0ELb1ELb1ELb1ELb0ELb0EEENS1_21CollectiveEpilogueFwdINS6_IJSA_SA_SB_EEES9_NS_10bfloat16_tESG_Li256ELb0ELb1ELb0ELb1EEENS1_29StaticPersistentTileSchedulerILb0EEEEEEEEEvNT_6ParamsE)
        /*00e0*/ 	.word	0x000000a8


	//----- nvinfo : EIATTR_FRAME_SIZE
	.align		4
.L_58:
        /*00e4*/ 	.byte	0x04, 0x11
        /*00e6*/ 	.short	(.L_60 - .L_59)
	.align		4
.L_59:
        /*00e8*/ 	.word	index@(_ZN7cutlass13device_kernelIN5flash11enable_sm90INS1_16FlashAttnFwdSm90INS1_25CollectiveMainloopFwdSm90ILi2EN4cute5tupleIJNS5_1CILi1EEES8_S8_EEENS6_IJNS7_ILi128EEENS7_ILi160EEENS7_ILi192EEEEEELi128ENS_12float_e4m3_tEfNS_4arch4Sm90ELb0ELb0ELb0ELb0ELb0ELb0ELb0ELb1ELb1ELb1ELb0ELb0EEENS1_21CollectiveEpilogueFwdINS6_IJSA_SA_SB_EEES9_NS_10bfloat16_tESG_Li256ELb0ELb1ELb0ELb1EEENS1_29StaticPersistentTileSchedulerILb0EEEEEEEEEvNT_6ParamsE)
        /*00ec*/ 	.word	0x00000020


	//----- nvinfo : EIATTR_MIN_STACK_SIZE
	.align		4
.L_60:
        /*00f0*/ 	.byte	0x04, 0x12
        /*00f2*/ 	.short	(.L_62 - .L_61)
	.align		4
.L_61:
        /*00f4*/ 	.word	index@(_ZN7cutlass13device_kernelIN5flash11enable_sm90INS1_16FlashAttnFwdSm90INS1_25CollectiveMainloopFwdSm90ILi2EN4cute5tupleIJNS5_1CILi1EEES8_S8_EEENS6_IJNS7_ILi128EEENS7_ILi160EEENS7_ILi192EEEEEELi128ENS_12float_e4m3_tEfNS_4arch4Sm90ELb0ELb0ELb0ELb0ELb0ELb0ELb0ELb1ELb1ELb1ELb0ELb0EEENS1_21CollectiveEpilogueFwdINS6_IJSA_SA_SB_EEES9_NS_10bfloat16_tESG_Li256ELb0ELb1ELb0ELb1EEENS1_29StaticPersistentTileSchedulerILb0EEEEEEEEEvNT_6ParamsE)
        /*00f8*/ 	.word	0x00000020


	//----- nvinfo : EIATTR_MIN_STACK_SIZE
	.align		4
.L_62:
        /*00fc*/ 	.byte	0x04, 0x12
        /*00fe*/ 	.short	(.L_64 - .L_63)
	.align		4
.L_63:
        /*0100*/ 	.word	index@(_ZN7cutlass13device_kernelIN5flash11enable_sm90INS1_16FlashAttnFwdSm90INS1_25CollectiveMainloopFwdSm90ILi2EN4cute5tupleIJNS5_1CILi2EEENS7_ILi1EEES9_EEENS6_IJNS7_ILi128EEENS7_ILi160EEENS7_ILi192EEEEEELi128ENS_12float_e4m3_tEfNS_4arch4Sm90ELb0ELb0ELb0ELb0ELb0ELb0ELb0ELb1ELb1ELb1ELb0ELb0EEENS1_21CollectiveEpilogueFwdINS6_IJSB_SB_SC_EEESA_NS_10bfloat16_tESH_Li256ELb0ELb1ELb0ELb1EEENS1_29StaticPersistentTileSchedulerILb0EEEEEEEEEvNT_6ParamsE)
        /*0104*/ 	.word	0x00000028


	//----- nvinfo : EIATTR_MIN_STACK_SIZE
	.align		4
.L_64:
        /*0108*/ 	.byte	0x04, 0x12
        /*010a*/ 	.short	(.L_66 - .L_65)
	.align		4
.L_65:
        /*010c*/ 	.word	index@(_ZN7cutlass13device_kernelIN5flash11enable_sm90INS1_16FlashAttnFwdSm90INS1_25CollectiveMainloopFwdSm90ILi2EN4cute5tupleIJNS5_1CILi1EEES8_S8_EEENS6_IJNS7_ILi128EEENS7_ILi160EEENS7_ILi192EEEEEELi128ENS_12float_e4m3_tEfNS_4arch4Sm90ELb0ELb0ELb0ELb1ELb0ELb0ELb0ELb1ELb1ELb1ELb0ELb0EEENS1_21CollectiveEpilogueFwdINS6_IJSA_SA_SB_EEES9_NS_10bfloat16_tESG_Li256ELb1ELb1ELb0ELb1EEENS1_36VarlenDynamicPersistentTileSchedulerILi128ELi160ELi256ELi128ELb0ELb1ELb1ELb0ELb1ELb1EEEEEEEEEvNT_6ParamsE)
        /*0110*/ 	.word	0x00000030


	//----- nvinfo : EIATTR_MIN_STACK_SIZE
	.align		4
.L_66:
        /*0114*/ 	.byte	0x04, 0x12
        /*0116*/ 	.short	(.L_68 - .L_67)
	.align		4
.L_67:
        /*0118*/ 	.word	index@(_ZN7cutlass13device_kernelIN5flash11enable_sm90INS1_16FlashAttnFwdSm90INS1_25CollectiveMainloopFwdSm90ILi2EN4cute5tupleIJNS5_1CILi1EEES8_S8_EEENS6_IJNS7_ILi128EEENS7_ILi160EEENS7_ILi192EEEEEELi128ENS_12float_e4m3_tEfNS_4arch4Sm90ELb0ELb0ELb0ELb1ELb0ELb1ELb0ELb1ELb1ELb1ELb0ELb0EEENS1_21CollectiveEpilogueFwdINS6_IJSA_SA_SB_EEES9_NS_10bfloat16_tESG_Li256ELb1ELb1ELb0ELb1EEENS1_36VarlenDynamicPersistentTileSchedulerILi128ELi160ELi256ELi128ELb0ELb1ELb1ELb0ELb1ELb1EEEEEEEEEvNT_6ParamsE)
        /*011c*/ 	.word	0x00000060


	//----- nvinfo : EIATTR_MIN_STACK_SIZE
	.align		4
.L_68:
        /*0120*/ 	.byte	0x04, 0x12
        /*0122*/ 	.short	(.L_70 - .L_69)
	.align		4
.L_69:
        /*0124*/ 	.word	index@(_ZN7cutlass13device_kernelIN5flash11enable_sm90INS1_16FlashAttnFwdSm90INS1_25CollectiveMainloopFwdSm90ILi2EN4cute5tupleIJNS5_1CILi1EEES8_S8_EEENS6_IJNS7_ILi128EEENS7_ILi160EEENS7_ILi192EEEEEELi128ENS_12float_e4m3_tEfNS_4arch4Sm90ELb0ELb1ELb0ELb0ELb0ELb0ELb0ELb1ELb1ELb1ELb0ELb0EEENS1_21CollectiveEpilogueFwdINS6_IJSA_SA_SB_EEES9_NS_10bfloat16_tESG_Li256ELb0ELb1ELb0ELb1EEENS1_30DynamicPersistentTileSchedulerILi256ELi128ELb0ELb1ELb1EEEEEEEEEvNT_6ParamsE)
        /*0128*/ 	.word	0x00000028


	//----- nvinfo : EIATTR_MIN_STACK_SIZE
	.align		4
.L_70:
        /*012c*/ 	.byte	0x04, 0x12
        /*012e*/ 	.short	(.L_72 - .L_71)
	.align		4
.L_71:
        /*0130*/ 	.word	index@(_ZN7cutlass13device_kernelIN5flash11enable_sm90INS1_16FlashAttnFwdSm90INS1_25CollectiveMainloopFwdSm90ILi2EN4cute5tupleIJNS5_1CILi1EEES8_S8_EEENS6_IJNS7_ILi128EEENS7_ILi160EEENS7_ILi192EEEEEELi128ENS_12float_e4m3_tEfNS_4arch4Sm90ELb0ELb1ELb0ELb1ELb0ELb0ELb0ELb1ELb1ELb1ELb0ELb0EEENS1_21CollectiveEpilogueFwdINS6_IJSA_SA_SB_EEES9_NS_10bfloat16_tESG_Li256ELb1ELb1ELb0ELb1EEENS1_36VarlenDynamicPersistentTileSchedulerILi128ELi160ELi256ELi128ELb0ELb1ELb1ELb1ELb0ELb1EEEEEEEEEvNT_6ParamsE)
        /*0134*/ 	.word	0x00000030


	//----- nvinfo : EIATTR_MIN_STACK_SIZE
	.align		4
.L_72:
        /*0138*/ 	.byte	0x04, 0x12
        /*013a*/ 	.short	(.L_74 - .L_73)
	.align		4
.L_73:
        /*013c*/ 	.word	index@(_ZN7cutlass13device_kernelIN5flash11enable_sm90INS1_16FlashAttnFwdSm90INS1_25CollectiveMainloopFwdSm90ILi2EN4cute5tupleIJNS5_1CILi1EEES8_S8_EEENS6_IJNS7_ILi128EEENS7_ILi160EEENS7_ILi192EEEEEELi128ENS_12float_e4m3_tEfNS_4arch4Sm90ELb0ELb1ELb0ELb1ELb0ELb1ELb0ELb1ELb1ELb1ELb0ELb0EEENS1_21CollectiveEpilogueFwdINS6_IJSA_SA_SB_EEES9_NS_10bfloat16_tESG_Li256ELb1ELb1ELb0ELb1EEENS1_36VarlenDynamicPersistentTileSchedulerILi128ELi160ELi256ELi128ELb0ELb1ELb1ELb1ELb0ELb1EEEEEEEEEvNT_6ParamsE)
        /*0140*/ 	.word	0x00000058


	//----- nvinfo : EIATTR_MIN_STACK_SIZE
	.align		4
.L_74:
        /*0144*/ 	.byte	0x04, 0x12
        /*0146*/ 	.short	(.L_76 - .L_75)
	.align		4
.L_75:
        /*0148*/ 	.word	index@(_ZN7cutlass13device_kernelIN5flash11enable_sm90INS1_16FlashAttnFwdSm90INS1_25CollectiveMainloopFwdSm90ILi2EN4cute5tupleIJNS5_1CILi1EEES8_S8_EEENS6_IJNS7_ILi128EEENS7_ILi160EEENS7_ILi192EEEEEELi128ENS_12float_e4m3_tEfNS_4arch4Sm90ELb1ELb0ELb0ELb0ELb0ELb0ELb0ELb1ELb1ELb1ELb0ELb0EEENS1_21CollectiveEpilogueFwdINS6_IJSA_SA_SB_EEES9_NS_10bfloat16_tESG_Li256ELb0ELb1ELb0ELb1EEENS1_30DynamicPersistentTileSchedulerILi256ELi128ELb0ELb1ELb1EEEEEEEEEvNT_6ParamsE)
        /*014c*/ 	.word	0x00000028


	//----- nvinfo : EIATTR_MIN_STACK_SIZE
	.align		4
.L_76:
        /*0150*/ 	.byte	0x04, 0x12
        /*0152*/ 	.short	(.L_78 - .L_77)
	.align		4
.L_77:
        /*0154*/ 	.word	index@(_ZN7cutlass13device_kernelIN5flash11enable_sm90INS1_16FlashAttnFwdSm90INS1_25CollectiveMainloopFwdSm90ILi2EN4cute5tupleIJNS5_1CILi1EEES8_S8_EEENS6_IJNS7_ILi128EEENS7_ILi160EEENS7_ILi192EEEEEELi128ENS_12float_e4m3_tEfNS_4arch4Sm90ELb1ELb0ELb0ELb1ELb0ELb0ELb0ELb1ELb1ELb1ELb0ELb0EEENS1_21CollectiveEpilogueFwdINS6_IJSA_SA_SB_EEES9_NS_10bfloat16_tESG_Li256ELb1ELb1ELb0ELb1EEENS1_36VarlenDynamicPersistentTileSchedulerILi128ELi160ELi256ELi128ELb0ELb1ELb1ELb1ELb1ELb1EEEEEEEEEvNT_6ParamsE)
        /*0158*/ 	.word	0x00000038


	//----- nvinfo : EIATTR_MIN_STACK_SIZE
	.align		4
.L_78:
        /*015c*/ 	.byte	0x04, 0x12
        /*015e*/ 	.short	(.L_80 - .L_79)
	.align		4
.L_79:
        /*0160*/ 	.word	index@(_ZN7cutlass13device_kernelIN5flash11enable_sm90INS1_16FlashAttnFwdSm90INS1_25CollectiveMainloopFwdSm90ILi2EN4cute5tupleIJNS5_1CILi1EEES8_S8_EEENS6_IJNS7_ILi128EEENS7_ILi160EEENS7_ILi192EEEEEELi128ENS_12float_e4m3_tEfNS_4arch4Sm90ELb1ELb0ELb0ELb1ELb0ELb1ELb0ELb1ELb1ELb1ELb0ELb0EEENS1_21CollectiveEpilogueFwdINS6_IJSA_SA_SB_EEES9_NS_10bfloat16_tESG_Li256ELb1ELb1ELb0ELb1EEENS1_36VarlenDynamicPersistentTileSchedulerILi128ELi160ELi256ELi128ELb0ELb1ELb1ELb1ELb1ELb1EEEEEEEEEvNT_6ParamsE)
        /*0164*/ 	.word	0x00000060
.L_80:


//--------------------- .nv.compat                --------------------------
	.section	.nv.compat,"",@"SHT_CUDA_COMPAT_INFO"
	.align	4
        /*0000*/ 	.byte	0x02, 0x09, 0x01, 0x00, 0x02, 0x02, 0x04, 0x00, 0x02, 0x05, 0x05, 0x00, 0x03, 0x07, 0x01, 0x01
        /*0010*/ 	.byte	0x02, 0x03, 0x01, 0x00, 0x02, 0x06, 0x01, 0x00, 0x04, 0x0b, 0x08, 0x00, 0x00, 0x00, 0x00, 0x00
        /*0020*/ 	.byte	0x00, 0x00, 0x00, 0x00


//--------------------- .nv.info._ZN7cutlass13device_kernelIN5flash11enable_sm90INS1_16FlashAttnFwdSm90INS1_25CollectiveMainloopFwdSm90ILi2EN4cute5tupleIJNS5_1CILi1EEES8_S8_EEENS6_IJNS7_ILi128EEENS7_ILi160EEENS7_ILi192EEEEEELi128ENS_12float_e4m3_tEfNS_4arch4Sm90ELb0ELb0ELb0ELb0ELb0ELb0ELb0ELb1ELb1ELb1ELb0ELb0EEENS1_21CollectiveEpilogueFwdINS6_IJSA_SA_SB_EEES9_NS_10bfloat16_tESG_Li256ELb0ELb1ELb0ELb1EEENS1_29StaticPersistentTileSchedulerILb0EEEEEEEEEvNT_6ParamsE --------------------------
	.section	.nv.info._ZN7cutlass13device_kernelIN5flash11enable_sm90INS1_16FlashAttnFwdSm90INS1_25CollectiveMainloopFwdSm90ILi2EN4cute5tupleIJNS5_1CILi1EEES8_S8_EEENS6_IJNS7_ILi128EEENS7_ILi160EEENS7_ILi192EEEEEELi128ENS_12float_e4m3_tEfNS_4arch4Sm90ELb0ELb0ELb0ELb0ELb0ELb0ELb0ELb1ELb1ELb1ELb0ELb0EEENS1_21CollectiveEpilogueFwdINS6_IJSA_SA_SB_EEES9_NS_10bfloat16_tESG_Li256ELb0ELb1ELb0ELb1EEENS1_29StaticPersistentTileSchedulerILb0EEEEEEEEEvNT_6ParamsE,"",@"SHT_CUDA_INFO"
	.sectionflags	@""
	.align	4


	//----- nvinfo : EIATTR_CUDA_API_VERSION
	.align		4
        /*0000*/ 	.byte	0x04, 0x37
        /*0002*/ 	.short	(.L_82 - .L_81)
.L_81:
        /*0004*/ 	.word	0x00000082


	//----- nvinfo : EIATTR_KPARAM_INFO
	.align		4
.L_82:
        /*0008*/ 	.byte	0x04, 0x17
        /*000a*/ 	.short	(.L_84 - .L_83)
.L_83:
        /*000c*/ 	.word	0x00000000
        /*0010*/ 	.short	0x0000
        /*0012*/ 	.short	0x0070
        /*0014*/ 	.byte	0x00, 0xf0, 0x01, 0x28


	//----- nvinfo : EIATTR_SPARSE_MMA_MASK
	.align		4
.L_84:
        /*0018*/ 	.byte	0x03, 0x50
        /*001a*/ 	.short	0x0000


	//----- nvinfo : EIATTR_MAXREG_COUNT
	.align		4
        /*001c*/ 	.byte	0x03, 0x1b
        /*001e*/ 	.short	0x00a8


	//----- nvinfo : EIATTR_NUM_BARRIERS
	.align		4
        /*0020*/ 	.byte	0x02, 0x4c
        /*0022*/ 	.byte	0x10
	.zero		1


	//----- nvinfo : EIATTR_EXTERNS
	.align		4
        /*0024*/ 	.byte	0x04, 0x0f
        /*0026*/ 	.short	(.L_86 - .L_85)


	//   ....[0]....
	.align		4
.L_85:
        /*0028*/ 	.word	index@(__assertfail)


	//----- nvinfo : EIATTR_ANNOTATIONS
	.align		4
.L_86:
        /*002c*/ 	.byte	0x04, 0x55
        /*002e*/ 	.short	(.L_88 - .L_87)


	//   ....[0]....
.L_87:
        /*0030*/ 	.word	0x00000001
        /*0034*/ 	.byte	0xc0, 0x99, 0x00, 0x00, 0x01, 0x00, 0x00, 0x00, 0xc0, 0x9b, 0x00, 0x00, 0x01, 0x00, 0x00, 0x00
        /* <DEDUP_REMOVED lines=14> */
        /*0124*/ 	.byte	0x50, 0xcc, 0x00, 0x00, 0x01, 0x00, 0x00, 0x00, 0xd0, 0xcd, 0x00, 0x00


	//----- nvinfo : EIATTR_MERCURY_ISA_VERSION
	.align		4
.L_88:
        /*0130*/ 	.byte	0x03, 0x5f
        /*0132*/ 	.short	0x0101


	//----- nvinfo : EIATTR_INT_WARP_WIDE_INSTR_OFFSETS
	.align		4
        /*0134*/ 	.byte	0x04, 0x31
        /*0136*/ 	.short	(.L_90 - .L_89)


	//   ....[0]....
.L_89:
        /*0138*/ 	.word	0x00000130


	//   ....[1]....
        /*013c*/ 	.word	0x00000170


	//   ....[2]....
        /*0140*/ 	.word	0x000001e0


	//----- nvinfo : EIATTR_COOP_GROUP_MASK_REGIDS
	.align		4
.L_90:
        /*0144*/ 	.byte	0x04, 0x29
        /*0146*/ 	.short	(.L_92 - .L_91)


	//   ....[0]....
.L_91:
        /*0148*/ 	.word	0xffffffff


	//   ....[1]....
        /*014c*/ 	.word	0xffffffff


	//   ....[2]....
        /*0150*/ 	.word	0xffffffff


	//   ....[3]....
        /*0154*/ 	.word	0xffffffff


	//   ....[4]....
        /*0158*/ 	.word	0xffffffff


	//   ....[5]....
        /*015c*/ 	.word	0xffffffff


	//   ....[6]....
        /*0160*/ 	.word	0xffffffff


	//   ....[7]....
        /*0164*/ 	.word	0xffffffff


	//   ....[8]....
        /*0168*/ 	.word	0xffffffff


	//   ....[9]....
        /*016c*/ 	.word	0xffffffff


	//   ....[10]....
        /*0170*/ 	.word	0xffffffff


	//   ....[11]....
        /*0174*/ 	.word	0xffffffff


	//   ....[12]....
        /*0178*/ 	.word	0xffffffff


	//   ....[13]....
        /*017c*/ 	.word	0xffffffff


	//   ....[14]....
        /*0180*/ 	.word	0xffffffff


	//   ....[15]....
        /*0184*/ 	.word	0xffffffff


	//   ....[16]....
        /*0188*/ 	.word	0xffffffff


	//   ....[17]....
        /*018c*/ 	.word	0xffffffff


	//   ....[18]....
        /*0190*/ 	.word	0xffffffff


	//   ....[19]....
        /*0194*/ 	.word	0xffffffff


	//   ....[20]....
        /*0198*/ 	.word	0xffffffff


	//   ....[21]....
        /*019c*/ 	.word	0xffffffff


	//   ....[22]....
        /*01a0*/ 	.word	0xffffffff


	//   ....[23]....
        /*01a4*/ 	.word	0xffffffff


	//   ....[24]....
        /*01a8*/ 	.word	0xffffffff


	//   ....[25]....
        /*01ac*/ 	.word	0xffffffff


	//   ....[26]....
        /*01b0*/ 	.word	0xffffffff


	//   ....[27]....
        /*01b4*/ 	.word	0xffffffff


	//   ....[28]....
        /*01b8*/ 	.word	0xffffffff


	//   ....[29]....
        /*01bc*/ 	.word	0xffffffff


	//   ....[30]....
        /*01c0*/ 	.word	0xffffffff


	//   ....[31]....
        /*01c4*/ 	.word	0xffffffff


	//   ....[32]....
        /*01c8*/ 	.word	0xffffffff


	//   ....[33]....
        /*01cc*/ 	.word	0xffffffff


	//   ....[34]....
        /*01d0*/ 	.word	0xffffffff


	//   ....[35]....
        /*01d4*/ 	.word	0xffffffff


	//   ....[36]....
        /*01d8*/ 	.word	0xffffffff


	//   ....[37]....
        /*01dc*/ 	.word	0xffffffff


	//   ....[38]....
        /*01e0*/ 	.word	0xffffffff


	//   ....[39]....
        /*01e4*/ 	.word	0xffffffff


	//   ....[40]....
        /*01e8*/ 	.word	0xffffffff


	//   ....[41]....
        /*01ec*/ 	.word	0xffffffff


	//   ....[42]....
        /*01f0*/ 	.word	0xffffffff


	//   ....[43]....
        /*01f4*/ 	.word	0xffffffff


	//   ....[44]....
        /*01f8*/ 	.word	0xffffffff


	//   ....[45]....
        /*01fc*/ 	.word	0xffffffff


	//   ....[46]....
        /*0200*/ 	.word	0xffffffff


	//   ....[47]....
        /*0204*/ 	.word	0xffffffff


	//   ....[48]....
        /*0208*/ 	.word	0xffffffff


	//   ....[49]....
        /*020c*/ 	.word	0xffffffff


	//   ....[50]....
        /*0210*/ 	.word	0xffffffff


	//   ....[51]....
        /*0214*/ 	.word	0xffffffff


	//   ....[52]....
        /*0218*/ 	.word	0xffffffff


	//   ....[53]....
        /*021c*/ 	.word	0xffffffff


	//   ....[54]....
        /*0220*/ 	.word	0xffffffff


	//   ....[55]....
        /*0224*/ 	.word	0xffffffff


	//   ....[56]....
        /*0228*/ 	.word	0xffffffff


	//   ....[57]....
        /*022c*/ 	.word	0xffffffff


	//   ....[58]....
        /*0230*/ 	.word	0xffffffff


	//   ....[59]....
        /*0234*/ 	.word	0xffffffff


	//   ....[60]....
        /*0238*/ 	.word	0xffffffff


	//   ....[61]....
        /*023c*/ 	.word	0xffffffff


	//   ....[62]....
        /*0240*/ 	.word	0xffffffff


	//   ....[63]....
        /*0244*/ 	.word	0xffffffff


	//   ....[64]....
        /*0248*/ 	.word	0xffffffff


	//   ....[65]....
        /*024c*/ 	.word	0xffffffff


	//   ....[66]....
        /*0250*/ 	.word	0xffffffff


	//   ....[67]....
        /*0254*/ 	.word	0xffffffff


	//   ....[68]....
        /*0258*/ 	.word	0xffffffff


	//   ....[69]....
        /*025c*/ 	.word	0xffffffff


	//   ....[70]....
        /*0260*/ 	.word	0xffffffff


	//   ....[71]....
        /*0264*/ 	.word	0xffffffff


	//   ....[72]....
        /*0268*/ 	.word	0xffffffff


	//   ....[73]....
        /*026c*/ 	.word	0xffffffff


	//   ....[74]....
        /*0270*/ 	.word	0x0500000f


	//   ....[75]....
        /*0274*/ 	.word	0x0500000f


	//   ....[76]....
        /*0278*/ 	.word	0x0500000f


	//   ....[77]....
        /*027c*/ 	.word	0x0500000f


	//   ....[78]....
        /*0280*/ 	.word	0x0500000f


	//   ....[79]....
        /*0284*/ 	.word	0x0500000f


	//   ....[80]....
        /*0288*/ 	.word	0x0500000f


	//   ....[81]....
        /*028c*/ 	.word	0x0500000f


	//   ....[82]....
        /*0290*/ 	.word	0x0500000f


	//----- nvinfo : EIATTR_COOP_GROUP_INSTR_OFFSETS
	.align		4
.L_92:
        /*0294*/ 	.byte	0x04, 0x28
        /*0296*/ 	.short	(.L_94 - .L_93)


	//   ....[0]....
.L_93:
        /*0298*/ 	.word	0x00000070


	//   ....[1]....
        /*029c*/ 	.word	0x00000140


	//   ....[2]....
        /*02a0*/ 	.word	0x00000190


	//   ....[3]....
        /*02a4*/ 	.word	0x000003c0


	//   ....[4]....
        /*02a8*/ 	.word	0x00000520


	//   ....[5]....
        /*02ac*/ 	.word	0x00000640


	//   ....[6]....
        /*02b0*/ 	.word	0x000007a0


	//   ....[7]....
        /*02b4*/ 	.word	0x00000f20


	//   ....[8]....
        /*02b8*/ 	.word	0x00002d40


	//   ....[9]....
        /*02bc*/ 	.word	0x00002e10


	//   ....[10]....
        /*02c0*/ 	.word	0x000031a0


	//   ....[11]....
        /*02c4*/ 	.word	0x00003310


	//   ....[12]....
        /*02c8*/ 	.word	0x00005b80


	//   ....[13]....
        /*02cc*/ 	.word	0x00005be0


	//   ....[14]....
        /*02d0*/ 	.word	0x00005c10


	//   ....[15]....
        /*02d4*/ 	.word	0x00005c30


	//   ....[16]....
        /*02d8*/ 	.word	0x00007840


	//   ....[17]....
        /*02dc*/ 	.word	0x00007850


	//   ....[18]....
        /*02e0*/ 	.word	0x000078d0


	//   ....[19]....
        /*02e4*/ 	.word	0x000078e0


	//   ....[20]....
        /*02e8*/ 	.word	0x00008b10


	//   ....[21]....
        /*02ec*/ 	.word	0x00008b50


	//   ....[22]....
        /*02f0*/ 	.word	0x00008b80


	//   ....[23]....
        /*02f4*/ 	.word	0x00008bb0


	//   ....[24]....
        /*02f8*/ 	.word	0x00008be0


	//   ....[25]....
        /*02fc*/ 	.word	0x00008c10


	//   ....[26]....
        /*0300*/ 	.word	0x00008c50


	//   ....[27]....
        /*0304*/ 	.word	0x00008c70


	//   ....[28]....
        /*0308*/ 	.word	0x00008c80


	//   ....[29]....
        /*030c*/ 	.word	0x00008cb0


	//   ....[30]....
        /*0310*/ 	.word	0x00008d00


	//   ....[31]....
        /*0314*/ 	.word	0x00008d30


	//   ....[32]....
        /*0318*/ 	.word	0x00008d60


	//   ....[33]....
        /*031c*/ 	.word	0x00008d70


	//   ....[34]....
        /*0320*/ 	.word	0x00008d80


	//   ....[35]....
        /*0324*/ 	.word	0x00008d90


	//   ....[36]....
        /*0328*/ 	.word	0x00008da0


	//   ....[37]....
        /*032c*/ 	.word	0x00008dd0


	//   ....[38]....
        /*0330*/ 	.word	0x00008e00


	//   ....[39]....
        /*0334*/ 	.word	0x00008e10


	//   ....[40]....
        /*0338*/ 	.word	0x00008e20


	//   ....[41]....
        /*033c*/ 	.word	0x00008e30


	//   ....[42]....
        /*0340*/ 	.word	0x00008e40


	//   ....[43]....
        /*0344*/ 	.word	0x00008e50


	//   ....[44]....
        /*0348*/ 	.word	0x00008e60


	//   ....[45]....
        /*034c*/ 	.word	0x00008e70


	//   ....[46]....
        /*0350*/ 	.word	0x00008e80


	//   ....[47]....
        /*0354*/ 	.word	0x00008e90


	//   ....[48]....
        /*0358*/ 	.word	0x00008ea0


	//   ....[49]....
        /*035c*/ 	.word	0x00008eb0


	//   ....[50]....
        /*0360*/ 	.word	0x00008ec0


	//   ....[51]....
        /*0364*/ 	.word	0x00008ee0


	//   ....[52]....
        /*0368*/ 	.word	0x00009030


	//   ....[53]....
        /*036c*/ 	.word	0x00009060


	//   ....[54]....
        /*0370*/ 	.word	0x00009150


	//   ....[55]....
        /*0374*/ 	.word	0x00009160


	//   ....[56]....
        /*0378*/ 	.word	0x00009560


	//   ....[57]....
        /*037c*/ 	.word	0x000095a0


	//   ....[58]....
        /*0380*/ 	.word	0x00009680


	//   ....[59]....
        /*0384*/ 	.word	0x000096a0


	//   ....[60]....
        /*0388*/ 	.word	0x00009750


	//   ....[61]....
        /*038c*/ 	.word	0x00009770


	//   ....[62]....
        /*0390*/ 	.word	0x00009830


	//   ....[63]....
        /*0394*/ 	.word	0x00009870


	//   ....[64]....
        /*0398*/ 	.word	0x0000a510


	//   ....[65]....
        /*039c*/ 	.word	0x0000b110


	//   ....[66]....
        /*03a0*/ 	.word	0x0000b140


	//   ....[67]....
        /*03a4*/ 	.word	0x0000b210


	//   ....[68]....
        /*03a8*/ 	.word	0x0000b230


	//   ....[69]....
        /*03ac*/ 	.word	0x0000b2d0


	//   ....[70]....
        /*03b0*/ 	.word	0x0000b2f0


	//   ....[71]....
        /*03b4*/ 	.word	0x0000b300


	//   ....[72]....
        /*03b8*/ 	.word	0x0000b390


	//   ....[73]....
        /*03bc*/ 	.word	0x0000cd20


	//   ....[74]....
        /*03c0*/ 	.word	0x0000d220


	//   ....[75]....
        /*03c4*/ 	.word	0x0000d3d0


	//   ....[76]....
        /*03c8*/ 	.word	0x0000d420


	//   ....[77]....
        /*03cc*/ 	.word	0x0000d4c0


	//   ....[78]....
        /*03d0*/ 	.word	0x0000d5d0


	//   ....[79]....
        /*03d4*/ 	.word	0x0000d630


	//   ....[80]....
        /*03d8*/ 	.word	0x0000d750


	//   ....[81]....
        /*03dc*/ 	.word	0x0000d7b0


	//   ....[82]....
        /*03e0*/ 	.word	0x0000d850


	//----- nvinfo : EIATTR_REG_RECONFIG
	.align		4
.L_94:
        /*03e4*/ 	.byte	0x01, 0x54
	.zero		2


	//----- nvinfo : EIATTR_SYSCALL_OFFSETS
	.align		4
        /*03e8*/ 	.byte	0x04, 0x46
        /*03ea*/ 	.short	(.L_96 - .L_95)


	//   ....[0]....
.L_95:
        /*03ec*/ 	.word	0x00001440


	//   ....[1]....
        /*03f0*/ 	.word	0x00009fc0


	//   ....[2]....
        /*03f4*/ 	.word	0x0000a100


	//   ....[3]....
        /*03f8*/ 	.word	0x0000a240


	//   ....[4]....
        /*03fc*/ 	.word	0x0000a360


	//   ....[5]....
        /*0400*/ 	.word	0x0000ad10


	//----- nvinfo : EIATTR_MBARRIER_INSTR_OFFSETS
	.align		4
.L_96:
        /*0404*/ 	.byte	0x04, 0x39
        /*0406*/ 	.short	(.L_98 - .L_97)


	//   ....[0]....
.L_97:
        /*0408*/ 	.word	0x00000270
        /*040c*/ 	.word	0x000000ff
        /*0410*/ 	.word	0x00029800
        /*0414*/ 	.short	0x0100
        /*0416*/ 	.byte	0x08
	.zero		1


	//   ....[1]....
        /*0418*/ 	.word	0x00000280
        /*041c*/ 	.word	0x000000ff
        /*0420*/ 	.word	0x00029820
        /*0424*/ 	.short	0x0100
        /*0426*/ 	.byte	0x08
	.zero		1


	//   ....[2]....
        /*0428*/ 	.word	0x00000370
        /*042c*/ 	.word	0x000000ff
        /*0430*/ 	.word	0x00029830
        /*0434*/ 	.short	0x0100
        /*0436*/ 	.byte	0x08
	.zero		1


	//   ....[3]....
        /*0438*/ 	.word	0x00000380
        /*043c*/ 	.word	0x000000ff
        /*0440*/ 	.word	0x00029840
        /*0444*/ 	.short	0x0100
        /*0446*/ 	.byte	0x08
	.zero		1


	//   ....[4]....
        /*0448*/ 	.word	0x00000390
        /*044c*/ 	.word	0x000000ff
        /*0450*/ 	.word	0x00029838
        /*0454*/ 	.short	0x0100
        /*0456*/ 	.byte	0x08
	.zero		1


	//   ....[5]....
        /*0458*/ 	.word	0x000003a0
        /*045c*/ 	.word	0x000000ff
        /*0460*/ 	.word	0x00029848
        /*0464*/ 	.short	0x0100
        /*0466*/ 	.byte	0x08
	.zero		1


	//   ....[6]....
        /*0468*/ 	.word	0x000004d0
        /*046c*/ 	.word	0x000000ff
        /*0470*/ 	.word	0x00029850
        /*0474*/ 	.short	0x0100
        /*0476*/ 	.byte	0x08
	.zero		1


	//   ....[7]....
        /*0478*/ 	.word	0x000004e0
        /*047c*/ 	.word	0x000000ff
        /*0480*/ 	.word	0x00029860
        /*0484*/ 	.short	0x0100
        /*0486*/ 	.byte	0x08
	.zero		1


	//   ....[8]....
        /*0488*/ 	.word	0x000004f0
        /*048c*/ 	.word	0x000000ff
        /*0490*/ 	.word	0x00029858
        /*0494*/ 	.short	0x0100
        /*0496*/ 	.byte	0x08
	.zero		1


	//   ....[9]....
        /*0498*/ 	.word	0x00000500
        /*049c*/ 	.word	0x000000ff
        /*04a0*/ 	.word	0x00029868
        /*04a4*/ 	.short	0x0100
        /*04a6*/ 	.byte	0x08
	.zero		1


	//   ....[10]....
        /*04a8*/ 	.word	0x000005f0
        /*04ac*/ 	.word	0x000000ff
        /*04b0*/ 	.word	0x00029870
        /*04b4*/ 	.short	0x0100
        /*04b6*/ 	.byte	0x06
	.zero		1


	//   ....[11]....
        /*04b8*/ 	.word	0x00000600
        /*04bc*/ 	.word	0x000000ff
        /*04c0*/ 	.word	0x00029880
        /*04c4*/ 	.short	0x0100
        /*04c6*/ 	.byte	0x06
	.zero		1


	//   ....[12]....
        /*04c8*/ 	.word	0x00000610
        /*04cc*/ 	.word	0x000000ff
        /*04d0*/ 	.word	0x00029878
        /*04d4*/ 	.short	0x0100
        /*04d6*/ 	.byte	0x06
	.zero		1


	//   ....[13]....
        /*04d8*/ 	.word	0x00000620
        /*04dc*/ 	.word	0x000000ff
        /*04e0*/ 	.word	0x00029888
        /*04e4*/ 	.short	0x0100
        /*04e6*/ 	.byte	0x06
	.zero		1


	//   ....[14]....
        /*04e8*/ 	.word	0x00000750
        /*04ec*/ 	.word	0x000000ff
        /*04f0*/ 	.word	0x00029890
        /*04f4*/ 	.short	0x0100
        /*04f6*/ 	.byte	0x08
	.zero		1


	//   ....[15]....
        /*04f8*/ 	.word	0x00000760
        /*04fc*/ 	.word	0x000000ff
        /*0500*/ 	.word	0x000298a0
        /*0504*/ 	.short	0x0100
        /*0506*/ 	.byte	0x08
	.zero		1


	//   ....[16]....
        /*0508*/ 	.word	0x00000770
        /*050c*/ 	.word	0x000000ff
        /*0510*/ 	.word	0x00029898
        /*0514*/ 	.short	0x0100
        /*0516*/ 	.byte	0x08
	.zero		1


	//   ....[17]....
        /*0518*/ 	.word	0x00000780
        /*051c*/ 	.word	0x000000ff
        /*0520*/ 	.word	0x000298a8
        /*0524*/ 	.short	0x0100
        /*0526*/ 	.byte	0x08
	.zero		1


	//   ....[18]....
        /*0528*/ 	.word	0x000008b0
        /*052c*/ 	.word	0x000000ff
        /*0530*/ 	.word	0x000298b0
        /*0534*/ 	.short	0x0100
        /*0536*/ 	.byte	0x08
	.zero		1


	//   ....[19]....
        /*0538*/ 	.word	0x000008c0
        /*053c*/ 	.word	0x000000ff
        /*0540*/ 	.word	0x000298c0
        /*0544*/ 	.short	0x0100
        /*0546*/ 	.byte	0x08
	.zero		1


	//   ....[20]....
        /*0548*/ 	.word	0x000008d0
        /*054c*/ 	.word	0x000000ff
        /*0550*/ 	.word	0x000298b8
        /*0554*/ 	.short	0x0100
        /*0556*/ 	.byte	0x08
	.zero		1


	//   ....[21]....
        /*0558*/ 	.word	0x000008e0
        /*055c*/ 	.word	0x000000ff
        /*0560*/ 	.word	0x000298c8
        /*0564*/ 	.short	0x0100
        /*0566*/ 	.byte	0x08
	.zero		1


	//   ....[22]....
        /*0568*/ 	.word	0x000014a0
        /*056c*/ 	.word	0x000000ff
        /*0570*/ 	.word	0x00029800
        /*0574*/ 	.short	0x010a
        /*0576*/ 	.byte	0x27
	.zero		1


	//   ....[23]....
        /*0578*/ 	.word	0x00001520
        /*057c*/ 	.word	0x00000004
        /*0580*/ 	.word	0x00029830
        /*0584*/ 	.short	0x010a
        /*0586*/ 	.byte	0x3f
	.zero		1


	//   ....[24]....
        /*0588*/ 	.word	0x00001590
        /*058c*/ 	.word	0x00000004
        /*0590*/ 	.word	0x00029830
        /*0594*/ 	.short	0x010a
        /*0596*/ 	.byte	0x3f
	.zero		1


	//   ....[25]....
        /*0598*/ 	.word	0x000032a0
        /*059c*/ 	.word	0x00000004
        /*05a0*/ 	.word	0x00000000
        /*05a4*/ 	.short	0x0101
        /*05a6*/ 	.byte	0x3f
	.zero		1


	//   ....[26]....
        /*05a8*/ 	.word	0x000048f0
        /*05ac*/ 	.word	0x000000ff
        /*05b0*/ 	.word	0x00029830
        /*05b4*/ 	.short	0x010a
        /*05b6*/ 	.byte	0x06
	.zero		1


	//   ....[27]....
        /*05b8*/ 	.word	0x00004930
        /*05bc*/ 	.word	0x000000ff
        /*05c0*/ 	.word	0x00029830
        /*05c4*/ 	.short	0x010a
        /*05c6*/ 	.byte	0x06
	.zero		1


	//   ....[28]....
        /*05c8*/ 	.word	0x00005550
        /*05cc*/ 	.word	0x000000ff
        /*05d0*/ 	.word	0x00029850
        /*05d4*/ 	.short	0x010a
        /*05d6*/ 	.byte	0x06
	.zero		1


	//   ....[29]....
        /*05d8*/ 	.word	0x00005590
        /*05dc*/ 	.word	0x000000ff
        /*05e0*/ 	.word	0x00029850
        /*05e4*/ 	.short	0x010a
        /*05e6*/ 	.byte	0x06
	.zero		1


	//   ....[30]....
        /*05e8*/ 	.word	0x00006c30
        /*05ec*/ 	.word	0x00000004
        /*05f0*/ 	.word	0x00000000
        /*05f4*/ 	.short	0x0101
        /*05f6*/ 	.byte	0x3f
	.zero		1


	//   ....[31]....
        /*05f8*/ 	.word	0x00006e80
        /*05fc*/ 	.word	0x000000ff
        /*0600*/ 	.word	0x00000000
        /*0604*/ 	.short	0x0101
        /*0606*/ 	.byte	0x06
	.zero		1


	//   ....[32]....
        /*0608*/ 	.word	0x00007500
        /*060c*/ 	.word	0x000000ff
        /*0610*/ 	.word	0x00029850
        /*0614*/ 	.short	0x010a
        /*0616*/ 	.byte	0x04
	.zero		1


	//   ....[33]....
        /*0618*/ 	.word	0x00007540
        /*061c*/ 	.word	0x000000ff
        /*0620*/ 	.word	0x00029850
        /*0624*/ 	.short	0x010a
        /*0626*/ 	.byte	0x04
	.zero		1


	//   ....[34]....
        /*0628*/ 	.word	0x00008320
        /*062c*/ 	.word	0x000000ff
        /*0630*/ 	.word	0x00000000
        /*0634*/ 	.short	0x0101
        /*0636*/ 	.byte	0x04
	.zero		1


	//   ....[35]....
        /*0638*/ 	.word	0x00009580
        /*063c*/ 	.word	0x000000ff
        /*0640*/ 	.word	0x00000000
        /*0644*/ 	.short	0x0101
        /*0646*/ 	.byte	0x27
	.zero		1


	//   ....[36]....
        /*0648*/ 	.word	0x0000a780
        /*064c*/ 	.word	0x00000002
        /*0650*/ 	.word	0x00029880
        /*0654*/ 	.short	0x010a
        /*0656*/ 	.byte	0x3f
	.zero		1


	//   ....[37]....
        /*0658*/ 	.word	0x0000a900
        /*065c*/ 	.word	0x00000002
        /*0660*/ 	.word	0x00029840
        /*0664*/ 	.short	0x010a
        /*0666*/ 	.byte	0x3f
	.zero		1


	//   ....[38]....
        /*0668*/ 	.word	0x0000b470
        /*066c*/ 	.word	0x000000ff
        /*0670*/ 	.word	0x00029800
        /*0674*/ 	.short	0x0107
        /*0676*/ 	.byte	0x29
	.zero		1


	//   ....[39]....
        /*0678*/ 	.word	0x0000b4c0
        /*067c*/ 	.word	0x000000ff
        /*0680*/ 	.word	0x00029800
        /*0684*/ 	.short	0x0101
        /*0686*/ 	.byte	0x29
	.zero		1


	//   ....[40]....
        /*0688*/ 	.word	0x0000b4f0
        /*068c*/ 	.word	0x000000ff
        /*0690*/ 	.word	0x00029820
        /*0694*/ 	.short	0x010a
        /*0696*/ 	.byte	0x29
	.zero		1


	//   ....[41]....
        /*0698*/ 	.word	0x0000b7f0
        /*069c*/ 	.word	0x00000006
        /*06a0*/ 	.word	0x00029880
        /*06a4*/ 	.short	0x010a
        /*06a6*/ 	.byte	0x3f
	.zero		1


	//   ....[42]....
        /*06a8*/ 	.word	0x0000ba20
        /*06ac*/ 	.word	0x00000006
        /*06b0*/ 	.word	0x00029840
        /*06b4*/ 	.short	0x010a
        /*06b6*/ 	.byte	0x3f
	.zero		1


	//   ....[43]....
        /*06b8*/ 	.word	0x0000bee0
        /*06bc*/ 	.word	0x00000012
        /*06c0*/ 	.word	0x00029870
        /*06c4*/ 	.short	0x010a
        /*06c6*/ 	.byte	0x3f
	.zero		1


	//   ....[44]....
        /*06c8*/ 	.word	0x0000bf50
        /*06cc*/ 	.word	0x00000012
        /*06d0*/ 	.word	0x00029860
        /*06d4*/ 	.short	0x010a
        /*06d6*/ 	.byte	0x3f
	.zero		1


	//   ....[45]....
        /*06d8*/ 	.word	0x0000c450
        /*06dc*/ 	.word	0x00000012
        /*06e0*/ 	.word	0x00029850
        /*06e4*/ 	.short	0x0101
        /*06e6*/ 	.byte	0x3f
	.zero		1


	//   ....[46]....
        /*06e8*/ 	.word	0x0000c4c0
        /*06ec*/ 	.word	0x00000012
        /*06f0*/ 	.word	0x00000000
        /*06f4*/ 	.short	0x0101
        /*06f6*/ 	.byte	0x3f
	.zero		1


	//   ....[47]....
        /*06f8*/ 	.word	0x0000c5c0
        /*06fc*/ 	.word	0x00000010
        /*0700*/ 	.word	0x00029870
        /*0704*/ 	.short	0x010a
        /*0706*/ 	.byte	0x3f
	.zero		1


	//   ....[48]....
        /*0708*/ 	.word	0x0000c630
        /*070c*/ 	.word	0x00000010
        /*0710*/ 	.word	0x00029860
        /*0714*/ 	.short	0x010a
        /*0716*/ 	.byte	0x3f
	.zero		1


	//   ....[49]....
        /*0718*/ 	.word	0x0000cb40
        /*071c*/ 	.word	0x00000010
        /*0720*/ 	.word	0x00029850
        /*0724*/ 	.short	0x0101
        /*0726*/ 	.byte	0x3f
	.zero		1


	//   ....[50]....
        /*0728*/ 	.word	0x0000cbd0
        /*072c*/ 	.word	0x00000000
        /*0730*/ 	.word	0x00000000
        /*0734*/ 	.short	0x0101
        /*0736*/ 	.byte	0x3f
	.zero		1


	//   ....[51]....
        /*0738*/ 	.word	0x0000ccd0
        /*073c*/ 	.word	0x00000008
        /*0740*/ 	.word	0x00029820
        /*0744*/ 	.short	0x010a
        /*0746*/ 	.byte	0x3f
	.zero		1


	//   ....[52]....
        /*0748*/ 	.word	0x0000ce50
        /*074c*/ 	.word	0x00000005
        /*0750*/ 	.word	0x00000000
        /*0754*/ 	.short	0x010a
        /*0756*/ 	.byte	0x3f
	.zero		1


	//   ....[53]....
        /*0758*/ 	.word	0x0000cea0
        /*075c*/ 	.word	0x00000007
        /*0760*/ 	.word	0x00000000
        /*0764*/ 	.short	0x010a
        /*0766*/ 	.byte	0x3f
	.zero		1


	//   ....[54]....
        /*0768*/ 	.word	0x0000cef0
        /*076c*/ 	.word	0x00000011
        /*0770*/ 	.word	0x00029860
        /*0774*/ 	.short	0x010a
        /*0776*/ 	.byte	0x3f
	.zero		1


	//   ....[55]....
        /*0778*/ 	.word	0x0000cf40
        /*077c*/ 	.word	0x00000003
        /*0780*/ 	.word	0x00029860
        /*0784*/ 	.short	0x010a
        /*0786*/ 	.byte	0x3f
	.zero		1


	//   ....[56]....
        /*0788*/ 	.word	0x0000cf80
        /*078c*/ 	.word	0x00000011
        /*0790*/ 	.word	0x00029880
        /*0794*/ 	.short	0x010a
        /*0796*/ 	.byte	0x3f
	.zero		1


	//   ....[57]....
        /*0798*/ 	.word	0x0000cfa0
        /*079c*/ 	.word	0x00000003
        /*07a0*/ 	.word	0x00029880
        /*07a4*/ 	.short	0x010a
        /*07a6*/ 	.byte	0x3f
	.zero		1


	//   ....[58]....
        /*07a8*/ 	.word	0x0000d010
        /*07ac*/ 	.word	0x00000003
        /*07b0*/ 	.word	0x00029800
        /*07b4*/ 	.short	0x010a
        /*07b6*/ 	.byte	0x3f
	.zero		1


	//   ....[59]....
        /*07b8*/ 	.word	0x0000d060
        /*07bc*/ 	.word	0x00000004
        /*07c0*/ 	.word	0x00029830
        /*07c4*/ 	.short	0x010a
        /*07c6*/ 	.byte	0x3f
	.zero		1


	//   ....[60]....
        /*07c8*/ 	.word	0x0000d0c0
        /*07cc*/ 	.word	0x00000003
        /*07d0*/ 	.word	0x00029830
        /*07d4*/ 	.short	0x010a
        /*07d6*/ 	.byte	0x3f
	.zero		1


	//   ....[61]....
        /*07d8*/ 	.word	0x0000d120
        /*07dc*/ 	.word	0x00000003
        /*07e0*/ 	.word	0x00029850
        /*07e4*/ 	.short	0x010a
        /*07e6*/ 	.byte	0x3f
	.zero		1


	//   ....[62]....
        /*07e8*/ 	.word	0x0000d180
        /*07ec*/ 	.word	0x00000007
        /*07f0*/ 	.word	0x00029850
        /*07f4*/ 	.short	0x010a
        /*07f6*/ 	.byte	0x3f
	.zero		1


	//   ....[63]....
        /*07f8*/ 	.word	0x0000d2d0
        /*07fc*/ 	.word	0x00000002
        /*0800*/ 	.word	0x00029880
        /*0804*/ 	.short	0x010a
        /*0806*/ 	.byte	0x3f
	.zero		1


	//   ....[64]....
        /*0808*/ 	.word	0x0000d320
        /*080c*/ 	.word	0x00000002
        /*0810*/ 	.word	0x00029840
        /*0814*/ 	.short	0x010a
        /*0816*/ 	.byte	0x3f
	.zero		1


	//   ....[65]....
        /*0818*/ 	.word	0x0000d900
        /*081c*/ 	.word	0x00000003
        /*0820*/ 	.word	0x00029820
        /*0824*/ 	.short	0x010a
        /*0826*/ 	.byte	0x3f
	.zero		1


	//   ....[66]....
        /*0828*/ 	.word	0x0000d950
        /*082c*/ 	.word	0x00000006
        /*0830*/ 	.word	0x00029880
        /*0834*/ 	.short	0x010a
        /*0836*/ 	.byte	0x3f
	.zero		1


	//   ....[67]....
        /*0838*/ 	.word	0x0000d9a0
        /*083c*/ 	.word	0x00000006
        /*0840*/ 	.word	0x00029840
        /*0844*/ 	.short	0x010a
        /*0846*/ 	.byte	0x3f
	.zero		1


	//   ....[68]....
        /*0848*/ 	.word	0x0000d9f0
        /*084c*/ 	.word	0x00000012
        /*0850*/ 	.word	0x00029870
        /*0854*/ 	.short	0x010a
        /*0856*/ 	.byte	0x3f
	.zero		1


	//   ....[69]....
        /*0858*/ 	.word	0x0000da40
        /*085c*/ 	.word	0x00000012
        /*0860*/ 	.word	0x00029860
        /*0864*/ 	.short	0x010a
        /*0866*/ 	.byte	0x3f
	.zero		1


	//   ....[70]....
        /*0868*/ 	.word	0x0000da90
        /*086c*/ 	.word	0x00000010
        /*0870*/ 	.word	0x00029870
        /*0874*/ 	.short	0x010a
        /*0876*/ 	.byte	0x3f
	.zero		1


	//   ....[71]....
        /*0878*/ 	.word	0x0000dae0
        /*087c*/ 	.word	0x00000010
        /*0880*/ 	.word	0x00029860
        /*0884*/ 	.short	0x010a
        /*0886*/ 	.byte	0x3f
	.zero		1


	//   ....[72]....
        /*0888*/ 	.word	0x0000db30
        /*088c*/ 	.word	0x00000008
        /*0890*/ 	.word	0x00029820
        /*0894*/ 	.short	0x010a
        /*0896*/ 	.byte	0x3f
	.zero		1


	//   ....[73]....
        /*0898*/ 	.word	0x0000db80
        /*089c*/ 	.word	0x00000005
        /*08a0*/ 	.word	0x00000000
        /*08a4*/ 	.short	0x010a
        /*08a6*/ 	.byte	0x3f
	.zero		1


	//   ....[74]....
        /*08a8*/ 	.word	0x0000dbd0
        /*08ac*/ 	.word	0x00000007
        /*08b0*/ 	.word	0x00000000
        /*08b4*/ 	.short	0x010a
        /*08b6*/ 	.byte	0x3f
	.zero		1


	//   ....[75]....
        /*08b8*/ 	.word	0x0000dc20
        /*08bc*/ 	.word	0x00000011
        /*08c0*/ 	.word	0x00029860
        /*08c4*/ 	.short	0x010a
        /*08c6*/ 	.byte	0x3f
	.zero		1


	//   ....[76]....
        /*08c8*/ 	.word	0x0000dc70
        /*08cc*/ 	.word	0x00000003
        /*08d0*/ 	.word	0x00029860
        /*08d4*/ 	.short	0x010a
        /*08d6*/ 	.byte	0x3f
	.zero		1


	//   ....[77]....
        /*08d8*/ 	.word	0x0000dcc0
        /*08dc*/ 	.word	0x00000011
        /*08e0*/ 	.word	0x00029880
        /*08e4*/ 	.short	0x010a
        /*08e6*/ 	.byte	0x3f
	.zero		1


	//----- nvinfo : EIATTR_NUM_MBARRIERS
	.align		4
.L_98:
        /*08e8*/ 	.byte	0x03, 0x38
        /*08ea*/ 	.short	0x0016


	//----- nvinfo : EIATTR_EXIT_INSTR_OFFSETS
	.align		4
        /*08ec*/ 	.byte	0x04, 0x1c
        /*08ee*/ 	.short	(.L_100 - .L_99)


	//   ....[0]....
.L_99:
        /*08f0*/ 	.word	0x00000a30


	//   ....[1]....
        /*08f4*/ 	.word	0x00009950


	//   ....[2]....
        /*08f8*/ 	.word	0x0000cd40


	//   ....[3]....
        /*08fc*/ 	.word	0x0000cff0


	//----- nvinfo : EIATTR_MAX_THREADS
	.align		4
.L_100:
        /*0900*/ 	.byte	0x04, 0x05
        /*0902*/ 	.short	(.L_102 - .L_101)
.L_101:
        /*0904*/ 	.word	0x00000180
        /*0908*/ 	.word	0x00000001
        /*090c*/ 	.word	0x00000001


	//----- nvinfo : EIATTR_CRS_STACK_SIZE
	.align		4
.L_102:
        /*0910*/ 	.byte	0x04, 0x1e
        /*0912*/ 	.short	(.L_104 - .L_103)
.L_103:
        /*0914*/ 	.word	0x00000000


	//----- nvinfo : EIATTR_CBANK_PARAM_SIZE
	.align		4
.L_104:
        /*0918*/ 	.byte	0x03, 0x19
        /*091a*/ 	.short	0x0a70


	//----- nvinfo : EIATTR_PARAM_CBANK
	.align		4
        /*091c*/ 	.byte	0x04, 0x0a
        /*091e*/ 	.short	(.L_106 - .L_105)
	.align		4
.L_105:
        /*0920*/ 	.word	index@(.nv.constant0._ZN7cutlass13device_kernelIN5flash11enable_sm90INS1_16FlashAttnFwdSm90INS1_25CollectiveMainloopFwdSm90ILi2EN4cute5tupleIJNS5_1CILi1EEES8_S8_EEENS6_IJNS7_ILi128EEENS7_ILi160EEENS7_ILi192EEEEEELi128ENS_12float_e4m3_tEfNS_4arch4Sm90ELb0ELb0ELb0ELb0ELb0ELb0ELb0ELb1ELb1ELb1ELb0ELb0EEENS1_21CollectiveEpilogueFwdINS6_IJSA_SA_SB_EEES9_NS_10bfloat16_tESG_Li256ELb0ELb1ELb0ELb1EEENS1_29StaticPersistentTileSchedulerILb0EEEEEEEEEvNT_6ParamsE)
        /*0924*/ 	.short	0x0210
        /*0926*/ 	.short	0x0a70


	//----- nvinfo : EIATTR_SW_WAR
	.align		4
.L_106:
        /*0928*/ 	.byte	0x04, 0x36
        /*092a*/ 	.short	(.L_108 - .L_107)
.L_107:
        /*092c*/ 	.word	0x00000008
.L_108:


//--------------------- .nv.info._ZN7cutlass13device_kernelIN5flash11enable_sm90INS1_16FlashAttnFwdSm90INS1_25CollectiveMainloopFwdSm90ILi2EN4cute5tupleIJNS5_1CILi2EEENS7_ILi1EEES9_EEENS6_IJNS7_ILi128EEENS7_ILi160EEENS7_ILi192EEEEEELi128ENS_12float_e4m3_tEfNS_4arch4Sm90ELb0ELb0ELb0ELb0ELb0ELb0ELb0ELb1ELb1ELb1ELb0ELb0EEENS1_21CollectiveEpilogueFwdINS6_IJSB_SB_SC_EEESA_NS_10bfloat16_tESH_Li256ELb0ELb1ELb0ELb1EEENS1_29StaticPersistentTileSchedulerILb0EEEEEEEEEvNT_6ParamsE --------------------------
	.section	.nv.info._ZN7cutlass13device_kernelIN5flash11enable_sm90INS1_16FlashAttnFwdSm90INS1_25CollectiveMainloopFwdSm90ILi2EN4cute5tupleIJNS5_1CILi2EEENS7_ILi1EEES9_EEENS6_IJNS7_ILi128EEENS7_ILi160EEENS7_ILi192EEEEEELi128ENS_12float_e4m3_tEfNS_4arch4Sm90ELb0ELb0ELb0ELb0ELb0ELb0ELb0ELb1ELb1ELb1ELb0ELb0EEENS1_21CollectiveEpilogueFwdINS6_IJSB_SB_SC_EEESA_NS_10bfloat16_tESH_Li256ELb0ELb1ELb0ELb1EEENS1_29StaticPersistentTileSchedulerILb0EEEEEEEEEvNT_6ParamsE,"",@"SHT_CUDA_INFO"
	.sectionflags	@""
	.align	4


	//----- nvinfo : EIATTR_CUDA_API_VERSION
	.align		4
        /*0000*/ 	.byte	0x04, 0x37
        /*0002*/ 	.short	(.L_110 - .L_109)
.L_109:
        /*0004*/ 	.word	0x00000082


	//----- nvinfo : EIATTR_KPARAM_INFO
	.align		4
.L_110:
        /*0008*/ 	.byte	0x04, 0x17
        /*000a*/ 	.short	(.L_112 - .L_111)
.L_111:
        /*000c*/ 	.word	0x00000000
        /*0010*/ 	.short	0x0000
        /*0012*/ 	.short	0x0070
        /*0014*/ 	.byte	0x00, 0xf0, 0x01, 0x28


	//----- nvinfo : EIATTR_SPARSE_MMA_MASK
	.align		4
.L_112:
        /*0018*/ 	.byte	0x03, 0x50
        /*001a*/ 	.short	0x0000


	//----- nvinfo : EIATTR_MAXREG_COUNT
	.align		4
        /*001c*/ 	.byte	0x03, 0x1b
        /*001e*/ 	.short	0x00a8


	//----- nvinfo : EIATTR_NUM_BARRIERS
	.align		4
        /*0020*/ 	.byte	0x02, 0x4c
        /*0022*/ 	.byte	0x10
	.zero		1


	//----- nvinfo : EIATTR_EXTERNS
	.align		4
        /*0024*/ 	.byte	0x04, 0x0f
        /*0026*/ 	.short	(.L_114 - .L_113)


	//   ....[0]....
	.align		4
.L_113:
        /*0028*/ 	.word	index@(__assertfail)


	//----- nvinfo : EIATTR_ANNOTATIONS
	.align		4
.L_114:
        /*002c*/ 	.byte	0x04, 0x55
        /*002e*/ 	.short	(.L_116 - .L_115)


	//   ....[0]....
.L_115:
        /* <DEDUP_REMOVED lines=17> */


	//----- nvinfo : EIATTR_MERCURY_ISA_VERSION
	.align		4
.L_116:
        /*0130*/ 	.byte	0x03, 0x5f
        /*0132*/ 	.short	0x0101


	//----- nvinfo : EIATTR_INT_WARP_WIDE_INSTR_OFFSETS
	.align		4
        /*0134*/ 	.byte	0x04, 0x31
        /*0136*/ 	.short	(.L_118 - .L_117)


	//   ....[0]....
.L_117:
        /*0138*/ 	.word	0x00000130


	//   ....[1]....
        /*013c*/ 	.word	0x00000170


	//   ....[2]....
        /*0140*/ 	.word	0x000001e0


	//----- nvinfo : EIATTR_COOP_GROUP_MASK_REGIDS
	.align		4
.L_118:
        /*0144*/ 	.byte	0x04, 0x29
        /*0146*/ 	.short	(.L_120 - .L_119)


	//   ....[0]....
.L_119:
        /*0148*/ 	.word	0xffffffff


	//   ....[1]....
        /*014c*/ 	.word	0xffffffff


	//   ....[2]....
        /*0150*/ 	.word	0xffffffff


	//   ....[3]....
        /*0154*/ 	.word	0xffffffff


	//   ....[4]....
        /*0158*/ 	.word	0xffffffff


	//   ....[5]....
        /*015c*/ 	.word	0xffffffff


	//   ....[6]....
        /*0160*/ 	.word	0xffffffff


	//   ....[7]....
        /*0164*/ 	.word	0xffffffff


	//   ....[8]....
        /*0168*/ 	.word	0xffffffff


	//   ....[9]....
        /*016c*/ 	.word	0xffffffff


	//   ....[10]....
        /*0170*/ 	.word	0xffffffff


	//   ....[11]....
        /*0174*/ 	.word	0xffffffff


	//   ....[12]....
        /*0178*/ 	.word	0xffffffff


	//   ....[13]....
        /*017c*/ 	.word	0xffffffff


	//   ....[14]....
        /*0180*/ 	.word	0xffffffff


	//   ....[15]....
        /*0184*/ 	.word	0xffffffff


	//   ....[16]....
        /*0188*/ 	.word	0xffffffff


	//   ....[17]....
        /*018c*/ 	.word	0xffffffff


	//   ....[18]....
        /*0190*/ 	.word	0xffffffff


	//   ....[19]....
        /*0194*/ 	.word	0xffffffff


	//   ....[20]....
        /*0198*/ 	.word	0xffffffff


	//   ....[21]....
        /*019c*/ 	.word	0xffffffff


	//   ....[22]....
        /*01a0*/ 	.word	0xffffffff


	//   ....[23]....
        /*01a4*/ 	.word	0xffffffff


	//   ....[24]....
        /*01a8*/ 	.word	0xffffffff


	//   ....[25]....
        /*01ac*/ 	.word	0xffffffff


	//   ....[26]....
        /*01b0*/ 	.word	0xffffffff


	//   ....[27]....
        /*01b4*/ 	.word	0xffffffff


	//   ....[28]....
        /*01b8*/ 	.word	0xffffffff


	//   ....[29]....
        /*01bc*/ 	.word	0xffffffff


	//   ....[30]....
        /*01c0*/ 	.word	0xffffffff


	//   ....[31]....
        /*01c4*/ 	.word	0xffffffff


	//   ....[32]....
        /*01c8*/ 	.word	0xffffffff


	//   ....[33]....
        /*01cc*/ 	.word	0xffffffff


	//   ....[34]....
        /*01d0*/ 	.word	0xffffffff


	//   ....[35]....
        /*01d4*/ 	.word	0xffffffff


	//   ....[36]....
        /*01d8*/ 	.word	0xffffffff


	//   ....[37]....
        /*01dc*/ 	.word	0xffffffff


	//   ....[38]....
        /*01e0*/ 	.word	0xffffffff


	//   ....[39]....
        /*01e4*/ 	.word	0xffffffff


	//   ....[40]....
        /*01e8*/ 	.word	0xffffffff


	//   ....[41]....
        /*01ec*/ 	.word	0xffffffff


	//   ....[42]....
        /*01f0*/ 	.word	0xffffffff


	//   ....[43]....
        /*01f4*/ 	.word	0xffffffff


	//   ....[44]....
        /*01f8*/ 	.word	0xffffffff


	//   ....[45]....
        /*01fc*/ 	.word	0xffffffff


	//   ....[46]....
        /*0200*/ 	.word	0xffffffff


	//   ....[47]....
        /*0204*/ 	.word	0xffffffff


	//   ....[48]....
        /*0208*/ 	.word	0xffffffff


	//   ....[49]....
        /*020c*/ 	.word	0xffffffff


	//   ....[50]....
        /*0210*/ 	.word	0xffffffff


	//   ....[51]....
        /*0214*/ 	.word	0xffffffff


	//   ....[52]....
        /*0218*/ 	.word	0xffffffff


	//   ....[53]....
        /*021c*/ 	.word	0xffffffff


	//   ....[54]....
        /*0220*/ 	.word	0xffffffff


	//   ....[55]....
        /*0224*/ 	.word	0xffffffff


	//   ....[56]....
        /*0228*/ 	.word	0xffffffff


	//   ....[57]....
        /*022c*/ 	.word	0xffffffff


	//   ....[58]....
        /*0230*/ 	.word	0xffffffff


	//   ....[59]....
        /*0234*/ 	.word	0xffffffff


	//   ....[60]....
        /*0238*/ 	.word	0xffffffff


	//   ....[61]....
        /*023c*/ 	.word	0xffffffff


	//   ....[62]....
        /*0240*/ 	.word	0xffffffff


	//   ....[63]....
        /*0244*/ 	.word	0xffffffff


	//   ....[64]....
        /*0248*/ 	.word	0xffffffff


	//   ....[65]....
        /*024c*/ 	.word	0xffffffff


	//   ....[66]....
        /*0250*/ 	.word	0xffffffff


	//   ....[67]....
        /*0254*/ 	.word	0xffffffff


	//   ....[68]....
        /*0258*/ 	.word	0xffffffff


	//   ....[69]....
        /*025c*/ 	.word	0xffffffff


	//   ....[70]....
        /*0260*/ 	.word	0xffffffff


	//   ....[71]....
        /*0264*/ 	.word	0xffffffff


	//   ....[72]....
        /*0268*/ 	.word	0xffffffff


	//   ....[73]....
        /*026c*/ 	.word	0xffffffff


	//   ....[74]....
        /*0270*/ 	.word	0xffffffff


	//   ....[75]....
        /*0274*/ 	.word	0x0500000f


	//   ....[76]....
        /*0278*/ 	.word	0x0500000f


	//   ....[77]....
        /*027c*/ 	.word	0x0500000f


	//   ....[78]....
        /*0280*/ 	.word	0x0500000f


	//   ....[79]....
        /*0284*/ 	.word	0x0500000f


	//   ....[80]....
        /*0288*/ 	.word	0x0500000f


	//   ....[81]....
        /*028c*/ 	.word	0x0500000f


	//   ....[82]....
        /*0290*/ 	.word	0x0500000f


	//   ....[83]....
        /*0294*/ 	.word	0x0500000f


	//----- nvinfo : EIATTR_COOP_GROUP_INSTR_OFFSETS
	.align		4
.L_120:
        /*0298*/ 	.byte	0x04, 0x28
        /*029a*/ 	.short	(.L_122 - .L_121)


	//   ....[0]....
.L_121:
        /*029c*/ 	.word	0x00000070


	//   ....[1]....
        /*02a0*/ 	.word	0x00000140


	//   ....[2]....
        /*02a4*/ 	.word	0x00000190


	//   ....[3]....
        /*02a8*/ 	.word	0x000003d0


	//   ....[4]....
        /*02ac*/ 	.word	0x000005f0


	//   ....[5]....
        /*02b0*/ 	.word	0x00000820


	//   ....[6]....
        /*02b4*/ 	.word	0x00000aa0


	//   ....[7]....
        /*02b8*/ 	.word	0x00000de0


	//   ....[8]....
        /*02bc*/ 	.word	0x00001440


	//   ....[9]....
        /*02c0*/ 	.word	0x00003220


	//   ....[10]....
        /*02c4*/ 	.word	0x00003320


	//   ....[11]....
        /*02c8*/ 	.word	0x00003780


	//   ....[12]....
        /*02cc*/ 	.word	0x00003870


	//   ....[13]....
        /*02d0*/ 	.word	0x00005f00


	//   ....[14]....
        /*02d4*/ 	.word	0x00005f10


	//   ....[15]....
        /*02d8*/ 	.word	0x00005f40


	//   ....[16]....
        /*02dc*/ 	.word	0x00005f50


	//   ....[17]....
        /*02e0*/ 	.word	0x00007a60


	//   ....[18]....
        /*02e4*/ 	.word	0x00007a70


	//   ....[19]....
        /*02e8*/ 	.word	0x00007af0


	//   ....[20]....
        /*02ec*/ 	.word	0x00007b00


	//   ....[21]....
        /*02f0*/ 	.word	0x00008e20


	//   ....[22]....
        /*02f4*/ 	.word	0x00008e30


	//   ....[23]....
        /*02f8*/ 	.word	0x00008e40


	//   ....[24]....
        /*02fc*/ 	.word	0x00008e50


	//   ....[25]....
        /*0300*/ 	.word	0x00008e60


	//   ....[26]....
        /*0304*/ 	.word	0x00008e70


	//   ....[27]....
        /*0308*/ 	.word	0x00008e80


	//   ....[28]....
        /*030c*/ 	.word	0x00008e90


	//   ....[29]....
        /*0310*/ 	.word	0x00008ea0


	//   ....[30]....
        /*0314*/ 	.word	0x00008ed0


	//   ....[31]....
        /*0318*/ 	.word	0x00008f20


	//   ....[32]....
        /*031c*/ 	.word	0x00008f50


	//   ....[33]....
        /*0320*/ 	.word	0x00008f80


	//   ....[34]....
        /*0324*/ 	.word	0x00008f90


	//   ....[35]....
        /*0328*/ 	.word	0x00008fa0


	//   ....[36]....
        /*032c*/ 	.word	0x00008fb0


	//   ....[37]....
        /*0330*/ 	.word	0x00008fc0


	//   ....[38]....
        /*0334*/ 	.word	0x00008ff0


	//   ....[39]....
        /*0338*/ 	.word	0x00009020


	//   ....[40]....
        /*033c*/ 	.word	0x00009030


	//   ....[41]....
        /*0340*/ 	.word	0x00009040


	//   ....[42]....
        /*0344*/ 	.word	0x00009050


	//   ....[43]....
        /*0348*/ 	.word	0x00009060


	//   ....[44]....
        /*034c*/ 	.word	0x00009070


	//   ....[45]....
        /*0350*/ 	.word	0x00009080


	//   ....[46]....
        /*0354*/ 	.word	0x00009090


	//   ....[47]....
        /*0358*/ 	.word	0x000090a0


	//   ....[48]....
        /*035c*/ 	.word	0x000090b0


	//   ....[49]....
        /*0360*/ 	.word	0x000090c0


	//   ....[50]....
        /*0364*/ 	.word	0x000090d0


	//   ....[51]....
        /*0368*/ 	.word	0x000090f0


	//   ....[52]....
        /*036c*/ 	.word	0x00009100


	//   ....[53]....
        /*0370*/ 	.word	0x00009220


	//   ....[54]....
        /*0374*/ 	.word	0x00009250


	//   ....[55]....
        /*0378*/ 	.word	0x00009310


	//   ....[56]....
        /*037c*/ 	.word	0x00009360


	//   ....[57]....
        /*0380*/ 	.word	0x000097d0


	//   ....[58]....
        /*0384*/ 	.word	0x00009800


	//   ....[59]....
        /*0388*/ 	.word	0x000098d0


	//   ....[60]....
        /*038c*/ 	.word	0x000098f0


	//   ....[61]....
        /*0390*/ 	.word	0x000099a0


	//   ....[62]....
        /*0394*/ 	.word	0x000099c0


	//   ....[63]....
        /*0398*/ 	.word	0x00009a80


	//   ....[64]....
        /*039c*/ 	.word	0x00009ac0


	//   ....[65]....
        /*03a0*/ 	.word	0x0000a7c0


	//   ....[66]....
        /*03a4*/ 	.word	0x0000b480


	//   ....[67]....
        /*03a8*/ 	.word	0x0000b4b0


	//   ....[68]....
        /*03ac*/ 	.word	0x0000b590


	//   ....[69]....
        /*03b0*/ 	.word	0x0000b5a0


	//   ....[70]....
        /*03b4*/ 	.word	0x0000b630


	//   ....[71]....
        /*03b8*/ 	.word	0x0000b640


	//   ....[72]....
        /*03bc*/ 	.word	0x0000b650


	//   ....[73]....
        /*03c0*/ 	.word	0x0000b660


	//   ....[74]....
        /*03c4*/ 	.word	0x0000d1a0


	//   ....[75]....
        /*03c8*/ 	.word	0x0000d6a0


	//   ....[76]....
        /*03cc*/ 	.word	0x0000d850


	//   ....[77]....
        /*03d0*/ 	.word	0x0000d8b0


	//   ....[78]....
        /*03d4*/ 	.word	0x0000d940


	//   ....[79]....
        /*03d8*/ 	.word	0x0000da50


	//   ....[80]....
        /*03dc*/ 	.word	0x0000dab0


	//   ....[81]....
        /*03e0*/ 	.word	0x0000dbb0


	//   ....[82]....
        /*03e4*/ 	.word	0x0000dc10


	//   ....[83]....
        /*03e8*/ 	.word	0x0000dcf0


	//----- nvinfo : EIATTR_REG_RECONFIG
	.align		4
.L_122:
        /*03ec*/ 	.byte	0x01, 0x54
	.zero		2


	//----- nvinfo : EIATTR_SYSCALL_OFFSETS
	.align		4
        /*03f0*/ 	.byte	0x04, 0x46
        /*03f2*/ 	.short	(.L_124 - .L_123)


	//   ....[0]....
.L_123:
        /*03f4*/ 	.word	0x00001960


	//   ....[1]....
        /*03f8*/ 	.word	0x0000a270


	//   ....[2]....
        /*03fc*/ 	.word	0x0000a3d0


	//   ....[3]....
        /*0400*/ 	.word	0x0000a510


	//   ....[4]....
        /*0404*/ 	.word	0x0000a630


	//   ....[5]....
        /*0408*/ 	.word	0x0000b080


	//----- nvinfo : EIATTR_MBARRIER_INSTR_OFFSETS
	.align		4
.L_124:
        /*040c*/ 	.byte	0x04, 0x39
        /*040e*/ 	.short	(.L_126 - .L_125)


	//   ....[0]....
.L_125:
        /*0410*/ 	.word	0x00000270
        /*0414*/ 	.word	0x000000ff
        /*0418*/ 	.word	0x00029800
        /*041c*/ 	.short	0x0100
        /*041e*/ 	.byte	0x08
	.zero		1


	//   ....[1]....
        /*0420*/ 	.word	0x00000280
        /*0424*/ 	.word	0x000000ff
        /*0428*/ 	.word	0x00029820
        /*042c*/ 	.short	0x0100
        /*042e*/ 	.byte	0x08
	.zero		1


	//   ....[2]....
        /*0430*/ 	.word	0x00000370
        /*0434*/ 	.word	0x000000ff
        /*0438*/ 	.word	0x00029830
        /*043c*/ 	.short	0x0100
        /*043e*/ 	.byte	0x08
	.zero		1


	//   ....[3]....
        /*0440*/ 	.word	0x00000380
        /*0444*/ 	.word	0x000000ff
        /*0448*/ 	.word	0x00029840
        /*044c*/ 	.short	0x0100
        /*044e*/ 	.byte	0x08
	.zero		1


	//   ....[4]....
        /*0450*/ 	.word	0x00000390
        /*0454*/ 	.word	0x000000ff
        /*0458*/ 	.word	0x00029838
        /*045c*/ 	.short	0x0100
        /*045e*/ 	.byte	0x08
	.zero		1


	//   ....[5]....
        /*0460*/ 	.word	0x000003a0
        /*0464*/ 	.word	0x000000ff
        /*0468*/ 	.word	0x00029848
        /*046c*/ 	.short	0x0100
        /*046e*/ 	.byte	0x08
	.zero		1


	//   ....[6]....
        /*0470*/ 	.word	0x000005a0
        /*0474*/ 	.word	0x000000ff
        /*0478*/ 	.word	0x00029850
        /*047c*/ 	.short	0x0100
        /*047e*/ 	.byte	0x08
	.zero		1


	//   ....[7]....
        /*0480*/ 	.word	0x000005b0
        /*0484*/ 	.word	0x000000ff
        /*0488*/ 	.word	0x00029860
        /*048c*/ 	.short	0x0100
        /*048e*/ 	.byte	0x08
	.zero		1


	//   ....[8]....
        /*0490*/ 	.word	0x000005c0
        /*0494*/ 	.word	0x000000ff
        /*0498*/ 	.word	0x00029858
        /*049c*/ 	.short	0x0100
        /*049e*/ 	.byte	0x08
	.zero		1


	//   ....[9]....
        /*04a0*/ 	.word	0x000005d0
        /*04a4*/ 	.word	0x000000ff
        /*04a8*/ 	.word	0x00029868
        /*04ac*/ 	.short	0x0100
        /*04ae*/ 	.byte	0x08
	.zero		1


	//   ....[10]....
        /*04b0*/ 	.word	0x000007d0
        /*04b4*/ 	.word	0x000000ff
        /*04b8*/ 	.word	0x00029870
        /*04bc*/ 	.short	0x0100
        /*04be*/ 	.byte	0x08
	.zero		1


	//   ....[11]....
        /*04c0*/ 	.word	0x000007e0
        /*04c4*/ 	.word	0x000000ff
        /*04c8*/ 	.word	0x00029880
        /*04cc*/ 	.short	0x0100
        /*04ce*/ 	.byte	0x08
	.zero		1


	//   ....[12]....
        /*04d0*/ 	.word	0x000007f0
        /*04d4*/ 	.word	0x000000ff
        /*04d8*/ 	.word	0x00029878
        /*04dc*/ 	.short	0x0100
        /*04de*/ 	.byte	0x08
	.zero		1


	//   ....[13]....
        /*04e0*/ 	.word	0x00000800
        /*04e4*/ 	.word	0x000000ff
        /*04e8*/ 	.word	0x00029888
        /*04ec*/ 	.short	0x0100
        /*04ee*/ 	.byte	0x08
	.zero		1


	//   ....[14]....
        /*04f0*/ 	.word	0x00000a50
        /*04f4*/ 	.word	0x000000ff
        /*04f8*/ 	.word	0x00029890
        /*04fc*/ 	.short	0x0100
        /*04fe*/ 	.byte	0x08
	.zero		1


	//   ....[15]....
        /*0500*/ 	.word	0x00000a60
        /*0504*/ 	.word	0x000000ff
        /*0508*/ 	.word	0x000298a0
        /*050c*/ 	.short	0x0100
        /*050e*/ 	.byte	0x08
	.zero		1


	//   ....[16]....
        /*0510*/ 	.word	0x00000a70
        /*0514*/ 	.word	0x000000ff
        /*0518*/ 	.word	0x00029898
        /*051c*/ 	.short	0x0100
        /*051e*/ 	.byte	0x08
	.zero		1


	//   ....[17]....
        /*0520*/ 	.word	0x00000a80
        /*0524*/ 	.word	0x000000ff
        /*0528*/ 	.word	0x000298a8
        /*052c*/ 	.short	0x0100
        /*052e*/ 	.byte	0x08
	.zero		1


	//   ....[18]....
        /*0530*/ 	.word	0x00000d30
        /*0534*/ 	.word	0x000000ff
        /*0538*/ 	.word	0x000298b0
        /*053c*/ 	.short	0x0100
        /*053e*/ 	.byte	0x08
	.zero		1


	//   ....[19]....
        /*0540*/ 	.word	0x00000d40
        /*0544*/ 	.word	0x000000ff
        /*0548*/ 	.word	0x000298c0
        /*054c*/ 	.short	0x0100
        /*054e*/ 	.byte	0x08
	.zero		1


	//   ....[20]....
        /*0550*/ 	.word	0x00000d50
        /*0554*/ 	.word	0x000000ff
        /*0558*/ 	.word	0x000298b8
        /*055c*/ 	.short	0x0100
        /*055e*/ 	.byte	0x08
	.zero		1


	//   ....[21]....
        /*0560*/ 	.word	0x00000d60
        /*0564*/ 	.word	0x000000ff
        /*0568*/ 	.word	0x000298c8
        /*056c*/ 	.short	0x0100
        /*056e*/ 	.byte	0x08
	.zero		1


	//   ....[22]....
        /*0570*/ 	.word	0x000019c0
        /*0574*/ 	.word	0x000000ff
        /*0578*/ 	.word	0x00029800
        /*057c*/ 	.short	0x010a
        /*057e*/ 	.byte	0x27
	.zero		1


	//   ....[23]....
        /*0580*/ 	.word	0x00001a40
        /*0584*/ 	.word	0x00000004
        /*0588*/ 	.word	0x00029830
        /*058c*/ 	.short	0x010a
        /*058e*/ 	.byte	0x3f
	.zero		1


	//   ....[24]....
        /*0590*/ 	.word	0x00001a80
        /*0594*/ 	.word	0x00000004
        /*0598*/ 	.word	0x00029830
        /*059c*/ 	.short	0x010a
        /*059e*/ 	.byte	0x3f
	.zero		1


	//   ....[25]....
        /*05a0*/ 	.word	0x00003c40
        /*05a4*/ 	.word	0x00000041
        /*05a8*/ 	.word	0x00000000
        /*05ac*/ 	.short	0x0101
        /*05ae*/ 	.byte	0x3f
	.zero		1


	//   ....[26]....
        /*05b0*/ 	.word	0x00004ac0
        /*05b4*/ 	.word	0x000000ff
        /*05b8*/ 	.word	0x00029830
        /*05bc*/ 	.short	0x010a
        /*05be*/ 	.byte	0x06
	.zero		1


	//   ....[27]....
        /*05c0*/ 	.word	0x00004b00
        /*05c4*/ 	.word	0x000000ff
        /*05c8*/ 	.word	0x00029830
        /*05cc*/ 	.short	0x010a
        /*05ce*/ 	.byte	0x06
	.zero		1


	//   ....[28]....
        /*05d0*/ 	.word	0x00005740
        /*05d4*/ 	.word	0x000000ff
        /*05d8*/ 	.word	0x00029850
        /*05dc*/ 	.short	0x010a
        /*05de*/ 	.byte	0x06
	.zero		1


	//   ....[29]....
        /*05e0*/ 	.word	0x00005780
        /*05e4*/ 	.word	0x000000ff
        /*05e8*/ 	.word	0x00029850
        /*05ec*/ 	.short	0x010a
        /*05ee*/ 	.byte	0x06
	.zero		1


	//   ....[30]....
        /*05f0*/ 	.word	0x00006d70
        /*05f4*/ 	.word	0x00000005
        /*05f8*/ 	.word	0x00000000
        /*05fc*/ 	.short	0x0101
        /*05fe*/ 	.byte	0x3f
	.zero		1


	//   ....[31]....
        /*0600*/ 	.word	0x000070a0
        /*0604*/ 	.word	0x000000ff
        /*0608*/ 	.word	0x00000000
        /*060c*/ 	.short	0x0101
        /*060e*/ 	.byte	0x06
	.zero		1


	//   ....[32]....
        /*0610*/ 	.word	0x00007720
        /*0614*/ 	.word	0x000000ff
        /*0618*/ 	.word	0x00029850
        /*061c*/ 	.short	0x010a
        /*061e*/ 	.byte	0x04
	.zero		1


	//   ....[33]....
        /*0620*/ 	.word	0x00007760
        /*0624*/ 	.word	0x000000ff
        /*0628*/ 	.word	0x00029850
        /*062c*/ 	.short	0x010a
        /*062e*/ 	.byte	0x04
	.zero		1


	//   ....[34]....
        /*0630*/ 	.word	0x000084e0
        /*0634*/ 	.word	0x000000ff
        /*0638*/ 	.word	0x00000000
        /*063c*/ 	.short	0x0101
        /*063e*/ 	.byte	0x04
	.zero		1


	//   ....[35]....
        /*0640*/ 	.word	0x000097b0
        /*0644*/ 	.word	0x000000ff
        /*0648*/ 	.word	0x00000000
        /*064c*/ 	.short	0x0101
        /*064e*/ 	.byte	0x04
	.zero		1


	//   ....[36]....
        /*0650*/ 	.word	0x00009810
        /*0654*/ 	.word	0x000000ff
        /*0658*/ 	.word	0x00000000
        /*065c*/ 	.short	0x0101
        /*065e*/ 	.byte	0x27
	.zero		1


	//   ....[37]....
        /*0660*/ 	.word	0x0000a9d0
        /*0664*/ 	.word	0x00000002
        /*0668*/ 	.word	0x00029880
        /*066c*/ 	.short	0x010a
        /*066e*/ 	.byte	0x3f
	.zero		1


	//   ....[38]....
        /*0670*/ 	.word	0x0000ac10
        /*0674*/ 	.word	0x00000002
        /*0678*/ 	.word	0x00029840
        /*067c*/ 	.short	0x010a
        /*067e*/ 	.byte	0x3f
	.zero		1


	//   ....[39]....
        /*0680*/ 	.word	0x0000b7a0
        /*0684*/ 	.word	0x000000ff
        /*0688*/ 	.word	0x00029800
        /*068c*/ 	.short	0x0107
        /*068e*/ 	.byte	0x29
	.zero		1


	//   ....[40]....
        /*0690*/ 	.word	0x0000b7f0
        /*0694*/ 	.word	0x000000ff
        /*0698*/ 	.word	0x00029800
        /*069c*/ 	.short	0x0101
        /*069e*/ 	.byte	0x29
	.zero		1


	//   ....[41]....
        /*06a0*/ 	.word	0x0000b820
        /*06a4*/ 	.word	0x000000ff
        /*06a8*/ 	.word	0x00029820
        /*06ac*/ 	.short	0x010a
        /*06ae*/ 	.byte	0x29
	.zero		1


	//   ....[42]....
        /*06b0*/ 	.word	0x0000bae0
        /*06b4*/ 	.word	0x00000006
        /*06b8*/ 	.word	0x00029880
        /*06bc*/ 	.short	0x010a
        /*06be*/ 	.byte	0x3f
	.zero		1


	//   ....[43]....
        /*06c0*/ 	.word	0x0000bdd0
        /*06c4*/ 	.word	0x00000006
        /*06c8*/ 	.word	0x00029840
        /*06cc*/ 	.short	0x010a
        /*06ce*/ 	.byte	0x3f
	.zero		1


	//   ....[44]....
        /*06d0*/ 	.word	0x0000c300
        /*06d4*/ 	.word	0x00000012
        /*06d8*/ 	.word	0x00029870
        /*06dc*/ 	.short	0x010a
        /*06de*/ 	.byte	0x3f
	.zero		1


	//   ....[45]....
        /*06e0*/ 	.word	0x0000c370
        /*06e4*/ 	.word	0x00000012
        /*06e8*/ 	.word	0x00029860
        /*06ec*/ 	.short	0x010a
        /*06ee*/ 	.byte	0x3f
	.zero		1


	//   ....[46]....
        /*06f0*/ 	.word	0x0000c860
        /*06f4*/ 	.word	0x00000012
        /*06f8*/ 	.word	0x00029850
        /*06fc*/ 	.short	0x0101
        /*06fe*/ 	.byte	0x3f
	.zero		1


	//   ....[47]....
        /*0700*/ 	.word	0x0000c8f0
        /*0704*/ 	.word	0x00000012
        /*0708*/ 	.word	0x00000000
        /*070c*/ 	.short	0x0101
        /*070e*/ 	.byte	0x3f
	.zero		1


	//   ....[48]....
        /*0710*/ 	.word	0x0000ca10
        /*0714*/ 	.word	0x00000010
        /*0718*/ 	.word	0x00029870
        /*071c*/ 	.short	0x010a
        /*071e*/ 	.byte	0x3f
	.zero		1


	//   ....[49]....
        /*0720*/ 	.word	0x0000ca80
        /*0724*/ 	.word	0x00000010
        /*0728*/ 	.word	0x00029860
        /*072c*/ 	.short	0x010a
        /*072e*/ 	.byte	0x3f
	.zero		1


	//   ....[50]....
        /*0730*/ 	.word	0x0000cf80
        /*0734*/ 	.word	0x00000010
        /*0738*/ 	.word	0x00029850
        /*073c*/ 	.short	0x0101
        /*073e*/ 	.byte	0x3f
	.zero		1


	//   ....[51]....
        /*0740*/ 	.word	0x0000d010
        /*0744*/ 	.word	0x00000010
        /*0748*/ 	.word	0x00000000
        /*074c*/ 	.short	0x0101
        /*074e*/ 	.byte	0x3f
	.zero		1


	//   ....[52]....
        /*0750*/ 	.word	0x0000d150
        /*0754*/ 	.word	0x00000008
        /*0758*/ 	.word	0x00029820
        /*075c*/ 	.short	0x010a
        /*075e*/ 	.byte	0x3f
	.zero		1


	//   ....[53]....
        /*0760*/ 	.word	0x0000d2d0
        /*0764*/ 	.word	0x00000005
        /*0768*/ 	.word	0x00000000
        /*076c*/ 	.short	0x010a
        /*076e*/ 	.byte	0x3f
	.zero		1


	//   ....[54]....
        /*0770*/ 	.word	0x0000d320
        /*0774*/ 	.word	0x00000007
        /*0778*/ 	.word	0x00000000
        /*077c*/ 	.short	0x010a
        /*077e*/ 	.byte	0x3f
	.zero		1


	//   ....[55]....
        /*0780*/ 	.word	0x0000d370
        /*0784*/ 	.word	0x00000011
        /*0788*/ 	.word	0x00029860
        /*078c*/ 	.short	0x010a
        /*078e*/ 	.byte	0x3f
	.zero		1


	//   ....[56]....
        /*0790*/ 	.word	0x0000d3c0
        /*0794*/ 	.word	0x00000003
        /*0798*/ 	.word	0x00029860
        /*079c*/ 	.short	0x010a
        /*079e*/ 	.byte	0x3f
	.zero		1


	//   ....[57]....
        /*07a0*/ 	.word	0x0000d400
        /*07a4*/ 	.word	0x00000011
        /*07a8*/ 	.word	0x00029880
        /*07ac*/ 	.short	0x010a
        /*07ae*/ 	.byte	0x3f
	.zero		1


	//   ....[58]....
        /*07b0*/ 	.word	0x0000d420
        /*07b4*/ 	.word	0x00000003
        /*07b8*/ 	.word	0x00029880
        /*07bc*/ 	.short	0x010a
        /*07be*/ 	.byte	0x3f
	.zero		1


	//   ....[59]....
        /*07c0*/ 	.word	0x0000d490
        /*07c4*/ 	.word	0x00000003
        /*07c8*/ 	.word	0x00029800
        /*07cc*/ 	.short	0x010a
        /*07ce*/ 	.byte	0x3f
	.zero		1


	//   ....[60]....
        /*07d0*/ 	.word	0x0000d4e0
        /*07d4*/ 	.word	0x00000004
        /*07d8*/ 	.word	0x00029830
        /*07dc*/ 	.short	0x010a
        /*07de*/ 	.byte	0x3f
	.zero		1


	//   ....[61]....
        /*07e0*/ 	.word	0x0000d540
        /*07e4*/ 	.word	0x00000003
        /*07e8*/ 	.word	0x00029830
        /*07ec*/ 	.short	0x010a
        /*07ee*/ 	.byte	0x3f
	.zero		1


	//   ....[62]....
        /*07f0*/ 	.word	0x0000d5a0
        /*07f4*/ 	.word	0x00000003
        /*07f8*/ 	.word	0x00029850
        /*07fc*/ 	.short	0x010a
        /*07fe*/ 	.byte	0x3f
	.zero		1


	//   ....[63]....
        /*0800*/ 	.word	0x0000d600
        /*0804*/ 	.word	0x00000007
        /*0808*/ 	.word	0x00029850
        /*080c*/ 	.short	0x010a
        /*080e*/ 	.byte	0x3f
	.zero		1


	//   ....[64]....
        /*0810*/ 	.word	0x0000d750
        /*0814*/ 	.word	0x00000002
        /*0818*/ 	.word	0x00029880
        /*081c*/ 	.short	0x010a
        /*081e*/ 	.byte	0x3f
	.zero		1


	//   ....[65]....
        /*0820*/ 	.word	0x0000d7a0
        /*0824*/ 	.word	0x00000002
        /*0828*/ 	.word	0x00029840
        /*082c*/ 	.short	0x010a
        /*082e*/ 	.byte	0x3f
	.zero		1


	//   ....[66]....
        /*0830*/ 	.word	0x0000dd40
        /*0834*/ 	.word	0x00000002
        /*0838*/ 	.word	0x00029820
        /*083c*/ 	.short	0x010a
        /*083e*/ 	.byte	0x3f
	.zero		1


	//   ....[67]....
        /*0840*/ 	.word	0x0000dd90
        /*0844*/ 	.word	0x00000006
        /*0848*/ 	.word	0x00029880
        /*084c*/ 	.short	0x010a
        /*084e*/ 	.byte	0x3f
	.zero		1


	//   ....[68]....
        /*0850*/ 	.word	0x0000dde0
        /*0854*/ 	.word	0x00000006
        /*0858*/ 	.word	0x00029840
        /*085c*/ 	.short	0x010a
        /*085e*/ 	.byte	0x3f
	.zero		1


	//   ....[69]....
        /*0860*/ 	.word	0x0000de30
        /*0864*/ 	.word	0x00000012
        /*0868*/ 	.word	0x00029870
        /*086c*/ 	.short	0x010a
        /*086e*/ 	.byte	0x3f
	.zero		1


	//   ....[70]....
        /*0870*/ 	.word	0x0000de80
        /*0874*/ 	.word	0x00000012
        /*0878*/ 	.word	0x00029860
        /*087c*/ 	.short	0x010a
        /*087e*/ 	.byte	0x3f
	.zero		1


	//   ....[71]....
        /*0880*/ 	.word	0x0000ded0
        /*0884*/ 	.word	0x00000010
        /*0888*/ 	.word	0x00029870
        /*088c*/ 	.short	0x010a
        /*088e*/ 	.byte	0x3f
	.zero		1


	//   ....[72]....
        /*0890*/ 	.word	0x0000df20
        /*0894*/ 	.word	0x00000010
        /*0898*/ 	.word	0x00029860
        /*089c*/ 	.short	0x010a
        /*089e*/ 	.byte	0x3f
	.zero		1


	//   ....[73]....
        /*08a0*/ 	.word	0x0000df70
        /*08a4*/ 	.word	0x00000008
        /*08a8*/ 	.word	0x00029820
        /*08ac*/ 	.short	0x010a
        /*08ae*/ 	.byte	0x3f
	.zero		1


	//   ....[74]....
        /*08b0*/ 	.word	0x0000dfc0
        /*08b4*/ 	.word	0x00000005
        /*08b8*/ 	.word	0x00000000
        /*08bc*/ 	.short	0x010a
        /*08be*/ 	.byte	0x3f
	.zero		1


	//   ....[75]....
        /*08c0*/ 	.word	0x0000e010
        /*08c4*/ 	.word	0x00000007
        /*08c8*/ 	.word	0x00000000
        /*08cc*/ 	.short	0x010a
        /*08ce*/ 	.byte	0x3f
	.zero		1


	//   ....[76]....
        /*08d0*/ 	.word	0x0000e060
        /*08d4*/ 	.word	0x00000011
        /*08d8*/ 	.word	0x00029860
        /*08dc*/ 	.short	0x010a
        /*08de*/ 	.byte	0x3f
	.zero		1


	//   ....[77]....
        /*08e0*/ 	.word	0x0000e0b0
        /*08e4*/ 	.word	0x00000003
        /*08e8*/ 	.word	0x00029860
        /*08ec*/ 	.short	0x010a
        /*08ee*/ 	.byte	0x3f
	.zero		1


	//   ....[78]....
        /*08f0*/ 	.word	0x0000e100
        /*08f4*/ 	.word	0x00000011
        /*08f8*/ 	.word	0x00029880
        /*08fc*/ 	.short	0x010a
        /*08fe*/ 	.byte	0x3f
	.zero		1


	//----- nvinfo : EIATTR_NUM_MBARRIERS
	.align		4
.L_126:
        /*0900*/ 	.byte	0x03, 0x38
        /*0902*/ 	.short	0x0016


	//----- nvinfo : EIATTR_EXIT_INSTR_OFFSETS
	.align		4
        /*0904*/ 	.byte	0x04, 0x1c
        /*0906*/ 	.short	(.L_128 - .L_127)


	//   ....[0]....
.L_127:
        /*0908*/ 	.word	0x00000f50


	//   ....[1]....
        /*090c*/ 	.word	0x00009ba0


	//   ....[2]....
        /*0910*/ 	.word	0x0000d1c0


	//   ....[3]....
        /*0914*/ 	.word	0x0000d470


	//----- nvinfo : EIATTR_MAX_THREADS
	.align		4
.L_128:
        /*0918*/ 	.byte	0x04, 0x05
        /*091a*/ 	.short	(.L_130 - .L_129)
.L_129:
        /*091c*/ 	.word	0x00000180
        /*0920*/ 	.word	0x00000001
        /*0924*/ 	.word	0x00000001


	//----- nvinfo : EIATTR_CRS_STACK_SIZE
	.align		4
.L_130:
        /*0928*/ 	.byte	0x04, 0x1e
        /*092a*/ 	.short	(.L_132 - .L_131)
.L_131:
        /*092c*/ 	.word	0x00000000


	//----- nvinfo : EIATTR_CBANK_PARAM_SIZE
	.align		4
.L_132:
        /*0930*/ 	.byte	0x03, 0x19
        /*0932*/ 	.short	0x0a70


	//----- nvinfo : EIATTR_PARAM_CBANK
	.align		4
        /*0934*/ 	.byte	0x04, 0x0a
        /*0936*/ 	.short	(.L_134 - .L_133)
	.align		4
.L_133:
        /*0938*/ 	.word	index@(.nv.constant0._ZN7cutlass13device_kernelIN5flash11enable_sm90INS1_16FlashAttnFwdSm90INS1_25CollectiveMainloopFwdSm90ILi2EN4cute5tupleIJNS5_1CILi2EEENS7_ILi1EEES9_EEENS6_IJNS7_ILi128EEENS7_ILi160EEENS7_ILi192EEEEEELi128ENS_12float_e4m3_tEfNS_4arch4Sm90ELb0ELb0ELb0ELb0ELb0ELb0ELb0ELb1ELb1ELb1ELb0ELb0EEENS1_21CollectiveEpilogueFwdINS6_IJSB_SB_SC_EEESA_NS_10bfloat16_tESH_Li256ELb0ELb1ELb0ELb1EEENS1_29StaticPersistentTileSchedulerILb0EEEEEEEEEvNT_6ParamsE)
        /*093c*/ 	.short	0x0210
        /*093e*/ 	.short	0x0a70


	//----- nvinfo : EIATTR_SW_WAR
	.align		4
.L_134:
        /*0940*/ 	.byte	0x04, 0x36
        /*0942*/ 	.short	(.L_136 - .L_135)
.L_135:
        /*0944*/ 	.word	0x00000008
.L_136:


//--------------------- .nv.info._ZN7cutlass13device_kernelIN5flash11enable_sm90INS1_16FlashAttnFwdSm90INS1_25CollectiveMainloopFwdSm90ILi2EN4cute5tupleIJNS5_1CILi1EEES8_S8_EEENS6_IJNS7_ILi128EEENS7_ILi160EEENS7_ILi192EEEEEELi128ENS_12float_e4m3_tEfNS_4arch4Sm90ELb0ELb0ELb0ELb1ELb0ELb0ELb0ELb1ELb1ELb1ELb0ELb0EEENS1_21CollectiveEpilogueFwdINS6_IJSA_SA_SB_EEES9_NS_10bfloat16_tESG_Li256ELb1ELb1ELb0ELb1EEENS1_36VarlenDynamicPersistentTileSchedulerILi128ELi160ELi256ELi128ELb0ELb1ELb1ELb0ELb1ELb1EEEEEEEEEvNT_6ParamsE --------------------------
	.section	.nv.info._ZN7cutlass13device_kernelIN5flash11enable_sm90INS1_16FlashAttnFwdSm90INS1_25CollectiveMainloopFwdSm90ILi2EN4cute5tupleIJNS5_1CILi1EEES8_S8_EEENS6_IJNS7_ILi128EEENS7_ILi160EEENS7_ILi192EEEEEELi128ENS_12float_e4m3_tEfNS_4arch4Sm90ELb0ELb0ELb0ELb1ELb0ELb0ELb0ELb1ELb1ELb1ELb0ELb0EEENS1_21CollectiveEpilogueFwdINS6_IJSA_SA_SB_EEES9_NS_10bfloat16_tESG_Li256ELb1ELb1ELb0ELb1EEENS1_36VarlenDynamicPersistentTileSchedulerILi128ELi160ELi256ELi128ELb0ELb1ELb1ELb0ELb1ELb1EEEEEEEEEvNT_6ParamsE,"",@"SHT_CUDA_INFO"
	.sectionflags	@""
	.align	4


	//----- nvinfo : EIATTR_CUDA_API_VERSION
	.align		4
        /*0000*/ 	.byte	0x04, 0x37
        /*0002*/ 	.short	(.L_138 - .L_137)
.L_137:
        /*0004*/ 	.word	0x00000082


	//----- nvinfo : EIATTR_KPARAM_INFO
	.align		4
.L_138:
        /*0008*/ 	.byte	0x04, 0x17
        /*000a*/ 	.short	(.L_140 - .L_139)
.L_139:
        /*000c*/ 	.word	0x00000000
        /*0010*/ 	.short	0x0000
        /*0012*/ 	.short	0x0070
        /*0014*/ 	.byte	0x00, 0xf0, 0x01, 0x2a


	//----- nvinfo : EIATTR_SPARSE_MMA_MASK
	.align		4
.L_140:
        /*0018*/ 	.byte	0x03, 0x50
        /*001a*/ 	.short	0x0000


	//----- nvinfo : EIATTR_MAXREG_COUNT
	.align		4
        /*001c*/ 	.byte	0x03, 0x1b
        /*001e*/ 	.short	0x00a8


	//----- nvinfo : EIATTR_NUM_BARRIERS
	.align		4
        /*0020*/ 	.byte	0x02, 0x4c
        /*0022*/ 	.byte	0x10
	.zero		1


	//----- nvinfo : EIATTR_EXTERNS
	.align		4
        /*0024*/ 	.byte	0x04, 0x0f
        /*0026*/ 	.short	(.L_142 - .L_141)


	//   ....[0]....
	.align		4
.L_141:
        /*0028*/ 	.word	index@(__assertfail)


	//----- nvinfo : EIATTR_ANNOTATIONS
	.align		4
.L_142:
        /*002c*/ 	.byte	0x04, 0x55
        /*002e*/ 	.short	(.L_144 - .L_143)


	//   ....[0]....
.L_143:
        /* <DEDUP_REMOVED lines=32> */


	//----- nvinfo : EIATTR_MERCURY_ISA_VERSION
	.align		4
.L_144:
        /*0220*/ 	.byte	0x03, 0x5f
        /*0222*/ 	.short	0x0101


	//----- nvinfo : EIATTR_UNUSED_LOAD_BYTE_OFFSET
	.align		4
        /*0224*/ 	.byte	0x04, 0x44
        /*0226*/ 	.short	(.L_146 - .L_145)


	//   ....[0]....
.L_145:
        /*0228*/ 	.word	0x00000a40
        /*022c*/ 	.word	0x0000fff0


	//   ....[1]....
        /*0230*/ 	.word	0x00008620
        /*0234*/ 	.word	0x0000fff0


	//----- nvinfo : EIATTR_INT_WARP_WIDE_INSTR_OFFSETS
	.align		4
.L_146:
        /*0238*/ 	.byte	0x04, 0x31
        /*023a*/ 	.short	(.L_148 - .L_147)


	//   ....[0]....
.L_147:
        /*023c*/ 	.word	0x00000130


	//   ....[1]....
        /*0240*/ 	.word	0x00000170


	//   ....[2]....
        /*0244*/ 	.word	0x000001e0


	//   ....[3]....
        /*0248*/ 	.word	0x0000c180


	//   ....[4]....
        /*024c*/ 	.word	0x0000c210


	//   ....[5]....
        /*0250*/ 	.word	0x0000ead0


	//   ....[6]....
        /*0254*/ 	.word	0x0000eb60


	//----- nvinfo : EIATTR_COOP_GROUP_MASK_REGIDS
	.align		4
.L_148:
        /*0258*/ 	.byte	0x04, 0x29
        /*025a*/ 	.short	(.L_150 - .L_149)


	//   ....[0]....
.L_149:
        /*025c*/ 	.word	0xffffffff


	//   ....[1]....
        /*0260*/ 	.word	0xffffffff


	//   ....[2]....
        /*0264*/ 	.word	0xffffffff


	//   ....[3]....
        /*0268*/ 	.word	0xffffffff


	//   ....[4]....
        /*026c*/ 	.word	0xffffffff


	//   ....[5]....
        /*0270*/ 	.word	0xffffffff


	//   ....[6]....
        /*0274*/ 	.word	0xffffffff


	//   ....[7]....
        /*0278*/ 	.word	0xffffffff


	//   ....[8]....
        /*027c*/ 	.word	0xffffffff


	//   ....[9]....
        /*0280*/ 	.word	0xffffffff


	//   ....[10]....
        /*0284*/ 	.word	0xffffffff


	//   ....[11]....
        /*0288*/ 	.word	0xffffffff


	//   ....[12]....
        /*028c*/ 	.word	0xffffffff


	//   ....[13]....
        /*0290*/ 	.word	0xffffffff


	//   ....[14]....
        /*0294*/ 	.word	0xffffffff


	//   ....[15]....
        /*0298*/ 	.word	0xffffffff


	//   ....[16]....
        /*029c*/ 	.word	0xffffffff


	//   ....[17]....
        /*02a0*/ 	.word	0xffffffff


	//   ....[18]....
        /*02a4*/ 	.word	0xffffffff


	//   ....[19]....
        /*02a8*/ 	.word	0xffffffff


	//   ....[20]....
        /*02ac*/ 	.word	0xffffffff


	//   ....[21]....
        /*02b0*/ 	.word	0xffffffff


	//   ....[22]....
        /*02b4*/ 	.word	0xffffffff


	//   ....[23]....
        /*02b8*/ 	.word	0xffffffff


	//   ....[24]....
        /*02bc*/ 	.word	0xffffffff


	//   ....[25]....
        /*02c0*/ 	.word	0xffffffff


	//   ....[26]....
        /*02c4*/ 	.word	0xffffffff


	//   ....[27]....
        /*02c8*/ 	.word	0xffffffff


	//   ....[28]....
        /*02cc*/ 	.word	0xffffffff


	//   ....[29]....
        /*02d0*/ 	.word	0xffffffff


	//   ....[30]....
        /*02d4*/ 	.word	0xffffffff


	//   ....[31]....
        /*02d8*/ 	.word	0xffffffff


	//   ....[32]....
        /*02dc*/ 	.word	0xffffffff


	//   ....[33]....
        /*02e0*/ 	.word	0xffffffff


	//   ....[34]....
        /*02e4*/ 	.word	0xffffffff


	//   ....[35]....
        /*02e8*/ 	.word	0xffffffff


	//   ....[36]....
        /*02ec*/ 	.word	0xffffffff


	//   ....[37]....
        /*02f0*/ 	.word	0xffffffff


	//   ....[38]....
        /*02f4*/ 	.word	0xffffffff


	//   ....[39]....
        /*02f8*/ 	.word	0xffffffff


	//   ....[40]....
        /*02fc*/ 	.word	0xffffffff


	//   ....[41]....
        /*0300*/ 	.word	0xffffffff


	//   ....[42]....
        /*0304*/ 	.word	0xffffffff


	//   ....[43]....
        /*0308*/ 	.word	0xffffffff


	//   ....[44]....
        /*030c*/ 	.word	0xffffffff


	//   ....[45]....
        /*0310*/ 	.word	0xffffffff


	//   ....[46]....
        /*0314*/ 	.word	0xffffffff


	//   ....[47]....
        /*0318*/ 	.word	0xffffffff


	//   ....[48]....
        /*031c*/ 	.word	0xffffffff


	//   ....[49]....
        /*0320*/ 	.word	0xffffffff


	//   ....[50]....
        /*0324*/ 	.word	0xffffffff


	//   ....[51]....
        /*0328*/ 	.word	0xffffffff


	//   ....[52]....
        /*032c*/ 	.word	0xffffffff


	//   ....[53]....
        /*0330*/ 	.word	0xffffffff


	//   ....[54]....
        /*0334*/ 	.word	0xffffffff


	//   ....[55]....
        /*0338*/ 	.word	0xffffffff


	//   ....[56]....
        /*033c*/ 	.word	0xffffffff


	//   ....[57]....
        /*0340*/ 	.word	0xffffffff


	//   ....[58]....
        /*0344*/ 	.word	0xffffffff


	//   ....[59]....
        /*0348*/ 	.word	0xffffffff


	//   ....[60]....
        /*034c*/ 	.word	0xffffffff


	//   ....[61]....
        /*0350*/ 	.word	0xffffffff


	//   ....[62]....
        /*0354*/ 	.word	0xffffffff


	//   ....[63]....
        /*0358*/ 	.word	0xffffffff


	//   ....[64]....
        /*035c*/ 	.word	0xffffffff


	//   ....[65]....
        /*0360*/ 	.word	0xffffffff


	//   ....[66]....
        /*0364*/ 	.word	0xffffffff


	//   ....[67]....
        /*0368*/ 	.word	0xffffffff


	//   ....[68]....
        /*036c*/ 	.word	0xffffffff


	//   ....[69]....
        /*0370*/ 	.word	0xffffffff


	//   ....[70]....
        /*0374*/ 	.word	0xffffffff


	//   ....[71]....
        /*0378*/ 	.word	0xffffffff


	//   ....[72]....
        /*037c*/ 	.word	0xffffffff


	//   ....[73]....
        /*0380*/ 	.word	0xffffffff


	//   ....[74]....
        /*0384*/ 	.word	0xffffffff


	//   ....[75]....
        /*0388*/ 	.word	0xffffffff


	//   ....[76]....
        /*038c*/ 	.word	0xffffffff


	//   ....[77]....
        /*0390*/ 	.word	0xffffffff


	//   ....[78]....
        /*0394*/ 	.word	0xffffffff


	//   ....[79]....
        /*0398*/ 	.word	0xffffffff


	//   ....[80]....
        /*039c*/ 	.word	0xffffffff


	//   ....[81]....
        /*03a0*/ 	.word	0xffffffff


	//   ....[82]....
        /*03a4*/ 	.word	0xffffffff


	//   ....[83]....
        /*03a8*/ 	.word	0xffffffff


	//   ....[84]....
        /*03ac*/ 	.word	0xffffffff


	//   ....[85]....
        /*03b0*/ 	.word	0xffffffff


	//   ....[86]....
        /*03b4*/ 	.word	0xffffffff


	//   ....[87]....
        /*03b8*/ 	.word	0xffffffff


	//   ....[88]....
        /*03bc*/ 	.word	0xffffffff


	//   ....[89]....
        /*03c0*/ 	.word	0xffffffff


	//   ....[90]....
        /*03c4*/ 	.word	0xffffffff


	//   ....[91]....
        /*03c8*/ 	.word	0xffffffff


	//   ....[92]....
        /*03cc*/ 	.word	0xffffffff


	//   ....[93]....
        /*03d0*/ 	.word	0xffffffff


	//   ....[94]....
        /*03d4*/ 	.word	0xffffffff


	//   ....[95]....
        /*03d8*/ 	.word	0xffffffff


	//   ....[96]....
        /*03dc*/ 	.word	0xffffffff


	//   ....[97]....
        /*03e0*/ 	.word	0xffffffff


	//   ....[98]....
        /*03e4*/ 	.word	0xffffffff


	//   ....[99]....
        /*03e8*/ 	.word	0xffffffff


	//   ....[100]....
        /*03ec*/ 	.word	0xffffffff


	//   ....[101]....
        /*03f0*/ 	.word	0xffffffff


	//   ....[102]....
        /*03f4*/ 	.word	0xffffffff


	//   ....[103]....
        /*03f8*/ 	.word	0xffffffff


	//   ....[104]....
        /*03fc*/ 	.word	0xffffffff


	//   ....[105]....
        /*0400*/ 	.word	0xffffffff


	//   ....[106]....
        /*0404*/ 	.word	0xffffffff


	//   ....[107]....
        /*0408*/ 	.word	0xffffffff


	//   ....[108]....
        /*040c*/ 	.word	0xffffffff


	//   ....[109]....
        /*0410*/ 	.word	0xffffffff


	//   ....[110]....
        /*0414*/ 	.word	0xffffffff


	//   ....[111]....
        /*0418*/ 	.word	0xffffffff


	//   ....[112]....
        /*041c*/ 	.word	0xffffffff


	//   ....[113]....
        /*0420*/ 	.word	0xffffffff


	//   ....[114]....
        /*0424*/ 	.word	0xffffffff


	//   ....[115]....
        /*0428*/ 	.word	0x0500000f


	//   ....[116]....
        /*042c*/ 	.word	0x0500000f


	//   ....[117]....
        /*0430*/ 	.word	0x0500000f


	//   ....[118]....
        /*0434*/ 	.word	0x0500000f


	//   ....[119]....
        /*0438*/ 	.word	0x0500000f


	//   ....[120]....
        /*043c*/ 	.word	0x0500000f


	//   ....[121]....
        /*0440*/ 	.word	0x0500000f


	//   ....[122]....
        /*0444*/ 	.word	0x0500000f


	//   ....[123]....
        /*0448*/ 	.word	0x0500000f


	//   ....[124]....
        /*044c*/ 	.word	0x0500000f


	//----- nvinfo : EIATTR_COOP_GROUP_INSTR_OFFSETS
	.align		4
.L_150:
        /*0450*/ 	.byte	0x04, 0x28
        /*0452*/ 	.short	(.L_152 - .L_151)


	//   ....[0]....
.L_151:
        /*0454*/ 	.word	0x00000070


	//   ....[1]....
        /*0458*/ 	.word	0x00000140


	//   ....[2]....
        /*045c*/ 	.word	0x00000190


	//   ....[3]....
        /*0460*/ 	.word	0x000003c0


	//   ....[4]....
        /*0464*/ 	.word	0x00000520


	//   ....[5]....
        /*0468*/ 	.word	0x00000640


	//   ....[6]....
        /*046c*/ 	.word	0x000007a0


	//   ....[7]....
        /*0470*/ 	.word	0x000016e0


	//   ....[8]....
        /*0474*/ 	.word	0x00003170


	//   ....[9]....
        /*0478*/ 	.word	0x00003250


	//   ....[10]....
        /*047c*/ 	.word	0x000037f0


	//   ....[11]....
        /*0480*/ 	.word	0x000038a0


	//   ....[12]....
        /*0484*/ 	.word	0x00006060


	//   ....[13]....
        /*0488*/ 	.word	0x00006080


	//   ....[14]....
        /*048c*/ 	.word	0x000060b0


	//   ....[15]....
        /*0490*/ 	.word	0x000060e0


	//   ....[16]....
        /*0494*/ 	.word	0x00007e80


	//   ....[17]....
        /*0498*/ 	.word	0x00007e90


	//   ....[18]....
        /*049c*/ 	.word	0x00007f10


	//   ....[19]....
        /*04a0*/ 	.word	0x00007f20


	//   ....[20]....
        /*04a4*/ 	.word	0x00008eb0


	//   ....[21]....
        /*04a8*/ 	.word	0x00008ec0


	//   ....[22]....
        /*04ac*/ 	.word	0x00008ed0


	//   ....[23]....
        /*04b0*/ 	.word	0x00008ee0


	//   ....[24]....
        /*04b4*/ 	.word	0x00008ef0


	//   ....[25]....
        /*04b8*/ 	.word	0x00008f00


	//   ....[26]....
        /*04bc*/ 	.word	0x00008f10


	//   ....[27]....
        /*04c0*/ 	.word	0x00008f20


	//   ....[28]....
        /*04c4*/ 	.word	0x00008f50


	//   ....[29]....
        /*04c8*/ 	.word	0x00008f60


	//   ....[30]....
        /*04cc*/ 	.word	0x00008f90


	//   ....[31]....
        /*04d0*/ 	.word	0x00008fa0


	//   ....[32]....
        /*04d4*/ 	.word	0x00008fb0


	//   ....[33]....
        /*04d8*/ 	.word	0x00008fc0


	//   ....[34]....
        /*04dc*/ 	.word	0x00008ff0


	//   ....[35]....
        /*04e0*/ 	.word	0x00009020


	//   ....[36]....
        /*04e4*/ 	.word	0x00009030


	//   ....[37]....
        /*04e8*/ 	.word	0x00009040


	//   ....[38]....
        /*04ec*/ 	.word	0x00009060


	//   ....[39]....
        /*04f0*/ 	.word	0x00009070


	//   ....[40]....
        /*04f4*/ 	.word	0x000090a0


	//   ....[41]....
        /*04f8*/ 	.word	0x000090d0


	//   ....[42]....
        /*04fc*/ 	.word	0x000090e0


	//   ....[43]....
        /*0500*/ 	.word	0x000090f0


	//   ....[44]....
        /*0504*/ 	.word	0x00009100


	//   ....[45]....
        /*0508*/ 	.word	0x00009110


	//   ....[46]....
        /*050c*/ 	.word	0x00009120


	//   ....[47]....
        /*0510*/ 	.word	0x00009130


	//   ....[48]....
        /*0514*/ 	.word	0x00009140


	//   ....[49]....
        /*0518*/ 	.word	0x00009190


	//   ....[50]....
        /*051c*/ 	.word	0x000091c0


	//   ....[51]....
        /*0520*/ 	.word	0x000091f0


	//   ....[52]....
        /*0524*/ 	.word	0x00009810


	//   ....[53]....
        /*0528*/ 	.word	0x00009840


	//   ....[54]....
        /*052c*/ 	.word	0x00009870


	//   ....[55]....
        /*0530*/ 	.word	0x000098a0


	//   ....[56]....
        /*0534*/ 	.word	0x00009e70


	//   ....[57]....
        /*0538*/ 	.word	0x00009ea0


	//   ....[58]....
        /*053c*/ 	.word	0x00009f60


	//   ....[59]....
        /*0540*/ 	.word	0x00009f80


	//   ....[60]....
        /*0544*/ 	.word	0x0000a040


	//   ....[61]....
        /*0548*/ 	.word	0x0000a060


	//   ....[62]....
        /*054c*/ 	.word	0x0000a130


	//   ....[63]....
        /*0550*/ 	.word	0x0000a150


	//   ....[64]....
        /*0554*/ 	.word	0x0000aa20


	//   ....[65]....
        /*0558*/ 	.word	0x0000aa50


	//   ....[66]....
        /*055c*/ 	.word	0x0000ab20


	//   ....[67]....
        /*0560*/ 	.word	0x0000ab40


	//   ....[68]....
        /*0564*/ 	.word	0x0000ac00


	//   ....[69]....
        /*0568*/ 	.word	0x0000ac20


	//   ....[70]....
        /*056c*/ 	.word	0x0000acf0


	//   ....[71]....
        /*0570*/ 	.word	0x0000ad10


	//   ....[72]....
        /*0574*/ 	.word	0x0000ae50


	//   ....[73]....
        /*0578*/ 	.word	0x0000b060


	//   ....[74]....
        /*057c*/ 	.word	0x0000b090


	//   ....[75]....
        /*0580*/ 	.word	0x0000b0c0


	//   ....[76]....
        /*0584*/ 	.word	0x0000b100


	//   ....[77]....
        /*0588*/ 	.word	0x0000b130


	//   ....[78]....
        /*058c*/ 	.word	0x0000b160


	//   ....[79]....
        /*0590*/ 	.word	0x0000b2f0


	//   ....[80]....
        /*0594*/ 	.word	0x0000b320


	//   ....[81]....
        /*0598*/ 	.word	0x0000b350


	//   ....[82]....
        /*059c*/ 	.word	0x0000b380


	//   ....[83]....
        /*05a0*/ 	.word	0x0000b3b0


	//   ....[84]....
        /*05a4*/ 	.word	0x0000b3f0


	//   ....[85]....
        /*05a8*/ 	.word	0x0000b480


	//   ....[86]....
        /*05ac*/ 	.word	0x0000b4c0


	//   ....[87]....
        /*05b0*/ 	.word	0x0000b550


	//   ....[88]....
        /*05b4*/ 	.word	0x0000c930


	//   ....[89]....
        /*05b8*/ 	.word	0x0000d600


	//   ....[90]....
        /*05bc*/ 	.word	0x0000d630


	//   ....[91]....
        /*05c0*/ 	.word	0x0000d6f0


	//   ....[92]....
        /*05c4*/ 	.word	0x0000d700


	//   ....[93]....
        /*05c8*/ 	.word	0x0000d790


	//   ....[94]....
        /*05cc*/ 	.word	0x0000d7a0


	//   ....[95]....
        /*05d0*/ 	.word	0x0000d7b0


	//   ....[96]....
        /*05d4*/ 	.word	0x0000d7f0


	//   ....[97]....
        /*05d8*/ 	.word	0x0000f4b0


	//   ....[98]....
        /*05dc*/ 	.word	0x0000f4e0


	//   ....[99]....
        /*05e0*/ 	.word	0x0000f510


	//   ....[100]....
        /*05e4*/ 	.word	0x0000f540


	//   ....[101]....
        /*05e8*/ 	.word	0x0000f570


	//   ....[102]....
        /*05ec*/ 	.word	0x0000f580


	//   ....[103]....
        /*05f0*/ 	.word	0x0000f5c0


	//   ....[104]....
        /*05f4*/ 	.word	0x0000f5d0


	//   ....[105]....
        /*05f8*/ 	.word	0x0000f710


	//   ....[106]....
        /*05fc*/ 	.word	0x0000f740


	//   ....[107]....
        /*0600*/ 	.word	0x0000f770


	//   ....[108]....
        /*0604*/ 	.word	0x0000f7a0


	//   ....[109]....
        /*0608*/ 	.word	0x0000f7d0


	//   ....[110]....
        /*060c*/ 	.word	0x0000f810


	//   ....[111]....
        /*0610*/ 	.word	0x0000f890


	//   ....[112]....
        /*0614*/ 	.word	0x0000f8d0


	//   ....[113]....
        /*0618*/ 	.word	0x0000f920


	//   ....[114]....
        /*061c*/ 	.word	0x0000fdd0


	//   ....[115]....
        /*0620*/ 	.word	0x000102d0


	//   ....[116]....
        /*0624*/ 	.word	0x000104b0


	//   ....[117]....
        /*0628*/ 	.word	0x00010510


	//   ....[118]....
        /*062c*/ 	.word	0x00010570


	//   ....[119]....
        /*0630*/ 	.word	0x00010670


	//   ....[120]....
        /*0634*/ 	.word	0x000106d0


	//   ....[121]....
        /*0638*/ 	.word	0x000107d0


	//   ....[122]....
        /*063c*/ 	.word	0x00010830


	//   ....[123]....
        /*0640*/ 	.word	0x00010910


	//   ....[124]....
        /*0644*/ 	.word	0x00010c60


	//----- nvinfo : EIATTR_REG_RECONFIG
	.align		4
.L_152:
        /*0648*/ 	.byte	0x01, 0x54
	.zero		2


	//----- nvinfo : EIATTR_SYSCALL_OFFSETS
	.align		4
        /*064c*/ 	.byte	0x04, 0x46
        /*064e*/ 	.short	(.L_154 - .L_153)


	//   ....[0]....
.L_153:
        /*0650*/ 	.word	0x000018c0


	//   ....[1]....
        /*0654*/ 	.word	0x0000c380


	//   ....[2]....
        /*0658*/ 	.word	0x0000c510


	//   ....[3]....
        /*065c*/ 	.word	0x0000c660


	//   ....[4]....
        /*0660*/ 	.word	0x0000c7a0


	//   ....[5]....
        /*0664*/ 	.word	0x0000d210


	//----- nvinfo : EIATTR_MBARRIER_INSTR_OFFSETS
	.align		4
.L_154:
        /*0668*/ 	.byte	0x04, 0x39
        /*066a*/ 	.short	(.L_156 - .L_155)


	//   ....[0]....
.L_155:
        /*066c*/ 	.word	0x00000270
        /*0670*/ 	.word	0x000000ff
        /*0674*/ 	.word	0x00029800
        /*0678*/ 	.short	0x0100
        /*067a*/ 	.byte	0x08
	.zero		1


	//   ....[1]....
        /*067c*/ 	.word	0x00000280
        /*0680*/ 	.word	0x000000ff
        /*0684*/ 	.word	0x00029820
        /*0688*/ 	.short	0x0100
        /*068a*/ 	.byte	0x08
	.zero		1


	//   ....[2]....
        /*068c*/ 	.word	0x00000370
        /*0690*/ 	.word	0x000000ff
        /*0694*/ 	.word	0x00029830
        /*0698*/ 	.short	0x0100
        /*069a*/ 	.byte	0x08
	.zero		1


	//   ....[3]....
        /*069c*/ 	.word	0x00000380
        /*06a0*/ 	.word	0x000000ff
        /*06a4*/ 	.word	0x00029840
        /*06a8*/ 	.short	0x0100
        /*06aa*/ 	.byte	0x08
	.zero		1


	//   ....[4]....
        /*06ac*/ 	.word	0x00000390
        /*06b0*/ 	.word	0x000000ff
        /*06b4*/ 	.word	0x00029838
        /*06b8*/ 	.short	0x0100
        /*06ba*/ 	.byte	0x08
	.zero		1


	//   ....[5]....
        /*06bc*/ 	.word	0x000003a0
        /*06c0*/ 	.word	0x000000ff
        /*06c4*/ 	.word	0x00029848
        /*06c8*/ 	.short	0x0100
        /*06ca*/ 	.byte	0x08
	.zero		1


	//   ....[6]....
        /*06cc*/ 	.word	0x000004d0
        /*06d0*/ 	.word	0x000000ff
        /*06d4*/ 	.word	0x00029850
        /*06d8*/ 	.short	0x0100
        /*06da*/ 	.byte	0x08
	.zero		1


	//   ....[7]....
        /*06dc*/ 	.word	0x000004e0
        /*06e0*/ 	.word	0x000000ff
        /*06e4*/ 	.word	0x00029860
        /*06e8*/ 	.short	0x0100
        /*06ea*/ 	.byte	0x08
	.zero		1


	//   ....[8]....
        /*06ec*/ 	.word	0x000004f0
        /*06f0*/ 	.word	0x000000ff
        /*06f4*/ 	.word	0x00029858
        /*06f8*/ 	.short	0x0100
        /*06fa*/ 	.byte	0x08
	.zero		1


	//   ....[9]....
        /*06fc*/ 	.word	0x00000500
        /*0700*/ 	.word	0x000000ff
        /*0704*/ 	.word	0x00029868
        /*0708*/ 	.short	0x0100
        /*070a*/ 	.byte	0x08
	.zero		1


	//   ....[10]....
        /*070c*/ 	.word	0x000005f0
        /*0710*/ 	.word	0x000000ff
        /*0714*/ 	.word	0x00029870
        /*0718*/ 	.short	0x0100
        /*071a*/ 	.byte	0x06
	.zero		1


	//   ....[11]....
        /*071c*/ 	.word	0x00000600
        /*0720*/ 	.word	0x000000ff
        /*0724*/ 	.word	0x00029880
        /*0728*/ 	.short	0x0100
        /*072a*/ 	.byte	0x06
	.zero		1


	//   ....[12]....
        /*072c*/ 	.word	0x00000610
        /*0730*/ 	.word	0x000000ff
        /*0734*/ 	.word	0x00029878
        /*0738*/ 	.short	0x0100
        /*073a*/ 	.byte	0x06
	.zero		1


	//   ....[13]....
        /*073c*/ 	.word	0x00000620
        /*0740*/ 	.word	0x000000ff
        /*0744*/ 	.word	0x00029888
        /*0748*/ 	.short	0x0100
        /*074a*/ 	.byte	0x06
	.zero		1


	//   ....[14]....
        /*074c*/ 	.word	0x00000750
        /*0750*/ 	.word	0x000000ff
        /*0754*/ 	.word	0x00029890
        /*0758*/ 	.short	0x0100
        /*075a*/ 	.byte	0x08
	.zero		1


	//   ....[15]....
        /*075c*/ 	.word	0x00000760
        /*0760*/ 	.word	0x000000ff
        /*0764*/ 	.word	0x000298a0
        /*0768*/ 	.short	0x0100
        /*076a*/ 	.byte	0x08
	.zero		1


	//   ....[16]....
        /*076c*/ 	.word	0x00000770
        /*0770*/ 	.word	0x000000ff
        /*0774*/ 	.word	0x00029898
        /*0778*/ 	.short	0x0100
        /*077a*/ 	.byte	0x08
	.zero		1


	//   ....[17]....
        /*077c*/ 	.word	0x00000780
        /*0780*/ 	.word	0x000000ff
        /*0784*/ 	.word	0x000298a8
        /*0788*/ 	.short	0x0100
        /*078a*/ 	.byte	0x08
	.zero		1


	//   ....[18]....
        /*078c*/ 	.word	0x000008b0
        /*0790*/ 	.word	0x000000ff
        /*0794*/ 	.word	0x000298b0
        /*0798*/ 	.short	0x0100
        /*079a*/ 	.byte	0x08
	.zero		1


	//   ....[19]....
        /*079c*/ 	.word	0x000008c0
        /*07a0*/ 	.word	0x000000ff
        /*07a4*/ 	.word	0x000298c0
        /*07a8*/ 	.short	0x0100
        /*07aa*/ 	.byte	0x08
	.zero		1


	//   ....[20]....
        /*07ac*/ 	.word	0x000008d0
        /*07b0*/ 	.word	0x000000ff
        /*07b4*/ 	.word	0x000298b8
        /*07b8*/ 	.short	0x0100
        /*07ba*/ 	.byte	0x08
	.zero		1


	//   ....[21]....
        /*07bc*/ 	.word	0x000008e0
        /*07c0*/ 	.word	0x000000ff
        /*07c4*/ 	.word	0x000298c8
        /*07c8*/ 	.short	0x0100
        /*07ca*/ 	.byte	0x08
	.zero		1


	//   ....[22]....
        /*07cc*/ 	.word	0x00001980
        /*07d0*/ 	.word	0x00000000
        /*07d4*/ 	.word	0x00029800
        /*07d8*/ 	.short	0x010a
        /*07da*/ 	.byte	0x3f
	.zero		1


	//   ....[23]....
        /*07dc*/ 	.word	0x00001a00
        /*07e0*/ 	.word	0x00000006
        /*07e4*/ 	.word	0x00029830
        /*07e8*/ 	.short	0x010a
        /*07ea*/ 	.byte	0x3f
	.zero		1


	//   ....[24]....
        /*07ec*/ 	.word	0x00001a70
        /*07f0*/ 	.word	0x00000006
        /*07f4*/ 	.word	0x00029830
        /*07f8*/ 	.short	0x010a
        /*07fa*/ 	.byte	0x3f
	.zero		1


	//   ....[25]....
        /*07fc*/ 	.word	0x00003830
        /*0800*/ 	.word	0x00000006
        /*0804*/ 	.word	0x00000000
        /*0808*/ 	.short	0x0101
        /*080a*/ 	.byte	0x3f
	.zero		1


	//   ....[26]....
        /*080c*/ 	.word	0x00004e10
        /*0810*/ 	.word	0x000000ff
        /*0814*/ 	.word	0x00029830
        /*0818*/ 	.short	0x010a
        /*081a*/ 	.byte	0x06
	.zero		1


	//   ....[27]....
        /*081c*/ 	.word	0x00004e50
        /*0820*/ 	.word	0x000000ff
        /*0824*/ 	.word	0x00029830
        /*0828*/ 	.short	0x010a
        /*082a*/ 	.byte	0x06
	.zero		1


	//   ....[28]....
        /*082c*/ 	.word	0x00005aa0
        /*0830*/ 	.word	0x000000ff
        /*0834*/ 	.word	0x00029850
        /*0838*/ 	.short	0x010a
        /*083a*/ 	.byte	0x06
	.zero		1


	//   ....[29]....
        /*083c*/ 	.word	0x00005ae0
        /*0840*/ 	.word	0x000000ff
        /*0844*/ 	.word	0x00029850
        /*0848*/ 	.short	0x010a
        /*084a*/ 	.byte	0x06
	.zero		1


	//   ....[30]....
        /*084c*/ 	.word	0x00007280
        /*0850*/ 	.word	0x00000006
        /*0854*/ 	.word	0x00000000
        /*0858*/ 	.short	0x0101
        /*085a*/ 	.byte	0x3f
	.zero		1


	//   ....[31]....
        /*085c*/ 	.word	0x00007470
        /*0860*/ 	.word	0x0000000a
        /*0864*/ 	.word	0x00000000
        /*0868*/ 	.short	0x0101
        /*086a*/ 	.byte	0x3f
	.zero		1


	//   ....[32]....
        /*086c*/ 	.word	0x00007ac0
        /*0870*/ 	.word	0x0000000f
        /*0874*/ 	.word	0x00029850
        /*0878*/ 	.short	0x010a
        /*087a*/ 	.byte	0x3f
	.zero		1


	//   ....[33]....
        /*087c*/ 	.word	0x00007b50
        /*0880*/ 	.word	0x0000000f
        /*0884*/ 	.word	0x00029850
        /*0888*/ 	.short	0x010a
        /*088a*/ 	.byte	0x3f
	.zero		1


	//   ....[34]....
        /*088c*/ 	.word	0x000081c0
        /*0890*/ 	.word	0x00000004
        /*0894*/ 	.word	0x00000000
        /*0898*/ 	.short	0x0101
        /*089a*/ 	.byte	0x3f
	.zero		1


	//   ....[35]....
        /*089c*/ 	.word	0x00009e60
        /*08a0*/ 	.word	0x00000003
        /*08a4*/ 	.word	0x00000000
        /*08a8*/ 	.short	0x0101
        /*08aa*/ 	.byte	0x3f
	.zero		1


	//   ....[36]....
        /*08ac*/ 	.word	0x0000cbb0
        /*08b0*/ 	.word	0x00000002
        /*08b4*/ 	.word	0x00029880
        /*08b8*/ 	.short	0x010a
        /*08ba*/ 	.byte	0x3f
	.zero		1


	//   ....[37]....
        /*08bc*/ 	.word	0x0000cd40
        /*08c0*/ 	.word	0x00000002
        /*08c4*/ 	.word	0x00029840
        /*08c8*/ 	.short	0x010a
        /*08ca*/ 	.byte	0x3f
	.zero		1


	//   ....[38]....
        /*08cc*/ 	.word	0x0000d900
        /*08d0*/ 	.word	0x00000011
        /*08d4*/ 	.word	0x00029800
        /*08d8*/ 	.short	0x0107
        /*08da*/ 	.byte	0x3f
	.zero		1


	//   ....[39]....
        /*08dc*/ 	.word	0x0000da00
        /*08e0*/ 	.word	0x00000011
        /*08e4*/ 	.word	0x00029800
        /*08e8*/ 	.short	0x0101
        /*08ea*/ 	.byte	0x3f
	.zero		1


	//   ....[40]....
        /*08ec*/ 	.word	0x0000da20
        /*08f0*/ 	.word	0x00000011
        /*08f4*/ 	.word	0x00029820
        /*08f8*/ 	.short	0x010a
        /*08fa*/ 	.byte	0x3f
	.zero		1


	//   ....[41]....
        /*08fc*/ 	.word	0x0000dd50
        /*0900*/ 	.word	0x00000005
        /*0904*/ 	.word	0x00029880
        /*0908*/ 	.short	0x010a
        /*090a*/ 	.byte	0x3f
	.zero		1


	//   ....[42]....
        /*090c*/ 	.word	0x0000df80
        /*0910*/ 	.word	0x00000005
        /*0914*/ 	.word	0x00029840
        /*0918*/ 	.short	0x010a
        /*091a*/ 	.byte	0x3f
	.zero		1


	//   ....[43]....
        /*091c*/ 	.word	0x0000e440
        /*0920*/ 	.word	0x00000013
        /*0924*/ 	.word	0x00029870
        /*0928*/ 	.short	0x010a
        /*092a*/ 	.byte	0x3f
	.zero		1


	//   ....[44]....
        /*092c*/ 	.word	0x0000e4b0
        /*0930*/ 	.word	0x00000013
        /*0934*/ 	.word	0x00029860
        /*0938*/ 	.short	0x010a
        /*093a*/ 	.byte	0x3f
	.zero		1


	//   ....[45]....
        /*093c*/ 	.word	0x0000e9b0
        /*0940*/ 	.word	0x00000013
        /*0944*/ 	.word	0x00029850
        /*0948*/ 	.short	0x0101
        /*094a*/ 	.byte	0x3f
	.zero		1


	//   ....[46]....
        /*094c*/ 	.word	0x0000ea20
        /*0950*/ 	.word	0x00000013
        /*0954*/ 	.word	0x00000000
        /*0958*/ 	.short	0x0101
        /*095a*/ 	.byte	0x3f
	.zero		1


	//   ....[47]....
        /*095c*/ 	.word	0x0000ec50
        /*0960*/ 	.word	0x00000010
        /*0964*/ 	.word	0x00029870
        /*0968*/ 	.short	0x010a
        /*096a*/ 	.byte	0x3f
	.zero		1


	//   ....[48]....
        /*096c*/ 	.word	0x0000ecc0
        /*0970*/ 	.word	0x00000010
        /*0974*/ 	.word	0x00029860
        /*0978*/ 	.short	0x010a
        /*097a*/ 	.byte	0x3f
	.zero		1


	//   ....[49]....
        /*097c*/ 	.word	0x0000f1d0
        /*0980*/ 	.word	0x00000010
        /*0984*/ 	.word	0x00029850
        /*0988*/ 	.short	0x0101
        /*098a*/ 	.byte	0x3f
	.zero		1


	//   ....[50]....
        /*098c*/ 	.word	0x0000f220
        /*0990*/ 	.word	0x00000010
        /*0994*/ 	.word	0x00000000
        /*0998*/ 	.short	0x0101
        /*099a*/ 	.byte	0x3f
	.zero		1


	//   ....[51]....
        /*099c*/ 	.word	0x0000fd50
        /*09a0*/ 	.word	0x00000003
        /*09a4*/ 	.word	0x00029820
        /*09a8*/ 	.short	0x010a
        /*09aa*/ 	.byte	0x3f
	.zero		1


	//   ....[52]....
        /*09ac*/ 	.word	0x0000ff20
        /*09b0*/ 	.word	0x00000007
        /*09b4*/ 	.word	0x00000000
        /*09b8*/ 	.short	0x010a
        /*09ba*/ 	.byte	0x3f
	.zero		1


	//   ....[53]....
        /*09bc*/ 	.word	0x0000ff70
        /*09c0*/ 	.word	0x00000005
        /*09c4*/ 	.word	0x00000000
        /*09c8*/ 	.short	0x010a
        /*09ca*/ 	.byte	0x3f
	.zero		1


	//   ....[54]....
        /*09cc*/ 	.word	0x0000ffc0
        /*09d0*/ 	.word	0x00000005
        /*09d4*/ 	.word	0x00029860
        /*09d8*/ 	.short	0x010a
        /*09da*/ 	.byte	0x3f
	.zero		1


	//   ....[55]....
        /*09dc*/ 	.word	0x00010010
        /*09e0*/ 	.word	0x00000003
        /*09e4*/ 	.word	0x00029860
        /*09e8*/ 	.short	0x010a
        /*09ea*/ 	.byte	0x3f
	.zero		1


	//   ....[56]....
        /*09ec*/ 	.word	0x00010050
        /*09f0*/ 	.word	0x00000005
        /*09f4*/ 	.word	0x00029880
        /*09f8*/ 	.short	0x010a
        /*09fa*/ 	.byte	0x3f
	.zero		1


	//   ....[57]....
        /*09fc*/ 	.word	0x00010070
        /*0a00*/ 	.word	0x00000003
        /*0a04*/ 	.word	0x00029880
        /*0a08*/ 	.short	0x010a
        /*0a0a*/ 	.byte	0x3f
	.zero		1


	//   ....[58]....
        /*0a0c*/ 	.word	0x000100d0
        /*0a10*/ 	.word	0x00000000
        /*0a14*/ 	.word	0x00029800
        /*0a18*/ 	.short	0x010a
        /*0a1a*/ 	.byte	0x3f
	.zero		1


	//   ....[59]....
        /*0a1c*/ 	.word	0x00010120
        /*0a20*/ 	.word	0x00000006
        /*0a24*/ 	.word	0x00029830
        /*0a28*/ 	.short	0x010a
        /*0a2a*/ 	.byte	0x3f
	.zero		1


	//   ....[60]....
        /*0a2c*/ 	.word	0x00010180
        /*0a30*/ 	.word	0x00000003
        /*0a34*/ 	.word	0x00029830
        /*0a38*/ 	.short	0x010a
        /*0a3a*/ 	.byte	0x3f
	.zero		1


	//   ....[61]....
        /*0a3c*/ 	.word	0x000101e0
        /*0a40*/ 	.word	0x00000003
        /*0a44*/ 	.word	0x00029850
        /*0a48*/ 	.short	0x010a
        /*0a4a*/ 	.byte	0x3f
	.zero		1


	//   ....[62]....
        /*0a4c*/ 	.word	0x00010230
        /*0a50*/ 	.word	0x0000000f
        /*0a54*/ 	.word	0x00029850
        /*0a58*/ 	.short	0x010a
        /*0a5a*/ 	.byte	0x3f
	.zero		1


	//   ....[63]....
        /*0a5c*/ 	.word	0x00010380
        /*0a60*/ 	.word	0x00000002
        /*0a64*/ 	.word	0x00029880
        /*0a68*/ 	.short	0x010a
        /*0a6a*/ 	.byte	0x3f
	.zero		1


	//   ....[64]....
        /*0a6c*/ 	.word	0x000103d0
        /*0a70*/ 	.word	0x00000002
        /*0a74*/ 	.word	0x00029840
        /*0a78*/ 	.short	0x010a
        /*0a7a*/ 	.byte	0x3f
	.zero		1


	//   ....[65]....
        /*0a7c*/ 	.word	0x00010950
        /*0a80*/ 	.word	0x00000011
        /*0a84*/ 	.word	0x00029820
        /*0a88*/ 	.short	0x010a
        /*0a8a*/ 	.byte	0x3f
	.zero		1


	//   ....[66]....
        /*0a8c*/ 	.word	0x000109a0
        /*0a90*/ 	.word	0x00000005
        /*0a94*/ 	.word	0x00029880
        /*0a98*/ 	.short	0x010a
        /*0a9a*/ 	.byte	0x3f
	.zero		1


	//   ....[67]....
        /*0a9c*/ 	.word	0x000109f0
        /*0aa0*/ 	.word	0x00000005
        /*0aa4*/ 	.word	0x00029840
        /*0aa8*/ 	.short	0x010a
        /*0aaa*/ 	.byte	0x3f
	.zero		1


	//   ....[68]....
        /*0aac*/ 	.word	0x00010a40
        /*0ab0*/ 	.word	0x00000013
        /*0ab4*/ 	.word	0x00029870
        /*0ab8*/ 	.short	0x010a
        /*0aba*/ 	.byte	0x3f
	.zero		1


	//   ....[69]....
        /*0abc*/ 	.word	0x00010a90
        /*0ac0*/ 	.word	0x00000013
        /*0ac4*/ 	.word	0x00029860
        /*0ac8*/ 	.short	0x010a
        /*0aca*/ 	.byte	0x3f
	.zero		1


	//   ....[70]....
        /*0acc*/ 	.word	0x00010ae0
        /*0ad0*/ 	.word	0x00000010
        /*0ad4*/ 	.word	0x00029870
        /*0ad8*/ 	.short	0x010a
        /*0ada*/ 	.byte	0x3f
	.zero		1


	//   ....[71]....
        /*0adc*/ 	.word	0x00010b30
        /*0ae0*/ 	.word	0x00000010
        /*0ae4*/ 	.word	0x00029860
        /*0ae8*/ 	.short	0x010a
        /*0aea*/ 	.byte	0x3f
	.zero		1


	//   ....[72]....
        /*0aec*/ 	.word	0x00010b80
        /*0af0*/ 	.word	0x00000003
        /*0af4*/ 	.word	0x00029820
        /*0af8*/ 	.short	0x010a
        /*0afa*/ 	.byte	0x3f
	.zero		1


	//   ....[73]....
        /*0afc*/ 	.word	0x00010d20
        /*0b00*/ 	.word	0x00000007
        /*0b04*/ 	.word	0x00000000
        /*0b08*/ 	.short	0x010a
        /*0b0a*/ 	.byte	0x3f
	.zero		1


	//   ....[74]....
        /*0b0c*/ 	.word	0x00010d70
        /*0b10*/ 	.word	0x00000005
        /*0b14*/ 	.word	0x00000000
        /*0b18*/ 	.short	0x010a
        /*0b1a*/ 	.byte	0x3f
	.zero		1


	//   ....[75]....
        /*0b1c*/ 	.word	0x00010dc0
        /*0b20*/ 	.word	0x00000005
        /*0b24*/ 	.word	0x00029860
        /*0b28*/ 	.short	0x010a
        /*0b2a*/ 	.byte	0x3f
	.zero		1


	//   ....[76]....
        /*0b2c*/ 	.word	0x00010e10
        /*0b30*/ 	.word	0x00000003
        /*0b34*/ 	.word	0x00029860
        /*0b38*/ 	.short	0x010a
        /*0b3a*/ 	.byte	0x3f
	.zero		1


	//   ....[77]....
        /*0b3c*/ 	.word	0x00010e60
        /*0b40*/ 	.word	0x00000005
        /*0b44*/ 	.word	0x00029880
        /*0b48*/ 	.short	0x010a
        /*0b4a*/ 	.byte	0x3f
	.zero		1


	//----- nvinfo : EIATTR_NUM_MBARRIERS
	.align		4
.L_156:
        /*0b4c*/ 	.byte	0x03, 0x38
        /*0b4e*/ 	.short	0x0016


	//----- nvinfo : EIATTR_EXIT_INSTR_OFFSETS
	.align		4
        /*0b50*/ 	.byte	0x04, 0x1c
        /*0b52*/ 	.short	(.L_158 - .L_157)


	//   ....[0]....
.L_157:
        /*0b54*/ 	.word	0x00000a80


	//   ....[1]....
        /*0b58*/ 	.word	0x0000ae00


	//   ....[2]....
        /*0b5c*/ 	.word	0x000100c0


	//----- nvinfo : EIATTR_MAX_THREADS
	.align		4
.L_158:
        /*0b60*/ 	.byte	0x04, 0x05
        /*0b62*/ 	.short	(.L_160 - .L_159)
.L_159:
        /*0b64*/ 	.word	0x00000180
        /*0b68*/ 	.word	0x00000001
        /*0b6c*/ 	.word	0x00000001


	//----- nvinfo : EIATTR_CRS_STACK_SIZE
	.align		4
.L_160:
        /*0b70*/ 	.byte	0x04, 0x1e
        /*0b72*/ 	.short	(.L_162 - .L_161)
.L_161:
        /*0b74*/ 	.word	0x00000000


	//----- nvinfo : EIATTR_CBANK_PARAM_SIZE
	.align		4
.L_162:
        /*0b78*/ 	.byte	0x03, 0x19
        /*0b7a*/ 	.short	0x0af0


	//----- nvinfo : EIATTR_PARAM_CBANK
	.align		4
        /*0b7c*/ 	.byte	0x04, 0x0a
        /*0b7e*/ 	.short	(.L_164 - .L_163)
	.align		4
.L_163:
        /*0b80*/ 	.word	index@(.nv.constant0._ZN7cutlass13device_kernelIN5flash11enable_sm90INS1_16FlashAttnFwdSm90INS1_25CollectiveMainloopFwdSm90ILi2EN4cute5tupleIJNS5_1CILi1EEES8_S8_EEENS6_IJNS7_ILi128EEENS7_ILi160EEENS7_ILi192EEEEEELi128ENS_12float_e4m3_tEfNS_4arch4Sm90ELb0ELb0ELb0ELb1ELb0ELb0ELb0ELb1ELb1ELb1ELb0ELb0EEENS1_21CollectiveEpilogueFwdINS6_IJSA_SA_SB_EEES9_NS_10bfloat16_tESG_Li256ELb1ELb1ELb0ELb1EEENS1_36VarlenDynamicPersistentTileSchedulerILi128ELi160ELi256ELi128ELb0ELb1ELb1ELb0ELb1ELb1EEEEEEEEEvNT_6ParamsE)
        /*0b84*/ 	.short	0x0210
        /*0b86*/ 	.short	0x0af0


	//----- nvinfo : EIATTR_SW_WAR
	.align		4
.L_164:
        /*0b88*/ 	.byte	0x04, 0x36
        /*0b8a*/ 	.short	(.L_166 - .L_165)
.L_165:
        /*0b8c*/ 	.word	0x00000008
.L_166:


//--------------------- .nv.info._ZN7cutlass13device_kernelIN5flash11enable_sm90INS1_16FlashAttnFwdSm90INS1_25CollectiveMainloopFwdSm90ILi2EN4cute5tupleIJNS5_1CILi1EEES8_S8_EEENS6_IJNS7_ILi128EEENS7_ILi160EEENS7_ILi192EEEEEELi128ENS_12float_e4m3_tEfNS_4arch4Sm90ELb0ELb0ELb0ELb1ELb0ELb1ELb0ELb1ELb1ELb1ELb0ELb0EEENS1_21CollectiveEpilogueFwdINS6_IJSA_SA_SB_EEES9_NS_10bfloat16_tESG_Li256ELb1ELb1ELb0ELb1EEENS1_36VarlenDynamicPersistentTileSchedulerILi128ELi160ELi256ELi128ELb0ELb1ELb1ELb0ELb1ELb1EEEEEEEEEvNT_6ParamsE --------------------------
	.section	.nv.info._ZN7cutlass13device_kernelIN5flash11enable_sm90INS1_16FlashAttnFwdSm90INS1_25CollectiveMainloopFwdSm90ILi2EN4cute5tupleIJNS5_1CILi1EEES8_S8_EEENS6_IJNS7_ILi128EEENS7_ILi160EEENS7_ILi192EEEEEELi128ENS_12float_e4m3_tEfNS_4arch4Sm90ELb0ELb0ELb0ELb1ELb0ELb1ELb0ELb1ELb1ELb1ELb0ELb0EEENS1_21CollectiveEpilogueFwdINS6_IJSA_SA_SB_EEES9_NS_10bfloat16_tESG_Li256ELb1ELb1ELb0ELb1EEENS1_36VarlenDynamicPersistentTileSchedulerILi128ELi160ELi256ELi128ELb0ELb1ELb1ELb0ELb1ELb1EEEEEEEEEvNT_6ParamsE,"",@"SHT_CUDA_INFO"
	.sectionflags	@""
	.align	4


	//----- nvinfo : EIATTR_CUDA_API_VERSION
	.align		4
        /*0000*/ 	.byte	0x04, 0x37
        /*0002*/ 	.short	(.L_168 - .L_167)
.L_167:
        /*0004*/ 	.word	0x00000082


	//----- nvinfo : EIATTR_KPARAM_INFO
	.align		4
.L_168:
        /*0008*/ 	.byte	0x04, 0x17
        /*000a*/ 	.short	(.L_170 - .L_169)
.L_169:
        /*000c*/ 	.word	0x00000000
        /*0010*/ 	.short	0x0000
        /*0012*/ 	.short	0x0070
        /*0014*/ 	.byte	0x00, 0xf0, 0x01, 0x2a


	//----- nvinfo : EIATTR_SPARSE_MMA_MASK
	.align		4
.L_170:
        /*0018*/ 	.byte	0x03, 0x50
        /*001a*/ 	.short	0x0000


	//----- nvinfo : EIATTR_MAXREG_COUNT
	.align		4
        /*001c*/ 	.byte	0x03, 0x1b
        /*001e*/ 	.short	0x00a8


	//----- nvinfo : EIATTR_NUM_BARRIERS
	.align		4
        /*0020*/ 	.byte	0x02, 0x4c
        /*0022*/ 	.byte	0x10
	.zero		1


	//----- nvinfo : EIATTR_EXTERNS
	.align		4
        /*0024*/ 	.byte	0x04, 0x0f
        /*0026*/ 	.short	(.L_172 - .L_171)


	//   ....[0]....
	.align		4
.L_171:
        /*0028*/ 	.word	index@(__assertfail)


	//----- nvinfo : EIATTR_ANNOTATIONS
	.align		4
.L_172:
        /*002c*/ 	.byte	0x04, 0x55
        /*002e*/ 	.short	(.L_174 - .L_173)


	//   ....[0]....
.L_173:
        /* <DEDUP_REMOVED lines=82> */


	//----- nvinfo : EIATTR_MERCURY_ISA_VERSION
	.align		4
.L_174:
        /*0540*/ 	.byte	0x03, 0x5f
        /*0542*/ 	.short	0x0101


	//----- nvinfo : EIATTR_UNUSED_LOAD_BYTE_OFFSET
	.align		4
        /*0544*/ 	.byte	0x04, 0x44
        /*0546*/ 	.short	(.L_176 - .L_175)


	//   ....[0]....
.L_175:
        /*0548*/ 	.word	0x00000ae0
        /*054c*/ 	.word	0x0000fff0


	//   ....[1]....
        /*0550*/ 	.word	0x0001e2f0
        /*0554*/ 	.word	0x0000fff0


	//----- nvinfo : EIATTR_INT_WARP_WIDE_INSTR_OFFSETS
	.align		4
.L_176:
        /*0558*/ 	.byte	0x04, 0x31
        /*055a*/ 	.short	(.L_178 - .L_177)


	//   ....[0]....
.L_177:
        /*055c*/ 	.word	0x00000190


	//   ....[1]....
        /*0560*/ 	.word	0x000001d0


	//   ....[2]....
        /*0564*/ 	.word	0x00000240


	//   ....[3]....
        /*0568*/ 	.word	0x00023040


	//   ....[4]....
        /*056c*/ 	.word	0x000230a0


	//   ....[5]....
        /*0570*/ 	.word	0x00025c00


	//   ....[6]....
        /*0574*/ 	.word	0x00025c60


	//----- nvinfo : EIATTR_COOP_GROUP_MASK_REGIDS
	.align		4
.L_178:
        /*0578*/ 	.byte	0x04, 0x29
        /*057a*/ 	.short	(.L_180 - .L_179)


	//   ....[0]....
.L_179:
        /*057c*/ 	.word	0xffffffff


	//   ....[1]....
        /*0580*/ 	.word	0xffffffff


	//   ....[2]....
        /*0584*/ 	.word	0xffffffff


	//   ....[3]....
        /*0588*/ 	.word	0xffffffff


	//   ....[4]....
        /*058c*/ 	.word	0xffffffff


	//   ....[5]....
        /*0590*/ 	.word	0xffffffff


	//   ....[6]....
        /*0594*/ 	.word	0xffffffff


	//   ....[7]....
        /*0598*/ 	.word	0xffffffff


	//   ....[8]....
        /*059c*/ 	.word	0xffffffff


	//   ....[9]....
        /*05a0*/ 	.word	0xffffffff


	//   ....[10]....
        /*05a4*/ 	.word	0xffffffff


	//   ....[11]....
        /*05a8*/ 	.word	0xffffffff


	//   ....[12]....
        /*05ac*/ 	.word	0xffffffff


	//   ....[13]....
        /*05b0*/ 	.word	0xffffffff


	//   ....[14]....
        /*05b4*/ 	.word	0xffffffff


	//   ....[15]....
        /*05b8*/ 	.word	0xffffffff


	//   ....[16]....
        /*05bc*/ 	.word	0xffffffff


	//   ....[17]....
        /*05c0*/ 	.word	0xffffffff


	//   ....[18]....
        /*05c4*/ 	.word	0xffffffff


	//   ....[19]....
        /*05c8*/ 	.word	0xffffffff


	//   ....[20]....
        /*05cc*/ 	.word	0xffffffff


	//   ....[21]....
        /*05d0*/ 	.word	0xffffffff


	//   ....[22]....
        /*05d4*/ 	.word	0xffffffff


	//   ....[23]....
        /*05d8*/ 	.word	0xffffffff


	//   ....[24]....
        /*05dc*/ 	.word	0xffffffff


	//   ....[25]....
        /*05e0*/ 	.word	0xffffffff


	//   ....[26]....
        /*05e4*/ 	.word	0xffffffff


	//   ....[27]....
        /*05e8*/ 	.word	0xffffffff


	//   ....[28]....
        /*05ec*/ 	.word	0xffffffff


	//   ....[29]....
        /*05f0*/ 	.word	0xffffffff


	//   ....[30]....
        /*05f4*/ 	.word	0xffffffff


	//   ....[31]....
        /*05f8*/ 	.word	0xffffffff


	//   ....[32]....
        /*05fc*/ 	.word	0xffffffff


	//   ....[33]....
        /*0600*/ 	.word	0xffffffff


	//   ....[34]....
        /*0604*/ 	.word	0xffffffff


	//   ....[35]....
        /*0608*/ 	.word	0xffffffff


	//   ....[36]....
        /*060c*/ 	.word	0xffffffff


	//   ....[37]....
        /*0610*/ 	.word	0xffffffff


	//   ....[38]....
        /*0614*/ 	.word	0xffffffff


	//   ....[39]....
        /*0618*/ 	.word	0xffffffff


	//   ....[40]....
        /*061c*/ 	.word	0xffffffff


	//   ....[41]....
        /*0620*/ 	.word	0xffffffff


	//   ....[42]....
        /*0624*/ 	.word	0xffffffff


	//   ....[43]....
        /*0628*/ 	.word	0xffffffff


	//   ....[44]....
        /*062c*/ 	.word	0xffffffff


	//   ....[45]....
        /*0630*/ 	.word	0xffffffff


	//   ....[46]....
        /*0634*/ 	.word	0xffffffff


	//   ....[47]....
        /*0638*/ 	.word	0xffffffff


	//   ....[48]....
        /*063c*/ 	.word	0xffffffff


	//   ....[49]....
        /*0640*/ 	.word	0xffffffff


	//   ....[50]....
        /*0644*/ 	.word	0xffffffff


	//   ....[51]....
        /*0648*/ 	.word	0xffffffff


	//   ....[52]....
        /*064c*/ 	.word	0xffffffff


	//   ....[53]....
        /*0650*/ 	.word	0xffffffff


	//   ....[54]....
        /*0654*/ 	.word	0xffffffff


	//   ....[55]....
        /*0658*/ 	.word	0xffffffff


	//   ....[56]....
        /*065c*/ 	.word	0xffffffff


	//   ....[57]....
        /*0660*/ 	.word	0xffffffff


	//   ....[58]....
        /*0664*/ 	.word	0xffffffff


	//   ....[59]....
        /*0668*/ 	.word	0xffffffff


	//   ....[60]....
        /*066c*/ 	.word	0xffffffff


	//   ....[61]....
        /*0670*/ 	.word	0xffffffff


	//   ....[62]....
        /*0674*/ 	.word	0xffffffff


	//   ....[63]....
        /*0678*/ 	.word	0xffffffff


	//   ....[64]....
        /*067c*/ 	.word	0xffffffff


	//   ....[65]....
        /*0680*/ 	.word	0xffffffff


	//   ....[66]....
        /*0684*/ 	.word	0xffffffff


	//   ....[67]....
        /*0688*/ 	.word	0xffffffff


	//   ....[68]....
        /*068c*/ 	.word	0xffffffff


	//   ....[69]....
        /*0690*/ 	.word	0xffffffff


	//   ....[70]....
        /*0694*/ 	.word	0xffffffff


	//   ....[71]....
        /*0698*/ 	.word	0xffffffff


	//   ....[72]....
        /*069c*/ 	.word	0xffffffff


	//   ....[73]....
        /*06a0*/ 	.word	0xffffffff


	//   ....[74]....
        /*06a4*/ 	.word	0xffffffff


	//   ....[75]....
        /*06a8*/ 	.word	0xffffffff


	//   ....[76]....
        /*06ac*/ 	.word	0xffffffff


	//   ....[77]....
        /*06b0*/ 	.word	0xffffffff


	//   ....[78]....
        /*06b4*/ 	.word	0xffffffff


	//   ....[79]....
        /*06b8*/ 	.word	0xffffffff


	//   ....[80]....
        /*06bc*/ 	.word	0xffffffff


	//   ....[81]....
        /*06c0*/ 	.word	0xffffffff


	//   ....[82]....
        /*06c4*/ 	.word	0xffffffff


	//   ....[83]....
        /*06c8*/ 	.word	0xffffffff


	//   ....[84]....
        /*06cc*/ 	.word	0xffffffff


	//   ....[85]....
        /*06d0*/ 	.word	0xffffffff


	//   ....[86]....
        /*06d4*/ 	.word	0xffffffff


	//   ....[87]....
        /*06d8*/ 	.word	0xffffffff


	//   ....[88]....
        /*06dc*/ 	.word	0xffffffff


	//   ....[89]....
        /*06e0*/ 	.word	0xffffffff


	//   ....[90]....
        /*06e4*/ 	.word	0xffffffff


	//   ....[91]....
        /*06e8*/ 	.word	0xffffffff


	//   ....[92]....
        /*06ec*/ 	.word	0xffffffff


	//   ....[93]....
        /*06f0*/ 	.word	0xffffffff


	//   ....[94]....
        /*06f4*/ 	.word	0xffffffff


	//   ....[95]....
        /*06f8*/ 	.word	0xffffffff


	//   ....[96]....
        /*06fc*/ 	.word	0xffffffff


	//   ....[97]....
        /*0700*/ 	.word	0xffffffff


	//   ....[98]....
        /*0704*/ 	.word	0xffffffff


	//   ....[99]....
        /*0708*/ 	.word	0xffffffff


	//   ....[100]....
        /*070c*/ 	.word	0xffffffff


	//   ....[101]....
        /*0710*/ 	.word	0xffffffff


	//   ....[102]....
        /*0714*/ 	.word	0xffffffff


	//   ....[103]....
        /*0718*/ 	.word	0xffffffff


	//   ....[104]....
        /*071c*/ 	.word	0xffffffff


	//   ....[105]....
        /*0720*/ 	.word	0xffffffff


	//   ....[106]....
        /*0724*/ 	.word	0xffffffff


	//   ....[107]....
        /*0728*/ 	.word	0xffffffff


	//   ....[108]....
        /*072c*/ 	.word	0xffffffff


	//   ....[109]....
        /*0730*/ 	.word	0xffffffff


	//   ....[110]....
        /*0734*/ 	.word	0xffffffff


	//   ....[111]....
        /*0738*/ 	.word	0xffffffff


	//   ....[112]....
        /*073c*/ 	.word	0xffffffff


	//   ....[113]....
        /*0740*/ 	.word	0xffffffff


	//   ....[114]....
        /*0744*/ 	.word	0xffffffff


	//   ....[115]....
        /*0748*/ 	.word	0xffffffff


	//   ....[116]....
        /*074c*/ 	.word	0xffffffff


	//   ....[117]....
        /*0750*/ 	.word	0xffffffff


	//   ....[118]....
        /*0754*/ 	.word	0xffffffff


	//   ....[119]....
        /*0758*/ 	.word	0xffffffff


	//   ....[120]....
        /*075c*/ 	.word	0xffffffff


	//   ....[121]....
        /*0760*/ 	.word	0xffffffff


	//   ....[122]....
        /*0764*/ 	.word	0xffffffff


	//   ....[123]....
        /*0768*/ 	.word	0xffffffff


	//   ....[124]....
        /*076c*/ 	.word	0x0500000f


	//   ....[125]....
        /*0770*/ 	.word	0x0500000f


	//   ....[126]....
        /*0774*/ 	.word	0x0500000f


	//   ....[127]....
        /*0778*/ 	.word	0x0500000f


	//   ....[128]....
        /*077c*/ 	.word	0x0500000f


	//   ....[129]....
        /*0780*/ 	.word	0x0500000f


	//   ....[130]....
        /*0784*/ 	.word	0x0500000f


	//   ....[131]....
        /*0788*/ 	.word	0x0500000f


	//   ....[132]....
        /*078c*/ 	.word	0x0500000f


	//   ....[133]....
        /*0790*/ 	.word	0x0500000f


	//   ....[134]....
        /*0794*/ 	.word	0x0500000f


	//   ....[135]....
        /*0798*/ 	.word	0x0500000f


	//   ....[136]....
        /*079c*/ 	.word	0x0500000f


	//   ....[137]....
        /*07a0*/ 	.word	0x0500000f


	//   ....[138]....
        /*07a4*/ 	.word	0x0500000f


	//   ....[139]....
        /*07a8*/ 	.word	0x0500000f


	//   ....[140]....
        /*07ac*/ 	.word	0x0500000f


	//   ....[141]....
        /*07b0*/ 	.word	0x0500000f


	//   ....[142]....
        /*07b4*/ 	.word	0x0500000f


	//   ....[143]....
        /*07b8*/ 	.word	0x0500000f


	//   ....[144]....
        /*07bc*/ 	.word	0x0500000f


	//   ....[145]....
        /*07c0*/ 	.word	0x0500000f


	//   ....[146]....
        /*07c4*/ 	.word	0x0500000f


	//   ....[147]....
        /*07c8*/ 	.word	0x0500000f


	//   ....[148]....
        /*07cc*/ 	.word	0x0500000f


	//   ....[149]....
        /*07d0*/ 	.word	0x0500000f


	//   ....[150]....
        /*07d4*/ 	.word	0x0500000f


	//   ....[151]....
        /*07d8*/ 	.word	0x0500000f


	//   ....[152]....
        /*07dc*/ 	.word	0x0500000f


	//   ....[153]....
        /*07e0*/ 	.word	0x0500000f


	//   ....[154]....
        /*07e4*/ 	.word	0x0500000f


	//   ....[155]....
        /*07e8*/ 	.word	0x0500000f


	//   ....[156]....
        /*07ec*/ 	.word	0x0500000f


	//   ....[157]....
        /*07f0*/ 	.word	0x0500000f


	//   ....[158]....
        /*07f4*/ 	.word	0x0500000f


	//   ....[159]....
        /*07f8*/ 	.word	0x0500000f


	//   ....[160]....
        /*07fc*/ 	.word	0x0500000f


	//   ....[161]....
        /*0800*/ 	.word	0x0500000f


	//   ....[162]....
        /*0804*/ 	.word	0x0500000f


	//   ....[163]....
        /*0808*/ 	.word	0x0500000f


	//   ....[164]....
        /*080c*/ 	.word	0x0500000f


	//   ....[165]....
        /*0810*/ 	.word	0x0500000f


	//   ....[166]....
        /*0814*/ 	.word	0x0500000f


	//   ....[167]....
        /*0818*/ 	.word	0x0500000f


	//   ....[168]....
        /*081c*/ 	.word	0x0500000f


	//   ....[169]....
        /*0820*/ 	.word	0x0500000f


	//   ....[170]....
        /*0824*/ 	.word	0x0500000f


	//   ....[171]....
        /*0828*/ 	.word	0x0500000f


	//   ....[172]....
        /*082c*/ 	.word	0x0500000f


	//   ....[173]....
        /*0830*/ 	.word	0x0500000f


	//   ....[174]....
        /*0834*/ 	.word	0x0500000f


	//   ....[175]....
        /*0838*/ 	.word	0x0500000f


	//   ....[176]....
        /*083c*/ 	.word	0x0500000f


	//   ....[177]....
        /*0840*/ 	.word	0x0500000f


	//   ....[178]....
        /*0844*/ 	.word	0x0500000f


	//   ....[179]....
        /*0848*/ 	.word	0x0500000f


	//   ....[180]....
        /*084c*/ 	.word	0x0500000f


	//   ....[181]....
        /*0850*/ 	.word	0x0500000f


	//   ....[182]....
        /*0854*/ 	.word	0x0500000f


	//   ....[183]....
        /*0858*/ 	.word	0x0500000f


	//   ....[184]....
        /*085c*/ 	.word	0x0500000f


	//   ....[185]....
        /*0860*/ 	.word	0x0500000f


	//   ....[186]....
        /*0864*/ 	.word	0x0500000f


	//   ....[187]....
        /*0868*/ 	.word	0x0500000f


	//   ....[188]....
        /*086c*/ 	.word	0x0500000f


	//   ....[189]....
        /*0870*/ 	.word	0x0500000f


	//   ....[190]....
        /*0874*/ 	.word	0x0500000f


	//   ....[191]....
        /*0878*/ 	.word	0x0500000f


	//   ....[192]....
        /*087c*/ 	.word	0x0500000f


	//   ....[193]....
        /*0880*/ 	.word	0x0500000f


	//   ....[194]....
        /*0884*/ 	.word	0x0500000f


	//   ....[195]....
        /*0888*/ 	.word	0x0500000f


	//   ....[196]....
        /*088c*/ 	.word	0x0500000f


	//   ....[197]....
        /*0890*/ 	.word	0x0500000f


	//   ....[198]....
        /*0894*/ 	.word	0x0500000f


	//   ....[199]....
        /*0898*/ 	.word	0x0500000f


	//   ....[200]....
        /*089c*/ 	.word	0x0500000f


	//----- nvinfo : EIATTR_COOP_GROUP_INSTR_OFFSETS
	.align		4
.L_180:
        /*08a0*/ 	.byte	0x04, 0x28
        /*08a2*/ 	.short	(.L_182 - .L_181)


	//   ....[0]....
.L_181:
        /*08a4*/ 	.word	0x00000070


	//   ....[1]....
        /*08a8*/ 	.word	0x000001a0


	//   ....[2]....
        /*08ac*/ 	.word	0x000001f0


	//   ....[3]....
        /*08b0*/ 	.word	0x00000420


	//   ....[4]....
        /*08b4*/ 	.word	0x00000580


	//   ....[5]....
        /*08b8*/ 	.word	0x000006a0


	//   ....[6]....
        /*08bc*/ 	.word	0x00000800


	//   ....[7]....
        /*08c0*/ 	.word	0x0000ffb0


	//   ....[8]....
        /*08c4*/ 	.word	0x000104f0


	//   ....[9]....
        /*08c8*/ 	.word	0x00010500


	//   ....[10]....
        /*08cc*/ 	.word	0x00010510


	//   ....[11]....
        /*08d0*/ 	.word	0x00010520


	//   ....[12]....
        /*08d4*/ 	.word	0x00013950


	//   ....[13]....
        /*08d8*/ 	.word	0x00013960


	//   ....[14]....
        /*08dc*/ 	.word	0x00013970


	//   ....[15]....
        /*08e0*/ 	.word	0x00013980


	//   ....[16]....
        /*08e4*/ 	.word	0x00018960


	//   ....[17]....
        /*08e8*/ 	.word	0x00018a00


	//   ....[18]....
        /*08ec*/ 	.word	0x00018fe0


	//   ....[19]....
        /*08f0*/ 	.word	0x00019060


	//   ....[20]....
        /*08f4*/ 	.word	0x0001beb0


	//   ....[21]....
        /*08f8*/ 	.word	0x0001bee0


	//   ....[22]....
        /*08fc*/ 	.word	0x0001bf50


	//   ....[23]....
        /*0900*/ 	.word	0x0001bf60


	//   ....[24]....
        /*0904*/ 	.word	0x0001db40


	//   ....[25]....
        /*0908*/ 	.word	0x0001dba0


	//   ....[26]....
        /*090c*/ 	.word	0x0001dbc0


	//   ....[27]....
        /*0910*/ 	.word	0x0001dbe0


	//   ....[28]....
        /*0914*/ 	.word	0x0001e940


	//   ....[29]....
        /*0918*/ 	.word	0x0001e970


	//   ....[30]....
        /*091c*/ 	.word	0x0001e9a0


	//   ....[31]....
        /*0920*/ 	.word	0x0001e9d0


	//   ....[32]....
        /*0924*/ 	.word	0x0001ea00


	//   ....[33]....
        /*0928*/ 	.word	0x0001ea30


	//   ....[34]....
        /*092c*/ 	.word	0x0001ea60


	//   ....[35]....
        /*0930*/ 	.word	0x0001ea90


	//   ....[36]....
        /*0934*/ 	.word	0x0001eac0


	//   ....[37]....
        /*0938*/ 	.word	0x0001eaf0


	//   ....[38]....
        /*093c*/ 	.word	0x0001eb20


	//   ....[39]....
        /*0940*/ 	.word	0x0001eb50


	//   ....[40]....
        /*0944*/ 	.word	0x0001eb80


	//   ....[41]....
        /*0948*/ 	.word	0x0001ebb0


	//   ....[42]....
        /*094c*/ 	.word	0x0001ebe0


	//   ....[43]....
        /*0950*/ 	.word	0x0001ec10


	//   ....[44]....
        /*0954*/ 	.word	0x0001ec40


	//   ....[45]....
        /*0958*/ 	.word	0x0001ec70


	//   ....[46]....
        /*095c*/ 	.word	0x0001eca0


	//   ....[47]....
        /*0960*/ 	.word	0x0001ecd0


	//   ....[48]....
        /*0964*/ 	.word	0x0001ed00


	//   ....[49]....
        /*0968*/ 	.word	0x0001ed30


	//   ....[50]....
        /*096c*/ 	.word	0x0001ed60


	//   ....[51]....
        /*0970*/ 	.word	0x0001ed80


	//   ....[52]....
        /*0974*/ 	.word	0x0001ed90


	//   ....[53]....
        /*0978*/ 	.word	0x0001eda0


	//   ....[54]....
        /*097c*/ 	.word	0x0001edc0


	//   ....[55]....
        /*0980*/ 	.word	0x0001edd0


	//   ....[56]....
        /*0984*/ 	.word	0x0001ede0


	//   ....[57]....
        /*0988*/ 	.word	0x0001edf0


	//   ....[58]....
        /*098c*/ 	.word	0x0001ee20


	//   ....[59]....
        /*0990*/ 	.word	0x0001ee50


	//   ....[60]....
        /*0994*/ 	.word	0x0001f420


	//   ....[61]....
        /*0998*/ 	.word	0x0001f460


	//   ....[62]....
        /*099c*/ 	.word	0x0001f490


	//   ....[63]....
        /*09a0*/ 	.word	0x0001f4d0


	//   ....[64]....
        /*09a4*/ 	.word	0x0001fa80


	//   ....[65]....
        /*09a8*/ 	.word	0x0001fab0


	//   ....[66]....
        /*09ac*/ 	.word	0x0001fb70


	//   ....[67]....
        /*09b0*/ 	.word	0x0001fb90


	//   ....[68]....
        /*09b4*/ 	.word	0x0001fc50


	//   ....[69]....
        /*09b8*/ 	.word	0x0001fc70


	//   ....[70]....
        /*09bc*/ 	.word	0x0001fd40


	//   ....[71]....
        /*09c0*/ 	.word	0x0001fd60


	//   ....[72]....
        /*09c4*/ 	.word	0x00020540


	//   ....[73]....
        /*09c8*/ 	.word	0x00020550


	//   ....[74]....
        /*09cc*/ 	.word	0x00020690


	//   ....[75]....
        /*09d0*/ 	.word	0x000206a0


	//   ....[76]....
        /*09d4*/ 	.word	0x000207d0


	//   ....[77]....
        /*09d8*/ 	.word	0x000207e0


	//   ....[78]....
        /*09dc*/ 	.word	0x00020910


	//   ....[79]....
        /*09e0*/ 	.word	0x00020920


	//   ....[80]....
        /*09e4*/ 	.word	0x00020aa0


	//   ....[81]....
        /*09e8*/ 	.word	0x00020c90


	//   ....[82]....
        /*09ec*/ 	.word	0x00020cc0


	//   ....[83]....
        /*09f0*/ 	.word	0x00020cf0


	//   ....[84]....
        /*09f4*/ 	.word	0x00020d20


	//   ....[85]....
        /*09f8*/ 	.word	0x00020d50


	//   ....[86]....
        /*09fc*/ 	.word	0x00020d80


	//   ....[87]....
        /*0a00*/ 	.word	0x00020ef0


	//   ....[88]....
        /*0a04*/ 	.word	0x00020f20


	//   ....[89]....
        /*0a08*/ 	.word	0x00020f50


	//   ....[90]....
        /*0a0c*/ 	.word	0x00020f80


	//   ....[91]....
        /*0a10*/ 	.word	0x00020fb0


	//   ....[92]....
        /*0a14*/ 	.word	0x00020fe0


	//   ....[93]....
        /*0a18*/ 	.word	0x00021080


	//   ....[94]....
        /*0a1c*/ 	.word	0x000210b0


	//   ....[95]....
        /*0a20*/ 	.word	0x00021140


	//   ....[96]....
        /*0a24*/ 	.word	0x00021e50


	//   ....[97]....
        /*0a28*/ 	.word	0x00023810


	//   ....[98]....
        /*0a2c*/ 	.word	0x00024650


	//   ....[99]....
        /*0a30*/ 	.word	0x00024670


	//   ....[100]....
        /*0a34*/ 	.word	0x000246b0


	//   ....[101]....
        /*0a38*/ 	.word	0x00024730


	//   ....[102]....
        /*0a3c*/ 	.word	0x000247c0


	//   ....[103]....
        /*0a40*/ 	.word	0x000247d0


	//   ....[104]....
        /*0a44*/ 	.word	0x00024820


	//   ....[105]....
        /*0a48*/ 	.word	0x00024860


	//   ....[106]....
        /*0a4c*/ 	.word	0x00026590


	//   ....[107]....
        /*0a50*/ 	.word	0x000265c0


	//   ....[108]....
        /*0a54*/ 	.word	0x00026600


	//   ....[109]....
        /*0a58*/ 	.word	0x00026630


	//   ....[110]....
        /*0a5c*/ 	.word	0x00026660


	//   ....[111]....
        /*0a60*/ 	.word	0x00026690


	//   ....[112]....
        /*0a64*/ 	.word	0x000266c0


	//   ....[113]....
        /*0a68*/ 	.word	0x000266f0


	//   ....[114]....
        /*0a6c*/ 	.word	0x00026870


	//   ....[115]....
        /*0a70*/ 	.word	0x000268a0


	//   ....[116]....
        /*0a74*/ 	.word	0x000268d0


	//   ....[117]....
        /*0a78*/ 	.word	0x00026900


	//   ....[118]....
        /*0a7c*/ 	.word	0x00026930


	//   ....[119]....
        /*0a80*/ 	.word	0x00026960


	//   ....[120]....
        /*0a84*/ 	.word	0x00026a20


	//   ....[121]....
        /*0a88*/ 	.word	0x00026a40


	//   ....[122]....
        /*0a8c*/ 	.word	0x00026ab0


	//   ....[123]....
        /*0a90*/ 	.word	0x00026f40


	//   ....[124]....
        /*0a94*/ 	.word	0x000273f0


	//   ....[125]....
        /*0a98*/ 	.word	0x000274a0


	//   ....[126]....
        /*0a9c*/ 	.word	0x00027530


	//   ....[127]....
        /*0aa0*/ 	.word	0x00027580


	//   ....[128]....
        /*0aa4*/ 	.word	0x000275d0


	//   ....[129]....
        /*0aa8*/ 	.word	0x000276b0


	//   ....[130]....
        /*0aac*/ 	.word	0x00027740


	//   ....[131]....
        /*0ab0*/ 	.word	0x00027790


	//   ....[132]....
        /*0ab4*/ 	.word	0x000277e0


	//   ....[133]....
        /*0ab8*/ 	.word	0x00027a30


	//   ....[134]....
        /*0abc*/ 	.word	0x00027b50


	//   ....[135]....
        /*0ac0*/ 	.word	0x00027c70


	//   ....[136]....
        /*0ac4*/ 	.word	0x00027d10


	//   ....[137]....
        /*0ac8*/ 	.word	0x00027d70


	//   ....[138]....
        /*0acc*/ 	.word	0x00027df0


	//   ....[139]....
        /*0ad0*/ 	.word	0x00027e50


	//   ....[140]....
        /*0ad4*/ 	.word	0x00027eb0


	//   ....[141]....
        /*0ad8*/ 	.word	0x00027f10


	//   ....[142]....
        /*0adc*/ 	.word	0x00027f90


	//   ....[143]....
        /*0ae0*/ 	.word	0x00027ff0


	//   ....[144]....
        /*0ae4*/ 	.word	0x00028070


	//   ....[145]....
        /*0ae8*/ 	.word	0x000280d0


	//   ....[146]....
        /*0aec*/ 	.word	0x00028150


	//   ....[147]....
        /*0af0*/ 	.word	0x000281b0


	//   ....[148]....
        /*0af4*/ 	.word	0x00028230


	//   ....[149]....
        /*0af8*/ 	.word	0x00028290


	//   ....[150]....
        /*0afc*/ 	.word	0x00028320


	//   ....[151]....
        /*0b00*/ 	.word	0x00028380


	//   ....[152]....
        /*0b04*/ 	.word	0x00028400


	//   ....[153]....
        /*0b08*/ 	.word	0x00028460


	//   ....[154]....
        /*0b0c*/ 	.word	0x000284c0


	//   ....[155]....
        /*0b10*/ 	.word	0x00028520


	//   ....[156]....
        /*0b14*/ 	.word	0x00028580


	//   ....[157]....
        /*0b18*/ 	.word	0x000285e0


	//   ....[158]....
        /*0b1c*/ 	.word	0x00028660


	//   ....[159]....
        /*0b20*/ 	.word	0x000286c0


	//   ....[160]....
        /*0b24*/ 	.word	0x00028740


	//   ....[161]....
        /*0b28*/ 	.word	0x000287a0


	//   ....[162]....
        /*0b2c*/ 	.word	0x00028820


	//   ....[163]....
        /*0b30*/ 	.word	0x00028880


	//   ....[164]....
        /*0b34*/ 	.word	0x00028900


	//   ....[165]....
        /*0b38*/ 	.word	0x000289f0


	//   ....[166]....
        /*0b3c*/ 	.word	0x00028a40


	//   ....[167]....
        /*0b40*/ 	.word	0x00028ad0


	//   ....[168]....
        /*0b44*/ 	.word	0x00028b60


	//   ....[169]....
        /*0b48*/ 	.word	0x00028bf0


	//   ....[170]....
        /*0b4c*/ 	.word	0x00028c80


	//   ....[171]....
        /*0b50*/ 	.word	0x00028d10


	//   ....[172]....
        /*0b54*/ 	.word	0x00028da0


	//   ....[173]....
        /*0b58*/ 	.word	0x00028e60


	//   ....[174]....
        /*0b5c*/ 	.word	0x00029150


	//   ....[175]....
        /*0b60*/ 	.word	0x00029350


	//   ....[176]....
        /*0b64*/ 	.word	0x000293a0


	//   ....[177]....
        /*0b68*/ 	.word	0x00029400


	//   ....[178]....
        /*0b6c*/ 	.word	0x00029510


	//   ....[179]....
        /*0b70*/ 	.word	0x00029570


	//   ....[180]....
        /*0b74*/ 	.word	0x00029680


	//   ....[181]....
        /*0b78*/ 	.word	0x000296e0


	//   ....[182]....
        /*0b7c*/ 	.word	0x000297c0


	//   ....[183]....
        /*0b80*/ 	.word	0x00029ae0


	//   ....[184]....
        /*0b84*/ 	.word	0x00029b80


	//   ....[185]....
        /*0b88*/ 	.word	0x00029ca0


	//   ....[186]....
        /*0b8c*/ 	.word	0x00029d20


	//   ....[187]....
        /*0b90*/ 	.word	0x00029da0


	//   ....[188]....
        /*0b94*/ 	.word	0x00029e20


	//   ....[189]....
        /*0b98*/ 	.word	0x00029ea0


	//   ....[190]....
        /*0b9c*/ 	.word	0x00029f30


	//   ....[191]....
        /*0ba0*/ 	.word	0x00029fd0


	//   ....[192]....
        /*0ba4*/ 	.word	0x0002a080


	//   ....[193]....
        /*0ba8*/ 	.word	0x0002a100


	//   ....[194]....
        /*0bac*/ 	.word	0x0002a180


	//   ....[195]....
        /*0bb0*/ 	.word	0x0002a200


	//   ....[196]....
        /*0bb4*/ 	.word	0x0002a290


	//   ....[197]....
        /*0bb8*/ 	.word	0x0002a310


	//   ....[198]....
        /*0bbc*/ 	.word	0x0002a3b0


	//   ....[199]....
        /*0bc0*/ 	.word	0x0002a440


	//   ....[200]....
        /*0bc4*/ 	.word	0x0002a570


	//----- nvinfo : EIATTR_REG_RECONFIG
	.align		4
.L_182:
        /*0bc8*/ 	.byte	0x01, 0x54
	.zero		2


	//----- nvinfo : EIATTR_SYSCALL_OFFSETS
	.align		4
        /*0bcc*/ 	.byte	0x04, 0x46
        /*0bce*/ 	.short	(.L_184 - .L_183)


	//   ....[0]....
.L_183:
        /*0bd0*/ 	.word	0x00001bf0


	//   ....[1]....
        /*0bd4*/ 	.word	0x00001d40


	//   ....[2]....
        /*0bd8*/ 	.word	0x00010140


	//   ....[3]....
        /*0bdc*/ 	.word	0x00010470


	//   ....[4]....
        /*0be0*/ 	.word	0x00023240


	//   ....[5]....
        /*0be4*/ 	.word	0x000233e0


	//   ....[6]....
        /*0be8*/ 	.word	0x00023540


	//   ....[7]....
        /*0bec*/ 	.word	0x00023690


	//   ....[8]....
        /*0bf0*/ 	.word	0x00024200


	//----- nvinfo : EIATTR_MBARRIER_INSTR_OFFSETS
	.align		4
.L_184:
        /*0bf4*/ 	.byte	0x04, 0x39
        /*0bf6*/ 	.short	(.L_186 - .L_185)


	//   ....[0]....
.L_185:
        /*0bf8*/ 	.word	0x000002d0
        /*0bfc*/ 	.word	0x000000ff
        /*0c00*/ 	.word	0x00029800
        /*0c04*/ 	.short	0x0100
        /*0c06*/ 	.byte	0x08
	.zero		1


	//   ....[1]....
        /*0c08*/ 	.word	0x000002e0
        /*0c0c*/ 	.word	0x000000ff
        /*0c10*/ 	.word	0x00029820
        /*0c14*/ 	.short	0x0100
        /*0c16*/ 	.byte	0x08
	.zero		1


	//   ....[2]....
        /*0c18*/ 	.word	0x000003d0
        /*0c1c*/ 	.word	0x000000ff
        /*0c20*/ 	.word	0x00029830
        /*0c24*/ 	.short	0x0100
        /*0c26*/ 	.byte	0x08
	.zero		1


	//   ....[3]....
        /*0c28*/ 	.word	0x000003e0
        /*0c2c*/ 	.word	0x000000ff
        /*0c30*/ 	.word	0x00029840
        /*0c34*/ 	.short	0x0100
        /*0c36*/ 	.byte	0x08
	.zero		1


	//   ....[4]....
        /*0c38*/ 	.word	0x000003f0
        /*0c3c*/ 	.word	0x000000ff
        /*0c40*/ 	.word	0x00029838
        /*0c44*/ 	.short	0x0100
        /*0c46*/ 	.byte	0x08
	.zero		1


	//   ....[5]....
        /*0c48*/ 	.word	0x00000400
        /*0c4c*/ 	.word	0x000000ff
        /*0c50*/ 	.word	0x00029848
        /*0c54*/ 	.short	0x0100
        /*0c56*/ 	.byte	0x08
	.zero		1


	//   ....[6]....
        /*0c58*/ 	.word	0x00000530
        /*0c5c*/ 	.word	0x000000ff
        /*0c60*/ 	.word	0x00029850
        /*0c64*/ 	.short	0x0100
        /*0c66*/ 	.byte	0x08
	.zero		1


	//   ....[7]....
        /*0c68*/ 	.word	0x00000540
        /*0c6c*/ 	.word	0x000000ff
        /*0c70*/ 	.word	0x00029860
        /*0c74*/ 	.short	0x0100
        /*0c76*/ 	.byte	0x08
	.zero		1


	//   ....[8]....
        /*0c78*/ 	.word	0x00000550
        /*0c7c*/ 	.word	0x000000ff
        /*0c80*/ 	.word	0x00029858
        /*0c84*/ 	.short	0x0100
        /*0c86*/ 	.byte	0x08
	.zero		1


	//   ....[9]....
        /*0c88*/ 	.word	0x00000560
        /*0c8c*/ 	.word	0x000000ff
        /*0c90*/ 	.word	0x00029868
        /*0c94*/ 	.short	0x0100
        /*0c96*/ 	.byte	0x08
	.zero		1


	//   ....[10]....
        /*0c98*/ 	.word	0x00000650
        /*0c9c*/ 	.word	0x000000ff
        /*0ca0*/ 	.word	0x00029870
        /*0ca4*/ 	.short	0x0100
        /*0ca6*/ 	.byte	0x06
	.zero		1


	//   ....[11]....
        /*0ca8*/ 	.word	0x00000660
        /*0cac*/ 	.word	0x000000ff
        /*0cb0*/ 	.word	0x00029880
        /*0cb4*/ 	.short	0x0100
        /*0cb6*/ 	.byte	0x06
	.zero		1


	//   ....[12]....
        /*0cb8*/ 	.word	0x00000670
        /*0cbc*/ 	.word	0x000000ff
        /*0cc0*/ 	.word	0x00029878
        /*0cc4*/ 	.short	0x0100
        /*0cc6*/ 	.byte	0x06
	.zero		1


	//   ....[13]....
        /*0cc8*/ 	.word	0x00000680
        /*0ccc*/ 	.word	0x000000ff
        /*0cd0*/ 	.word	0x00029888
        /*0cd4*/ 	.short	0x0100
        /*0cd6*/ 	.byte	0x06
	.zero		1


	//   ....[14]....
        /*0cd8*/ 	.word	0x000007b0
        /*0cdc*/ 	.word	0x000000ff
        /*0ce0*/ 	.word	0x00029890
        /*0ce4*/ 	.short	0x0100
        /*0ce6*/ 	.byte	0x08
	.zero		1


	//   ....[15]....
        /*0ce8*/ 	.word	0x000007c0
        /*0cec*/ 	.word	0x000000ff
        /*0cf0*/ 	.word	0x000298a0
        /*0cf4*/ 	.short	0x0100
        /*0cf6*/ 	.byte	0x08
	.zero		1


	//   ....[16]....
        /*0cf8*/ 	.word	0x000007d0
        /*0cfc*/ 	.word	0x000000ff
        /*0d00*/ 	.word	0x00029898
        /*0d04*/ 	.short	0x0100
        /*0d06*/ 	.byte	0x08
	.zero		1


	//   ....[17]....
        /*0d08*/ 	.word	0x000007e0
        /*0d0c*/ 	.word	0x000000ff
        /*0d10*/ 	.word	0x000298a8
        /*0d14*/ 	.short	0x0100
        /*0d16*/ 	.byte	0x08
	.zero		1


	//   ....[18]....
        /*0d18*/ 	.word	0x00000910
        /*0d1c*/ 	.word	0x000000ff
        /*0d20*/ 	.word	0x000298b0
        /*0d24*/ 	.short	0x0100
        /*0d26*/ 	.byte	0x08
	.zero		1


	//   ....[19]....
        /*0d28*/ 	.word	0x00000920
        /*0d2c*/ 	.word	0x000000ff
        /*0d30*/ 	.word	0x000298c0
        /*0d34*/ 	.short	0x0100
        /*0d36*/ 	.byte	0x08
	.zero		1


	//   ....[20]....
        /*0d38*/ 	.word	0x00000930
        /*0d3c*/ 	.word	0x000000ff
        /*0d40*/ 	.word	0x000298b8
        /*0d44*/ 	.short	0x0100
        /*0d46*/ 	.byte	0x08
	.zero		1


	//   ....[21]....
        /*0d48*/ 	.word	0x00000940
        /*0d4c*/ 	.word	0x000000ff
        /*0d50*/ 	.word	0x000298c8
        /*0d54*/ 	.short	0x0100
        /*0d56*/ 	.byte	0x08
	.zero		1


	//   ....[22]....
        /*0d58*/ 	.word	0x000034d0
        /*0d5c*/ 	.word	0x00000061
        /*0d60*/ 	.word	0x00029890
        /*0d64*/ 	.short	0x010a
        /*0d66*/ 	.byte	0x3f
	.zero		1


	//   ....[23]....
        /*0d68*/ 	.word	0x00009220
        /*0d6c*/ 	.word	0x00000061
        /*0d70*/ 	.word	0x00029890
        /*0d74*/ 	.short	0x010a
        /*0d76*/ 	.byte	0x3f
	.zero		1


	//   ....[24]....
        /*0d78*/ 	.word	0x0000f130
        /*0d7c*/ 	.word	0x00000061
        /*0d80*/ 	.word	0x00029890
        /*0d84*/ 	.short	0x010a
        /*0d86*/ 	.byte	0x3f
	.zero		1


	//   ....[25]....
        /*0d88*/ 	.word	0x0000f500
        /*0d8c*/ 	.word	0x00000028
        /*0d90*/ 	.word	0x00000000
        /*0d94*/ 	.short	0x0101
        /*0d96*/ 	.byte	0x3f
	.zero		1


	//   ....[26]....
        /*0d98*/ 	.word	0x0000f540
        /*0d9c*/ 	.word	0x00000061
        /*0da0*/ 	.word	0x000298b0
        /*0da4*/ 	.short	0x010a
        /*0da6*/ 	.byte	0x3f
	.zero		1


	//   ....[27]....
        /*0da8*/ 	.word	0x0000f9e0
        /*0dac*/ 	.word	0x00000061
        /*0db0*/ 	.word	0x00000000
        /*0db4*/ 	.short	0x0101
        /*0db6*/ 	.byte	0x3f
	.zero		1


	//   ....[28]....
        /*0db8*/ 	.word	0x000101d0
        /*0dbc*/ 	.word	0x00000010
        /*0dc0*/ 	.word	0x00029800
        /*0dc4*/ 	.short	0x010a
        /*0dc6*/ 	.byte	0x3f
	.zero		1


	//   ....[29]....
        /*0dc8*/ 	.word	0x00010220
        /*0dcc*/ 	.word	0x00000010
        /*0dd0*/ 	.word	0x00029800
        /*0dd4*/ 	.short	0x010a
        /*0dd6*/ 	.byte	0x3f
	.zero		1


	//   ....[30]....
        /*0dd8*/ 	.word	0x00010a60
        /*0ddc*/ 	.word	0x00000010
        /*0de0*/ 	.word	0x00029800
        /*0de4*/ 	.short	0x010a
        /*0de6*/ 	.byte	0x3f
	.zero		1


	//   ....[31]....
        /*0de8*/ 	.word	0x00013dd0
        /*0dec*/ 	.word	0x00000010
        /*0df0*/ 	.word	0x00029800
        /*0df4*/ 	.short	0x010a
        /*0df6*/ 	.byte	0x3f
	.zero		1


	//   ....[32]....
        /*0df8*/ 	.word	0x00016e70
        /*0dfc*/ 	.word	0x00000003
        /*0e00*/ 	.word	0x00029830
        /*0e04*/ 	.short	0x010a
        /*0e06*/ 	.byte	0x3f
	.zero		1


	//   ....[33]....
        /*0e08*/ 	.word	0x00016ef0
        /*0e0c*/ 	.word	0x00000003
        /*0e10*/ 	.word	0x00029830
        /*0e14*/ 	.short	0x010a
        /*0e16*/ 	.byte	0x3f
	.zero		1


	//   ....[34]....
        /*0e18*/ 	.word	0x00019660
        /*0e1c*/ 	.word	0x00000029
        /*0e20*/ 	.word	0x00000000
        /*0e24*/ 	.short	0x0101
        /*0e26*/ 	.byte	0x3f
	.zero		1


	//   ....[35]....
        /*0e28*/ 	.word	0x0001a620
        /*0e2c*/ 	.word	0x0000000b
        /*0e30*/ 	.word	0x00029830
        /*0e34*/ 	.short	0x010a
        /*0e36*/ 	.byte	0x3f
	.zero		1


	//   ....[36]....
        /*0e38*/ 	.word	0x0001a670
        /*0e3c*/ 	.word	0x0000000b
        /*0e40*/ 	.word	0x00029830
        /*0e44*/ 	.short	0x010a
        /*0e46*/ 	.byte	0x3f
	.zero		1


	//   ....[37]....
        /*0e48*/ 	.word	0x0001b770
        /*0e4c*/ 	.word	0x0000000b
        /*0e50*/ 	.word	0x00029850
        /*0e54*/ 	.short	0x010a
        /*0e56*/ 	.byte	0x3f
	.zero		1


	//   ....[38]....
        /*0e58*/ 	.word	0x0001b7b0
        /*0e5c*/ 	.word	0x0000000b
        /*0e60*/ 	.word	0x00029850
        /*0e64*/ 	.short	0x010a
        /*0e66*/ 	.byte	0x3f
	.zero		1


	//   ....[39]....
        /*0e68*/ 	.word	0x0001ce30
        /*0e6c*/ 	.word	0x00000004
        /*0e70*/ 	.word	0x00000000
        /*0e74*/ 	.short	0x0101
        /*0e76*/ 	.byte	0x3f
	.zero		1


	//   ....[40]....
        /*0e78*/ 	.word	0x0001d150
        /*0e7c*/ 	.word	0x00000008
        /*0e80*/ 	.word	0x00000000
        /*0e84*/ 	.short	0x0101
        /*0e86*/ 	.byte	0x3f
	.zero		1


	//   ....[41]....
        /*0e88*/ 	.word	0x0001d7d0
        /*0e8c*/ 	.word	0x0000000f
        /*0e90*/ 	.word	0x00029850
        /*0e94*/ 	.short	0x010a
        /*0e96*/ 	.byte	0x3f
	.zero		1


	//   ....[42]....
        /*0e98*/ 	.word	0x0001d850
        /*0e9c*/ 	.word	0x0000000f
        /*0ea0*/ 	.word	0x00029850
        /*0ea4*/ 	.short	0x010a
        /*0ea6*/ 	.byte	0x3f
	.zero		1


	//   ....[43]....
        /*0ea8*/ 	.word	0x0001de80
        /*0eac*/ 	.word	0x00000000
        /*0eb0*/ 	.word	0x00000000
        /*0eb4*/ 	.short	0x0101
        /*0eb6*/ 	.byte	0x3f
	.zero		1


	//   ....[44]....
        /*0eb8*/ 	.word	0x0001fa70
        /*0ebc*/ 	.word	0x00000000
        /*0ec0*/ 	.word	0x00000000
        /*0ec4*/ 	.short	0x0101
        /*0ec6*/ 	.byte	0x3f
	.zero		1


	//   ....[45]....
        /*0ec8*/ 	.word	0x00021f40
        /*0ecc*/ 	.word	0x00000006
        /*0ed0*/ 	.word	0x00029820
        /*0ed4*/ 	.short	0x010a
        /*0ed6*/ 	.byte	0x3f
	.zero		1


	//   ....[46]....
        /*0ed8*/ 	.word	0x00022030
        /*0edc*/ 	.word	0x00000007
        /*0ee0*/ 	.word	0x000298a0
        /*0ee4*/ 	.short	0x010a
        /*0ee6*/ 	.byte	0x3f
	.zero		1


	//   ....[47]....
        /*0ee8*/ 	.word	0x00022460
        /*0eec*/ 	.word	0x00000007
        /*0ef0*/ 	.word	0x000298c0
        /*0ef4*/ 	.short	0x010a
        /*0ef6*/ 	.byte	0x3f
	.zero		1


	//   ....[48]....
        /*0ef8*/ 	.word	0x00022850
        /*0efc*/ 	.word	0x00000008
        /*0f00*/ 	.word	0x000298a0
        /*0f04*/ 	.short	0x010a
        /*0f06*/ 	.byte	0x3f
	.zero		1


	//   ....[49]....
        /*0f08*/ 	.word	0x00022c70
        /*0f0c*/ 	.word	0x00000008
        /*0f10*/ 	.word	0x000298c0
        /*0f14*/ 	.short	0x010a
        /*0f16*/ 	.byte	0x3f
	.zero		1


	//   ....[50]....
        /*0f18*/ 	.word	0x00023ad0
        /*0f1c*/ 	.word	0x00000002
        /*0f20*/ 	.word	0x00029880
        /*0f24*/ 	.short	0x010a
        /*0f26*/ 	.byte	0x3f
	.zero		1


	//   ....[51]....
        /*0f28*/ 	.word	0x00023ca0
        /*0f2c*/ 	.word	0x00000002
        /*0f30*/ 	.word	0x00029840
        /*0f34*/ 	.short	0x010a
        /*0f36*/ 	.byte	0x3f
	.zero		1


	//   ....[52]....
        /*0f38*/ 	.word	0x00024960
        /*0f3c*/ 	.word	0x00000008
        /*0f40*/ 	.word	0x00029800
        /*0f44*/ 	.short	0x0107
        /*0f46*/ 	.byte	0x3f
	.zero		1


	//   ....[53]....
        /*0f48*/ 	.word	0x00024a60
        /*0f4c*/ 	.word	0x00000002
        /*0f50*/ 	.word	0x00029800
        /*0f54*/ 	.short	0x0101
        /*0f56*/ 	.byte	0x3f
	.zero		1


	//   ....[54]....
        /*0f58*/ 	.word	0x00024a80
        /*0f5c*/ 	.word	0x00000002
        /*0f60*/ 	.word	0x00029820
        /*0f64*/ 	.short	0x010a
        /*0f66*/ 	.byte	0x3f
	.zero		1


	//   ....[55]....
        /*0f68*/ 	.word	0x00024de0
        /*0f6c*/ 	.word	0x00000005
        /*0f70*/ 	.word	0x00029880
        /*0f74*/ 	.short	0x010a
        /*0f76*/ 	.byte	0x3f
	.zero		1


	//   ....[56]....
        /*0f78*/ 	.word	0x00025040
        /*0f7c*/ 	.word	0x00000005
        /*0f80*/ 	.word	0x00029840
        /*0f84*/ 	.short	0x010a
        /*0f86*/ 	.byte	0x3f
	.zero		1


	//   ....[57]....
        /*0f88*/ 	.word	0x00025560
        /*0f8c*/ 	.word	0x00000011
        /*0f90*/ 	.word	0x00029870
        /*0f94*/ 	.short	0x010a
        /*0f96*/ 	.byte	0x3f
	.zero		1


	//   ....[58]....
        /*0f98*/ 	.word	0x000255d0
        /*0f9c*/ 	.word	0x00000011
        /*0fa0*/ 	.word	0x00029860
        /*0fa4*/ 	.short	0x010a
        /*0fa6*/ 	.byte	0x3f
	.zero		1


	//   ....[59]....
        /*0fa8*/ 	.word	0x00025ae0
        /*0fac*/ 	.word	0x00000011
        /*0fb0*/ 	.word	0x00029850
        /*0fb4*/ 	.short	0x0101
        /*0fb6*/ 	.byte	0x3f
	.zero		1


	//   ....[60]....
        /*0fb8*/ 	.word	0x00025b60
        /*0fbc*/ 	.word	0x00000011
        /*0fc0*/ 	.word	0x00000000
        /*0fc4*/ 	.short	0x0101
        /*0fc6*/ 	.byte	0x3f
	.zero		1


	//   ....[61]....
        /*0fc8*/ 	.word	0x00025d90
        /*0fcc*/ 	.word	0x00000011
        /*0fd0*/ 	.word	0x00029870
        /*0fd4*/ 	.short	0x010a
        /*0fd6*/ 	.byte	0x3f
	.zero		1


	//   ....[62]....
        /*0fd8*/ 	.word	0x00025e00
        /*0fdc*/ 	.word	0x00000011
        /*0fe0*/ 	.word	0x00029860
        /*0fe4*/ 	.short	0x010a
        /*0fe6*/ 	.byte	0x3f
	.zero		1


	//   ....[63]....
        /*0fe8*/ 	.word	0x00026330
        /*0fec*/ 	.word	0x00000011
        /*0ff0*/ 	.word	0x00029850
        /*0ff4*/ 	.short	0x0101
        /*0ff6*/ 	.byte	0x3f
	.zero		1


	//   ....[64]....
        /*0ff8*/ 	.word	0x00026380
        /*0ffc*/ 	.word	0x00000011
        /*1000*/ 	.word	0x00000000
        /*1004*/ 	.short	0x0101
        /*1006*/ 	.byte	0x3f
	.zero		1


	//   ....[65]....
        /*1008*/ 	.word	0x00026ec0
        /*100c*/ 	.word	0x00000000
        /*1010*/ 	.word	0x00029820
        /*1014*/ 	.short	0x010a
        /*1016*/ 	.byte	0x3f
	.zero		1


	//   ....[66]....
        /*1018*/ 	.word	0x00027070
        /*101c*/ 	.word	0x00000006
        /*1020*/ 	.word	0x00000000
        /*1024*/ 	.short	0x010a
        /*1026*/ 	.byte	0x3f
	.zero		1


	//   ....[67]....
        /*1028*/ 	.word	0x000270e0
        /*102c*/ 	.word	0x00000007
        /*1030*/ 	.word	0x00000000
        /*1034*/ 	.short	0x010a
        /*1036*/ 	.byte	0x3f
	.zero		1


	//   ....[68]....
        /*1038*/ 	.word	0x00027140
        /*103c*/ 	.word	0x00000004
        /*1040*/ 	.word	0x00029860
        /*1044*/ 	.short	0x010a
        /*1046*/ 	.byte	0x3f
	.zero		1


	//   ....[69]....
        /*1048*/ 	.word	0x00027190
        /*104c*/ 	.word	0x00000003
        /*1050*/ 	.word	0x00029860
        /*1054*/ 	.short	0x010a
        /*1056*/ 	.byte	0x3f
	.zero		1


	//   ....[70]....
        /*1058*/ 	.word	0x000271d0
        /*105c*/ 	.word	0x00000004
        /*1060*/ 	.word	0x00029880
        /*1064*/ 	.short	0x010a
        /*1066*/ 	.byte	0x3f
	.zero		1


	//   ....[71]....
        /*1068*/ 	.word	0x000271f0
        /*106c*/ 	.word	0x00000003
        /*1070*/ 	.word	0x00029880
        /*1074*/ 	.short	0x010a
        /*1076*/ 	.byte	0x3f
	.zero		1


	//   ....[72]....
        /*1078*/ 	.word	0x00027250
        /*107c*/ 	.word	0x00000061
        /*1080*/ 	.word	0x00029890
        /*1084*/ 	.short	0x010a
        /*1086*/ 	.byte	0x3f
	.zero		1


	//   ....[73]....
        /*1088*/ 	.word	0x000272a0
        /*108c*/ 	.word	0x00000061
        /*1090*/ 	.word	0x00029890
        /*1094*/ 	.short	0x010a
        /*1096*/ 	.byte	0x3f
	.zero		1


	//   ....[74]....
        /*1098*/ 	.word	0x000272f0
        /*109c*/ 	.word	0x00000061
        /*10a0*/ 	.word	0x00029890
        /*10a4*/ 	.short	0x010a
        /*10a6*/ 	.byte	0x3f
	.zero		1


	//   ....[75]....
        /*10a8*/ 	.word	0x00027340
        /*10ac*/ 	.word	0x00000061
        /*10b0*/ 	.word	0x000298b0
        /*10b4*/ 	.short	0x010a
        /*10b6*/ 	.byte	0x3f
	.zero		1


	//   ....[76]....
        /*10b8*/ 	.word	0x00027600
        /*10bc*/ 	.word	0x00000010
        /*10c0*/ 	.word	0x00029800
        /*10c4*/ 	.short	0x010a
        /*10c6*/ 	.byte	0x3f
	.zero		1


	//   ....[77]....
        /*10c8*/ 	.word	0x00027820
        /*10cc*/ 	.word	0x00000010
        /*10d0*/ 	.word	0x00029800
        /*10d4*/ 	.short	0x010a
        /*10d6*/ 	.byte	0x3f
	.zero		1


	//   ....[78]....
        /*10d8*/ 	.word	0x00027870
        /*10dc*/ 	.word	0x00000003
        /*10e0*/ 	.word	0x00029830
        /*10e4*/ 	.short	0x010a
        /*10e6*/ 	.byte	0x3f
	.zero		1


	//   ....[79]....
        /*10e8*/ 	.word	0x000278c0
        /*10ec*/ 	.word	0x0000000b
        /*10f0*/ 	.word	0x00029830
        /*10f4*/ 	.short	0x010a
        /*10f6*/ 	.byte	0x3f
	.zero		1


	//   ....[80]....
        /*10f8*/ 	.word	0x00027910
        /*10fc*/ 	.word	0x0000000b
        /*1100*/ 	.word	0x00029850
        /*1104*/ 	.short	0x010a
        /*1106*/ 	.byte	0x3f
	.zero		1


	//   ....[81]....
        /*1108*/ 	.word	0x00027960
        /*110c*/ 	.word	0x0000000f
        /*1110*/ 	.word	0x00029850
        /*1114*/ 	.short	0x010a
        /*1116*/ 	.byte	0x3f
	.zero		1


	//   ....[82]....
        /*1118*/ 	.word	0x00028f30
        /*111c*/ 	.word	0x00000005
        /*1120*/ 	.word	0x00029820
        /*1124*/ 	.short	0x010a
        /*1126*/ 	.byte	0x3f
	.zero		1


	//   ....[83]....
        /*1128*/ 	.word	0x00028f80
        /*112c*/ 	.word	0x00000007
        /*1130*/ 	.word	0x000298a0
        /*1134*/ 	.short	0x010a
        /*1136*/ 	.byte	0x3f
	.zero		1


	//   ....[84]....
        /*1138*/ 	.word	0x00028fd0
        /*113c*/ 	.word	0x00000007
        /*1140*/ 	.word	0x000298c0
        /*1144*/ 	.short	0x010a
        /*1146*/ 	.byte	0x3f
	.zero		1


	//   ....[85]....
        /*1148*/ 	.word	0x00029020
        /*114c*/ 	.word	0x00000008
        /*1150*/ 	.word	0x000298a0
        /*1154*/ 	.short	0x010a
        /*1156*/ 	.byte	0x3f
	.zero		1


	//   ....[86]....
        /*1158*/ 	.word	0x00029070
        /*115c*/ 	.word	0x00000008
        /*1160*/ 	.word	0x000298c0
        /*1164*/ 	.short	0x010a
        /*1166*/ 	.byte	0x3f
	.zero		1


	//   ....[87]....
        /*1168*/ 	.word	0x00029210
        /*116c*/ 	.word	0x00000002
        /*1170*/ 	.word	0x00029880
        /*1174*/ 	.short	0x010a
        /*1176*/ 	.byte	0x3f
	.zero		1


	//   ....[88]....
        /*1178*/ 	.word	0x00029260
        /*117c*/ 	.word	0x00000002
        /*1180*/ 	.word	0x00029840
        /*1184*/ 	.short	0x010a
        /*1186*/ 	.byte	0x3f
	.zero		1


	//   ....[89]....
        /*1188*/ 	.word	0x00029850
        /*118c*/ 	.word	0x00000002
        /*1190*/ 	.word	0x00029820
        /*1194*/ 	.short	0x010a
        /*1196*/ 	.byte	0x3f
	.zero		1


	//   ....[90]....
        /*1198*/ 	.word	0x000298a0
        /*119c*/ 	.word	0x00000005
        /*11a0*/ 	.word	0x00029880
        /*11a4*/ 	.short	0x010a
        /*11a6*/ 	.byte	0x3f
	.zero		1


	//   ....[91]....
        /*11a8*/ 	.word	0x000298f0
        /*11ac*/ 	.word	0x00000005
        /*11b0*/ 	.word	0x00029840
        /*11b4*/ 	.short	0x010a
        /*11b6*/ 	.byte	0x3f
	.zero		1


	//   ....[92]....
        /*11b8*/ 	.word	0x00029940
        /*11bc*/ 	.word	0x00000011
        /*11c0*/ 	.word	0x00029870
        /*11c4*/ 	.short	0x010a
        /*11c6*/ 	.byte	0x3f
	.zero		1


	//   ....[93]....
        /*11c8*/ 	.word	0x00029990
        /*11cc*/ 	.word	0x00000011
        /*11d0*/ 	.word	0x00029860
        /*11d4*/ 	.short	0x010a
        /*11d6*/ 	.byte	0x3f
	.zero		1


	//   ....[94]....
        /*11d8*/ 	.word	0x000299e0
        /*11dc*/ 	.word	0x00000011
        /*11e0*/ 	.word	0x00029870
        /*11e4*/ 	.short	0x010a
        /*11e6*/ 	.byte	0x3f
	.zero		1


	//   ....[95]....
        /*11e8*/ 	.word	0x00029a30
        /*11ec*/ 	.word	0x00000011
        /*11f0*/ 	.word	0x00029860
        /*11f4*/ 	.short	0x010a
        /*11f6*/ 	.byte	0x3f
	.zero		1


	//   ....[96]....
        /*11f8*/ 	.word	0x0002a490
        /*11fc*/ 	.word	0x00000000
        /*1200*/ 	.word	0x00029820
        /*1204*/ 	.short	0x010a
        /*1206*/ 	.byte	0x3f
	.zero		1


	//   ....[97]....
        /*1208*/ 	.word	0x0002a630
        /*120c*/ 	.word	0x00000006
        /*1210*/ 	.word	0x00000000
        /*1214*/ 	.short	0x010a
        /*1216*/ 	.byte	0x3f
	.zero		1


	//   ....[98]....
        /*1218*/ 	.word	0x0002a680
        /*121c*/ 	.word	0x00000007
        /*1220*/ 	.word	0x00000000
        /*1224*/ 	.short	0x010a
        /*1226*/ 	.byte	0x3f
	.zero		1


	//   ....[99]....
        /*1228*/ 	.word	0x0002a6d0
        /*122c*/ 	.word	0x00000004
        /*1230*/ 	.word	0x00029860
        /*1234*/ 	.short	0x010a
        /*1236*/ 	.byte	0x3f
	.zero		1


	//   ....[100]....
        /*1238*/ 	.word	0x0002a720
        /*123c*/ 	.word	0x00000003
        /*1240*/ 	.word	0x00029860
        /*1244*/ 	.short	0x010a
        /*1246*/ 	.byte	0x3f
	.zero		1


	//   ....[101]....
        /*1248*/ 	.word	0x0002a770
        /*124c*/ 	.word	0x00000004
        /*1250*/ 	.word	0x00029880
        /*1254*/ 	.short	0x010a
        /*1256*/ 	.byte	0x3f
	.zero		1


	//----- nvinfo : EIATTR_NUM_MBARRIERS
	.align		4
.L_186:
        /*1258*/ 	.byte	0x03, 0x38
        /*125a*/ 	.short	0x0016


	//----- nvinfo : EIATTR_EXIT_INSTR_OFFSETS
	.align		4
        /*125c*/ 	.byte	0x04, 0x1c
        /*125e*/ 	.short	(.L_188 - .L_187)


	//   ....[0]....
.L_187:
        /*1260*/ 	.word	0x00027240


	//----- nvinfo : EIATTR_MAX_THREADS
	.align		4
.L_188:
        /*1264*/ 	.byte	0x04, 0x05
        /*1266*/ 	.short	(.L_190 - .L_189)
.L_189:
        /*1268*/ 	.word	0x00000180
        /*126c*/ 	.word	0x00000001
        /*1270*/ 	.word	0x00000001


	//----- nvinfo : EIATTR_CRS_STACK_SIZE
	.align		4
.L_190:
        /*1274*/ 	.byte	0x04, 0x1e
        /*1276*/ 	.short	(.L_192 - .L_191)
.L_191:
        /*1278*/ 	.word	0x00000000


	//----- nvinfo : EIATTR_CBANK_PARAM_SIZE
	.align		4
.L_192:
        /*127c*/ 	.byte	0x03, 0x19
        /*127e*/ 	.short	0x0af0


	//----- nvinfo : EIATTR_PARAM_CBANK
	.align		4
        /*1280*/ 	.byte	0x04, 0x0a
        /*1282*/ 	.short	(.L_194 - .L_193)
	.align		4
.L_193:
        /*1284*/ 	.word	index@(.nv.constant0._ZN7cutlass13device_kernelIN5flash11enable_sm90INS1_16FlashAttnFwdSm90INS1_25CollectiveMainloopFwdSm90ILi2EN4cute5tupleIJNS5_1CILi1EEES8_S8_EEENS6_IJNS7_ILi128EEENS7_ILi160EEENS7_ILi192EEEEEELi128ENS_12float_e4m3_tEfNS_4arch4Sm90ELb0ELb0ELb0ELb1ELb0ELb1ELb0ELb1ELb1ELb1ELb0ELb0EEENS1_21CollectiveEpilogueFwdINS6_IJSA_SA_SB_EEES9_NS_10bfloat16_tESG_Li256ELb1ELb1ELb0ELb1EEENS1_36VarlenDynamicPersistentTileSchedulerILi128ELi160ELi256ELi128ELb0ELb1ELb1ELb0ELb1ELb1EEEEEEEEEvNT_6ParamsE)
        /*1288*/ 	.short	0x0210
        /*128a*/ 	.short	0x0af0


	//----- nvinfo : EIATTR_SW_WAR
	.align		4
.L_194:
        /*128c*/ 	.byte	0x04, 0x36
        /*128e*/ 	.short	(.L_196 - .L_195)
.L_195:
        /*1290*/ 	.word	0x00000008
.L_196:


//--------------------- .nv.info._ZN7cutlass13device_kernelIN5flash11enable_sm90INS1_16FlashAttnFwdSm90INS1_25CollectiveMainloopFwdSm90ILi2EN4cute5tupleIJNS5_1CILi1EEES8_S8_EEENS6_IJNS7_ILi128EEENS7_ILi160EEENS7_ILi192EEEEEELi128ENS_12float_e4m3_tEfNS_4arch4Sm90ELb0ELb1ELb0ELb0ELb0ELb0ELb0ELb1ELb1ELb1ELb0ELb0EEENS1_21CollectiveEpilogueFwdINS6_IJSA_SA_SB_EEES9_NS_10bfloat16_tESG_Li256ELb0ELb1ELb0ELb1EEENS1_30DynamicPersistentTileSchedulerILi256ELi128ELb0ELb1ELb1EEEEEEEEEvNT_6ParamsE --------------------------
	.section	.nv.info._ZN7cutlass13device_kernelIN5flash11enable_sm90INS1_16FlashAttnFwdSm90INS1_25CollectiveMainloopFwdSm90ILi2EN4cute5tupleIJNS5_1CILi1EEES8_S8_EEENS6_IJNS7_ILi128EEENS7_ILi160EEENS7_ILi192EEEEEELi128ENS_12float_e4m3_tEfNS_4arch4Sm90ELb0ELb1ELb0ELb0ELb0ELb0ELb0ELb1ELb1ELb1ELb0ELb0EEENS1_21CollectiveEpilogueFwdINS6_IJSA_SA_SB_EEES9_NS_10bfloat16_tESG_Li256ELb0ELb1ELb0ELb1EEENS1_30DynamicPersistentTileSchedulerILi256ELi128ELb0ELb1ELb1EEEEEEEEEvNT_6ParamsE,"",@"SHT_CUDA_INFO"
	.sectionflags	@""
	.align	4


	//----- nvinfo : EIATTR_CUDA_API_VERSION
	.align		4
        /*0000*/ 	.byte	0x04, 0x37
        /*0002*/ 	.short	(.L_198 - .L_197)
.L_197:
        /*0004*/ 	.word	0x00000082


	//----- nvinfo : EIATTR_KPARAM_INFO
	.align		4
.L_198:
        /*0008*/ 	.byte	0x04, 0x17
        /*000a*/ 	.short	(.L_200 - .L_199)
.L_199:
        /*000c*/ 	.word	0x00000000
        /*0010*/ 	.short	0x0000
        /*0012*/ 	.short	0x0070
        /*0014*/ 	.byte	0x00, 0xf0, 0x01, 0x2a


	//----- nvinfo : EIATTR_SPARSE_MMA_MASK
	.align		4
.L_200:
        /*0018*/ 	.byte	0x03, 0x50
        /*001a*/ 	.short	0x0000


	//----- nvinfo : EIATTR_MAXREG_COUNT
	.align		4
        /*001c*/ 	.byte	0x03, 0x1b
        /*001e*/ 	.short	0x00a8


	//----- nvinfo : EIATTR_NUM_BARRIERS
	.align		4
        /*0020*/ 	.byte	0x02, 0x4c
        /*0022*/ 	.byte	0x10
	.zero		1


	//----- nvinfo : EIATTR_EXTERNS
	.align		4
        /*0024*/ 	.byte	0x04, 0x0f
        /*0026*/ 	.short	(.L_202 - .L_201)


	//   ....[0]....
	.align		4
.L_201:
        /*0028*/ 	.word	index@(__assertfail)


	//----- nvinfo : EIATTR_ANNOTATIONS
	.align		4
.L_202:
        /*002c*/ 	.byte	0x04, 0x55
        /*002e*/ 	.short	(.L_204 - .L_203)


	//   ....[0]....
.L_203:
        /* <DEDUP_REMOVED lines=24> */


	//----- nvinfo : EIATTR_MERCURY_ISA_VERSION
	.align		4
.L_204:
        /*01a0*/ 	.byte	0x03, 0x5f
        /*01a2*/ 	.short	0x0101


	//----- nvinfo : EIATTR_INT_WARP_WIDE_INSTR_OFFSETS
	.align		4
        /*01a4*/ 	.byte	0x04, 0x31
        /*01a6*/ 	.short	(.L_206 - .L_205)


	//   ....[0]....
.L_205:
        /*01a8*/ 	.word	0x00000130


	//   ....[1]....
        /*01ac*/ 	.word	0x00000170


	//   ....[2]....
        /*01b0*/ 	.word	0x000001e0


	//   ....[3]....
        /*01b4*/ 	.word	0x00015aa0


	//   ....[4]....
        /*01b8*/ 	.word	0x00015b30


	//   ....[5]....
        /*01bc*/ 	.word	0x00018360


	//   ....[6]....
        /*01c0*/ 	.word	0x000183f0


	//----- nvinfo : EIATTR_COOP_GROUP_MASK_REGIDS
	.align		4
.L_206:
        /*01c4*/ 	.byte	0x04, 0x29
        /*01c6*/ 	.short	(.L_208 - .L_207)


	//   ....[0]....
.L_207:
        /*01c8*/ 	.word	0xffffffff


	//   ....[1]....
        /*01cc*/ 	.word	0xffffffff


	//   ....[2]....
        /*01d0*/ 	.word	0xffffffff


	//   ....[3]....
        /*01d4*/ 	.word	0xffffffff


	//   ....[4]....
        /*01d8*/ 	.word	0xffffffff


	//   ....[5]....
        /*01dc*/ 	.word	0xffffffff


	//   ....[6]....
        /*01e0*/ 	.word	0xffffffff


	//   ....[7]....
        /*01e4*/ 	.word	0xffffffff


	//   ....[8]....
        /*01e8*/ 	.word	0xffffffff


	//   ....[9]....
        /*01ec*/ 	.word	0xffffffff


	//   ....[10]....
        /*01f0*/ 	.word	0xffffffff


	//   ....[11]....
        /*01f4*/ 	.word	0xffffffff


	//   ....[12]....
        /*01f8*/ 	.word	0xffffffff


	//   ....[13]....
        /*01fc*/ 	.word	0xffffffff


	//   ....[14]....
        /*0200*/ 	.word	0xffffffff


	//   ....[15]....
        /*0204*/ 	.word	0xffffffff


	//   ....[16]....
        /*0208*/ 	.word	0xffffffff


	//   ....[17]....
        /*020c*/ 	.word	0xffffffff


	//   ....[18]....
        /*0210*/ 	.word	0xffffffff


	//   ....[19]....
        /*0214*/ 	.word	0xffffffff


	//   ....[20]....
        /*0218*/ 	.word	0xffffffff


	//   ....[21]....
        /*021c*/ 	.word	0xffffffff


	//   ....[22]....
        /*0220*/ 	.word	0xffffffff


	//   ....[23]....
        /*0224*/ 	.word	0xffffffff


	//   ....[24]....
        /*0228*/ 	.word	0xffffffff


	//   ....[25]....
        /*022c*/ 	.word	0xffffffff


	//   ....[26]....
        /*0230*/ 	.word	0xffffffff


	//   ....[27]....
        /*0234*/ 	.word	0xffffffff


	//   ....[28]....
        /*0238*/ 	.word	0xffffffff


	//   ....[29]....
        /*023c*/ 	.word	0xffffffff


	//   ....[30]....
        /*0240*/ 	.word	0xffffffff


	//   ....[31]....
        /*0244*/ 	.word	0xffffffff


	//   ....[32]....
        /*0248*/ 	.word	0xffffffff


	//   ....[33]....
        /*024c*/ 	.word	0xffffffff


	//   ....[34]....
        /*0250*/ 	.word	0xffffffff


	//   ....[35]....
        /*0254*/ 	.word	0xffffffff


	//   ....[36]....
        /*0258*/ 	.word	0xffffffff


	//   ....[37]....
        /*025c*/ 	.word	0xffffffff


	//   ....[38]....
        /*0260*/ 	.word	0xffffffff


	//   ....[39]....
        /*0264*/ 	.word	0xffffffff


	//   ....[40]....
        /*0268*/ 	.word	0xffffffff


	//   ....[41]....
        /*026c*/ 	.word	0xffffffff


	//   ....[42]....
        /*0270*/ 	.word	0xffffffff


	//   ....[43]....
        /*0274*/ 	.word	0xffffffff


	//   ....[44]....
        /*0278*/ 	.word	0xffffffff


	//   ....[45]....
        /*027c*/ 	.word	0xffffffff


	//   ....[46]....
        /*0280*/ 	.word	0xffffffff


	//   ....[47]....
        /*0284*/ 	.word	0xffffffff


	//   ....[48]....
        /*0288*/ 	.word	0xffffffff


	//   ....[49]....
        /*028c*/ 	.word	0xffffffff


	//   ....[50]....
        /*0290*/ 	.word	0xffffffff


	//   ....[51]....
        /*0294*/ 	.word	0xffffffff


	//   ....[52]....
        /*0298*/ 	.word	0xffffffff


	//   ....[53]....
        /*029c*/ 	.word	0xffffffff


	//   ....[54]....
        /*02a0*/ 	.word	0xffffffff


	//   ....[55]....
        /*02a4*/ 	.word	0xffffffff


	//   ....[56]....
        /*02a8*/ 	.word	0xffffffff


	//   ....[57]....
        /*02ac*/ 	.word	0xffffffff


	//   ....[58]....
        /*02b0*/ 	.word	0xffffffff


	//   ....[59]....
        /*02b4*/ 	.word	0xffffffff


	//   ....[60]....
        /*02b8*/ 	.word	0xffffffff


	//   ....[61]....
        /*02bc*/ 	.word	0xffffffff


	//   ....[62]....
        /*02c0*/ 	.word	0xffffffff


	//   ....[63]....
        /*02c4*/ 	.word	0xffffffff


	//   ....[64]....
        /*02c8*/ 	.word	0xffffffff


	//   ....[65]....
        /*02cc*/ 	.word	0xffffffff


	//   ....[66]....
        /*02d0*/ 	.word	0xffffffff


	//   ....[67]....
        /*02d4*/ 	.word	0xffffffff


	//   ....[68]....
        /*02d8*/ 	.word	0xffffffff


	//   ....[69]....
        /*02dc*/ 	.word	0xffffffff


	//   ....[70]....
        /*02e0*/ 	.word	0xffffffff


	//   ....[71]....
        /*02e4*/ 	.word	0xffffffff


	//   ....[72]....
        /*02e8*/ 	.word	0xffffffff


	//   ....[73]....
        /*02ec*/ 	.word	0xffffffff


	//   ....[74]....
        /*02f0*/ 	.word	0xffffffff


	//   ....[75]....
        /*02f4*/ 	.word	0xffffffff


	//   ....[76]....
        /*02f8*/ 	.word	0xffffffff


	//   ....[77]....
        /*02fc*/ 	.word	0xffffffff


	//   ....[78]....
        /*0300*/ 	.word	0xffffffff


	//   ....[79]....
        /*0304*/ 	.word	0xffffffff


	//   ....[80]....
        /*0308*/ 	.word	0xffffffff


	//   ....[81]....
        /*030c*/ 	.word	0xffffffff


	//   ....[82]....
        /*0310*/ 	.word	0xffffffff


	//   ....[83]....
        /*0314*/ 	.word	0xffffffff


	//   ....[84]....
        /*0318*/ 	.word	0xffffffff


	//   ....[85]....
        /*031c*/ 	.word	0xffffffff


	//   ....[86]....
        /*0320*/ 	.word	0xffffffff


	//   ....[87]....
        /*0324*/ 	.word	0xffffffff


	//   ....[88]....
        /*0328*/ 	.word	0xffffffff


	//   ....[89]....
        /*032c*/ 	.word	0xffffffff


	//   ....[90]....
        /*0330*/ 	.word	0xffffffff


	//   ....[91]....
        /*0334*/ 	.word	0xffffffff


	//   ....[92]....
        /*0338*/ 	.word	0xffffffff


	//   ....[93]....
        /*033c*/ 	.word	0xffffffff


	//   ....[94]....
        /*0340*/ 	.word	0xffffffff


	//   ....[95]....
        /*0344*/ 	.word	0xffffffff


	//   ....[96]....
        /*0348*/ 	.word	0xffffffff


	//   ....[97]....
        /*034c*/ 	.word	0xffffffff


	//   ....[98]....
        /*0350*/ 	.word	0x0500000f


	//   ....[99]....
        /*0354*/ 	.word	0x0500000f


	//   ....[100]....
        /*0358*/ 	.word	0x0500000f


	//   ....[101]....
        /*035c*/ 	.word	0x0500000f


	//   ....[102]....
        /*0360*/ 	.word	0x0500000f


	//   ....[103]....
        /*0364*/ 	.word	0x0500000f


	//   ....[104]....
        /*0368*/ 	.word	0x0500000f


	//   ....[105]....
        /*036c*/ 	.word	0x0500000f


	//   ....[106]....
        /*0370*/ 	.word	0x0500000f


	//   ....[107]....
        /*0374*/ 	.word	0x0500000f


	//----- nvinfo : EIATTR_COOP_GROUP_INSTR_OFFSETS
	.align		4
.L_208:
        /*0378*/ 	.byte	0x04, 0x28
        /*037a*/ 	.short	(.L_210 - .L_209)


	//   ....[0]....
.L_209:
        /*037c*/ 	.word	0x00000070


	//   ....[1]....
        /*0380*/ 	.word	0x00000140


	//   ....[2]....
        /*0384*/ 	.word	0x00000190


	//   ....[3]....
        /*0388*/ 	.word	0x000003c0


	//   ....[4]....
        /*038c*/ 	.word	0x00000520


	//   ....[5]....
        /*0390*/ 	.word	0x00000640


	//   ....[6]....
        /*0394*/ 	.word	0x000007a0


	//   ....[7]....
        /*0398*/ 	.word	0x00001ac0


	//   ....[8]....
        /*039c*/ 	.word	0x00002ad0


	//   ....[9]....
        /*03a0*/ 	.word	0x000039b0


	//   ....[10]....
        /*03a4*/ 	.word	0x00004710


	//   ....[11]....
        /*03a8*/ 	.word	0x000047d0


	//   ....[12]....
        /*03ac*/ 	.word	0x00004ef0


	//   ....[13]....
        /*03b0*/ 	.word	0x00004f50


	//   ....[14]....
        /*03b4*/ 	.word	0x00007190


	//   ....[15]....
        /*03b8*/ 	.word	0x000073b0


	//   ....[16]....
        /*03bc*/ 	.word	0x000087b0


	//   ....[17]....
        /*03c0*/ 	.word	0x000088c0


	//   ....[18]....
        /*03c4*/ 	.word	0x00009400


	//   ....[19]....
        /*03c8*/ 	.word	0x00009480


	//   ....[20]....
        /*03cc*/ 	.word	0x0000be60


	//   ....[21]....
        /*03d0*/ 	.word	0x0000bec0


	//   ....[22]....
        /*03d4*/ 	.word	0x0000bef0


	//   ....[23]....
        /*03d8*/ 	.word	0x0000bf10


	//   ....[24]....
        /*03dc*/ 	.word	0x0000e8f0


	//   ....[25]....
        /*03e0*/ 	.word	0x0000f6f0


	//   ....[26]....
        /*03e4*/ 	.word	0x0000ff10


	//   ....[27]....
        /*03e8*/ 	.word	0x00010020


	//   ....[28]....
        /*03ec*/ 	.word	0x00010b70


	//   ....[29]....
        /*03f0*/ 	.word	0x00010be0


	//   ....[30]....
        /*03f4*/ 	.word	0x00012310


	//   ....[31]....
        /*03f8*/ 	.word	0x00012320


	//   ....[32]....
        /*03fc*/ 	.word	0x000123a0


	//   ....[33]....
        /*0400*/ 	.word	0x000123b0


	//   ....[34]....
        /*0404*/ 	.word	0x00013740


	//   ....[35]....
        /*0408*/ 	.word	0x00013750


	//   ....[36]....
        /*040c*/ 	.word	0x00013760


	//   ....[37]....
        /*0410*/ 	.word	0x00013770


	//   ....[38]....
        /*0414*/ 	.word	0x00013780


	//   ....[39]....
        /*0418*/ 	.word	0x00013790


	//   ....[40]....
        /*041c*/ 	.word	0x000137a0


	//   ....[41]....
        /*0420*/ 	.word	0x000137b0


	//   ....[42]....
        /*0424*/ 	.word	0x000137e0


	//   ....[43]....
        /*0428*/ 	.word	0x00013800


	//   ....[44]....
        /*042c*/ 	.word	0x00013840


	//   ....[45]....
        /*0430*/ 	.word	0x00013870


	//   ....[46]....
        /*0434*/ 	.word	0x000138a0


	//   ....[47]....
        /*0438*/ 	.word	0x000138c0


	//   ....[48]....
        /*043c*/ 	.word	0x000138f0


	//   ....[49]....
        /*0440*/ 	.word	0x00013900


	//   ....[50]....
        /*0444*/ 	.word	0x00013930


	//   ....[51]....
        /*0448*/ 	.word	0x00013940


	//   ....[52]....
        /*044c*/ 	.word	0x00013950


	//   ....[53]....
        /*0450*/ 	.word	0x00013960


	//   ....[54]....
        /*0454*/ 	.word	0x00013970


	//   ....[55]....
        /*0458*/ 	.word	0x00013980


	//   ....[56]....
        /*045c*/ 	.word	0x00013990


	//   ....[57]....
        /*0460*/ 	.word	0x000139a0


	//   ....[58]....
        /*0464*/ 	.word	0x000139b0


	//   ....[59]....
        /*0468*/ 	.word	0x000139c0


	//   ....[60]....
        /*046c*/ 	.word	0x000139d0


	//   ....[61]....
        /*0470*/ 	.word	0x000139e0


	//   ....[62]....
        /*0474*/ 	.word	0x00013a10


	//   ....[63]....
        /*0478*/ 	.word	0x00013a20


	//   ....[64]....
        /*047c*/ 	.word	0x00013a30


	//   ....[65]....
        /*0480*/ 	.word	0x00013a40


	//   ....[66]....
        /*0484*/ 	.word	0x00013b60


	//   ....[67]....
        /*0488*/ 	.word	0x00013b90


	//   ....[68]....
        /*048c*/ 	.word	0x00013bc0


	//   ....[69]....
        /*0490*/ 	.word	0x00013c20


	//   ....[70]....
        /*0494*/ 	.word	0x00014080


	//   ....[71]....
        /*0498*/ 	.word	0x000140b0


	//   ....[72]....
        /*049c*/ 	.word	0x00014170


	//   ....[73]....
        /*04a0*/ 	.word	0x00014190


	//   ....[74]....
        /*04a4*/ 	.word	0x00014250


	//   ....[75]....
        /*04a8*/ 	.word	0x00014270


	//   ....[76]....
        /*04ac*/ 	.word	0x00014340


	//   ....[77]....
        /*04b0*/ 	.word	0x00014360


	//   ....[78]....
        /*04b4*/ 	.word	0x00014a00


	//   ....[79]....
        /*04b8*/ 	.word	0x00014a20


	//   ....[80]....
        /*04bc*/ 	.word	0x00014ae0


	//   ....[81]....
        /*04c0*/ 	.word	0x00014b00


	//   ....[82]....
        /*04c4*/ 	.word	0x00014bc0


	//   ....[83]....
        /*04c8*/ 	.word	0x00014be0


	//   ....[84]....
        /*04cc*/ 	.word	0x00014cb0


	//   ....[85]....
        /*04d0*/ 	.word	0x00014cd0


	//   ....[86]....
        /*04d4*/ 	.word	0x00014e40


	//   ....[87]....
        /*04d8*/ 	.word	0x00016280


	//   ....[88]....
        /*04dc*/ 	.word	0x00016e80


	//   ....[89]....
        /*04e0*/ 	.word	0x00016eb0


	//   ....[90]....
        /*04e4*/ 	.word	0x00016f70


	//   ....[91]....
        /*04e8*/ 	.word	0x00016f80


	//   ....[92]....
        /*04ec*/ 	.word	0x00017010


	//   ....[93]....
        /*04f0*/ 	.word	0x00017020


	//   ....[94]....
        /*04f4*/ 	.word	0x00017030


	//   ....[95]....
        /*04f8*/ 	.word	0x00017040


	//   ....[96]....
        /*04fc*/ 	.word	0x00018c60


	//   ....[97]....
        /*0500*/ 	.word	0x00018e00


	//   ....[98]....
        /*0504*/ 	.word	0x000194a0


	//   ....[99]....
        /*0508*/ 	.word	0x00019650


	//   ....[100]....
        /*050c*/ 	.word	0x000196a0


	//   ....[101]....
        /*0510*/ 	.word	0x00019730


	//   ....[102]....
        /*0514*/ 	.word	0x00019830


	//   ....[103]....
        /*0518*/ 	.word	0x00019890


	//   ....[104]....
        /*051c*/ 	.word	0x00019990


	//   ....[105]....
        /*0520*/ 	.word	0x000199f0


	//   ....[106]....
        /*0524*/ 	.word	0x00019ad0


	//   ....[107]....
        /*0528*/ 	.word	0x00019e20


	//----- nvinfo : EIATTR_REG_RECONFIG
	.align		4
.L_210:
        /*052c*/ 	.byte	0x01, 0x54
	.zero		2


	//----- nvinfo : EIATTR_SYSCALL_OFFSETS
	.align		4
        /*0530*/ 	.byte	0x04, 0x46
        /*0532*/ 	.short	(.L_212 - .L_211)


	//   ....[0]....
.L_211:
        /*0534*/ 	.word	0x00001ca0


	//   ....[1]....
        /*0538*/ 	.word	0x00015ca0


	//   ....[2]....
        /*053c*/ 	.word	0x00015e30


	//   ....[3]....
        /*0540*/ 	.word	0x00015f80


	//   ....[4]....
        /*0544*/ 	.word	0x000160d0


	//   ....[5]....
        /*0548*/ 	.word	0x00016a80


	//----- nvinfo : EIATTR_MBARRIER_INSTR_OFFSETS
	.align		4
.L_212:
        /*054c*/ 	.byte	0x04, 0x39
        /*054e*/ 	.short	(.L_214 - .L_213)


	//   ....[0]....
.L_213:
        /*0550*/ 	.word	0x00000270
        /*0554*/ 	.word	0x000000ff
        /*0558*/ 	.word	0x00029800
        /*055c*/ 	.short	0x0100
        /*055e*/ 	.byte	0x08
	.zero		1


	//   ....[1]....
        /*0560*/ 	.word	0x00000280
        /*0564*/ 	.word	0x000000ff
        /*0568*/ 	.word	0x00029820
        /*056c*/ 	.short	0x0100
        /*056e*/ 	.byte	0x08
	.zero		1


	//   ....[2]....
        /*0570*/ 	.word	0x00000370
        /*0574*/ 	.word	0x000000ff
        /*0578*/ 	.word	0x00029830
        /*057c*/ 	.short	0x0100
        /*057e*/ 	.byte	0x08
	.zero		1


	//   ....[3]....
        /*0580*/ 	.word	0x00000380
        /*0584*/ 	.word	0x000000ff
        /*0588*/ 	.word	0x00029840
        /*058c*/ 	.short	0x0100
        /*058e*/ 	.byte	0x08
	.zero		1


	//   ....[4]....
        /*0590*/ 	.word	0x00000390
        /*0594*/ 	.word	0x000000ff
        /*0598*/ 	.word	0x00029838
        /*059c*/ 	.short	0x0100
        /*059e*/ 	.byte	0x08
	.zero		1


	//   ....[5]....
        /*05a0*/ 	.word	0x000003a0
        /*05a4*/ 	.word	0x000000ff
        /*05a8*/ 	.word	0x00029848
        /*05ac*/ 	.short	0x0100
        /*05ae*/ 	.byte	0x08
	.zero		1


	//   ....[6]....
        /*05b0*/ 	.word	0x000004d0
        /*05b4*/ 	.word	0x000000ff
        /*05b8*/ 	.word	0x00029850
        /*05bc*/ 	.short	0x0100
        /*05be*/ 	.byte	0x08
	.zero		1


	//   ....[7]....
        /*05c0*/ 	.word	0x000004e0
        /*05c4*/ 	.word	0x000000ff
        /*05c8*/ 	.word	0x00029860
        /*05cc*/ 	.short	0x0100
        /*05ce*/ 	.byte	0x08
	.zero		1


	//   ....[8]....
        /*05d0*/ 	.word	0x000004f0
        /*05d4*/ 	.word	0x000000ff
        /*05d8*/ 	.word	0x00029858
        /*05dc*/ 	.short	0x0100
        /*05de*/ 	.byte	0x08
	.zero		1


	//   ....[9]....
        /*05e0*/ 	.word	0x00000500
        /*05e4*/ 	.word	0x000000ff
        /*05e8*/ 	.word	0x00029868
        /*05ec*/ 	.short	0x0100
        /*05ee*/ 	.byte	0x08
	.zero		1


	//   ....[10]....
        /*05f0*/ 	.word	0x000005f0
        /*05f4*/ 	.word	0x000000ff
        /*05f8*/ 	.word	0x00029870
        /*05fc*/ 	.short	0x0100
        /*05fe*/ 	.byte	0x06
	.zero		1


	//   ....[11]....
        /*0600*/ 	.word	0x00000600
        /*0604*/ 	.word	0x000000ff
        /*0608*/ 	.word	0x00029880
        /*060c*/ 	.short	0x0100
        /*060e*/ 	.byte	0x06
	.zero		1


	//   ....[12]....
        /*0610*/ 	.word	0x00000610
        /*0614*/ 	.word	0x000000ff
        /*0618*/ 	.word	0x00029878
        /*061c*/ 	.short	0x0100
        /*061e*/ 	.byte	0x06
	.zero		1


	//   ....[13]....
        /*0620*/ 	.word	0x00000620
        /*0624*/ 	.word	0x000000ff
        /*0628*/ 	.word	0x00029888
        /*062c*/ 	.short	0x0100
        /*062e*/ 	.byte	0x06
	.zero		1


	//   ....[14]....
        /*0630*/ 	.word	0x00000750
        /*0634*/ 	.word	0x000000ff
        /*0638*/ 	.word	0x00029890
        /*063c*/ 	.short	0x0100
        /*063e*/ 	.byte	0x08
	.zero		1


	//   ....[15]....
        /*0640*/ 	.word	0x00000760
        /*0644*/ 	.word	0x000000ff
        /*0648*/ 	.word	0x000298a0
        /*064c*/ 	.short	0x0100
        /*064e*/ 	.byte	0x08
	.zero		1


	//   ....[16]....
        /*0650*/ 	.word	0x00000770
        /*0654*/ 	.word	0x000000ff
        /*0658*/ 	.word	0x00029898
        /*065c*/ 	.short	0x0100
        /*065e*/ 	.byte	0x08
	.zero		1


	//   ....[17]....
        /*0660*/ 	.word	0x00000780
        /*0664*/ 	.word	0x000000ff
        /*0668*/ 	.word	0x000298a8
        /*066c*/ 	.short	0x0100
        /*066e*/ 	.byte	0x08
	.zero		1


	//   ....[18]....
        /*0670*/ 	.word	0x000008b0
        /*0674*/ 	.word	0x000000ff
        /*0678*/ 	.word	0x000298b0
        /*067c*/ 	.short	0x0100
        /*067e*/ 	.byte	0x08
	.zero		1


	//   ....[19]....
        /*0680*/ 	.word	0x000008c0
        /*0684*/ 	.word	0x000000ff
        /*0688*/ 	.word	0x000298c0
        /*068c*/ 	.short	0x0100
        /*068e*/ 	.byte	0x08
	.zero		1


	//   ....[20]....
        /*0690*/ 	.word	0x000008d0
        /*0694*/ 	.word	0x000000ff
        /*0698*/ 	.word	0x000298b8
        /*069c*/ 	.short	0x0100
        /*069e*/ 	.byte	0x08
	.zero		1


	//   ....[21]....
        /*06a0*/ 	.word	0x000008e0
        /*06a4*/ 	.word	0x000000ff
        /*06a8*/ 	.word	0x000298c8
        /*06ac*/ 	.short	0x0100
        /*06ae*/ 	.byte	0x08
	.zero		1


	//   ....[22]....
        /*06b0*/ 	.word	0x00001d20
        /*06b4*/ 	.word	0x000000ff
        /*06b8*/ 	.word	0x00029800
        /*06bc*/ 	.short	0x010a
        /*06be*/ 	.byte	0x29
	.zero		1


	//   ....[23]....
        /*06c0*/ 	.word	0x00001da0
        /*06c4*/ 	.word	0x00000003
        /*06c8*/ 	.word	0x00029830
        /*06cc*/ 	.short	0x010a
        /*06ce*/ 	.byte	0x3f
	.zero		1


	//   ....[24]....
        /*06d0*/ 	.word	0x00001e00
        /*06d4*/ 	.word	0x00000003
        /*06d8*/ 	.word	0x00029830
        /*06dc*/ 	.short	0x010a
        /*06de*/ 	.byte	0x3f
	.zero		1


	//   ....[25]....
        /*06e0*/ 	.word	0x00002c10
        /*06e4*/ 	.word	0x00000000
        /*06e8*/ 	.word	0x00000000
        /*06ec*/ 	.short	0x0101
        /*06ee*/ 	.byte	0x3f
	.zero		1


	//   ....[26]....
        /*06f0*/ 	.word	0x000061d0
        /*06f4*/ 	.word	0x000000ff
        /*06f8*/ 	.word	0x00029830
        /*06fc*/ 	.short	0x010a
        /*06fe*/ 	.byte	0x06
	.zero		1


	//   ....[27]....
        /*0700*/ 	.word	0x00006210
        /*0704*/ 	.word	0x000000ff
        /*0708*/ 	.word	0x00029830
        /*070c*/ 	.short	0x010a
        /*070e*/ 	.byte	0x06
	.zero		1


	//   ....[28]....
        /*0710*/ 	.word	0x00006e20
        /*0714*/ 	.word	0x000000ff
        /*0718*/ 	.word	0x00029850
        /*071c*/ 	.short	0x010a
        /*071e*/ 	.byte	0x06
	.zero		1


	//   ....[29]....
        /*0720*/ 	.word	0x00006e60
        /*0724*/ 	.word	0x000000ff
        /*0728*/ 	.word	0x00029850
        /*072c*/ 	.short	0x010a
        /*072e*/ 	.byte	0x06
	.zero		1


	//   ....[30]....
        /*0730*/ 	.word	0x000071c0
        /*0734*/ 	.word	0x00000007
        /*0738*/ 	.word	0x00000000
        /*073c*/ 	.short	0x0101
        /*073e*/ 	.byte	0x3f
	.zero		1


	//   ....[31]....
        /*0740*/ 	.word	0x0000a1e0
        /*0744*/ 	.word	0x000000ff
        /*0748*/ 	.word	0x00000000
        /*074c*/ 	.short	0x0101
        /*074e*/ 	.byte	0x06
	.zero		1


	//   ....[32]....
        /*0750*/ 	.word	0x0000abc0
        /*0754*/ 	.word	0x000000ff
        /*0758*/ 	.word	0x00029830
        /*075c*/ 	.short	0x010a
        /*075e*/ 	.byte	0x06
	.zero		1


	//   ....[33]....
        /*0760*/ 	.word	0x0000ac00
        /*0764*/ 	.word	0x000000ff
        /*0768*/ 	.word	0x00029830
        /*076c*/ 	.short	0x010a
        /*076e*/ 	.byte	0x06
	.zero		1


	//   ....[34]....
        /*0770*/ 	.word	0x0000b840
        /*0774*/ 	.word	0x000000ff
        /*0778*/ 	.word	0x00029850
        /*077c*/ 	.short	0x010a
        /*077e*/ 	.byte	0x06
	.zero		1


	//   ....[35]....
        /*0780*/ 	.word	0x0000b880
        /*0784*/ 	.word	0x000000ff
        /*0788*/ 	.word	0x00029850
        /*078c*/ 	.short	0x010a
        /*078e*/ 	.byte	0x06
	.zero		1


	//   ....[36]....
        /*0790*/ 	.word	0x0000ce60
        /*0794*/ 	.word	0x00000004
        /*0798*/ 	.word	0x00000000
        /*079c*/ 	.short	0x0101
        /*079e*/ 	.byte	0x3f
	.zero		1


	//   ....[37]....
        /*07a0*/ 	.word	0x0000d190
        /*07a4*/ 	.word	0x000000ff
        /*07a8*/ 	.word	0x00000000
        /*07ac*/ 	.short	0x0101
        /*07ae*/ 	.byte	0x06
	.zero		1


	//   ....[38]....
        /*07b0*/ 	.word	0x0000d910
        /*07b4*/ 	.word	0x000000ff
        /*07b8*/ 	.word	0x00029830
        /*07bc*/ 	.short	0x010a
        /*07be*/ 	.byte	0x06
	.zero		1


	//   ....[39]....
        /*07c0*/ 	.word	0x0000d950
        /*07c4*/ 	.word	0x000000ff
        /*07c8*/ 	.word	0x00029830
        /*07cc*/ 	.short	0x010a
        /*07ce*/ 	.byte	0x06
	.zero		1


	//   ....[40]....
        /*07d0*/ 	.word	0x0000e590
        /*07d4*/ 	.word	0x000000ff
        /*07d8*/ 	.word	0x00029850
        /*07dc*/ 	.short	0x010a
        /*07de*/ 	.byte	0x06
	.zero		1


	//   ....[41]....
        /*07e0*/ 	.word	0x0000e5d0
        /*07e4*/ 	.word	0x000000ff
        /*07e8*/ 	.word	0x00029850
        /*07ec*/ 	.short	0x010a
        /*07ee*/ 	.byte	0x06
	.zero		1


	//   ....[42]....
        /*07f0*/ 	.word	0x0000e970
        /*07f4*/ 	.word	0x00000000
        /*07f8*/ 	.word	0x00000000
        /*07fc*/ 	.short	0x0101
        /*07fe*/ 	.byte	0x3f
	.zero		1


	//   ....[43]....
        /*0800*/ 	.word	0x00011940
        /*0804*/ 	.word	0x000000ff
        /*0808*/ 	.word	0x00000000
        /*080c*/ 	.short	0x0101
        /*080e*/ 	.byte	0x06
	.zero		1


	//   ....[44]....
        /*0810*/ 	.word	0x00011fc0
        /*0814*/ 	.word	0x000000ff
        /*0818*/ 	.word	0x00029850
        /*081c*/ 	.short	0x010a
        /*081e*/ 	.byte	0x09
	.zero		1


	//   ....[45]....
        /*0820*/ 	.word	0x00012000
        /*0824*/ 	.word	0x000000ff
        /*0828*/ 	.word	0x00029850
        /*082c*/ 	.short	0x010a
        /*082e*/ 	.byte	0x09
	.zero		1


	//   ....[46]....
        /*0830*/ 	.word	0x000126c0
        /*0834*/ 	.word	0x000000ff
        /*0838*/ 	.word	0x00000000
        /*083c*/ 	.short	0x0101
        /*083e*/ 	.byte	0x04
	.zero		1


	//   ....[47]....
        /*0840*/ 	.word	0x00014070
        /*0844*/ 	.word	0x00000000
        /*0848*/ 	.word	0x00000000
        /*084c*/ 	.short	0x0101
        /*084e*/ 	.byte	0x3f
	.zero		1


	//   ....[48]....
        /*0850*/ 	.word	0x000164f0
        /*0854*/ 	.word	0x00000002
        /*0858*/ 	.word	0x00029880
        /*085c*/ 	.short	0x010a
        /*085e*/ 	.byte	0x3f
	.zero		1


	//   ....[49]....
        /*0860*/ 	.word	0x00016670
        /*0864*/ 	.word	0x00000002
        /*0868*/ 	.word	0x00029840
        /*086c*/ 	.short	0x010a
        /*086e*/ 	.byte	0x3f
	.zero		1


	//   ....[50]....
        /*0870*/ 	.word	0x00017180
        /*0874*/ 	.word	0x00000011
        /*0878*/ 	.word	0x00029800
        /*087c*/ 	.short	0x0107
        /*087e*/ 	.byte	0x3f
	.zero		1


	//   ....[51]....
        /*0880*/ 	.word	0x00017280
        /*0884*/ 	.word	0x00000011
        /*0888*/ 	.word	0x00029800
        /*088c*/ 	.short	0x0101
        /*088e*/ 	.byte	0x3f
	.zero		1


	//   ....[52]....
        /*0890*/ 	.word	0x000172a0
        /*0894*/ 	.word	0x00000011
        /*0898*/ 	.word	0x00029820
        /*089c*/ 	.short	0x010a
        /*089e*/ 	.byte	0x3f
	.zero		1


	//   ....[53]....
        /*08a0*/ 	.word	0x000175c0
        /*08a4*/ 	.word	0x00000004
        /*08a8*/ 	.word	0x00029880
        /*08ac*/ 	.short	0x010a
        /*08ae*/ 	.byte	0x3f
	.zero		1


	//   ....[54]....
        /*08b0*/ 	.word	0x000177e0
        /*08b4*/ 	.word	0x00000004
        /*08b8*/ 	.word	0x00029840
        /*08bc*/ 	.short	0x010a
        /*08be*/ 	.byte	0x3f
	.zero		1


	//   ....[55]....
        /*08c0*/ 	.word	0x00017ca0
        /*08c4*/ 	.word	0x00000013
        /*08c8*/ 	.word	0x00029870
        /*08cc*/ 	.short	0x010a
        /*08ce*/ 	.byte	0x3f
	.zero		1


	//   ....[56]....
        /*08d0*/ 	.word	0x00017d10
        /*08d4*/ 	.word	0x00000013
        /*08d8*/ 	.word	0x00029860
        /*08dc*/ 	.short	0x010a
        /*08de*/ 	.byte	0x3f
	.zero		1


	//   ....[57]....
        /*08e0*/ 	.word	0x00018240
        /*08e4*/ 	.word	0x00000013
        /*08e8*/ 	.word	0x00029850
        /*08ec*/ 	.short	0x0101
        /*08ee*/ 	.byte	0x3f
	.zero		1


	//   ....[58]....
        /*08f0*/ 	.word	0x000182c0
        /*08f4*/ 	.word	0x00000013
        /*08f8*/ 	.word	0x00000000
        /*08fc*/ 	.short	0x0101
        /*08fe*/ 	.byte	0x3f
	.zero		1


	//   ....[59]....
        /*0900*/ 	.word	0x000184e0
        /*0904*/ 	.word	0x00000010
        /*0908*/ 	.word	0x00029870
        /*090c*/ 	.short	0x010a
        /*090e*/ 	.byte	0x3f
	.zero		1


	//   ....[60]....
        /*0910*/ 	.word	0x00018550
        /*0914*/ 	.word	0x00000010
        /*0918*/ 	.word	0x00029860
        /*091c*/ 	.short	0x010a
        /*091e*/ 	.byte	0x3f
	.zero		1


	//   ....[61]....
        /*0920*/ 	.word	0x00018a90
        /*0924*/ 	.word	0x00000010
        /*0928*/ 	.word	0x00029850
        /*092c*/ 	.short	0x0101
        /*092e*/ 	.byte	0x3f
	.zero		1


	//   ....[62]....
        /*0930*/ 	.word	0x00018b10
        /*0934*/ 	.word	0x00000010
        /*0938*/ 	.word	0x00000000
        /*093c*/ 	.short	0x0101
        /*093e*/ 	.byte	0x3f
	.zero		1


	//   ....[63]....
        /*0940*/ 	.word	0x00018d80
        /*0944*/ 	.word	0x00000003
        /*0948*/ 	.word	0x00029820
        /*094c*/ 	.short	0x010a
        /*094e*/ 	.byte	0x3f
	.zero		1


	//   ....[64]....
        /*0950*/ 	.word	0x00018f50
        /*0954*/ 	.word	0x00000007
        /*0958*/ 	.word	0x00000000
        /*095c*/ 	.short	0x010a
        /*095e*/ 	.byte	0x3f
	.zero		1


	//   ....[65]....
        /*0960*/ 	.word	0x00018fa0
        /*0964*/ 	.word	0x00000005
        /*0968*/ 	.word	0x00000000
        /*096c*/ 	.short	0x010a
        /*096e*/ 	.byte	0x3f
	.zero		1


	//   ....[66]....
        /*0970*/ 	.word	0x00018ff0
        /*0974*/ 	.word	0x00000005
        /*0978*/ 	.word	0x00029860
        /*097c*/ 	.short	0x010a
        /*097e*/ 	.byte	0x3f
	.zero		1


	//   ....[67]....
        /*0980*/ 	.word	0x00019040
        /*0984*/ 	.word	0x00000003
        /*0988*/ 	.word	0x00029860
        /*098c*/ 	.short	0x010a
        /*098e*/ 	.byte	0x3f
	.zero		1


	//   ....[68]....
        /*0990*/ 	.word	0x00019080
        /*0994*/ 	.word	0x00000005
        /*0998*/ 	.word	0x00029880
        /*099c*/ 	.short	0x010a
        /*099e*/ 	.byte	0x3f
	.zero		1


	//   ....[69]....
        /*09a0*/ 	.word	0x000190a0
        /*09a4*/ 	.word	0x00000003
        /*09a8*/ 	.word	0x00029880
        /*09ac*/ 	.short	0x010a
        /*09ae*/ 	.byte	0x3f
	.zero		1


	//   ....[70]....
        /*09b0*/ 	.word	0x00019110
        /*09b4*/ 	.word	0x00000003
        /*09b8*/ 	.word	0x00029800
        /*09bc*/ 	.short	0x010a
        /*09be*/ 	.byte	0x3f
	.zero		1


	//   ....[71]....
        /*09c0*/ 	.word	0x00019160
        /*09c4*/ 	.word	0x00000003
        /*09c8*/ 	.word	0x00029830
        /*09cc*/ 	.short	0x010a
        /*09ce*/ 	.byte	0x3f
	.zero		1


	//   ....[72]....
        /*09d0*/ 	.word	0x000191c0
        /*09d4*/ 	.word	0x00000007
        /*09d8*/ 	.word	0x00029830
        /*09dc*/ 	.short	0x010a
        /*09de*/ 	.byte	0x3f
	.zero		1


	//   ....[73]....
        /*09e0*/ 	.word	0x00019220
        /*09e4*/ 	.word	0x00000007
        /*09e8*/ 	.word	0x00029850
        /*09ec*/ 	.short	0x010a
        /*09ee*/ 	.byte	0x3f
	.zero		1


	//   ....[74]....
        /*09f0*/ 	.word	0x00019280
        /*09f4*/ 	.word	0x0000000b
        /*09f8*/ 	.word	0x00029830
        /*09fc*/ 	.short	0x010a
        /*09fe*/ 	.byte	0x3f
	.zero		1


	//   ....[75]....
        /*0a00*/ 	.word	0x000192e0
        /*0a04*/ 	.word	0x0000000b
        /*0a08*/ 	.word	0x00029850
        /*0a0c*/ 	.short	0x010a
        /*0a0e*/ 	.byte	0x3f
	.zero		1


	//   ....[76]....
        /*0a10*/ 	.word	0x00019340
        /*0a14*/ 	.word	0x00000009
        /*0a18*/ 	.word	0x00029830
        /*0a1c*/ 	.short	0x010a
        /*0a1e*/ 	.byte	0x3f
	.zero		1


	//   ....[77]....
        /*0a20*/ 	.word	0x000193a0
        /*0a24*/ 	.word	0x00000009
        /*0a28*/ 	.word	0x00029850
        /*0a2c*/ 	.short	0x010a
        /*0a2e*/ 	.byte	0x3f
	.zero		1


	//   ....[78]....
        /*0a30*/ 	.word	0x00019400
        /*0a34*/ 	.word	0x00000006
        /*0a38*/ 	.word	0x00029850
        /*0a3c*/ 	.short	0x010a
        /*0a3e*/ 	.byte	0x3f
	.zero		1


	//   ....[79]....
        /*0a40*/ 	.word	0x00019550
        /*0a44*/ 	.word	0x00000002
        /*0a48*/ 	.word	0x00029880
        /*0a4c*/ 	.short	0x010a
        /*0a4e*/ 	.byte	0x3f
	.zero		1


	//   ....[80]....
        /*0a50*/ 	.word	0x000195a0
        /*0a54*/ 	.word	0x00000002
        /*0a58*/ 	.word	0x00029840
        /*0a5c*/ 	.short	0x010a
        /*0a5e*/ 	.byte	0x3f
	.zero		1


	//   ....[81]....
        /*0a60*/ 	.word	0x00019b10
        /*0a64*/ 	.word	0x00000011
        /*0a68*/ 	.word	0x00029820
        /*0a6c*/ 	.short	0x010a
        /*0a6e*/ 	.byte	0x3f
	.zero		1


	//   ....[82]....
        /*0a70*/ 	.word	0x00019b60
        /*0a74*/ 	.word	0x00000004
        /*0a78*/ 	.word	0x00029880
        /*0a7c*/ 	.short	0x010a
        /*0a7e*/ 	.byte	0x3f
	.zero		1


	//   ....[83]....
        /*0a80*/ 	.word	0x00019bb0
        /*0a84*/ 	.word	0x00000004
        /*0a88*/ 	.word	0x00029840
        /*0a8c*/ 	.short	0x010a
        /*0a8e*/ 	.byte	0x3f
	.zero		1


	//   ....[84]....
        /*0a90*/ 	.word	0x00019c00
        /*0a94*/ 	.word	0x00000013
        /*0a98*/ 	.word	0x00029870
        /*0a9c*/ 	.short	0x010a
        /*0a9e*/ 	.byte	0x3f
	.zero		1


	//   ....[85]....
        /*0aa0*/ 	.word	0x00019c50
        /*0aa4*/ 	.word	0x00000013
        /*0aa8*/ 	.word	0x00029860
        /*0aac*/ 	.short	0x010a
        /*0aae*/ 	.byte	0x3f
	.zero		1


	//   ....[86]....
        /*0ab0*/ 	.word	0x00019ca0
        /*0ab4*/ 	.word	0x00000010
        /*0ab8*/ 	.word	0x00029870
        /*0abc*/ 	.short	0x010a
        /*0abe*/ 	.byte	0x3f
	.zero		1


	//   ....[87]....
        /*0ac0*/ 	.word	0x00019cf0
        /*0ac4*/ 	.word	0x00000010
        /*0ac8*/ 	.word	0x00029860
        /*0acc*/ 	.short	0x010a
        /*0ace*/ 	.byte	0x3f
	.zero		1


	//   ....[88]....
        /*0ad0*/ 	.word	0x00019d40
        /*0ad4*/ 	.word	0x00000003
        /*0ad8*/ 	.word	0x00029820
        /*0adc*/ 	.short	0x010a
        /*0ade*/ 	.byte	0x3f
	.zero		1


	//   ....[89]....
        /*0ae0*/ 	.word	0x00019ee0
        /*0ae4*/ 	.word	0x00000007
        /*0ae8*/ 	.word	0x00000000
        /*0aec*/ 	.short	0x010a
        /*0aee*/ 	.byte	0x3f
	.zero		1


	//   ....[90]....
        /*0af0*/ 	.word	0x00019f30
        /*0af4*/ 	.word	0x00000005
        /*0af8*/ 	.word	0x00000000
        /*0afc*/ 	.short	0x010a
        /*0afe*/ 	.byte	0x3f
	.zero		1


	//   ....[91]....
        /*0b00*/ 	.word	0x00019f80
        /*0b04*/ 	.word	0x00000005
        /*0b08*/ 	.word	0x00029860
        /*0b0c*/ 	.short	0x010a
        /*0b0e*/ 	.byte	0x3f
	.zero		1


	//   ....[92]....
        /*0b10*/ 	.word	0x00019fd0
        /*0b14*/ 	.word	0x00000003
        /*0b18*/ 	.word	0x00029860
        /*0b1c*/ 	.short	0x010a
        /*0b1e*/ 	.byte	0x3f
	.zero		1


	//   ....[93]....
        /*0b20*/ 	.word	0x0001a020
        /*0b24*/ 	.word	0x00000005
        /*0b28*/ 	.word	0x00029880
        /*0b2c*/ 	.short	0x010a
        /*0b2e*/ 	.byte	0x3f
	.zero		1


	//----- nvinfo : EIATTR_NUM_MBARRIERS
	.align		4
.L_214:
        /*0b30*/ 	.byte	0x03, 0x38
        /*0b32*/ 	.short	0x0016


	//----- nvinfo : EIATTR_EXIT_INSTR_OFFSETS
	.align		4
        /*0b34*/ 	.byte	0x04, 0x1c
        /*0b36*/ 	.short	(.L_216 - .L_215)


	//   ....[0]....
.L_215:
        /*0b38*/ 	.word	0x00000a40


	//   ....[1]....
        /*0b3c*/ 	.word	0x00014dd0


	//   ....[2]....
        /*0b40*/ 	.word	0x000190f0


	//----- nvinfo : EIATTR_MAX_THREADS
	.align		4
.L_216:
        /*0b44*/ 	.byte	0x04, 0x05
        /*0b46*/ 	.short	(.L_218 - .L_217)
.L_217:
        /*0b48*/ 	.word	0x00000180
        /*0b4c*/ 	.word	0x00000001
        /*0b50*/ 	.word	0x00000001


	//----- nvinfo : EIATTR_CRS_STACK_SIZE
	.align		4
.L_218:
        /*0b54*/ 	.byte	0x04, 0x1e
        /*0b56*/ 	.short	(.L_220 - .L_219)
.L_219:
        /*0b58*/ 	.word	0x00000000


	//----- nvinfo : EIATTR_CBANK_PARAM_SIZE
	.align		4
.L_220:
        /*0b5c*/ 	.byte	0x03, 0x19
        /*0b5e*/ 	.short	0x0af0


	//----- nvinfo : EIATTR_PARAM_CBANK
	.align		4
        /*0b60*/ 	.byte	0x04, 0x0a
        /*0b62*/ 	.short	(.L_222 - .L_221)
	.align		4
.L_221:
        /*0b64*/ 	.word	index@(.nv.constant0._ZN7cutlass13device_kernelIN5flash11enable_sm90INS1_16FlashAttnFwdSm90INS1_25CollectiveMainloopFwdSm90ILi2EN4cute5tupleIJNS5_1CILi1EEES8_S8_EEENS6_IJNS7_ILi128EEENS7_ILi160EEENS7_ILi192EEEEEELi128ENS_12float_e4m3_tEfNS_4arch4Sm90ELb0ELb1ELb0ELb0ELb0ELb0ELb0ELb1ELb1ELb1ELb0ELb0EEENS1_21CollectiveEpilogueFwdINS6_IJSA_SA_SB_EEES9_NS_10bfloat16_tESG_Li256ELb0ELb1ELb0ELb1EEENS1_30DynamicPersistentTileSchedulerILi256ELi128ELb0ELb1ELb1EEEEEEEEEvNT_6ParamsE)
        /*0b68*/ 	.short	0x0210
        /*0b6a*/ 	.short	0x0af0


	//----- nvinfo : EIATTR_SW_WAR
	.align		4
.L_222:
        /*0b6c*/ 	.byte	0x04, 0x36
        /*0b6e*/ 	.short	(.L_224 - .L_223)
.L_223:
        /*0b70*/ 	.word	0x00000008
.L_224:


//--------------------- .nv.info._ZN7cutlass13device_kernelIN5flash11enable_sm90INS1_16FlashAttnFwdSm90INS1_25CollectiveMainloopFwdSm90ILi2EN4cute5tupleIJNS5_1CILi1EEES8_S8_EEENS6_IJNS7_ILi128EEENS7_ILi160EEENS7_ILi192EEEEEELi128ENS_12float_e4m3_tEfNS_4arch4Sm90ELb0ELb1ELb0ELb1ELb0ELb0ELb0ELb1ELb1ELb1ELb0ELb0EEENS1_21CollectiveEpilogueFwdINS6_IJSA_SA_SB_EEES9_NS_10bfloat16_tESG_Li256ELb1ELb1ELb0ELb1EEENS1_36VarlenDynamicPersistentTileSchedulerILi128ELi160ELi256ELi128ELb0ELb1ELb1ELb1ELb0ELb1EEEEEEEEEvNT_6ParamsE --------------------------
	.section	.nv.info._ZN7cutlass13device_kernelIN5flash11enable_sm90INS1_16FlashAttnFwdSm90INS1_25CollectiveMainloopFwdSm90ILi2EN4cute5tupleIJNS5_1CILi1EEES8_S8_EEENS6_IJNS7_ILi128EEENS7_ILi160EEENS7_ILi192EEEEEELi128ENS_12float_e4m3_tEfNS_4arch4Sm90ELb0ELb1ELb0ELb1ELb0ELb0ELb0ELb1ELb1ELb1ELb0ELb0EEENS1_21CollectiveEpilogueFwdINS6_IJSA_SA_SB_EEES9_NS_10bfloat16_tESG_Li256ELb1ELb1ELb0ELb1EEENS1_36VarlenDynamicPersistentTileSchedulerILi128ELi160ELi256ELi128ELb0ELb1ELb1ELb1ELb0ELb1EEEEEEEEEvNT_6ParamsE,"",@"SHT_CUDA_INFO"
	.sectionflags	@""
	.align	4


	//----- nvinfo : EIATTR_CUDA_API_VERSION
	.align		4
        /*0000*/ 	.byte	0x04, 0x37
        /*0002*/ 	.short	(.L_226 - .L_225)
.L_225:
        /*0004*/ 	.word	0x00000082


	//----- nvinfo : EIATTR_KPARAM_INFO
	.align		4
.L_226:
        /*0008*/ 	.byte	0x04, 0x17
        /*000a*/ 	.short	(.L_228 - .L_227)
.L_227:
        /*000c*/ 	.word	0x00000000
        /*0010*/ 	.short	0x0000
        /*0012*/ 	.short	0x0070
        /*0014*/ 	.byte	0x00, 0xf0, 0x01, 0x2a


	//----- nvinfo : EIATTR_SPARSE_MMA_MASK
	.align		4
.L_228:
        /*0018*/ 	.byte	0x03, 0x50
        /*001a*/ 	.short	0x0000


	//----- nvinfo : EIATTR_MAXREG_COUNT
	.align		4
        /*001c*/ 	.byte	0x03, 0x1b
        /*001e*/ 	.short	0x00a8


	//----- nvinfo : EIATTR_NUM_BARRIERS
	.align		4
        /*0020*/ 	.byte	0x02, 0x4c
        /*0022*/ 	.byte	0x10
	.zero		1


	//----- nvinfo : EIATTR_EXTERNS
	.align		4
        /*0024*/ 	.byte	0x04, 0x0f
        /*0026*/ 	.short	(.L_230 - .L_229)


	//   ....[0]....
	.align		4
.L_229:
        /*0028*/ 	.word	index@(__assertfail)


	//----- nvinfo : EIATTR_ANNOTATIONS
	.align		4
.L_230:
        /*002c*/ 	.byte	0x04, 0x55
        /*002e*/ 	.short	(.L_232 - .L_231)


	//   ....[0]....
.L_231:
        /* <DEDUP_REMOVED lines=32> */
        /*0224*/ 	.byte	0x90, 0xad, 0x01, 0x00


	//----- nvinfo : EIATTR_MERCURY_ISA_VERSION
	.align		4
.L_232:
        /*0228*/ 	.byte	0x03, 0x5f
        /*022a*/ 	.short	0x0101


	//----- nvinfo : EIATTR_UNUSED_LOAD_BYTE_OFFSET
	.align		4
        /*022c*/ 	.byte	0x04, 0x44
        /*022e*/ 	.short	(.L_234 - .L_233)


	//   ....[0]....
.L_233:
        /*0230*/ 	.word	0x00000a40
        /*0234*/ 	.word	0x0000fff0


	//   ....[1]....
        /*0238*/ 	.word	0x00012bb0
        /*023c*/ 	.word	0x0000fff0


	//----- nvinfo : EIATTR_INT_WARP_WIDE_INSTR_OFFSETS
	.align		4
.L_234:
        /*0240*/ 	.byte	0x04, 0x31
        /*0242*/ 	.short	(.L_236 - .L_235)


	//   ....[0]....
.L_235:
        /*0244*/ 	.word	0x00000130


	//   ....[1]....
        /*0248*/ 	.word	0x00000170


	//   ....[2]....
        /*024c*/ 	.word	0x000001e0


	//   ....[3]....
        /*0250*/ 	.word	0x00016d80


	//   ....[4]....
        /*0254*/ 	.word	0x00016e10


	//   ....[5]....
        /*0258*/ 	.word	0x00019730


	//   ....[6]....
        /*025c*/ 	.word	0x000197c0


	//----- nvinfo : EIATTR_COOP_GROUP_MASK_REGIDS
	.align		4
.L_236:
        /*0260*/ 	.byte	0x04, 0x29
        /*0262*/ 	.short	(.L_238 - .L_237)


	//   ....[0]....
.L_237:
        /*0264*/ 	.word	0xffffffff


	//   ....[1]....
        /*0268*/ 	.word	0xffffffff


	//   ....[2]....
        /*026c*/ 	.word	0xffffffff


	//   ....[3]....
        /*0270*/ 	.word	0xffffffff


	//   ....[4]....
        /*0274*/ 	.word	0xffffffff


	//   ....[5]....
        /*0278*/ 	.word	0xffffffff


	//   ....[6]....
        /*027c*/ 	.word	0xffffffff


	//   ....[7]....
        /*0280*/ 	.word	0xffffffff


	//   ....[8]....
        /*0284*/ 	.word	0xffffffff


	//   ....[9]....
        /*0288*/ 	.word	0xffffffff


	//   ....[10]....
        /*028c*/ 	.word	0xffffffff


	//   ....[11]....
        /*0290*/ 	.word	0xffffffff


	//   ....[12]....
        /*0294*/ 	.word	0xffffffff


	//   ....[13]....
        /*0298*/ 	.word	0xffffffff


	//   ....[14]....
        /*029c*/ 	.word	0xffffffff


	//   ....[15]....
        /*02a0*/ 	.word	0xffffffff


	//   ....[16]....
        /*02a4*/ 	.word	0xffffffff


	//   ....[17]....
        /*02a8*/ 	.word	0xffffffff


	//   ....[18]....
        /*02ac*/ 	.word	0xffffffff


	//   ....[19]....
        /*02b0*/ 	.word	0xffffffff


	//   ....[20]....
        /*02b4*/ 	.word	0xffffffff


	//   ....[21]....
        /*02b8*/ 	.word	0xffffffff


	//   ....[22]....
        /*02bc*/ 	.word	0xffffffff


	//   ....[23]....
        /*02c0*/ 	.word	0xffffffff


	//   ....[24]....
        /*02c4*/ 	.word	0xffffffff


	//   ....[25]....
        /*02c8*/ 	.word	0xffffffff


	//   ....[26]....
        /*02cc*/ 	.word	0xffffffff


	//   ....[27]....
        /*02d0*/ 	.word	0xffffffff


	//   ....[28]....
        /*02d4*/ 	.word	0xffffffff


	//   ....[29]....
        /*02d8*/ 	.word	0xffffffff


	//   ....[30]....
        /*02dc*/ 	.word	0xffffffff


	//   ....[31]....
        /*02e0*/ 	.word	0xffffffff


	//   ....[32]....
        /*02e4*/ 	.word	0xffffffff


	//   ....[33]....
        /*02e8*/ 	.word	0xffffffff


	//   ....[34]....
        /*02ec*/ 	.word	0xffffffff


	//   ....[35]....
        /*02f0*/ 	.word	0xffffffff


	//   ....[36]....
        /*02f4*/ 	.word	0xffffffff


	//   ....[37]....
        /*02f8*/ 	.word	0xffffffff


	//   ....[38]....
        /*02fc*/ 	.word	0xffffffff


	//   ....[39]....
        /*0300*/ 	.word	0xffffffff


	//   ....[40]....
        /*0304*/ 	.word	0xffffffff


	//   ....[41]....
        /*0308*/ 	.word	0xffffffff


	//   ....[42]....
        /*030c*/ 	.word	0xffffffff


	//   ....[43]....
        /*0310*/ 	.word	0xffffffff


	//   ....[44]....
        /*0314*/ 	.word	0xffffffff


	//   ....[45]....
        /*0318*/ 	.word	0xffffffff


	//   ....[46]....
        /*031c*/ 	.word	0xffffffff


	//   ....[47]....
        /*0320*/ 	.word	0xffffffff


	//   ....[48]....
        /*0324*/ 	.word	0xffffffff


	//   ....[49]....
        /*0328*/ 	.word	0xffffffff


	//   ....[50]....
        /*032c*/ 	.word	0xffffffff


	//   ....[51]....
        /*0330*/ 	.word	0xffffffff


	//   ....[52]....
        /*0334*/ 	.word	0xffffffff


	//   ....[53]....
        /*0338*/ 	.word	0xffffffff


	//   ....[54]....
        /*033c*/ 	.word	0xffffffff


	//   ....[55]....
        /*0340*/ 	.word	0xffffffff


	//   ....[56]....
        /*0344*/ 	.word	0xffffffff


	//   ....[57]....
        /*0348*/ 	.word	0xffffffff


	//   ....[58]....
        /*034c*/ 	.word	0xffffffff


	//   ....[59]....
        /*0350*/ 	.word	0xffffffff


	//   ....[60]....
        /*0354*/ 	.word	0xffffffff


	//   ....[61]....
        /*0358*/ 	.word	0xffffffff


	//   ....[62]....
        /*035c*/ 	.word	0xffffffff


	//   ....[63]....
        /*0360*/ 	.word	0xffffffff


	//   ....[64]....
        /*0364*/ 	.word	0xffffffff


	//   ....[65]....
        /*0368*/ 	.word	0xffffffff


	//   ....[66]....
        /*036c*/ 	.word	0xffffffff


	//   ....[67]....
        /*0370*/ 	.word	0xffffffff


	//   ....[68]....
        /*0374*/ 	.word	0xffffffff


	//   ....[69]....
        /*0378*/ 	.word	0xffffffff


	//   ....[70]....
        /*037c*/ 	.word	0xffffffff


	//   ....[71]....
        /*0380*/ 	.word	0xffffffff


	//   ....[72]....
        /*0384*/ 	.word	0xffffffff


	//   ....[73]....
        /*0388*/ 	.word	0xffffffff


	//   ....[74]....
        /*038c*/ 	.word	0xffffffff


	//   ....[75]....
        /*0390*/ 	.word	0xffffffff


	//   ....[76]....
        /*0394*/ 	.word	0xffffffff


	//   ....[77]....
        /*0398*/ 	.word	0xffffffff


	//   ....[78]....
        /*039c*/ 	.word	0xffffffff


	//   ....[79]....
        /*03a0*/ 	.word	0xffffffff


	//   ....[80]....
        /*03a4*/ 	.word	0xffffffff


	//   ....[81]....
        /*03a8*/ 	.word	0xffffffff


	//   ....[82]....
        /*03ac*/ 	.word	0xffffffff


	//   ....[83]....
        /*03b0*/ 	.word	0xffffffff


	//   ....[84]....
        /*03b4*/ 	.word	0xffffffff


	//   ....[85]....
        /*03b8*/ 	.word	0xffffffff


	//   ....[86]....
        /*03bc*/ 	.word	0xffffffff


	//   ....[87]....
        /*03c0*/ 	.word	0xffffffff


	//   ....[88]....
        /*03c4*/ 	.word	0xffffffff


	//   ....[89]....
        /*03c8*/ 	.word	0xffffffff


	//   ....[90]....
        /*03cc*/ 	.word	0xffffffff


	//   ....[91]....
        /*03d0*/ 	.word	0xffffffff


	//   ....[92]....
        /*03d4*/ 	.word	0xffffffff


	//   ....[93]....
        /*03d8*/ 	.word	0xffffffff


	//   ....[94]....
        /*03dc*/ 	.word	0xffffffff


	//   ....[95]....
        /*03e0*/ 	.word	0xffffffff


	//   ....[96]....
        /*03e4*/ 	.word	0xffffffff


	//   ....[97]....
        /*03e8*/ 	.word	0xffffffff


	//   ....[98]....
        /*03ec*/ 	.word	0xffffffff


	//   ....[99]....
        /*03f0*/ 	.word	0xffffffff


	//   ....[100]....
        /*03f4*/ 	.word	0xffffffff


	//   ....[101]....
        /*03f8*/ 	.word	0xffffffff


	//   ....[102]....
        /*03fc*/ 	.word	0xffffffff


	//   ....[103]....
        /*0400*/ 	.word	0xffffffff


	//   ....[104]....
        /*0404*/ 	.word	0xffffffff


	//   ....[105]....
        /*0408*/ 	.word	0xffffffff


	//   ....[106]....
        /*040c*/ 	.word	0xffffffff


	//   ....[107]....
        /*0410*/ 	.word	0xffffffff


	//   ....[108]....
        /*0414*/ 	.word	0xffffffff


	//   ....[109]....
        /*0418*/ 	.word	0xffffffff


	//   ....[110]....
        /*041c*/ 	.word	0xffffffff


	//   ....[111]....
        /*0420*/ 	.word	0xffffffff


	//   ....[112]....
        /*0424*/ 	.word	0xffffffff


	//   ....[113]....
        /*0428*/ 	.word	0xffffffff


	//   ....[114]....
        /*042c*/ 	.word	0xffffffff


	//   ....[115]....
        /*0430*/ 	.word	0xffffffff


	//   ....[116]....
        /*0434*/ 	.word	0xffffffff


	//   ....[117]....
        /*0438*/ 	.word	0xffffffff


	//   ....[118]....
        /*043c*/ 	.word	0xffffffff


	//   ....[119]....
        /*0440*/ 	.word	0xffffffff


	//   ....[120]....
        /*0444*/ 	.word	0xffffffff


	//   ....[121]....
        /*0448*/ 	.word	0xffffffff


	//   ....[122]....
        /*044c*/ 	.word	0xffffffff


	//   ....[123]....
        /*0450*/ 	.word	0xffffffff


	//   ....[124]....
        /*0454*/ 	.word	0xffffffff


	//   ....[125]....
        /*0458*/ 	.word	0xffffffff


	//   ....[126]....
        /*045c*/ 	.word	0xffffffff


	//   ....[127]....
        /*0460*/ 	.word	0xffffffff


	//   ....[128]....
        /*0464*/ 	.word	0xffffffff


	//   ....[129]....
        /*0468*/ 	.word	0x0500000f


	//   ....[130]....
        /*046c*/ 	.word	0x0500000f


	//   ....[131]....
        /*0470*/ 	.word	0x0500000f


	//   ....[132]....
        /*0474*/ 	.word	0x0500000f


	//   ....[133]....
        /*0478*/ 	.word	0x0500000f


	//   ....[134]....
        /*047c*/ 	.word	0x0500000f


	//   ....[135]....
        /*0480*/ 	.word	0x0500000f


	//   ....[136]....
        /*0484*/ 	.word	0x0500000f


	//   ....[137]....
        /*0488*/ 	.word	0x0500000f


	//   ....[138]....
        /*048c*/ 	.word	0x0500000f


	//----- nvinfo : EIATTR_COOP_GROUP_INSTR_OFFSETS
	.align		4
.L_238:
        /*0490*/ 	.byte	0x04, 0x28
        /*0492*/ 	.short	(.L_240 - .L_239)


	//   ....[0]....
.L_239:
        /*0494*/ 	.word	0x00000070


	//   ....[1]....
        /*0498*/ 	.word	0x00000140


	//   ....[2]....
        /*049c*/ 	.word	0x00000190


	//   ....[3]....
        /*04a0*/ 	.word	0x000003c0


	//   ....[4]....
        /*04a4*/ 	.word	0x00000520


	//   ....[5]....
        /*04a8*/ 	.word	0x00000640


	//   ....[6]....
        /*04ac*/ 	.word	0x000007a0


	//   ....[7]....
        /*04b0*/ 	.word	0x00001c00


	//   ....[8]....
        /*04b4*/ 	.word	0x00002c00


	//   ....[9]....
        /*04b8*/ 	.word	0x00003ae0


	//   ....[10]....
        /*04bc*/ 	.word	0x00004840


	//   ....[11]....
        /*04c0*/ 	.word	0x00004930


	//   ....[12]....
        /*04c4*/ 	.word	0x00004fe0


	//   ....[13]....
        /*04c8*/ 	.word	0x00005040


	//   ....[14]....
        /*04cc*/ 	.word	0x000072c0


	//   ....[15]....
        /*04d0*/ 	.word	0x000074d0


	//   ....[16]....
        /*04d4*/ 	.word	0x000088d0


	//   ....[17]....
        /*04d8*/ 	.word	0x000089e0


	//   ....[18]....
        /*04dc*/ 	.word	0x00009570


	//   ....[19]....
        /*04e0*/ 	.word	0x000095e0


	//   ....[20]....
        /*04e4*/ 	.word	0x0000bf90


	//   ....[21]....
        /*04e8*/ 	.word	0x0000bff0


	//   ....[22]....
        /*04ec*/ 	.word	0x0000c020


	//   ....[23]....
        /*04f0*/ 	.word	0x0000c040


	//   ....[24]....
        /*04f4*/ 	.word	0x0000ea00


	//   ....[25]....
        /*04f8*/ 	.word	0x0000ec20


	//   ....[26]....
        /*04fc*/ 	.word	0x00010020


	//   ....[27]....
        /*0500*/ 	.word	0x00010130


	//   ....[28]....
        /*0504*/ 	.word	0x00010c80


	//   ....[29]....
        /*0508*/ 	.word	0x00010cf0


	//   ....[30]....
        /*050c*/ 	.word	0x00012410


	//   ....[31]....
        /*0510*/ 	.word	0x00012420


	//   ....[32]....
        /*0514*/ 	.word	0x000124a0


	//   ....[33]....
        /*0518*/ 	.word	0x000124b0


	//   ....[34]....
        /*051c*/ 	.word	0x00013430


	//   ....[35]....
        /*0520*/ 	.word	0x00013440


	//   ....[36]....
        /*0524*/ 	.word	0x00013450


	//   ....[37]....
        /*0528*/ 	.word	0x00013460


	//   ....[38]....
        /*052c*/ 	.word	0x00013470


	//   ....[39]....
        /*0530*/ 	.word	0x00013480


	//   ....[40]....
        /*0534*/ 	.word	0x00013490


	//   ....[41]....
        /*0538*/ 	.word	0x000134a0


	//   ....[42]....
        /*053c*/ 	.word	0x000134d0


	//   ....[43]....
        /*0540*/ 	.word	0x000134e0


	//   ....[44]....
        /*0544*/ 	.word	0x000134f0


	//   ....[45]....
        /*0548*/ 	.word	0x00013520


	//   ....[46]....
        /*054c*/ 	.word	0x00013550


	//   ....[47]....
        /*0550*/ 	.word	0x00013560


	//   ....[48]....
        /*0554*/ 	.word	0x00013570


	//   ....[49]....
        /*0558*/ 	.word	0x000135a0


	//   ....[50]....
        /*055c*/ 	.word	0x000135d0


	//   ....[51]....
        /*0560*/ 	.word	0x000135e0


	//   ....[52]....
        /*0564*/ 	.word	0x00013610


	//   ....[53]....
        /*0568*/ 	.word	0x00013620


	//   ....[54]....
        /*056c*/ 	.word	0x00013650


	//   ....[55]....
        /*0570*/ 	.word	0x00013660


	//   ....[56]....
        /*0574*/ 	.word	0x00013690


	//   ....[57]....
        /*0578*/ 	.word	0x000136a0


	//   ....[58]....
        /*057c*/ 	.word	0x000136b0


	//   ....[59]....
        /*0580*/ 	.word	0x000136c0


	//   ....[60]....
        /*0584*/ 	.word	0x00013720


	//   ....[61]....
        /*0588*/ 	.word	0x00013730


	//   ....[62]....
        /*058c*/ 	.word	0x00013740


	//   ....[63]....
        /*0590*/ 	.word	0x00013770


	//   ....[64]....
        /*0594*/ 	.word	0x000137a0


	//   ....[65]....
        /*0598*/ 	.word	0x000137b0


	//   ....[66]....
        /*059c*/ 	.word	0x00013d60


	//   ....[67]....
        /*05a0*/ 	.word	0x00013da0


	//   ....[68]....
        /*05a4*/ 	.word	0x00013dd0


	//   ....[69]....
        /*05a8*/ 	.word	0x00013e00


	//   ....[70]....
        /*05ac*/ 	.word	0x000143e0


	//   ....[71]....
        /*05b0*/ 	.word	0x000143f0


	//   ....[72]....
        /*05b4*/ 	.word	0x000144b0


	//   ....[73]....
        /*05b8*/ 	.word	0x000144d0


	//   ....[74]....
        /*05bc*/ 	.word	0x00014590


	//   ....[75]....
        /*05c0*/ 	.word	0x000145b0


	//   ....[76]....
        /*05c4*/ 	.word	0x00014680


	//   ....[77]....
        /*05c8*/ 	.word	0x000146a0


	//   ....[78]....
        /*05cc*/ 	.word	0x00014f70


	//   ....[79]....
        /*05d0*/ 	.word	0x00014f90


	//   ....[80]....
        /*05d4*/ 	.word	0x00015050


	//   ....[81]....
        /*05d8*/ 	.word	0x00015070


	//   ....[82]....
        /*05dc*/ 	.word	0x00015130


	//   ....[83]....
        /*05e0*/ 	.word	0x00015150


	//   ....[84]....
        /*05e4*/ 	.word	0x00015220


	//   ....[85]....
        /*05e8*/ 	.word	0x00015240


	//   ....[86]....
        /*05ec*/ 	.word	0x000153a0


	//   ....[87]....
        /*05f0*/ 	.word	0x00015590


	//   ....[88]....
        /*05f4*/ 	.word	0x000155c0


	//   ....[89]....
        /*05f8*/ 	.word	0x000155f0


	//   ....[90]....
        /*05fc*/ 	.word	0x00015630


	//   ....[91]....
        /*0600*/ 	.word	0x00015660


	//   ....[92]....
        /*0604*/ 	.word	0x000156a0


	//   ....[93]....
        /*0608*/ 	.word	0x00015830


	//   ....[94]....
        /*060c*/ 	.word	0x00015860


	//   ....[95]....
        /*0610*/ 	.word	0x00015890


	//   ....[96]....
        /*0614*/ 	.word	0x000158c0


	//   ....[97]....
        /*0618*/ 	.word	0x000158f0


	//   ....[98]....
        /*061c*/ 	.word	0x00015930


	//   ....[99]....
        /*0620*/ 	.word	0x000159d0


	//   ....[100]....
        /*0624*/ 	.word	0x00015a60


	//   ....[101]....
        /*0628*/ 	.word	0x00015b10


	//   ....[102]....
        /*062c*/ 	.word	0x00017530


	//   ....[103]....
        /*0630*/ 	.word	0x00018220


	//   ....[104]....
        /*0634*/ 	.word	0x00018250


	//   ....[105]....
        /*0638*/ 	.word	0x00018310


	//   ....[106]....
        /*063c*/ 	.word	0x00018320


	//   ....[107]....
        /*0640*/ 	.word	0x000183b0


	//   ....[108]....
        /*0644*/ 	.word	0x000183c0


	//   ....[109]....
        /*0648*/ 	.word	0x000183d0


	//   ....[110]....
        /*064c*/ 	.word	0x000183e0


	//   ....[111]....
        /*0650*/ 	.word	0x0001a150


	//   ....[112]....
        /*0654*/ 	.word	0x0001a180


	//   ....[113]....
        /*0658*/ 	.word	0x0001a1b0


	//   ....[114]....
        /*065c*/ 	.word	0x0001a1e0


	//   ....[115]....
        /*0660*/ 	.word	0x0001a210


	//   ....[116]....
        /*0664*/ 	.word	0x0001a220


	//   ....[117]....
        /*0668*/ 	.word	0x0001a250


	//   ....[118]....
        /*066c*/ 	.word	0x0001a260


	//   ....[119]....
        /*0670*/ 	.word	0x0001a3a0


	//   ....[120]....
        /*0674*/ 	.word	0x0001a3e0


	//   ....[121]....
        /*0678*/ 	.word	0x0001a410


	//   ....[122]....
        /*067c*/ 	.word	0x0001a440


	//   ....[123]....
        /*0680*/ 	.word	0x0001a470


	//   ....[124]....
        /*0684*/ 	.word	0x0001a4a0


	//   ....[125]....
        /*0688*/ 	.word	0x0001a530


	//   ....[126]....
        /*068c*/ 	.word	0x0001a5c0


	//   ....[127]....
        /*0690*/ 	.word	0x0001a630


	//   ....[128]....
        /*0694*/ 	.word	0x0001acc0


	//   ....[129]....
        /*0698*/ 	.word	0x0001b360


	//   ....[130]....
        /*069c*/ 	.word	0x0001b540


	//   ....[131]....
        /*06a0*/ 	.word	0x0001b5a0


	//   ....[132]....
        /*06a4*/ 	.word	0x0001b600


	//   ....[133]....
        /*06a8*/ 	.word	0x0001b700


	//   ....[134]....
        /*06ac*/ 	.word	0x0001b760


	//   ....[135]....
        /*06b0*/ 	.word	0x0001b860


	//   ....[136]....
        /*06b4*/ 	.word	0x0001b8c0


	//   ....[137]....
        /*06b8*/ 	.word	0x0001b9a0


	//   ....[138]....
        /*06bc*/ 	.word	0x0001bcf0


	//----- nvinfo : EIATTR_REG_RECONFIG
	.align		4
.L_240:
        /*06c0*/ 	.byte	0x01, 0x54
	.zero		2


	//----- nvinfo : EIATTR_SYSCALL_OFFSETS
	.align		4
        /*06c4*/ 	.byte	0x04, 0x46
        /*06c6*/ 	.short	(.L_242 - .L_241)


	//   ....[0]....
.L_241:
        /*06c8*/ 	.word	0x00001de0


	//   ....[1]....
        /*06cc*/ 	.word	0x00016f80


	//   ....[2]....
        /*06d0*/ 	.word	0x00017110


	//   ....[3]....
        /*06d4*/ 	.word	0x00017260


	//   ....[4]....
        /*06d8*/ 	.word	0x000173a0


	//   ....[5]....
        /*06dc*/ 	.word	0x00017db0


	//----- nvinfo : EIATTR_MBARRIER_INSTR_OFFSETS
	.align		4
.L_242:
        /*06e0*/ 	.byte	0x04, 0x39
        /*06e2*/ 	.short	(.L_244 - .L_243)


	//   ....[0]....
.L_243:
        /*06e4*/ 	.word	0x00000270
        /*06e8*/ 	.word	0x000000ff
        /*06ec*/ 	.word	0x00029800
        /*06f0*/ 	.short	0x0100
        /*06f2*/ 	.byte	0x08
	.zero		1


	//   ....[1]....
        /*06f4*/ 	.word	0x00000280
        /*06f8*/ 	.word	0x000000ff
        /*06fc*/ 	.word	0x00029820
        /*0700*/ 	.short	0x0100
        /*0702*/ 	.byte	0x08
	.zero		1


	//   ....[2]....
        /*0704*/ 	.word	0x00000370
        /*0708*/ 	.word	0x000000ff
        /*070c*/ 	.word	0x00029830
        /*0710*/ 	.short	0x0100
        /*0712*/ 	.byte	0x08
	.zero		1


	//   ....[3]....
        /*0714*/ 	.word	0x00000380
        /*0718*/ 	.word	0x000000ff
        /*071c*/ 	.word	0x00029840
        /*0720*/ 	.short	0x0100
        /*0722*/ 	.byte	0x08
	.zero		1


	//   ....[4]....
        /*0724*/ 	.word	0x00000390
        /*0728*/ 	.word	0x000000ff
        /*072c*/ 	.word	0x00029838
        /*0730*/ 	.short	0x0100
        /*0732*/ 	.byte	0x08
	.zero		1


	//   ....[5]....
        /*0734*/ 	.word	0x000003a0
        /*0738*/ 	.word	0x000000ff
        /*073c*/ 	.word	0x00029848
        /*0740*/ 	.short	0x0100
        /*0742*/ 	.byte	0x08
	.zero		1


	//   ....[6]....
        /*0744*/ 	.word	0x000004d0
        /*0748*/ 	.word	0x000000ff
        /*074c*/ 	.word	0x00029850
        /*0750*/ 	.short	0x0100
        /*0752*/ 	.byte	0x08
	.zero		1


	//   ....[7]....
        /*0754*/ 	.word	0x000004e0
        /*0758*/ 	.word	0x000000ff
        /*075c*/ 	.word	0x00029860
        /*0760*/ 	.short	0x0100
        /*0762*/ 	.byte	0x08
	.zero		1


	//   ....[8]....
        /*0764*/ 	.word	0x000004f0
        /*0768*/ 	.word	0x000000ff
        /*076c*/ 	.word	0x00029858
        /*0770*/ 	.short	0x0100
        /*0772*/ 	.byte	0x08
	.zero		1


	//   ....[9]....
        /*0774*/ 	.word	0x00000500
        /*0778*/ 	.word	0x000000ff
        /*077c*/ 	.word	0x00029868
        /*0780*/ 	.short	0x0100
        /*0782*/ 	.byte	0x08
	.zero		1


	//   ....[10]....
        /*0784*/ 	.word	0x000005f0
        /*0788*/ 	.word	0x000000ff
        /*078c*/ 	.word	0x00029870
        /*0790*/ 	.short	0x0100
        /*0792*/ 	.byte	0x06
	.zero		1


	//   ....[11]....
        /*0794*/ 	.word	0x00000600
        /*0798*/ 	.word	0x000000ff
        /*079c*/ 	.word	0x00029880
        /*07a0*/ 	.short	0x0100
        /*07a2*/ 	.byte	0x06
	.zero		1


	//   ....[12]....
        /*07a4*/ 	.word	0x00000610
        /*07a8*/ 	.word	0x000000ff
        /*07ac*/ 	.word	0x00029878
        /*07b0*/ 	.short	0x0100
        /*07b2*/ 	.byte	0x06
	.zero		1


	//   ....[13]....
        /*07b4*/ 	.word	0x00000620
        /*07b8*/ 	.word	0x000000ff
        /*07bc*/ 	.word	0x00029888
        /*07c0*/ 	.short	0x0100
        /*07c2*/ 	.byte	0x06
	.zero		1


	//   ....[14]....
        /*07c4*/ 	.word	0x00000750
        /*07c8*/ 	.word	0x000000ff
        /*07cc*/ 	.word	0x00029890
        /*07d0*/ 	.short	0x0100
        /*07d2*/ 	.byte	0x08
	.zero		1


	//   ....[15]....
        /*07d4*/ 	.word	0x00000760
        /*07d8*/ 	.word	0x000000ff
        /*07dc*/ 	.word	0x000298a0
        /*07e0*/ 	.short	0x0100
        /*07e2*/ 	.byte	0x08
	.zero		1


	//   ....[16]....
        /*07e4*/ 	.word	0x00000770
        /*07e8*/ 	.word	0x000000ff
        /*07ec*/ 	.word	0x00029898
        /*07f0*/ 	.short	0x0100
        /*07f2*/ 	.byte	0x08
	.zero		1


	//   ....[17]....
        /*07f4*/ 	.word	0x00000780
        /*07f8*/ 	.word	0x000000ff
        /*07fc*/ 	.word	0x000298a8
        /*0800*/ 	.short	0x0100
        /*0802*/ 	.byte	0x08
	.zero		1


	//   ....[18]....
        /*0804*/ 	.word	0x000008b0
        /*0808*/ 	.word	0x000000ff
        /*080c*/ 	.word	0x000298b0
        /*0810*/ 	.short	0x0100
        /*0812*/ 	.byte	0x08
	.zero		1


	//   ....[19]....
        /*0814*/ 	.word	0x000008c0
        /*0818*/ 	.word	0x000000ff
        /*081c*/ 	.word	0x000298c0
        /*0820*/ 	.short	0x0100
        /*0822*/ 	.byte	0x08
	.zero		1


	//   ....[20]....
        /*0824*/ 	.word	0x000008d0
        /*0828*/ 	.word	0x000000ff
        /*082c*/ 	.word	0x000298b8
        /*0830*/ 	.short	0x0100
        /*0832*/ 	.byte	0x08
	.zero		1


	//   ....[21]....
        /*0834*/ 	.word	0x000008e0
        /*0838*/ 	.word	0x000000ff
        /*083c*/ 	.word	0x000298c8
        /*0840*/ 	.short	0x0100
        /*0842*/ 	.byte	0x08
	.zero		1


	//   ....[22]....
        /*0844*/ 	.word	0x00001e60
        /*0848*/ 	.word	0x000000ff
        /*084c*/ 	.word	0x00029800
        /*0850*/ 	.short	0x010a
        /*0852*/ 	.byte	0x29
	.zero		1


	//   ....[23]....
        /*0854*/ 	.word	0x00001ee0
        /*0858*/ 	.word	0x00000003
        /*085c*/ 	.word	0x00029830
        /*0860*/ 	.short	0x010a
        /*0862*/ 	.byte	0x3f
	.zero		1


	//   ....[24]....
        /*0864*/ 	.word	0x00001f40
        /*0868*/ 	.word	0x00000003
        /*086c*/ 	.word	0x00029830
        /*0870*/ 	.short	0x010a
        /*0872*/ 	.byte	0x3f
	.zero		1


	//   ....[25]....
        /*0874*/ 	.word	0x00002d00
        /*0878*/ 	.word	0x00000000
        /*087c*/ 	.word	0x00000000
        /*0880*/ 	.short	0x0101
        /*0882*/ 	.byte	0x3f
	.zero		1


	//   ....[26]....
        /*0884*/ 	.word	0x00006300
        /*0888*/ 	.word	0x000000ff
        /*088c*/ 	.word	0x00029830
        /*0890*/ 	.short	0x010a
        /*0892*/ 	.byte	0x06
	.zero		1


	//   ....[27]....
        /*0894*/ 	.word	0x00006340
        /*0898*/ 	.word	0x000000ff
        /*089c*/ 	.word	0x00029830
        /*08a0*/ 	.short	0x010a
        /*08a2*/ 	.byte	0x06
	.zero		1


	//   ....[28]....
        /*08a4*/ 	.word	0x00006f50
        /*08a8*/ 	.word	0x000000ff
        /*08ac*/ 	.word	0x00029850
        /*08b0*/ 	.short	0x010a
        /*08b2*/ 	.byte	0x06
	.zero		1


	//   ....[29]....
        /*08b4*/ 	.word	0x00006f90
        /*08b8*/ 	.word	0x000000ff
        /*08bc*/ 	.word	0x00029850
        /*08c0*/ 	.short	0x010a
        /*08c2*/ 	.byte	0x06
	.zero		1


	//   ....[30]....
        /*08c4*/ 	.word	0x000072f0
        /*08c8*/ 	.word	0x00000006
        /*08cc*/ 	.word	0x00000000
        /*08d0*/ 	.short	0x0101
        /*08d2*/ 	.byte	0x3f
	.zero		1


	//   ....[31]....
        /*08d4*/ 	.word	0x0000a300
        /*08d8*/ 	.word	0x000000ff
        /*08dc*/ 	.word	0x00000000
        /*08e0*/ 	.short	0x0101
        /*08e2*/ 	.byte	0x06
	.zero		1


	//   ....[32]....
        /*08e4*/ 	.word	0x0000ace0
        /*08e8*/ 	.word	0x000000ff
        /*08ec*/ 	.word	0x00029830
        /*08f0*/ 	.short	0x010a
        /*08f2*/ 	.byte	0x06
	.zero		1


	//   ....[33]....
        /*08f4*/ 	.word	0x0000ad20
        /*08f8*/ 	.word	0x000000ff
        /*08fc*/ 	.word	0x00029830
        /*0900*/ 	.short	0x010a
        /*0902*/ 	.byte	0x06
	.zero		1


	//   ....[34]....
        /*0904*/ 	.word	0x0000b960
        /*0908*/ 	.word	0x000000ff
        /*090c*/ 	.word	0x00029850
        /*0910*/ 	.short	0x010a
        /*0912*/ 	.byte	0x06
	.zero		1


	//   ....[35]....
        /*0914*/ 	.word	0x0000b9a0
        /*0918*/ 	.word	0x000000ff
        /*091c*/ 	.word	0x00029850
        /*0920*/ 	.short	0x010a
        /*0922*/ 	.byte	0x06
	.zero		1


	//   ....[36]....
        /*0924*/ 	.word	0x0000cf80
        /*0928*/ 	.word	0x00000004
        /*092c*/ 	.word	0x00000000
        /*0930*/ 	.short	0x0101
        /*0932*/ 	.byte	0x3f
	.zero		1


	//   ....[37]....
        /*0934*/ 	.word	0x0000d2b0
        /*0938*/ 	.word	0x000000ff
        /*093c*/ 	.word	0x00000000
        /*0940*/ 	.short	0x0101
        /*0942*/ 	.byte	0x06
	.zero		1


	//   ....[38]....
        /*0944*/ 	.word	0x0000da20
        /*0948*/ 	.word	0x000000ff
        /*094c*/ 	.word	0x00029830
        /*0950*/ 	.short	0x010a
        /*0952*/ 	.byte	0x06
	.zero		1


	//   ....[39]....
        /*0954*/ 	.word	0x0000da60
        /*0958*/ 	.word	0x000000ff
        /*095c*/ 	.word	0x00029830
        /*0960*/ 	.short	0x010a
        /*0962*/ 	.byte	0x06
	.zero		1


	//   ....[40]....
        /*0964*/ 	.word	0x0000e6a0
        /*0968*/ 	.word	0x000000ff
        /*096c*/ 	.word	0x00029850
        /*0970*/ 	.short	0x010a
        /*0972*/ 	.byte	0x06
	.zero		1


	//   ....[41]....
        /*0974*/ 	.word	0x0000e6e0
        /*0978*/ 	.word	0x000000ff
        /*097c*/ 	.word	0x00029850
        /*0980*/ 	.short	0x010a
        /*0982*/ 	.byte	0x06
	.zero		1


	//   ....[42]....
        /*0984*/ 	.word	0x0000ea30
        /*0988*/ 	.word	0x00000000
        /*098c*/ 	.word	0x00000000
        /*0990*/ 	.short	0x0101
        /*0992*/ 	.byte	0x3f
	.zero		1


	//   ....[43]....
        /*0994*/ 	.word	0x00011a50
        /*0998*/ 	.word	0x000000ff
        /*099c*/ 	.word	0x00000000
        /*09a0*/ 	.short	0x0101
        /*09a2*/ 	.byte	0x06
	.zero		1


	//   ....[44]....
        /*09a4*/ 	.word	0x000120d0
        /*09a8*/ 	.word	0x000000ff
        /*09ac*/ 	.word	0x00029850
        /*09b0*/ 	.short	0x010a
        /*09b2*/ 	.byte	0x09
	.zero		1


	//   ....[45]....
        /*09b4*/ 	.word	0x00012110
        /*09b8*/ 	.word	0x000000ff
        /*09bc*/ 	.word	0x00029850
        /*09c0*/ 	.short	0x010a
        /*09c2*/ 	.byte	0x09
	.zero		1


	//   ....[46]....
        /*09c4*/ 	.word	0x000127a0
        /*09c8*/ 	.word	0x000000ff
        /*09cc*/ 	.word	0x00000000
        /*09d0*/ 	.short	0x0101
        /*09d2*/ 	.byte	0x04
	.zero		1


	//   ....[47]....
        /*09d4*/ 	.word	0x000143d0
        /*09d8*/ 	.word	0x00000000
        /*09dc*/ 	.word	0x00000000
        /*09e0*/ 	.short	0x0101
        /*09e2*/ 	.byte	0x3f
	.zero		1


	//   ....[48]....
        /*09e4*/ 	.word	0x000177b0
        /*09e8*/ 	.word	0x00000002
        /*09ec*/ 	.word	0x00029880
        /*09f0*/ 	.short	0x010a
        /*09f2*/ 	.byte	0x3f
	.zero		1


	//   ....[49]....
        /*09f4*/ 	.word	0x00017940
        /*09f8*/ 	.word	0x00000002
        /*09fc*/ 	.word	0x00029840
        /*0a00*/ 	.short	0x010a
        /*0a02*/ 	.byte	0x3f
	.zero		1


	//   ....[50]....
        /*0a04*/ 	.word	0x00018520
        /*0a08*/ 	.word	0x00000011
        /*0a0c*/ 	.word	0x00029800
        /*0a10*/ 	.short	0x0107
        /*0a12*/ 	.byte	0x3f
	.zero		1


	//   ....[51]....
        /*0a14*/ 	.word	0x00018620
        /*0a18*/ 	.word	0x00000011
        /*0a1c*/ 	.word	0x00029800
        /*0a20*/ 	.short	0x0101
        /*0a22*/ 	.byte	0x3f
	.zero		1


	//   ....[52]....
        /*0a24*/ 	.word	0x00018640
        /*0a28*/ 	.word	0x00000011
        /*0a2c*/ 	.word	0x00029820
        /*0a30*/ 	.short	0x010a
        /*0a32*/ 	.byte	0x3f
	.zero		1


	//   ....[53]....
        /*0a34*/ 	.word	0x00018970
        /*0a38*/ 	.word	0x00000005
        /*0a3c*/ 	.word	0x00029880
        /*0a40*/ 	.short	0x010a
        /*0a42*/ 	.byte	0x3f
	.zero		1


	//   ....[54]....
        /*0a44*/ 	.word	0x00018ba0
        /*0a48*/ 	.word	0x00000005
        /*0a4c*/ 	.word	0x00029840
        /*0a50*/ 	.short	0x010a
        /*0a52*/ 	.byte	0x3f
	.zero		1


	//   ....[55]....
        /*0a54*/ 	.word	0x00019060
        /*0a58*/ 	.word	0x00000013
        /*0a5c*/ 	.word	0x00029870
        /*0a60*/ 	.short	0x010a
        /*0a62*/ 	.byte	0x3f
	.zero		1


	//   ....[56]....
        /*0a64*/ 	.word	0x000190d0
        /*0a68*/ 	.word	0x00000013
        /*0a6c*/ 	.word	0x00029860
        /*0a70*/ 	.short	0x010a
        /*0a72*/ 	.byte	0x3f
	.zero		1


	//   ....[57]....
        /*0a74*/ 	.word	0x00019600
        /*0a78*/ 	.word	0x00000013
        /*0a7c*/ 	.word	0x00029850
        /*0a80*/ 	.short	0x0101
        /*0a82*/ 	.byte	0x3f
	.zero		1


	//   ....[58]....
        /*0a84*/ 	.word	0x00019680
        /*0a88*/ 	.word	0x00000013
        /*0a8c*/ 	.word	0x00000000
        /*0a90*/ 	.short	0x0101
        /*0a92*/ 	.byte	0x3f
	.zero		1


	//   ....[59]....
        /*0a94*/ 	.word	0x000198b0
        /*0a98*/ 	.word	0x00000010
        /*0a9c*/ 	.word	0x00029870
        /*0aa0*/ 	.short	0x010a
        /*0aa2*/ 	.byte	0x3f
	.zero		1


	//   ....[60]....
        /*0aa4*/ 	.word	0x00019920
        /*0aa8*/ 	.word	0x00000010
        /*0aac*/ 	.word	0x00029860
        /*0ab0*/ 	.short	0x010a
        /*0ab2*/ 	.byte	0x3f
	.zero		1


	//   ....[61]....
        /*0ab4*/ 	.word	0x00019e60
        /*0ab8*/ 	.word	0x00000010
        /*0abc*/ 	.word	0x00029850
        /*0ac0*/ 	.short	0x0101
        /*0ac2*/ 	.byte	0x3f
	.zero		1


	//   ....[62]....
        /*0ac4*/ 	.word	0x00019eb0
        /*0ac8*/ 	.word	0x00000010
        /*0acc*/ 	.word	0x00000000
        /*0ad0*/ 	.short	0x0101
        /*0ad2*/ 	.byte	0x3f
	.zero		1


	//   ....[63]....
        /*0ad4*/ 	.word	0x0001ac40
        /*0ad8*/ 	.word	0x00000003
        /*0adc*/ 	.word	0x00029820
        /*0ae0*/ 	.short	0x010a
        /*0ae2*/ 	.byte	0x3f
	.zero		1


	//   ....[64]....
        /*0ae4*/ 	.word	0x0001ae10
        /*0ae8*/ 	.word	0x00000007
        /*0aec*/ 	.word	0x00000000
        /*0af0*/ 	.short	0x010a
        /*0af2*/ 	.byte	0x3f
	.zero		1


	//   ....[65]....
        /*0af4*/ 	.word	0x0001ae60
        /*0af8*/ 	.word	0x00000005
        /*0afc*/ 	.word	0x00000000
        /*0b00*/ 	.short	0x010a
        /*0b02*/ 	.byte	0x3f
	.zero		1


	//   ....[66]....
        /*0b04*/ 	.word	0x0001aeb0
        /*0b08*/ 	.word	0x00000005
        /*0b0c*/ 	.word	0x00029860
        /*0b10*/ 	.short	0x010a
        /*0b12*/ 	.byte	0x3f
	.zero		1


	//   ....[67]....
        /*0b14*/ 	.word	0x0001af00
        /*0b18*/ 	.word	0x00000003
        /*0b1c*/ 	.word	0x00029860
        /*0b20*/ 	.short	0x010a
        /*0b22*/ 	.byte	0x3f
	.zero		1


	//   ....[68]....
        /*0b24*/ 	.word	0x0001af40
        /*0b28*/ 	.word	0x00000005
        /*0b2c*/ 	.word	0x00029880
        /*0b30*/ 	.short	0x010a
        /*0b32*/ 	.byte	0x3f
	.zero		1


	//   ....[69]....
        /*0b34*/ 	.word	0x0001af60
        /*0b38*/ 	.word	0x00000003
        /*0b3c*/ 	.word	0x00029880
        /*0b40*/ 	.short	0x010a
        /*0b42*/ 	.byte	0x3f
	.zero		1


	//   ....[70]....
        /*0b44*/ 	.word	0x0001afd0
        /*0b48*/ 	.word	0x00000003
        /*0b4c*/ 	.word	0x00029800
        /*0b50*/ 	.short	0x010a
        /*0b52*/ 	.byte	0x3f
	.zero		1


	//   ....[71]....
        /*0b54*/ 	.word	0x0001b020
        /*0b58*/ 	.word	0x00000003
        /*0b5c*/ 	.word	0x00029830
        /*0b60*/ 	.short	0x010a
        /*0b62*/ 	.byte	0x3f
	.zero		1


	//   ....[72]....
        /*0b64*/ 	.word	0x0001b080
        /*0b68*/ 	.word	0x00000007
        /*0b6c*/ 	.word	0x00029830
        /*0b70*/ 	.short	0x010a
        /*0b72*/ 	.byte	0x3f
	.zero		1


	//   ....[73]....
        /*0b74*/ 	.word	0x0001b0e0
        /*0b78*/ 	.word	0x00000007
        /*0b7c*/ 	.word	0x00029850
        /*0b80*/ 	.short	0x010a
        /*0b82*/ 	.byte	0x3f
	.zero		1


	//   ....[74]....
        /*0b84*/ 	.word	0x0001b140
        /*0b88*/ 	.word	0x0000000b
        /*0b8c*/ 	.word	0x00029830
        /*0b90*/ 	.short	0x010a
        /*0b92*/ 	.byte	0x3f
	.zero		1


	//   ....[75]....
        /*0b94*/ 	.word	0x0001b1a0
        /*0b98*/ 	.word	0x0000000b
        /*0b9c*/ 	.word	0x00029850
        /*0ba0*/ 	.short	0x010a
        /*0ba2*/ 	.byte	0x3f
	.zero		1


	//   ....[76]....
        /*0ba4*/ 	.word	0x0001b200
        /*0ba8*/ 	.word	0x00000009
        /*0bac*/ 	.word	0x00029830
        /*0bb0*/ 	.short	0x010a
        /*0bb2*/ 	.byte	0x3f
	.zero		1


	//   ....[77]....
        /*0bb4*/ 	.word	0x0001b260
        /*0bb8*/ 	.word	0x00000009
        /*0bbc*/ 	.word	0x00029850
        /*0bc0*/ 	.short	0x010a
        /*0bc2*/ 	.byte	0x3f
	.zero		1


	//   ....[78]....
        /*0bc4*/ 	.word	0x0001b2c0
        /*0bc8*/ 	.word	0x00000006
        /*0bcc*/ 	.word	0x00029850
        /*0bd0*/ 	.short	0x010a
        /*0bd2*/ 	.byte	0x3f
	.zero		1


	//   ....[79]....
        /*0bd4*/ 	.word	0x0001b410
        /*0bd8*/ 	.word	0x00000002
        /*0bdc*/ 	.word	0x00029880
        /*0be0*/ 	.short	0x010a
        /*0be2*/ 	.byte	0x3f
	.zero		1


	//   ....[80]....
        /*0be4*/ 	.word	0x0001b460
        /*0be8*/ 	.word	0x00000002
        /*0bec*/ 	.word	0x00029840
        /*0bf0*/ 	.short	0x010a
        /*0bf2*/ 	.byte	0x3f
	.zero		1


	//   ....[81]....
        /*0bf4*/ 	.word	0x0001b9e0
        /*0bf8*/ 	.word	0x00000011
        /*0bfc*/ 	.word	0x00029820
        /*0c00*/ 	.short	0x010a
        /*0c02*/ 	.byte	0x3f
	.zero		1


	//   ....[82]....
        /*0c04*/ 	.word	0x0001ba30
        /*0c08*/ 	.word	0x00000005
        /*0c0c*/ 	.word	0x00029880
        /*0c10*/ 	.short	0x010a
        /*0c12*/ 	.byte	0x3f
	.zero		1


	//   ....[83]....
        /*0c14*/ 	.word	0x0001ba80
        /*0c18*/ 	.word	0x00000005
        /*0c1c*/ 	.word	0x00029840
        /*0c20*/ 	.short	0x010a
        /*0c22*/ 	.byte	0x3f
	.zero		1


	//   ....[84]....
        /*0c24*/ 	.word	0x0001bad0
        /*0c28*/ 	.word	0x00000013
        /*0c2c*/ 	.word	0x00029870
        /*0c30*/ 	.short	0x010a
        /*0c32*/ 	.byte	0x3f
	.zero		1


	//   ....[85]....
        /*0c34*/ 	.word	0x0001bb20
        /*0c38*/ 	.word	0x00000013
        /*0c3c*/ 	.word	0x00029860
        /*0c40*/ 	.short	0x010a
        /*0c42*/ 	.byte	0x3f
	.zero		1


	//   ....[86]....
        /*0c44*/ 	.word	0x0001bb70
        /*0c48*/ 	.word	0x00000010
        /*0c4c*/ 	.word	0x00029870
        /*0c50*/ 	.short	0x010a
        /*0c52*/ 	.byte	0x3f
	.zero		1


	//   ....[87]....
        /*0c54*/ 	.word	0x0001bbc0
        /*0c58*/ 	.word	0x00000010
        /*0c5c*/ 	.word	0x00029860
        /*0c60*/ 	.short	0x010a
        /*0c62*/ 	.byte	0x3f
	.zero		1


	//   ....[88]....
        /*0c64*/ 	.word	0x0001bc10
        /*0c68*/ 	.word	0x00000003
        /*0c6c*/ 	.word	0x00029820
        /*0c70*/ 	.short	0x010a
        /*0c72*/ 	.byte	0x3f
	.zero		1


	//   ....[89]....
        /*0c74*/ 	.word	0x0001bdb0
        /*0c78*/ 	.word	0x00000007
        /*0c7c*/ 	.word	0x00000000
        /*0c80*/ 	.short	0x010a
        /*0c82*/ 	.byte	0x3f
	.zero		1


	//   ....[90]....
        /*0c84*/ 	.word	0x0001be00
        /*0c88*/ 	.word	0x00000005
        /*0c8c*/ 	.word	0x00000000
        /*0c90*/ 	.short	0x010a
        /*0c92*/ 	.byte	0x3f
	.zero		1


	//   ....[91]....
        /*0c94*/ 	.word	0x0001be50
        /*0c98*/ 	.word	0x00000005
        /*0c9c*/ 	.word	0x00029860
        /*0ca0*/ 	.short	0x010a
        /*0ca2*/ 	.byte	0x3f
	.zero		1


	//   ....[92]....
        /*0ca4*/ 	.word	0x0001bea0
        /*0ca8*/ 	.word	0x00000003
        /*0cac*/ 	.word	0x00029860
        /*0cb0*/ 	.short	0x010a
        /*0cb2*/ 	.byte	0x3f
	.zero		1


	//   ....[93]....
        /*0cb4*/ 	.word	0x0001bef0
        /*0cb8*/ 	.word	0x00000005
        /*0cbc*/ 	.word	0x00029880
        /*0cc0*/ 	.short	0x010a
        /*0cc2*/ 	.byte	0x3f
	.zero		1


	//----- nvinfo : EIATTR_NUM_MBARRIERS
	.align		4
.L_244:
        /*0cc4*/ 	.byte	0x03, 0x38
        /*0cc6*/ 	.short	0x0016


	//----- nvinfo : EIATTR_EXIT_INSTR_OFFSETS
	.align		4
        /*0cc8*/ 	.byte	0x04, 0x1c
        /*0cca*/ 	.short	(.L_246 - .L_245)


	//   ....[0]....
.L_245:
        /*0ccc*/ 	.word	0x00000a80


	//   ....[1]....
        /*0cd0*/ 	.word	0x00015340


	//   ....[2]....
        /*0cd4*/ 	.word	0x0001afb0


	//----- nvinfo : EIATTR_MAX_THREADS
	.align		4
.L_246:
        /*0cd8*/ 	.byte	0x04, 0x05
        /*0cda*/ 	.short	(.L_248 - .L_247)
.L_247:
        /*0cdc*/ 	.word	0x00000180
        /*0ce0*/ 	.word	0x00000001
        /*0ce4*/ 	.word	0x00000001


	//----- nvinfo : EIATTR_CRS_STACK_SIZE
	.align		4
.L_248:
        /*0ce8*/ 	.byte	0x04, 0x1e
        /*0cea*/ 	.short	(.L_250 - .L_249)
.L_249:
        /*0cec*/ 	.word	0x00000000


	//----- nvinfo : EIATTR_CBANK_PARAM_SIZE
	.align		4
.L_250:
        /*0cf0*/ 	.byte	0x03, 0x19
        /*0cf2*/ 	.short	0x0af0


	//----- nvinfo : EIATTR_PARAM_CBANK
	.align		4
        /*0cf4*/ 	.byte	0x04, 0x0a
        /*0cf6*/ 	.short	(.L_252 - .L_251)
	.align		4
.L_251:
        /*0cf8*/ 	.word	index@(.nv.constant0._ZN7cutlass13device_kernelIN5flash11enable_sm90INS1_16FlashAttnFwdSm90INS1_25CollectiveMainloopFwdSm90ILi2EN4cute5tupleIJNS5_1CILi1EEES8_S8_EEENS6_IJNS7_ILi128EEENS7_ILi160EEENS7_ILi192EEEEEELi128ENS_12float_e4m3_tEfNS_4arch4Sm90ELb0ELb1ELb0ELb1ELb0ELb0ELb0ELb1ELb1ELb1ELb0ELb0EEENS1_21CollectiveEpilogueFwdINS6_IJSA_SA_SB_EEES9_NS_10bfloat16_tESG_Li256ELb1ELb1ELb0ELb1EEENS1_36VarlenDynamicPersistentTileSchedulerILi128ELi160ELi256ELi128ELb0ELb1ELb1ELb1ELb0ELb1EEEEEEEEEvNT_6ParamsE)
        /*0cfc*/ 	.short	0x0210
        /*0cfe*/ 	.short	0x0af0


	//----- nvinfo : EIATTR_SW_WAR
	.align		4
.L_252:
        /*0d00*/ 	.byte	0x04, 0x36
        /*0d02*/ 	.short	(.L_254 - .L_253)
.L_253:
        /*0d04*/ 	.word	0x00000008
.L_254:


//--------------------- .nv.info._ZN7cutlass13device_kernelIN5flash11enable_sm90INS1_16FlashAttnFwdSm90INS1_25CollectiveMainloopFwdSm90ILi2EN4cute5tupleIJNS5_1CILi1EEES8_S8_EEENS6_IJNS7_ILi128EEENS7_ILi160EEENS7_ILi192EEEEEELi128ENS_12float_e4m3_tEfNS_4arch4Sm90ELb0ELb1ELb0ELb1ELb0ELb1ELb0ELb1ELb1ELb1ELb0ELb0EEENS1_21CollectiveEpilogueFwdINS6_IJSA_SA_SB_EEES9_NS_10bfloat16_tESG_Li256ELb1ELb1ELb0ELb1EEENS1_36VarlenDynamicPersistentTileSchedulerILi128ELi160ELi256ELi128ELb0ELb1ELb1ELb1ELb0ELb1EEEEEEEEEvNT_6ParamsE --------------------------
	.section	.nv.info._ZN7cutlass13device_kernelIN5flash11enable_sm90INS1_16FlashAttnFwdSm90INS1_25CollectiveMainloopFwdSm90ILi2EN4cute5tupleIJNS5_1CILi1EEES8_S8_EEENS6_IJNS7_ILi128EEENS7_ILi160EEENS7_ILi192EEEEEELi128ENS_12float_e4m3_tEfNS_4arch4Sm90ELb0ELb1ELb0ELb1ELb0ELb1ELb0ELb1ELb1ELb1ELb0ELb0EEENS1_21CollectiveEpilogueFwdINS6_IJSA_SA_SB_EEES9_NS_10bfloat16_tESG_Li256ELb1ELb1ELb0ELb1EEENS1_36VarlenDynamicPersistentTileSchedulerILi128ELi160ELi256ELi128ELb0ELb1ELb1ELb1ELb0ELb1EEEEEEEEEvNT_6ParamsE,"",@"SHT_CUDA_INFO"
	.sectionflags	@""
	.align	4


	//----- nvinfo : EIATTR_CUDA_API_VERSION
	.align		4
        /*0000*/ 	.byte	0x04, 0x37
        /*0002*/ 	.short	(.L_256 - .L_255)
.L_255:
        /*0004*/ 	.word	0x00000082


	//----- nvinfo : EIATTR_KPARAM_INFO
	.align		4
.L_256:
        /*0008*/ 	.byte	0x04, 0x17
        /*000a*/ 	.short	(.L_258 - .L_257)
.L_257:
        /*000c*/ 	.word	0x00000000
        /*0010*/ 	.short	0x0000
        /*0012*/ 	.short	0x0070
        /*0014*/ 	.byte	0x00, 0xf0, 0x01, 0x2a


	//----- nvinfo : EIATTR_SPARSE_MMA_MASK
	.align		4
.L_258:
        /*0018*/ 	.byte	0x03, 0x50
        /*001a*/ 	.short	0x0000


	//----- nvinfo : EIATTR_MAXREG_COUNT
	.align		4
        /*001c*/ 	.byte	0x03, 0x1b
        /*001e*/ 	.short	0x00a8


	//----- nvinfo : EIATTR_NUM_BARRIERS
	.align		4
        /*0020*/ 	.byte	0x02, 0x4c
        /*0022*/ 	.byte	0x10
	.zero		1


	//----- nvinfo : EIATTR_EXTERNS
	.align		4
        /*0024*/ 	.byte	0x04, 0x0f
        /*0026*/ 	.short	(.L_260 - .L_259)


	//   ....[0]....
	.align		4
.L_259:
        /*0028*/ 	.word	index@(__assertfail)


	//----- nvinfo : EIATTR_ANNOTATIONS
	.align		4
.L_260:
        /*002c*/ 	.byte	0x04, 0x55
        /*002e*/ 	.short	(.L_262 - .L_261)


	//   ....[0]....
.L_261:
        /* <DEDUP_REMOVED lines=71> */


	//----- nvinfo : EIATTR_MERCURY_ISA_VERSION
	.align		4
.L_262:
        /*0490*/ 	.byte	0x03, 0x5f
        /*0492*/ 	.short	0x0101


	//----- nvinfo : EIATTR_UNUSED_LOAD_BYTE_OFFSET
	.align		4
        /*0494*/ 	.byte	0x04, 0x44
        /*0496*/ 	.short	(.L_264 - .L_263)


	//   ....[0]....
.L_263:
        /*0498*/ 	.word	0x00000af0
        /*049c*/ 	.word	0x0000fff0


	//   ....[1]....
        /*04a0*/ 	.word	0x00029fb0
        /*04a4*/ 	.word	0x0000fff0


	//----- nvinfo : EIATTR_INT_WARP_WIDE_INSTR_OFFSETS
	.align		4
.L_264:
        /*04a8*/ 	.byte	0x04, 0x31
        /*04aa*/ 	.short	(.L_266 - .L_265)


	//   ....[0]....
.L_265:
        /*04ac*/ 	.word	0x00000190


	//   ....[1]....
        /*04b0*/ 	.word	0x000001d0


	//   ....[2]....
        /*04b4*/ 	.word	0x00000240


	//   ....[3]....
        /*04b8*/ 	.word	0x0002f6b0


	//   ....[4]....
        /*04bc*/ 	.word	0x0002f710


	//   ....[5]....
        /*04c0*/ 	.word	0x000321a0


	//   ....[6]....
        /*04c4*/ 	.word	0x00032200


	//----- nvinfo : EIATTR_COOP_GROUP_MASK_REGIDS
	.align		4
.L_266:
        /*04c8*/ 	.byte	0x04, 0x29
        /*04ca*/ 	.short	(.L_268 - .L_267)


	//   ....[0]....
.L_267:
        /*04cc*/ 	.word	0xffffffff


	//   ....[1]....
        /*04d0*/ 	.word	0xffffffff


	//   ....[2]....
        /*04d4*/ 	.word	0xffffffff


	//   ....[3]....
        /*04d8*/ 	.word	0xffffffff


	//   ....[4]....
        /*04dc*/ 	.word	0xffffffff


	//   ....[5]....
        /*04e0*/ 	.word	0xffffffff


	//   ....[6]....
        /*04e4*/ 	.word	0xffffffff


	//   ....[7]....
        /*04e8*/ 	.word	0xffffffff


	//   ....[8]....
        /*04ec*/ 	.word	0xffffffff


	//   ....[9]....
        /*04f0*/ 	.word	0xffffffff


	//   ....[10]....
        /*04f4*/ 	.word	0xffffffff


	//   ....[11]....
        /*04f8*/ 	.word	0xffffffff


	//   ....[12]....
        /*04fc*/ 	.word	0xffffffff


	//   ....[13]....
        /*0500*/ 	.word	0xffffffff


	//   ....[14]....
        /*0504*/ 	.word	0xffffffff


	//   ....[15]....
        /*0508*/ 	.word	0xffffffff


	//   ....[16]....
        /*050c*/ 	.word	0xffffffff


	//   ....[17]....
        /*0510*/ 	.word	0xffffffff


	//   ....[18]....
        /*0514*/ 	.word	0xffffffff


	//   ....[19]....
        /*0518*/ 	.word	0xffffffff


	//   ....[20]....
        /*051c*/ 	.word	0xffffffff


	//   ....[21]....
        /*0520*/ 	.word	0xffffffff


	//   ....[22]....
        /*0524*/ 	.word	0xffffffff


	//   ....[23]....
        /*0528*/ 	.word	0xffffffff


	//   ....[24]....
        /*052c*/ 	.word	0xffffffff


	//   ....[25]....
        /*0530*/ 	.word	0xffffffff


	//   ....[26]....
        /*0534*/ 	.word	0xffffffff


	//   ....[27]....
        /*0538*/ 	.word	0xffffffff


	//   ....[28]....
        /*053c*/ 	.word	0xffffffff


	//   ....[29]....
        /*0540*/ 	.word	0xffffffff


	//   ....[30]....
        /*0544*/ 	.word	0xffffffff


	//   ....[31]....
        /*0548*/ 	.word	0xffffffff


	//   ....[32]....
        /*054c*/ 	.word	0xffffffff


	//   ....[33]....
        /*0550*/ 	.word	0xffffffff


	//   ....[34]....
        /*0554*/ 	.word	0xffffffff


	//   ....[35]....
        /*0558*/ 	.word	0xffffffff


	//   ....[36]....
        /*055c*/ 	.word	0xffffffff


	//   ....[37]....
        /*0560*/ 	.word	0xffffffff


	//   ....[38]....
        /*0564*/ 	.word	0xffffffff


	//   ....[39]....
        /*0568*/ 	.word	0xffffffff


	//   ....[40]....
        /*056c*/ 	.word	0xffffffff


	//   ....[41]....
        /*0570*/ 	.word	0xffffffff


	//   ....[42]....
        /*0574*/ 	.word	0xffffffff


	//   ....[43]....
        /*0578*/ 	.word	0xffffffff


	//   ....[44]....
        /*057c*/ 	.word	0xffffffff


	//   ....[45]....
        /*0580*/ 	.word	0xffffffff


	//   ....[46]....
        /*0584*/ 	.word	0xffffffff


	//   ....[47]....
        /*0588*/ 	.word	0xffffffff


	//   ....[48]....
        /*058c*/ 	.word	0xffffffff


	//   ....[49]....
        /*0590*/ 	.word	0xffffffff


	//   ....[50]....
        /*0594*/ 	.word	0xffffffff


	//   ....[51]....
        /*0598*/ 	.word	0xffffffff


	//   ....[52]....
        /*059c*/ 	.word	0xffffffff


	//   ....[53]....
        /*05a0*/ 	.word	0xffffffff


	//   ....[54]....
        /*05a4*/ 	.word	0xffffffff


	//   ....[55]....
        /*05a8*/ 	.word	0xffffffff


	//   ....[56]....
        /*05ac*/ 	.word	0xffffffff


	//   ....[57]....
        /*05b0*/ 	.word	0xffffffff


	//   ....[58]....
        /*05b4*/ 	.word	0xffffffff


	//   ....[59]....
        /*05b8*/ 	.word	0xffffffff


	//   ....[60]....
        /*05bc*/ 	.word	0xffffffff


	//   ....[61]....
        /*05c0*/ 	.word	0xffffffff


	//   ....[62]....
        /*05c4*/ 	.word	0xffffffff


	//   ....[63]....
        /*05c8*/ 	.word	0xffffffff


	//   ....[64]....
        /*05cc*/ 	.word	0xffffffff


	//   ....[65]....
        /*05d0*/ 	.word	0xffffffff


	//   ....[66]....
        /*05d4*/ 	.word	0xffffffff


	//   ....[67]....
        /*05d8*/ 	.word	0xffffffff


	//   ....[68]....
        /*05dc*/ 	.word	0xffffffff


	//   ....[69]....
        /*05e0*/ 	.word	0xffffffff


	//   ....[70]....
        /*05e4*/ 	.word	0xffffffff


	//   ....[71]....
        /*05e8*/ 	.word	0xffffffff


	//   ....[72]....
        /*05ec*/ 	.word	0xffffffff


	//   ....[73]....
        /*05f0*/ 	.word	0xffffffff


	//   ....[74]....
        /*05f4*/ 	.word	0xffffffff


	//   ....[75]....
        /*05f8*/ 	.word	0xffffffff


	//   ....[76]....
        /*05fc*/ 	.word	0xffffffff


	//   ....[77]....
        /*0600*/ 	.word	0xffffffff


	//   ....[78]....
        /*0604*/ 	.word	0xffffffff


	//   ....[79]....
        /*0608*/ 	.word	0xffffffff


	//   ....[80]....
        /*060c*/ 	.word	0xffffffff


	//   ....[81]....
        /*0610*/ 	.word	0xffffffff


	//   ....[82]....
        /*0614*/ 	.word	0xffffffff


	//   ....[83]....
        /*0618*/ 	.word	0xffffffff


	//   ....[84]....
        /*061c*/ 	.word	0xffffffff


	//   ....[85]....
        /*0620*/ 	.word	0xffffffff


	//   ....[86]....
        /*0624*/ 	.word	0xffffffff


	//   ....[87]....
        /*0628*/ 	.word	0xffffffff


	//   ....[88]....
        /*062c*/ 	.word	0xffffffff


	//   ....[89]....
        /*0630*/ 	.word	0xffffffff


	//   ....[90]....
        /*0634*/ 	.word	0xffffffff


	//   ....[91]....
        /*0638*/ 	.word	0xffffffff


	//   ....[92]....
        /*063c*/ 	.word	0xffffffff


	//   ....[93]....
        /*0640*/ 	.word	0xffffffff


	//   ....[94]....
        /*0644*/ 	.word	0xffffffff


	//   ....[95]....
        /*0648*/ 	.word	0xffffffff


	//   ....[96]....
        /*064c*/ 	.word	0xffffffff


	//   ....[97]....
        /*0650*/ 	.word	0xffffffff


	//   ....[98]....
        /*0654*/ 	.word	0xffffffff


	//   ....[99]....
        /*0658*/ 	.word	0xffffffff


	//   ....[100]....
        /*065c*/ 	.word	0xffffffff


	//   ....[101]....
        /*0660*/ 	.word	0xffffffff


	//   ....[102]....
        /*0664*/ 	.word	0xffffffff


	//   ....[103]....
        /*0668*/ 	.word	0xffffffff


	//   ....[104]....
        /*066c*/ 	.word	0xffffffff


	//   ....[105]....
        /*0670*/ 	.word	0xffffffff


	//   ....[106]....
        /*0674*/ 	.word	0xffffffff


	//   ....[107]....
        /*0678*/ 	.word	0xffffffff


	//   ....[108]....
        /*067c*/ 	.word	0xffffffff


	//   ....[109]....
        /*0680*/ 	.word	0xffffffff


	//   ....[110]....
        /*0684*/ 	.word	0xffffffff


	//   ....[111]....
        /*0688*/ 	.word	0xffffffff


	//   ....[112]....
        /*068c*/ 	.word	0xffffffff


	//   ....[113]....
        /*0690*/ 	.word	0xffffffff


	//   ....[114]....
        /*0694*/ 	.word	0xffffffff


	//   ....[115]....
        /*0698*/ 	.word	0xffffffff


	//   ....[116]....
        /*069c*/ 	.word	0xffffffff


	//   ....[117]....
        /*06a0*/ 	.word	0xffffffff


	//   ....[118]....
        /*06a4*/ 	.word	0xffffffff


	//   ....[119]....
        /*06a8*/ 	.word	0xffffffff


	//   ....[120]....
        /*06ac*/ 	.word	0xffffffff


	//   ....[121]....
        /*06b0*/ 	.word	0xffffffff


	//   ....[122]....
        /*06b4*/ 	.word	0xffffffff


	//   ....[123]....
        /*06b8*/ 	.word	0xffffffff


	//   ....[124]....
        /*06bc*/ 	.word	0xffffffff


	//   ....[125]....
        /*06c0*/ 	.word	0xffffffff


	//   ....[126]....
        /*06c4*/ 	.word	0xffffffff


	//   ....[127]....
        /*06c8*/ 	.word	0xffffffff


	//   ....[128]....
        /*06cc*/ 	.word	0xffffffff


	//   ....[129]....
        /*06d0*/ 	.word	0xffffffff


	//   ....[130]....
        /*06d4*/ 	.word	0xffffffff


	//   ....[131]....
        /*06d8*/ 	.word	0xffffffff


	//   ....[132]....
        /*06dc*/ 	.word	0xffffffff


	//   ....[133]....
        /*06e0*/ 	.word	0xffffffff


	//   ....[134]....
        /*06e4*/ 	.word	0xffffffff


	//   ....[135]....
        /*06e8*/ 	.word	0xffffffff


	//   ....[136]....
        /*06ec*/ 	.word	0xffffffff


	//   ....[137]....
        /*06f0*/ 	.word	0xffffffff


	//   ....[138]....
        /*06f4*/ 	.word	0x0500000f


	//   ....[139]....
        /*06f8*/ 	.word	0x0500000f


	//   ....[140]....
        /*06fc*/ 	.word	0x0500000f


	//   ....[141]....
        /*0700*/ 	.word	0x0500000f


	//   ....[142]....
        /*0704*/ 	.word	0x0500000f


	//   ....[143]....
        /*0708*/ 	.word	0x0500000f


	//   ....[144]....
        /*070c*/ 	.word	0x0500000f


	//   ....[145]....
        /*0710*/ 	.word	0x0500000f


	//   ....[146]....
        /*0714*/ 	.word	0x0500000f


	//   ....[147]....
        /*0718*/ 	.word	0x0500000f


	//   ....[148]....
        /*071c*/ 	.word	0x0500000f


	//   ....[149]....
        /*0720*/ 	.word	0x0500000f


	//   ....[150]....
        /*0724*/ 	.word	0x0500000f


	//   ....[151]....
        /*0728*/ 	.word	0x0500000f


	//   ....[152]....
        /*072c*/ 	.word	0x0500000f


	//   ....[153]....
        /*0730*/ 	.word	0x0500000f


	//   ....[154]....
        /*0734*/ 	.word	0x0500000f


	//   ....[155]....
        /*0738*/ 	.word	0x0500000f


	//   ....[156]....
        /*073c*/ 	.word	0x0500000f


	//   ....[157]....
        /*0740*/ 	.word	0x0500000f


	//   ....[158]....
        /*0744*/ 	.word	0x0500000f


	//   ....[159]....
        /*0748*/ 	.word	0x0500000f


	//   ....[160]....
        /*074c*/ 	.word	0x0500000f


	//   ....[161]....
        /*0750*/ 	.word	0x0500000f


	//   ....[162]....
        /*0754*/ 	.word	0x0500000f


	//   ....[163]....
        /*0758*/ 	.word	0x0500000f


	//   ....[164]....
        /*075c*/ 	.word	0x0500000f


	//   ....[165]....
        /*0760*/ 	.word	0x0500000f


	//   ....[166]....
        /*0764*/ 	.word	0x0500000f


	//   ....[167]....
        /*0768*/ 	.word	0x0500000f


	//   ....[168]....
        /*076c*/ 	.word	0x0500000f


	//   ....[169]....
        /*0770*/ 	.word	0x0500000f


	//   ....[170]....
        /*0774*/ 	.word	0x0500000f


	//   ....[171]....
        /*0778*/ 	.word	0x0500000f


	//   ....[172]....
        /*077c*/ 	.word	0x0500000f


	//   ....[173]....
        /*0780*/ 	.word	0x0500000f


	//   ....[174]....
        /*0784*/ 	.word	0x0500000f


	//   ....[175]....
        /*0788*/ 	.word	0x0500000f


	//   ....[176]....
        /*078c*/ 	.word	0x0500000f


	//   ....[177]....
        /*0790*/ 	.word	0x0500000f


	//   ....[178]....
        /*0794*/ 	.word	0x0500000f


	//   ....[179]....
        /*0798*/ 	.word	0x0500000f


	//   ....[180]....
        /*079c*/ 	.word	0x0500000f


	//   ....[181]....
        /*07a0*/ 	.word	0x0500000f


	//   ....[182]....
        /*07a4*/ 	.word	0x0500000f


	//   ....[183]....
        /*07a8*/ 	.word	0x0500000f


	//   ....[184]....
        /*07ac*/ 	.word	0x0500000f


	//   ....[185]....
        /*07b0*/ 	.word	0x0500000f


	//   ....[186]....
        /*07b4*/ 	.word	0x0500000f


	//   ....[187]....
        /*07b8*/ 	.word	0x0500000f


	//   ....[188]....
        /*07bc*/ 	.word	0x0500000f


	//   ....[189]....
        /*07c0*/ 	.word	0x0500000f


	//   ....[190]....
        /*07c4*/ 	.word	0x0500000f


	//   ....[191]....
        /*07c8*/ 	.word	0x0500000f


	//   ....[192]....
        /*07cc*/ 	.word	0x0500000f


	//   ....[193]....
        /*07d0*/ 	.word	0x0500000f


	//   ....[194]....
        /*07d4*/ 	.word	0x0500000f


	//   ....[195]....
        /*07d8*/ 	.word	0x0500000f


	//   ....[196]....
        /*07dc*/ 	.word	0x0500000f


	//   ....[197]....
        /*07e0*/ 	.word	0x0500000f


	//   ....[198]....
        /*07e4*/ 	.word	0x0500000f


	//   ....[199]....
        /*07e8*/ 	.word	0x0500000f


	//   ....[200]....
        /*07ec*/ 	.word	0x0500000f


	//   ....[201]....
        /*07f0*/ 	.word	0x0500000f


	//   ....[202]....
        /*07f4*/ 	.word	0x0500000f


	//   ....[203]....
        /*07f8*/ 	.word	0x0500000f


	//   ....[204]....
        /*07fc*/ 	.word	0x0500000f


	//   ....[205]....
        /*0800*/ 	.word	0x0500000f


	//   ....[206]....
        /*0804*/ 	.word	0x0500000f


	//   ....[207]....
        /*0808*/ 	.word	0x0500000f


	//   ....[208]....
        /*080c*/ 	.word	0x0500000f


	//   ....[209]....
        /*0810*/ 	.word	0x0500000f


	//   ....[210]....
        /*0814*/ 	.word	0x0500000f


	//   ....[211]....
        /*0818*/ 	.word	0x0500000f


	//   ....[212]....
        /*081c*/ 	.word	0x0500000f


	//   ....[213]....
        /*0820*/ 	.word	0x0500000f


	//   ....[214]....
        /*0824*/ 	.word	0x0500000f


	//----- nvinfo : EIATTR_COOP_GROUP_INSTR_OFFSETS
	.align		4
.L_268:
        /*0828*/ 	.byte	0x04, 0x28
        /*082a*/ 	.short	(.L_270 - .L_269)


	//   ....[0]....
.L_269:
        /*082c*/ 	.word	0x00000070


	//   ....[1]....
        /*0830*/ 	.word	0x000001a0


	//   ....[2]....
        /*0834*/ 	.word	0x000001f0


	//   ....[3]....
        /*0838*/ 	.word	0x00000420


	//   ....[4]....
        /*083c*/ 	.word	0x00000580


	//   ....[5]....
        /*0840*/ 	.word	0x000006a0


	//   ....[6]....
        /*0844*/ 	.word	0x00000800


	//   ....[7]....
        /*0848*/ 	.word	0x000107e0


	//   ....[8]....
        /*084c*/ 	.word	0x00010ea0


	//   ....[9]....
        /*0850*/ 	.word	0x00010eb0


	//   ....[10]....
        /*0854*/ 	.word	0x00010ec0


	//   ....[11]....
        /*0858*/ 	.word	0x00010ed0


	//   ....[12]....
        /*085c*/ 	.word	0x00014480


	//   ....[13]....
        /*0860*/ 	.word	0x00014490


	//   ....[14]....
        /*0864*/ 	.word	0x000144a0


	//   ....[15]....
        /*0868*/ 	.word	0x000144b0


	//   ....[16]....
        /*086c*/ 	.word	0x00018b30


	//   ....[17]....
        /*0870*/ 	.word	0x00018e10


	//   ....[18]....
        /*0874*/ 	.word	0x0001a2e0


	//   ....[19]....
        /*0878*/ 	.word	0x0001a3f0


	//   ....[20]....
        /*087c*/ 	.word	0x0001aec0


	//   ....[21]....
        /*0880*/ 	.word	0x0001af40


	//   ....[22]....
        /*0884*/ 	.word	0x0001d6e0


	//   ....[23]....
        /*0888*/ 	.word	0x0001e760


	//   ....[24]....
        /*088c*/ 	.word	0x0001f570


	//   ....[25]....
        /*0890*/ 	.word	0x0001f590


	//   ....[26]....
        /*0894*/ 	.word	0x0001fc10


	//   ....[27]....
        /*0898*/ 	.word	0x0001fc60


	//   ....[28]....
        /*089c*/ 	.word	0x00022c10


	//   ....[29]....
        /*08a0*/ 	.word	0x00022c40


	//   ....[30]....
        /*08a4*/ 	.word	0x00022ca0


	//   ....[31]....
        /*08a8*/ 	.word	0x00022cb0


	//   ....[32]....
        /*08ac*/ 	.word	0x000259d0


	//   ....[33]....
        /*08b0*/ 	.word	0x00026ba0


	//   ....[34]....
        /*08b4*/ 	.word	0x000273b0


	//   ....[35]....
        /*08b8*/ 	.word	0x000274c0


	//   ....[36]....
        /*08bc*/ 	.word	0x00028010


	//   ....[37]....
        /*08c0*/ 	.word	0x00028080


	//   ....[38]....
        /*08c4*/ 	.word	0x000297f0


	//   ....[39]....
        /*08c8*/ 	.word	0x00029800


	//   ....[40]....
        /*08cc*/ 	.word	0x00029880


	//   ....[41]....
        /*08d0*/ 	.word	0x00029890


	//   ....[42]....
        /*08d4*/ 	.word	0x0002a600


	//   ....[43]....
        /*08d8*/ 	.word	0x0002a630


	//   ....[44]....
        /*08dc*/ 	.word	0x0002a660


	//   ....[45]....
        /*08e0*/ 	.word	0x0002a690


	//   ....[46]....
        /*08e4*/ 	.word	0x0002a6c0


	//   ....[47]....
        /*08e8*/ 	.word	0x0002a6f0


	//   ....[48]....
        /*08ec*/ 	.word	0x0002a720


	//   ....[49]....
        /*08f0*/ 	.word	0x0002a750


	//   ....[50]....
        /*08f4*/ 	.word	0x0002a780


	//   ....[51]....
        /*08f8*/ 	.word	0x0002a7b0


	//   ....[52]....
        /*08fc*/ 	.word	0x0002a7e0


	//   ....[53]....
        /*0900*/ 	.word	0x0002a810


	//   ....[54]....
        /*0904*/ 	.word	0x0002a840


	//   ....[55]....
        /*0908*/ 	.word	0x0002a870


	//   ....[56]....
        /*090c*/ 	.word	0x0002a8a0


	//   ....[57]....
        /*0910*/ 	.word	0x0002a8d0


	//   ....[58]....
        /*0914*/ 	.word	0x0002a900


	//   ....[59]....
        /*0918*/ 	.word	0x0002a930


	//   ....[60]....
        /*091c*/ 	.word	0x0002a960


	//   ....[61]....
        /*0920*/ 	.word	0x0002a990


	//   ....[62]....
        /*0924*/ 	.word	0x0002a9c0


	//   ....[63]....
        /*0928*/ 	.word	0x0002a9f0


	//   ....[64]....
        /*092c*/ 	.word	0x0002aa20


	//   ....[65]....
        /*0930*/ 	.word	0x0002aa40


	//   ....[66]....
        /*0934*/ 	.word	0x0002aa50


	//   ....[67]....
        /*0938*/ 	.word	0x0002aa60


	//   ....[68]....
        /*093c*/ 	.word	0x0002aa70


	//   ....[69]....
        /*0940*/ 	.word	0x0002aa80


	//   ....[70]....
        /*0944*/ 	.word	0x0002aa90


	//   ....[71]....
        /*0948*/ 	.word	0x0002aaa0


	//   ....[72]....
        /*094c*/ 	.word	0x0002aad0


	//   ....[73]....
        /*0950*/ 	.word	0x0002ab00


	//   ....[74]....
        /*0954*/ 	.word	0x0002b0c0


	//   ....[75]....
        /*0958*/ 	.word	0x0002b100


	//   ....[76]....
        /*095c*/ 	.word	0x0002b130


	//   ....[77]....
        /*0960*/ 	.word	0x0002b170


	//   ....[78]....
        /*0964*/ 	.word	0x0002b760


	//   ....[79]....
        /*0968*/ 	.word	0x0002b770


	//   ....[80]....
        /*096c*/ 	.word	0x0002b830


	//   ....[81]....
        /*0970*/ 	.word	0x0002b850


	//   ....[82]....
        /*0974*/ 	.word	0x0002b910


	//   ....[83]....
        /*0978*/ 	.word	0x0002b930


	//   ....[84]....
        /*097c*/ 	.word	0x0002ba00


	//   ....[85]....
        /*0980*/ 	.word	0x0002ba20


	//   ....[86]....
        /*0984*/ 	.word	0x0002c1f0


	//   ....[87]....
        /*0988*/ 	.word	0x0002c200


	//   ....[88]....
        /*098c*/ 	.word	0x0002c340


	//   ....[89]....
        /*0990*/ 	.word	0x0002c350


	//   ....[90]....
        /*0994*/ 	.word	0x0002c480


	//   ....[91]....
        /*0998*/ 	.word	0x0002c490


	//   ....[92]....
        /*099c*/ 	.word	0x0002c5c0


	//   ....[93]....
        /*09a0*/ 	.word	0x0002c5d0


	//   ....[94]....
        /*09a4*/ 	.word	0x0002c760


	//   ....[95]....
        /*09a8*/ 	.word	0x0002c940


	//   ....[96]....
        /*09ac*/ 	.word	0x0002c970


	//   ....[97]....
        /*09b0*/ 	.word	0x0002c9a0


	//   ....[98]....
        /*09b4*/ 	.word	0x0002c9d0


	//   ....[99]....
        /*09b8*/ 	.word	0x0002ca00


	//   ....[100]....
        /*09bc*/ 	.word	0x0002ca30


	//   ....[101]....
        /*09c0*/ 	.word	0x0002cba0


	//   ....[102]....
        /*09c4*/ 	.word	0x0002cbd0


	//   ....[103]....
        /*09c8*/ 	.word	0x0002cc00


	//   ....[104]....
        /*09cc*/ 	.word	0x0002cc30


	//   ....[105]....
        /*09d0*/ 	.word	0x0002cc60


	//   ....[106]....
        /*09d4*/ 	.word	0x0002cc90


	//   ....[107]....
        /*09d8*/ 	.word	0x0002cd30


	//   ....[108]....
        /*09dc*/ 	.word	0x0002cd90


	//   ....[109]....
        /*09e0*/ 	.word	0x0002ce20


	//   ....[110]....
        /*09e4*/ 	.word	0x0002e090


	//   ....[111]....
        /*09e8*/ 	.word	0x0002fe50


	//   ....[112]....
        /*09ec*/ 	.word	0x00030be0


	//   ....[113]....
        /*09f0*/ 	.word	0x00030c00


	//   ....[114]....
        /*09f4*/ 	.word	0x00030c60


	//   ....[115]....
        /*09f8*/ 	.word	0x00030ce0


	//   ....[116]....
        /*09fc*/ 	.word	0x00030d70


	//   ....[117]....
        /*0a00*/ 	.word	0x00030d80


	//   ....[118]....
        /*0a04*/ 	.word	0x00030dd0


	//   ....[119]....
        /*0a08*/ 	.word	0x00030e10


	//   ....[120]....
        /*0a0c*/ 	.word	0x00032b60


	//   ....[121]....
        /*0a10*/ 	.word	0x00032b90


	//   ....[122]....
        /*0a14*/ 	.word	0x00032bd0


	//   ....[123]....
        /*0a18*/ 	.word	0x00032c00


	//   ....[124]....
        /*0a1c*/ 	.word	0x00032c30


	//   ....[125]....
        /*0a20*/ 	.word	0x00032c60


	//   ....[126]....
        /*0a24*/ 	.word	0x00032c90


	//   ....[127]....
        /*0a28*/ 	.word	0x00032cc0


	//   ....[128]....
        /*0a2c*/ 	.word	0x00032e40


	//   ....[129]....
        /*0a30*/ 	.word	0x00032e70


	//   ....[130]....
        /*0a34*/ 	.word	0x00032ea0


	//   ....[131]....
        /*0a38*/ 	.word	0x00032ed0


	//   ....[132]....
        /*0a3c*/ 	.word	0x00032f00


	//   ....[133]....
        /*0a40*/ 	.word	0x00032f30


	//   ....[134]....
        /*0a44*/ 	.word	0x00032ff0


	//   ....[135]....
        /*0a48*/ 	.word	0x00033010


	//   ....[136]....
        /*0a4c*/ 	.word	0x00033080


	//   ....[137]....
        /*0a50*/ 	.word	0x00033760


	//   ....[138]....
        /*0a54*/ 	.word	0x00033c70


	//   ....[139]....
        /*0a58*/ 	.word	0x00033d10


	//   ....[140]....
        /*0a5c*/ 	.word	0x00033da0


	//   ....[141]....
        /*0a60*/ 	.word	0x00033df0


	//   ....[142]....
        /*0a64*/ 	.word	0x00033e40


	//   ....[143]....
        /*0a68*/ 	.word	0x00033f10


	//   ....[144]....
        /*0a6c*/ 	.word	0x00033fa0


	//   ....[145]....
        /*0a70*/ 	.word	0x00033ff0


	//   ....[146]....
        /*0a74*/ 	.word	0x00034040


	//   ....[147]....
        /*0a78*/ 	.word	0x000343d0


	//   ....[148]....
        /*0a7c*/ 	.word	0x00034500


	//   ....[149]....
        /*0a80*/ 	.word	0x00034630


	//   ....[150]....
        /*0a84*/ 	.word	0x000346b0


	//   ....[151]....
        /*0a88*/ 	.word	0x00034710


	//   ....[152]....
        /*0a8c*/ 	.word	0x00034790


	//   ....[153]....
        /*0a90*/ 	.word	0x000347f0


	//   ....[154]....
        /*0a94*/ 	.word	0x00034850


	//   ....[155]....
        /*0a98*/ 	.word	0x000348b0


	//   ....[156]....
        /*0a9c*/ 	.word	0x00034930


	//   ....[157]....
        /*0aa0*/ 	.word	0x00034990


	//   ....[158]....
        /*0aa4*/ 	.word	0x00034a10


	//   ....[159]....
        /*0aa8*/ 	.word	0x00034a70


	//   ....[160]....
        /*0aac*/ 	.word	0x00034af0


	//   ....[161]....
        /*0ab0*/ 	.word	0x00034b50


	//   ....[162]....
        /*0ab4*/ 	.word	0x00034bd0


	//   ....[163]....
        /*0ab8*/ 	.word	0x00034c30


	//   ....[164]....
        /*0abc*/ 	.word	0x00034cb0


	//   ....[165]....
        /*0ac0*/ 	.word	0x00034d10


	//   ....[166]....
        /*0ac4*/ 	.word	0x00034d90


	//   ....[167]....
        /*0ac8*/ 	.word	0x00034df0


	//   ....[168]....
        /*0acc*/ 	.word	0x00034e50


	//   ....[169]....
        /*0ad0*/ 	.word	0x00034eb0


	//   ....[170]....
        /*0ad4*/ 	.word	0x00034f10


	//   ....[171]....
        /*0ad8*/ 	.word	0x00034f70


	//   ....[172]....
        /*0adc*/ 	.word	0x00034ff0


	//   ....[173]....
        /*0ae0*/ 	.word	0x00035050


	//   ....[174]....
        /*0ae4*/ 	.word	0x000350d0


	//   ....[175]....
        /*0ae8*/ 	.word	0x00035130


	//   ....[176]....
        /*0aec*/ 	.word	0x000351b0


	//   ....[177]....
        /*0af0*/ 	.word	0x00035210


	//   ....[178]....
        /*0af4*/ 	.word	0x000352a0


	//   ....[179]....
        /*0af8*/ 	.word	0x00035390


	//   ....[180]....
        /*0afc*/ 	.word	0x000353e0


	//   ....[181]....
        /*0b00*/ 	.word	0x00035470


	//   ....[182]....
        /*0b04*/ 	.word	0x00035500


	//   ....[183]....
        /*0b08*/ 	.word	0x00035590


	//   ....[184]....
        /*0b0c*/ 	.word	0x00035620


	//   ....[185]....
        /*0b10*/ 	.word	0x000356b0


	//   ....[186]....
        /*0b14*/ 	.word	0x00035740


	//   ....[187]....
        /*0b18*/ 	.word	0x00035800


	//   ....[188]....
        /*0b1c*/ 	.word	0x00035af0


	//   ....[189]....
        /*0b20*/ 	.word	0x00035d00


	//   ....[190]....
        /*0b24*/ 	.word	0x00035d50


	//   ....[191]....
        /*0b28*/ 	.word	0x00035db0


	//   ....[192]....
        /*0b2c*/ 	.word	0x00035ec0


	//   ....[193]....
        /*0b30*/ 	.word	0x00035f20


	//   ....[194]....
        /*0b34*/ 	.word	0x00036030


	//   ....[195]....
        /*0b38*/ 	.word	0x00036090


	//   ....[196]....
        /*0b3c*/ 	.word	0x00036170


	//   ....[197]....
        /*0b40*/ 	.word	0x00036490


	//   ....[198]....
        /*0b44*/ 	.word	0x00036530


	//   ....[199]....
        /*0b48*/ 	.word	0x00036650


	//   ....[200]....
        /*0b4c*/ 	.word	0x000366d0


	//   ....[201]....
        /*0b50*/ 	.word	0x00036750


	//   ....[202]....
        /*0b54*/ 	.word	0x000367d0


	//   ....[203]....
        /*0b58*/ 	.word	0x00036850


	//   ....[204]....
        /*0b5c*/ 	.word	0x000368e0


	//   ....[205]....
        /*0b60*/ 	.word	0x00036980


	//   ....[206]....
        /*0b64*/ 	.word	0x00036a30


	//   ....[207]....
        /*0b68*/ 	.word	0x00036ab0


	//   ....[208]....
        /*0b6c*/ 	.word	0x00036b30


	//   ....[209]....
        /*0b70*/ 	.word	0x00036bb0


	//   ....[210]....
        /*0b74*/ 	.word	0x00036c40


	//   ....[211]....
        /*0b78*/ 	.word	0x00036cc0


	//   ....[212]....
        /*0b7c*/ 	.word	0x00036d60


	//   ....[213]....
        /*0b80*/ 	.word	0x00036df0


	//   ....[214]....
        /*0b84*/ 	.word	0x00036f20


	//----- nvinfo : EIATTR_REG_RECONFIG
	.align		4
.L_270:
        /*0b88*/ 	.byte	0x01, 0x54
	.zero		2


	//----- nvinfo : EIATTR_SYSCALL_OFFSETS
	.align		4
        /*0b8c*/ 	.byte	0x04, 0x46
        /*0b8e*/ 	.short	(.L_272 - .L_271)


	//   ....[0]....
.L_271:
        /*0b90*/ 	.word	0x00001f80


	//   ....[1]....
        /*0b94*/ 	.word	0x000020d0


	//   ....[2]....
        /*0b98*/ 	.word	0x00010970


	//   ....[3]....
        /*0b9c*/ 	.word	0x00010c80


	//   ....[4]....
        /*0ba0*/ 	.word	0x0002f8b0


	//   ....[5]....
        /*0ba4*/ 	.word	0x0002fa50


	//   ....[6]....
        /*0ba8*/ 	.word	0x0002fbb0


	//   ....[7]....
        /*0bac*/ 	.word	0x0002fcf0


	//   ....[8]....
        /*0bb0*/ 	.word	0x00030750


	//----- nvinfo : EIATTR_MBARRIER_INSTR_OFFSETS
	.align		4
.L_272:
        /*0bb4*/ 	.byte	0x04, 0x39
        /*0bb6*/ 	.short	(.L_274 - .L_273)


	//   ....[0]....
.L_273:
        /*0bb8*/ 	.word	0x000002d0
        /*0bbc*/ 	.word	0x000000ff
        /*0bc0*/ 	.word	0x00029800
        /*0bc4*/ 	.short	0x0100
        /*0bc6*/ 	.byte	0x08
	.zero		1


	//   ....[1]....
        /*0bc8*/ 	.word	0x000002e0
        /*0bcc*/ 	.word	0x000000ff
        /*0bd0*/ 	.word	0x00029820
        /*0bd4*/ 	.short	0x0100
        /*0bd6*/ 	.byte	0x08
	.zero		1


	//   ....[2]....
        /*0bd8*/ 	.word	0x000003d0
        /*0bdc*/ 	.word	0x000000ff
        /*0be0*/ 	.word	0x00029830
        /*0be4*/ 	.short	0x0100
        /*0be6*/ 	.byte	0x08
	.zero		1


	//   ....[3]....
        /*0be8*/ 	.word	0x000003e0
        /*0bec*/ 	.word	0x000000ff
        /*0bf0*/ 	.word	0x00029840
        /*0bf4*/ 	.short	0x0100
        /*0bf6*/ 	.byte	0x08
	.zero		1


	//   ....[4]....
        /*0bf8*/ 	.word	0x000003f0
        /*0bfc*/ 	.word	0x000000ff
        /*0c00*/ 	.word	0x00029838
        /*0c04*/ 	.short	0x0100
        /*0c06*/ 	.byte	0x08
	.zero		1


	//   ....[5]....
        /*0c08*/ 	.word	0x00000400
        /*0c0c*/ 	.word	0x000000ff
        /*0c10*/ 	.word	0x00029848
        /*0c14*/ 	.short	0x0100
        /*0c16*/ 	.byte	0x08
	.zero		1


	//   ....[6]....
        /*0c18*/ 	.word	0x00000530
        /*0c1c*/ 	.word	0x000000ff
        /*0c20*/ 	.word	0x00029850
        /*0c24*/ 	.short	0x0100
        /*0c26*/ 	.byte	0x08
	.zero		1


	//   ....[7]....
        /*0c28*/ 	.word	0x00000540
        /*0c2c*/ 	.word	0x000000ff
        /*0c30*/ 	.word	0x00029860
        /*0c34*/ 	.short	0x0100
        /*0c36*/ 	.byte	0x08
	.zero		1


	//   ....[8]....
        /*0c38*/ 	.word	0x00000550
        /*0c3c*/ 	.word	0x000000ff
        /*0c40*/ 	.word	0x00029858
        /*0c44*/ 	.short	0x0100
        /*0c46*/ 	.byte	0x08
	.zero		1


	//   ....[9]....
        /*0c48*/ 	.word	0x00000560
        /*0c4c*/ 	.word	0x000000ff
        /*0c50*/ 	.word	0x00029868
        /*0c54*/ 	.short	0x0100
        /*0c56*/ 	.byte	0x08
	.zero		1


	//   ....[10]....
        /*0c58*/ 	.word	0x00000650
        /*0c5c*/ 	.word	0x000000ff
        /*0c60*/ 	.word	0x00029870
        /*0c64*/ 	.short	0x0100
        /*0c66*/ 	.byte	0x06
	.zero		1


	//   ....[11]....
        /*0c68*/ 	.word	0x00000660
        /*0c6c*/ 	.word	0x000000ff
        /*0c70*/ 	.word	0x00029880
        /*0c74*/ 	.short	0x0100
        /*0c76*/ 	.byte	0x06
	.zero		1


	//   ....[12]....
        /*0c78*/ 	.word	0x00000670
        /*0c7c*/ 	.word	0x000000ff
        /*0c80*/ 	.word	0x00029878
        /*0c84*/ 	.short	0x0100
        /*0c86*/ 	.byte	0x06
	.zero		1


	//   ....[13]....
        /*0c88*/ 	.word	0x00000680
        /*0c8c*/ 	.word	0x000000ff
        /*0c90*/ 	.word	0x00029888
        /*0c94*/ 	.short	0x0100
        /*0c96*/ 	.byte	0x06
	.zero		1


	//   ....[14]....
        /*0c98*/ 	.word	0x000007b0
        /*0c9c*/ 	.word	0x000000ff
        /*0ca0*/ 	.word	0x00029890
        /*0ca4*/ 	.short	0x0100
        /*0ca6*/ 	.byte	0x08
	.zero		1


	//   ....[15]....
        /*0ca8*/ 	.word	0x000007c0
        /*0cac*/ 	.word	0x000000ff
        /*0cb0*/ 	.word	0x000298a0
        /*0cb4*/ 	.short	0x0100
        /*0cb6*/ 	.byte	0x08
	.zero		1


	//   ....[16]....
        /*0cb8*/ 	.word	0x000007d0
        /*0cbc*/ 	.word	0x000000ff
        /*0cc0*/ 	.word	0x00029898
        /*0cc4*/ 	.short	0x0100
        /*0cc6*/ 	.byte	0x08
	.zero		1


	//   ....[17]....
        /*0cc8*/ 	.word	0x000007e0
        /*0ccc*/ 	.word	0x000000ff
        /*0cd0*/ 	.word	0x000298a8
        /*0cd4*/ 	.short	0x0100
        /*0cd6*/ 	.byte	0x08
	.zero		1


	//   ....[18]....
        /*0cd8*/ 	.word	0x00000910
        /*0cdc*/ 	.word	0x000000ff
        /*0ce0*/ 	.word	0x000298b0
        /*0ce4*/ 	.short	0x0100
        /*0ce6*/ 	.byte	0x08
	.zero		1


	//   ....[19]....
        /*0ce8*/ 	.word	0x00000920
        /*0cec*/ 	.word	0x000000ff
        /*0cf0*/ 	.word	0x000298c0
        /*0cf4*/ 	.short	0x0100
        /*0cf6*/ 	.byte	0x08
	.zero		1


	//   ....[20]....
        /*0cf8*/ 	.word	0x00000930
        /*0cfc*/ 	.word	0x000000ff
        /*0d00*/ 	.word	0x000298b8
        /*0d04*/ 	.short	0x0100
        /*0d06*/ 	.byte	0x08
	.zero		1


	//   ....[21]....
        /*0d08*/ 	.word	0x00000940
        /*0d0c*/ 	.word	0x000000ff
        /*0d10*/ 	.word	0x000298c8
        /*0d14*/ 	.short	0x0100
        /*0d16*/ 	.byte	0x08
	.zero		1


	//   ....[22]....
        /*0d18*/ 	.word	0x00003880
        /*0d1c*/ 	.word	0x00000061
        /*0d20*/ 	.word	0x00029890
        /*0d24*/ 	.short	0x010a
        /*0d26*/ 	.byte	0x3f
	.zero		1


	//   ....[23]....
        /*0d28*/ 	.word	0x000095c0
        /*0d2c*/ 	.word	0x00000061
        /*0d30*/ 	.word	0x00029890
        /*0d34*/ 	.short	0x010a
        /*0d36*/ 	.byte	0x3f
	.zero		1


	//   ....[24]....
        /*0d38*/ 	.word	0x0000f4e0
        /*0d3c*/ 	.word	0x00000061
        /*0d40*/ 	.word	0x00029890
        /*0d44*/ 	.short	0x010a
        /*0d46*/ 	.byte	0x3f
	.zero		1


	//   ....[25]....
        /*0d48*/ 	.word	0x0000f8b0
        /*0d4c*/ 	.word	0x00000028
        /*0d50*/ 	.word	0x00000000
        /*0d54*/ 	.short	0x0101
        /*0d56*/ 	.byte	0x3f
	.zero		1


	//   ....[26]....
        /*0d58*/ 	.word	0x0000f8f0
        /*0d5c*/ 	.word	0x00000061
        /*0d60*/ 	.word	0x000298b0
        /*0d64*/ 	.short	0x010a
        /*0d66*/ 	.byte	0x3f
	.zero		1


	//   ....[27]....
        /*0d68*/ 	.word	0x0000fd90
        /*0d6c*/ 	.word	0x00000061
        /*0d70*/ 	.word	0x00000000
        /*0d74*/ 	.short	0x0101
        /*0d76*/ 	.byte	0x3f
	.zero		1


	//   ....[28]....
        /*0d78*/ 	.word	0x00010a00
        /*0d7c*/ 	.word	0x00000010
        /*0d80*/ 	.word	0x00029800
        /*0d84*/ 	.short	0x010a
        /*0d86*/ 	.byte	0x3f
	.zero		1


	//   ....[29]....
        /*0d88*/ 	.word	0x00010a50
        /*0d8c*/ 	.word	0x00000010
        /*0d90*/ 	.word	0x00029800
        /*0d94*/ 	.short	0x010a
        /*0d96*/ 	.byte	0x3f
	.zero		1


	//   ....[30]....
        /*0d98*/ 	.word	0x000113f0
        /*0d9c*/ 	.word	0x00000010
        /*0da0*/ 	.word	0x00029800
        /*0da4*/ 	.short	0x010a
        /*0da6*/ 	.byte	0x3f
	.zero		1


	//   ....[31]....
        /*0da8*/ 	.word	0x000148e0
        /*0dac*/ 	.word	0x00000010
        /*0db0*/ 	.word	0x00029800
        /*0db4*/ 	.short	0x010a
        /*0db6*/ 	.byte	0x3f
	.zero		1


	//   ....[32]....
        /*0db8*/ 	.word	0x000179a0
        /*0dbc*/ 	.word	0x00000007
        /*0dc0*/ 	.word	0x00029830
        /*0dc4*/ 	.short	0x010a
        /*0dc6*/ 	.byte	0x3f
	.zero		1


	//   ....[33]....
        /*0dc8*/ 	.word	0x00017a10
        /*0dcc*/ 	.word	0x00000007
        /*0dd0*/ 	.word	0x00029830
        /*0dd4*/ 	.short	0x010a
        /*0dd6*/ 	.byte	0x3f
	.zero		1


	//   ....[34]....
        /*0dd8*/ 	.word	0x00018c70
        /*0ddc*/ 	.word	0x00000000
        /*0de0*/ 	.word	0x00000000
        /*0de4*/ 	.short	0x0101
        /*0de6*/ 	.byte	0x3f
	.zero		1


	//   ....[35]....
        /*0de8*/ 	.word	0x0001c1f0
        /*0dec*/ 	.word	0x0000000c
        /*0df0*/ 	.word	0x00029830
        /*0df4*/ 	.short	0x010a
        /*0df6*/ 	.byte	0x3f
	.zero		1


	//   ....[36]....
        /*0df8*/ 	.word	0x0001c240
        /*0dfc*/ 	.word	0x0000000c
        /*0e00*/ 	.word	0x00029830
        /*0e04*/ 	.short	0x010a
        /*0e06*/ 	.byte	0x3f
	.zero		1


	//   ....[37]....
        /*0e08*/ 	.word	0x0001d320
        /*0e0c*/ 	.word	0x0000000c
        /*0e10*/ 	.word	0x00029850
        /*0e14*/ 	.short	0x010a
        /*0e16*/ 	.byte	0x3f
	.zero		1


	//   ....[38]....
        /*0e18*/ 	.word	0x0001d360
        /*0e1c*/ 	.word	0x0000000c
        /*0e20*/ 	.word	0x00029850
        /*0e24*/ 	.short	0x010a
        /*0e26*/ 	.byte	0x3f
	.zero		1


	//   ....[39]....
        /*0e28*/ 	.word	0x0001d720
        /*0e2c*/ 	.word	0x00000007
        /*0e30*/ 	.word	0x00000000
        /*0e34*/ 	.short	0x0101
        /*0e36*/ 	.byte	0x3f
	.zero		1


	//   ....[40]....
        /*0e38*/ 	.word	0x000209c0
        /*0e3c*/ 	.word	0x00000000
        /*0e40*/ 	.word	0x00000000
        /*0e44*/ 	.short	0x0101
        /*0e46*/ 	.byte	0x3f
	.zero		1


	//   ....[41]....
        /*0e48*/ 	.word	0x00021390
        /*0e4c*/ 	.word	0x00000003
        /*0e50*/ 	.word	0x00029830
        /*0e54*/ 	.short	0x010a
        /*0e56*/ 	.byte	0x3f
	.zero		1


	//   ....[42]....
        /*0e58*/ 	.word	0x000213e0
        /*0e5c*/ 	.word	0x00000003
        /*0e60*/ 	.word	0x00029830
        /*0e64*/ 	.short	0x010a
        /*0e66*/ 	.byte	0x3f
	.zero		1


	//   ....[43]....
        /*0e68*/ 	.word	0x000224f0
        /*0e6c*/ 	.word	0x00000003
        /*0e70*/ 	.word	0x00029850
        /*0e74*/ 	.short	0x010a
        /*0e76*/ 	.byte	0x3f
	.zero		1


	//   ....[44]....
        /*0e78*/ 	.word	0x00022530
        /*0e7c*/ 	.word	0x00000003
        /*0e80*/ 	.word	0x00029850
        /*0e84*/ 	.short	0x010a
        /*0e86*/ 	.byte	0x3f
	.zero		1


	//   ....[45]....
        /*0e88*/ 	.word	0x00023bd0
        /*0e8c*/ 	.word	0x00000005
        /*0e90*/ 	.word	0x00000000
        /*0e94*/ 	.short	0x0101
        /*0e96*/ 	.byte	0x3f
	.zero		1


	//   ....[46]....
        /*0e98*/ 	.word	0x00023eb0
        /*0e9c*/ 	.word	0x0000000b
        /*0ea0*/ 	.word	0x00000000
        /*0ea4*/ 	.short	0x0101
        /*0ea6*/ 	.byte	0x3f
	.zero		1


	//   ....[47]....
        /*0ea8*/ 	.word	0x00024600
        /*0eac*/ 	.word	0x00000003
        /*0eb0*/ 	.word	0x00029830
        /*0eb4*/ 	.short	0x010a
        /*0eb6*/ 	.byte	0x3f
	.zero		1


	//   ....[48]....
        /*0eb8*/ 	.word	0x00024650
        /*0ebc*/ 	.word	0x00000003
        /*0ec0*/ 	.word	0x00029830
        /*0ec4*/ 	.short	0x010a
        /*0ec6*/ 	.byte	0x3f
	.zero		1


	//   ....[49]....
        /*0ec8*/ 	.word	0x00025760
        /*0ecc*/ 	.word	0x00000003
        /*0ed0*/ 	.word	0x00029850
        /*0ed4*/ 	.short	0x010a
        /*0ed6*/ 	.byte	0x3f
	.zero		1


	//   ....[50]....
        /*0ed8*/ 	.word	0x000257a0
        /*0edc*/ 	.word	0x00000003
        /*0ee0*/ 	.word	0x00029850
        /*0ee4*/ 	.short	0x010a
        /*0ee6*/ 	.byte	0x3f
	.zero		1


	//   ....[51]....
        /*0ee8*/ 	.word	0x00025b70
        /*0eec*/ 	.word	0x00000000
        /*0ef0*/ 	.word	0x00000000
        /*0ef4*/ 	.short	0x0101
        /*0ef6*/ 	.byte	0x3f
	.zero		1


	//   ....[52]....
        /*0ef8*/ 	.word	0x00028e00
        /*0efc*/ 	.word	0x0000000a
        /*0f00*/ 	.word	0x00000000
        /*0f04*/ 	.short	0x0101
        /*0f06*/ 	.byte	0x3f
	.zero		1


	//   ....[53]....
        /*0f08*/ 	.word	0x00029470
        /*0f0c*/ 	.word	0x0000000f
        /*0f10*/ 	.word	0x00029850
        /*0f14*/ 	.short	0x010a
        /*0f16*/ 	.byte	0x3f
	.zero		1


	//   ....[54]....
        /*0f18*/ 	.word	0x000294f0
        /*0f1c*/ 	.word	0x0000000f
        /*0f20*/ 	.word	0x00029850
        /*0f24*/ 	.short	0x010a
        /*0f26*/ 	.byte	0x3f
	.zero		1


	//   ....[55]....
        /*0f28*/ 	.word	0x00029b40
        /*0f2c*/ 	.word	0x00000000
        /*0f30*/ 	.word	0x00000000
        /*0f34*/ 	.short	0x0101
        /*0f36*/ 	.byte	0x3f
	.zero		1


	//   ....[56]....
        /*0f38*/ 	.word	0x0002b750
        /*0f3c*/ 	.word	0x00000000
        /*0f40*/ 	.word	0x00000000
        /*0f44*/ 	.short	0x0101
        /*0f46*/ 	.byte	0x3f
	.zero		1


	//   ....[57]....
        /*0f48*/ 	.word	0x0002e180
        /*0f4c*/ 	.word	0x00000006
        /*0f50*/ 	.word	0x00029820
        /*0f54*/ 	.short	0x010a
        /*0f56*/ 	.byte	0x3f
	.zero		1


	//   ....[58]....
        /*0f58*/ 	.word	0x0002e270
        /*0f5c*/ 	.word	0x00000006
        /*0f60*/ 	.word	0x000298a0
        /*0f64*/ 	.short	0x010a
        /*0f66*/ 	.byte	0x3f
	.zero		1


	//   ....[59]....
        /*0f68*/ 	.word	0x0002e6a0
        /*0f6c*/ 	.word	0x00000006
        /*0f70*/ 	.word	0x000298c0
        /*0f74*/ 	.short	0x010a
        /*0f76*/ 	.byte	0x3f
	.zero		1


	//   ....[60]....
        /*0f78*/ 	.word	0x0002ea90
        /*0f7c*/ 	.word	0x00000008
        /*0f80*/ 	.word	0x000298a0
        /*0f84*/ 	.short	0x010a
        /*0f86*/ 	.byte	0x3f
	.zero		1


	//   ....[61]....
        /*0f88*/ 	.word	0x0002eeb0
        /*0f8c*/ 	.word	0x00000008
        /*0f90*/ 	.word	0x000298c0
        /*0f94*/ 	.short	0x010a
        /*0f96*/ 	.byte	0x3f
	.zero		1


	//   ....[62]....
        /*0f98*/ 	.word	0x000300f0
        /*0f9c*/ 	.word	0x00000002
        /*0fa0*/ 	.word	0x00029880
        /*0fa4*/ 	.short	0x010a
        /*0fa6*/ 	.byte	0x3f
	.zero		1


	//   ....[63]....
        /*0fa8*/ 	.word	0x000302b0
        /*0fac*/ 	.word	0x00000002
        /*0fb0*/ 	.word	0x00029840
        /*0fb4*/ 	.short	0x010a
        /*0fb6*/ 	.byte	0x3f
	.zero		1


	//   ....[64]....
        /*0fb8*/ 	.word	0x00030f10
        /*0fbc*/ 	.word	0x00000008
        /*0fc0*/ 	.word	0x00029800
        /*0fc4*/ 	.short	0x0107
        /*0fc6*/ 	.byte	0x3f
	.zero		1


	//   ....[65]....
        /*0fc8*/ 	.word	0x00031010
        /*0fcc*/ 	.word	0x00000002
        /*0fd0*/ 	.word	0x00029800
        /*0fd4*/ 	.short	0x0101
        /*0fd6*/ 	.byte	0x3f
	.zero		1


	//   ....[66]....
        /*0fd8*/ 	.word	0x00031030
        /*0fdc*/ 	.word	0x00000002
        /*0fe0*/ 	.word	0x00029820
        /*0fe4*/ 	.short	0x010a
        /*0fe6*/ 	.byte	0x3f
	.zero		1


	//   ....[67]....
        /*0fe8*/ 	.word	0x00031380
        /*0fec*/ 	.word	0x00000005
        /*0ff0*/ 	.word	0x00029880
        /*0ff4*/ 	.short	0x010a
        /*0ff6*/ 	.byte	0x3f
	.zero		1


	//   ....[68]....
        /*0ff8*/ 	.word	0x000315d0
        /*0ffc*/ 	.word	0x00000005
        /*1000*/ 	.word	0x00029840
        /*1004*/ 	.short	0x010a
        /*1006*/ 	.byte	0x3f
	.zero		1


	//   ....[69]....
        /*1008*/ 	.word	0x00031ac0
        /*100c*/ 	.word	0x00000014
        /*1010*/ 	.word	0x00029870
        /*1014*/ 	.short	0x010a
        /*1016*/ 	.byte	0x3f
	.zero		1


	//   ....[70]....
        /*1018*/ 	.word	0x00031b30
        /*101c*/ 	.word	0x00000014
        /*1020*/ 	.word	0x00029860
        /*1024*/ 	.short	0x010a
        /*1026*/ 	.byte	0x3f
	.zero		1


	//   ....[71]....
        /*1028*/ 	.word	0x00032070
        /*102c*/ 	.word	0x00000014
        /*1030*/ 	.word	0x00029850
        /*1034*/ 	.short	0x0101
        /*1036*/ 	.byte	0x3f
	.zero		1


	//   ....[72]....
        /*1038*/ 	.word	0x000320f0
        /*103c*/ 	.word	0x00000014
        /*1040*/ 	.word	0x00000000
        /*1044*/ 	.short	0x0101
        /*1046*/ 	.byte	0x3f
	.zero		1


	//   ....[73]....
        /*1048*/ 	.word	0x00032330
        /*104c*/ 	.word	0x00000011
        /*1050*/ 	.word	0x00029870
        /*1054*/ 	.short	0x010a
        /*1056*/ 	.byte	0x3f
	.zero		1


	//   ....[74]....
        /*1058*/ 	.word	0x000323a0
        /*105c*/ 	.word	0x00000011
        /*1060*/ 	.word	0x00029860
        /*1064*/ 	.short	0x010a
        /*1066*/ 	.byte	0x3f
	.zero		1


	//   ....[75]....
        /*1068*/ 	.word	0x00032900
        /*106c*/ 	.word	0x00000011
        /*1070*/ 	.word	0x00029850
        /*1074*/ 	.short	0x0101
        /*1076*/ 	.byte	0x3f
	.zero		1


	//   ....[76]....
        /*1078*/ 	.word	0x00032950
        /*107c*/ 	.word	0x00000011
        /*1080*/ 	.word	0x00000000
        /*1084*/ 	.short	0x0101
        /*1086*/ 	.byte	0x3f
	.zero		1


	//   ....[77]....
        /*1088*/ 	.word	0x000336e0
        /*108c*/ 	.word	0x00000000
        /*1090*/ 	.word	0x00029820
        /*1094*/ 	.short	0x010a
        /*1096*/ 	.byte	0x3f
	.zero		1


	//   ....[78]....
        /*1098*/ 	.word	0x00033890
        /*109c*/ 	.word	0x00000006
        /*10a0*/ 	.word	0x00000000
        /*10a4*/ 	.short	0x010a
        /*10a6*/ 	.byte	0x3f
	.zero		1


	//   ....[79]....
        /*10a8*/ 	.word	0x00033900
        /*10ac*/ 	.word	0x00000007
        /*10b0*/ 	.word	0x00000000
        /*10b4*/ 	.short	0x010a
        /*10b6*/ 	.byte	0x3f
	.zero		1


	//   ....[80]....
        /*10b8*/ 	.word	0x00033960
        /*10bc*/ 	.word	0x00000004
        /*10c0*/ 	.word	0x00029860
        /*10c4*/ 	.short	0x010a
        /*10c6*/ 	.byte	0x3f
	.zero		1


	//   ....[81]....
        /*10c8*/ 	.word	0x000339b0
        /*10cc*/ 	.word	0x00000003
        /*10d0*/ 	.word	0x00029860
        /*10d4*/ 	.short	0x010a
        /*10d6*/ 	.byte	0x3f
	.zero		1


	//   ....[82]....
        /*10d8*/ 	.word	0x000339f0
        /*10dc*/ 	.word	0x00000004
        /*10e0*/ 	.word	0x00029880
        /*10e4*/ 	.short	0x010a
        /*10e6*/ 	.byte	0x3f
	.zero		1


	//   ....[83]....
        /*10e8*/ 	.word	0x00033a10
        /*10ec*/ 	.word	0x00000003
        /*10f0*/ 	.word	0x00029880
        /*10f4*/ 	.short	0x010a
        /*10f6*/ 	.byte	0x3f
	.zero		1


	//   ....[84]....
        /*10f8*/ 	.word	0x00033a70
        /*10fc*/ 	.word	0x00000061
        /*1100*/ 	.word	0x00029890
        /*1104*/ 	.short	0x010a
        /*1106*/ 	.byte	0x3f
	.zero		1


	//   ....[85]....
        /*1108*/ 	.word	0x00033ac0
        /*110c*/ 	.word	0x00000061
        /*1110*/ 	.word	0x00029890
        /*1114*/ 	.short	0x010a
        /*1116*/ 	.byte	0x3f
	.zero		1


	//   ....[86]....
        /*1118*/ 	.word	0x00033b10
        /*111c*/ 	.word	0x00000061
        /*1120*/ 	.word	0x00029890
        /*1124*/ 	.short	0x010a
        /*1126*/ 	.byte	0x3f
	.zero		1


	//   ....[87]....
        /*1128*/ 	.word	0x00033b60
        /*112c*/ 	.word	0x00000061
        /*1130*/ 	.word	0x000298b0
        /*1134*/ 	.short	0x010a
        /*1136*/ 	.byte	0x3f
	.zero		1


	//   ....[88]....
        /*1138*/ 	.word	0x00033e70
        /*113c*/ 	.word	0x00000010
        /*1140*/ 	.word	0x00029800
        /*1144*/ 	.short	0x010a
        /*1146*/ 	.byte	0x3f
	.zero		1


	//   ....[89]....
        /*1148*/ 	.word	0x00034080
        /*114c*/ 	.word	0x00000010
        /*1150*/ 	.word	0x00029800
        /*1154*/ 	.short	0x010a
        /*1156*/ 	.byte	0x3f
	.zero		1


	//   ....[90]....
        /*1158*/ 	.word	0x000340d0
        /*115c*/ 	.word	0x00000007
        /*1160*/ 	.word	0x00029830
        /*1164*/ 	.short	0x010a
        /*1166*/ 	.byte	0x3f
	.zero		1


	//   ....[91]....
        /*1168*/ 	.word	0x00034120
        /*116c*/ 	.word	0x0000000c
        /*1170*/ 	.word	0x00029830
        /*1174*/ 	.short	0x010a
        /*1176*/ 	.byte	0x3f
	.zero		1


	//   ....[92]....
        /*1178*/ 	.word	0x00034170
        /*117c*/ 	.word	0x0000000c
        /*1180*/ 	.word	0x00029850
        /*1184*/ 	.short	0x010a
        /*1186*/ 	.byte	0x3f
	.zero		1


	//   ....[93]....
        /*1188*/ 	.word	0x000341c0
        /*118c*/ 	.word	0x00000003
        /*1190*/ 	.word	0x00029830
        /*1194*/ 	.short	0x010a
        /*1196*/ 	.byte	0x3f
	.zero		1


	//   ....[94]....
        /*1198*/ 	.word	0x00034210
        /*119c*/ 	.word	0x00000003
        /*11a0*/ 	.word	0x00029850
        /*11a4*/ 	.short	0x010a
        /*11a6*/ 	.byte	0x3f
	.zero		1


	//   ....[95]....
        /*11a8*/ 	.word	0x00034260
        /*11ac*/ 	.word	0x00000003
        /*11b0*/ 	.word	0x00029830
        /*11b4*/ 	.short	0x010a
        /*11b6*/ 	.byte	0x3f
	.zero		1


	//   ....[96]....
        /*11b8*/ 	.word	0x000342b0
        /*11bc*/ 	.word	0x00000003
        /*11c0*/ 	.word	0x00029850
        /*11c4*/ 	.short	0x010a
        /*11c6*/ 	.byte	0x3f
	.zero		1


	//   ....[97]....
        /*11c8*/ 	.word	0x00034300
        /*11cc*/ 	.word	0x0000000f
        /*11d0*/ 	.word	0x00029850
        /*11d4*/ 	.short	0x010a
        /*11d6*/ 	.byte	0x3f
	.zero		1


	//   ....[98]....
        /*11d8*/ 	.word	0x000358d0
        /*11dc*/ 	.word	0x00000005
        /*11e0*/ 	.word	0x00029820
        /*11e4*/ 	.short	0x010a
        /*11e6*/ 	.byte	0x3f
	.zero		1


	//   ....[99]....
        /*11e8*/ 	.word	0x00035920
        /*11ec*/ 	.word	0x00000006
        /*11f0*/ 	.word	0x000298a0
        /*11f4*/ 	.short	0x010a
        /*11f6*/ 	.byte	0x3f
	.zero		1


	//   ....[100]....
        /*11f8*/ 	.word	0x00035970
        /*11fc*/ 	.word	0x00000006
        /*1200*/ 	.word	0x000298c0
        /*1204*/ 	.short	0x010a
        /*1206*/ 	.byte	0x3f
	.zero		1


	//   ....[101]....
        /*1208*/ 	.word	0x000359c0
        /*120c*/ 	.word	0x00000008
        /*1210*/ 	.word	0x000298a0
        /*1214*/ 	.short	0x010a
        /*1216*/ 	.byte	0x3f
	.zero		1


	//   ....[102]....
        /*1218*/ 	.word	0x00035a10
        /*121c*/ 	.word	0x00000008
        /*1220*/ 	.word	0x000298c0
        /*1224*/ 	.short	0x010a
        /*1226*/ 	.byte	0x3f
	.zero		1


	//   ....[103]....
        /*1228*/ 	.word	0x00035bb0
        /*122c*/ 	.word	0x00000002
        /*1230*/ 	.word	0x00029880
        /*1234*/ 	.short	0x010a
        /*1236*/ 	.byte	0x3f
	.zero		1


	//   ....[104]....
        /*1238*/ 	.word	0x00035c00
        /*123c*/ 	.word	0x00000002
        /*1240*/ 	.word	0x00029840
        /*1244*/ 	.short	0x010a
        /*1246*/ 	.byte	0x3f
	.zero		1


	//   ....[105]....
        /*1248*/ 	.word	0x00036200
        /*124c*/ 	.word	0x00000002
        /*1250*/ 	.word	0x00029820
        /*1254*/ 	.short	0x010a
        /*1256*/ 	.byte	0x3f
	.zero		1


	//   ....[106]....
        /*1258*/ 	.word	0x00036250
        /*125c*/ 	.word	0x00000005
        /*1260*/ 	.word	0x00029880
        /*1264*/ 	.short	0x010a
        /*1266*/ 	.byte	0x3f
	.zero		1


	//   ....[107]....
        /*1268*/ 	.word	0x000362a0
        /*126c*/ 	.word	0x00000005
        /*1270*/ 	.word	0x00029840
        /*1274*/ 	.short	0x010a
        /*1276*/ 	.byte	0x3f
	.zero		1


	//   ....[108]....
        /*1278*/ 	.word	0x000362f0
        /*127c*/ 	.word	0x00000014
        /*1280*/ 	.word	0x00029870
        /*1284*/ 	.short	0x010a
        /*1286*/ 	.byte	0x3f
	.zero		1


	//   ....[109]....
        /*1288*/ 	.word	0x00036340
        /*128c*/ 	.word	0x00000014
        /*1290*/ 	.word	0x00029860
        /*1294*/ 	.short	0x010a
        /*1296*/ 	.byte	0x3f
	.zero		1


	//   ....[110]....
        /*1298*/ 	.word	0x00036390
        /*129c*/ 	.word	0x00000011
        /*12a0*/ 	.word	0x00029870
        /*12a4*/ 	.short	0x010a
        /*12a6*/ 	.byte	0x3f
	.zero		1


	//   ....[111]....
        /*12a8*/ 	.word	0x000363e0
        /*12ac*/ 	.word	0x00000011
        /*12b0*/ 	.word	0x00029860
        /*12b4*/ 	.short	0x010a
        /*12b6*/ 	.byte	0x3f
	.zero		1


	//   ....[112]....
        /*12b8*/ 	.word	0x00036e40
        /*12bc*/ 	.word	0x00000000
        /*12c0*/ 	.word	0x00029820
        /*12c4*/ 	.short	0x010a
        /*12c6*/ 	.byte	0x3f
	.zero		1


	//   ....[113]....
        /*12c8*/ 	.word	0x00036fe0
        /*12cc*/ 	.word	0x00000006
        /*12d0*/ 	.word	0x00000000
        /*12d4*/ 	.short	0x010a
        /*12d6*/ 	.byte	0x3f
	.zero		1


	//   ....[114]....
        /*12d8*/ 	.word	0x00037030
        /*12dc*/ 	.word	0x00000007
        /*12e0*/ 	.word	0x00000000
        /*12e4*/ 	.short	0x010a
        /*12e6*/ 	.byte	0x3f
	.zero		1


	//   ....[115]....
        /*12e8*/ 	.word	0x00037080
        /*12ec*/ 	.word	0x00000004
        /*12f0*/ 	.word	0x00029860
        /*12f4*/ 	.short	0x010a
        /*12f6*/ 	.byte	0x3f
	.zero		1


	//   ....[116]....
        /*12f8*/ 	.word	0x000370d0
        /*12fc*/ 	.word	0x00000003
        /*1300*/ 	.word	0x00029860
        /*1304*/ 	.short	0x010a
        /*1306*/ 	.byte	0x3f
	.zero		1


	//   ....[117]....
        /*1308*/ 	.word	0x00037120
        /*130c*/ 	.word	0x00000004
        /*1310*/ 	.word	0x00029880
        /*1314*/ 	.short	0x010a
        /*1316*/ 	.byte	0x3f
	.zero		1


	//----- nvinfo : EIATTR_NUM_MBARRIERS
	.align		4
.L_274:
        /*1318*/ 	.byte	0x03, 0x38
        /*131a*/ 	.short	0x0016


	//----- nvinfo : EIATTR_EXIT_INSTR_OFFSETS
	.align		4
        /*131c*/ 	.byte	0x04, 0x1c
        /*131e*/ 	.short	(.L_276 - .L_275)


	//   ....[0]....
.L_275:
        /*1320*/ 	.word	0x00033a60


	//----- nvinfo : EIATTR_MAX_THREADS
	.align		4
.L_276:
        /*1324*/ 	.byte	0x04, 0x05
        /*1326*/ 	.short	(.L_278 - .L_277)
.L_277:
        /*1328*/ 	.word	0x00000180
        /*132c*/ 	.word	0x00000001
        /*1330*/ 	.word	0x00000001


	//----- nvinfo : EIATTR_CRS_STACK_SIZE
	.align		4
.L_278:
        /*1334*/ 	.byte	0x04, 0x1e
        /*1336*/ 	.short	(.L_280 - .L_279)
.L_279:
        /*1338*/ 	.word	0x00000000


	//----- nvinfo : EIATTR_CBANK_PARAM_SIZE
	.align		4
.L_280:
        /*133c*/ 	.byte	0x03, 0x19
        /*133e*/ 	.short	0x0af0


	//----- nvinfo : EIATTR_PARAM_CBANK
	.align		4
        /*1340*/ 	.byte	0x04, 0x0a
        /*1342*/ 	.short	(.L_282 - .L_281)
	.align		4
.L_281:
        /*1344*/ 	.word	index@(.nv.constant0._ZN7cutlass13device_kernelIN5flash11enable_sm90INS1_16FlashAttnFwdSm90INS1_25CollectiveMainloopFwdSm90ILi2EN4cute5tupleIJNS5_1CILi1EEES8_S8_EEENS6_IJNS7_ILi128EEENS7_ILi160EEENS7_ILi192EEEEEELi128ENS_12float_e4m3_tEfNS_4arch4Sm90ELb0ELb1ELb0ELb1ELb0ELb1ELb0ELb1ELb1ELb1ELb0ELb0EEENS1_21CollectiveEpilogueFwdINS6_IJSA_SA_SB_EEES9_NS_10bfloat16_tESG_Li256ELb1ELb1ELb0ELb1EEENS1_36VarlenDynamicPersistentTileSchedulerILi128ELi160ELi256ELi128ELb0ELb1ELb1ELb1ELb0ELb1EEEEEEEEEvNT_6ParamsE)
        /*1348*/ 	.short	0x0210
        /*134a*/ 	.short	0x0af0


	//----- nvinfo : EIATTR_SW_WAR
	.align		4
.L_282:
        /*134c*/ 	.byte	0x04, 0x36
        /*134e*/ 	.short	(.L_284 - .L_283)
.L_283:
        /*1350*/ 	.word	0x00000008
.L_284:


//--------------------- .nv.info._ZN7cutlass13device_kernelIN5flash11enable_sm90INS1_16FlashAttnFwdSm90INS1_25CollectiveMainloopFwdSm90ILi2EN4cute5tupleIJNS5_1CILi1EEES8_S8_EEENS6_IJNS7_ILi128EEENS7_ILi160EEENS7_ILi192EEEEEELi128ENS_12float_e4m3_tEfNS_4arch4Sm90ELb1ELb0ELb0ELb0ELb0ELb0ELb0ELb1ELb1ELb1ELb0ELb0EEENS1_21CollectiveEpilogueFwdINS6_IJSA_SA_SB_EEES9_NS_10bfloat16_tESG_Li256ELb0ELb1ELb0ELb1EEENS1_30DynamicPersistentTileSchedulerILi256ELi128ELb0ELb1ELb1EEEEEEEEEvNT_6ParamsE --------------------------
	.section	.nv.info._ZN7cutlass13device_kernelIN5flash11enable_sm90INS1_16FlashAttnFwdSm90INS1_25CollectiveMainloopFwdSm90ILi2EN4cute5tupleIJNS5_1CILi1EEES8_S8_EEENS6_IJNS7_ILi128EEENS7_ILi160EEENS7_ILi192EEEEEELi128ENS_12float_e4m3_tEfNS_4arch4Sm90ELb1ELb0ELb0ELb0ELb0ELb0ELb0ELb1ELb1ELb1ELb0ELb0EEENS1_21CollectiveEpilogueFwdINS6_IJSA_SA_SB_EEES9_NS_10bfloat16_tESG_Li256ELb0ELb1ELb0ELb1EEENS1_30DynamicPersistentTileSchedulerILi256ELi128ELb0ELb1ELb1EEEEEEEEEvNT_6ParamsE,"",@"SHT_CUDA_INFO"
	.sectionflags	@""
	.align	4


	//----- nvinfo : EIATTR_CUDA_API_VERSION
	.align		4
        /*0000*/ 	.byte	0x04, 0x37
        /*0002*/ 	.short	(.L_286 - .L_285)
.L_285:
        /*0004*/ 	.word	0x00000082


	//----- nvinfo : EIATTR_KPARAM_INFO
	.align		4
.L_286:
        /*0008*/ 	.byte	0x04, 0x17
        /*000a*/ 	.short	(.L_288 - .L_287)
.L_287:
        /*000c*/ 	.word	0x00000000
        /*0010*/ 	.short	0x0000
        /*0012*/ 	.short	0x0070
        /*0014*/ 	.byte	0x00, 0xf0, 0x01, 0x2a


	//----- nvinfo : EIATTR_SPARSE_MMA_MASK
	.align		4
.L_288:
        /*0018*/ 	.byte	0x03, 0x50
        /*001a*/ 	.short	0x0000


	//----- nvinfo : EIATTR_MAXREG_COUNT
	.align		4
        /*001c*/ 	.byte	0x03, 0x1b
        /*001e*/ 	.short	0x00a8


	//----- nvinfo : EIATTR_NUM_BARRIERS
	.align		4
        /*0020*/ 	.byte	0x02, 0x4c
        /*0022*/ 	.byte	0x10
	.zero		1


	//----- nvinfo : EIATTR_EXTERNS
	.align		4
        /*0024*/ 	.byte	0x04, 0x0f
        /*0026*/ 	.short	(.L_290 - .L_289)


	//   ....[0]....
	.align		4
.L_289:
        /*0028*/ 	.word	index@(__assertfail)


	//----- nvinfo : EIATTR_ANNOTATIONS
	.align		4
.L_290:
        /*002c*/ 	.byte	0x04, 0x55
        /*002e*/ 	.short	(.L_292 - .L_291)


	//   ....[0]....
.L_291:
        /* <DEDUP_REMOVED lines=24> */


	//----- nvinfo : EIATTR_MERCURY_ISA_VERSION
	.align		4
.L_292:
        /*01a0*/ 	.byte	0x03, 0x5f
        /*01a2*/ 	.short	0x0101


	//----- nvinfo : EIATTR_INT_WARP_WIDE_INSTR_OFFSETS
	.align		4
        /*01a4*/ 	.byte	0x04, 0x31
        /*01a6*/ 	.short	(.L_294 - .L_293)


	//   ....[0]....
.L_293:
        /*01a8*/ 	.word	0x00000130


	//   ....[1]....
        /*01ac*/ 	.word	0x00000170


	//   ....[2]....
        /*01b0*/ 	.word	0x000001e0


	//   ....[3]....
        /*01b4*/ 	.word	0x0000e920


	//   ....[4]....
        /*01b8*/ 	.word	0x0000e9b0


	//   ....[5]....
        /*01bc*/ 	.word	0x00011210


	//   ....[6]....
        /*01c0*/ 	.word	0x000112a0


	//----- nvinfo : EIATTR_COOP_GROUP_MASK_REGIDS
	.align		4
.L_294:
        /*01c4*/ 	.byte	0x04, 0x29
        /*01c6*/ 	.short	(.L_296 - .L_295)


	//   ....[0]....
.L_295:
        /*01c8*/ 	.word	0xffffffff


	//   ....[1]....
        /*01cc*/ 	.word	0xffffffff


	//   ....[2]....
        /*01d0*/ 	.word	0xffffffff


	//   ....[3]....
        /*01d4*/ 	.word	0xffffffff


	//   ....[4]....
        /*01d8*/ 	.word	0xffffffff


	//   ....[5]....
        /*01dc*/ 	.word	0xffffffff


	//   ....[6]....
        /*01e0*/ 	.word	0xffffffff


	//   ....[7]....
        /*01e4*/ 	.word	0xffffffff


	//   ....[8]....
        /*01e8*/ 	.word	0xffffffff


	//   ....[9]....
        /*01ec*/ 	.word	0xffffffff


	//   ....[10]....
        /*01f0*/ 	.word	0xffffffff


	//   ....[11]....
        /*01f4*/ 	.word	0xffffffff


	//   ....[12]....
        /*01f8*/ 	.word	0xffffffff


	//   ....[13]....
        /*01fc*/ 	.word	0xffffffff


	//   ....[14]....
        /*0200*/ 	.word	0xffffffff


	//   ....[15]....
        /*0204*/ 	.word	0xffffffff


	//   ....[16]....
        /*0208*/ 	.word	0xffffffff


	//   ....[17]....
        /*020c*/ 	.word	0xffffffff


	//   ....[18]....
        /*0210*/ 	.word	0xffffffff


	//   ....[19]....
        /*0214*/ 	.word	0xffffffff


	//   ....[20]....
        /*0218*/ 	.word	0xffffffff


	//   ....[21]....
        /*021c*/ 	.word	0xffffffff


	//   ....[22]....
        /*0220*/ 	.word	0xffffffff


	//   ....[23]....
        /*0224*/ 	.word	0xffffffff


	//   ....[24]....
        /*0228*/ 	.word	0xffffffff


	//   ....[25]....
        /*022c*/ 	.word	0xffffffff


	//   ....[26]....
        /*0230*/ 	.word	0xffffffff


	//   ....[27]....
        /*0234*/ 	.word	0xffffffff


	//   ....[28]....
        /*0238*/ 	.word	0xffffffff


	//   ....[29]....
        /*023c*/ 	.word	0xffffffff


	//   ....[30]....
        /*0240*/ 	.word	0xffffffff


	//   ....[31]....
        /*0244*/ 	.word	0xffffffff


	//   ....[32]....
        /*0248*/ 	.word	0xffffffff


	//   ....[33]....
        /*024c*/ 	.word	0xffffffff


	//   ....[34]....
        /*0250*/ 	.word	0xffffffff


	//   ....[35]....
        /*0254*/ 	.word	0xffffffff


	//   ....[36]....
        /*0258*/ 	.word	0xffffffff


	//   ....[37]....
        /*025c*/ 	.word	0xffffffff


	//   ....[38]....
        /*0260*/ 	.word	0xffffffff


	//   ....[39]....
        /*0264*/ 	.word	0xffffffff


	//   ....[40]....
        /*0268*/ 	.word	0xffffffff


	//   ....[41]....
        /*026c*/ 	.word	0xffffffff


	//   ....[42]....
        /*0270*/ 	.word	0xffffffff


	//   ....[43]....
        /*0274*/ 	.word	0xffffffff


	//   ....[44]....
        /*0278*/ 	.word	0xffffffff


	//   ....[45]....
        /*027c*/ 	.word	0xffffffff


	//   ....[46]....
        /*0280*/ 	.word	0xffffffff


	//   ....[47]....
        /*0284*/ 	.word	0xffffffff


	//   ....[48]....
        /*0288*/ 	.word	0xffffffff


	//   ....[49]....
        /*028c*/ 	.word	0xffffffff


	//   ....[50]....
        /*0290*/ 	.word	0xffffffff


	//   ....[51]....
        /*0294*/ 	.word	0xffffffff


	//   ....[52]....
        /*0298*/ 	.word	0xffffffff


	//   ....[53]....
        /*029c*/ 	.word	0xffffffff


	//   ....[54]....
        /*02a0*/ 	.word	0xffffffff


	//   ....[55]....
        /*02a4*/ 	.word	0xffffffff


	//   ....[56]....
        /*02a8*/ 	.word	0xffffffff


	//   ....[57]....
        /*02ac*/ 	.word	0xffffffff


	//   ....[58]....
        /*02b0*/ 	.word	0xffffffff


	//   ....[59]....
        /*02b4*/ 	.word	0xffffffff


	//   ....[60]....
        /*02b8*/ 	.word	0xffffffff


	//   ....[61]....
        /*02bc*/ 	.word	0xffffffff


	//   ....[62]....
        /*02c0*/ 	.word	0xffffffff


	//   ....[63]....
        /*02c4*/ 	.word	0xffffffff


	//   ....[64]....
        /*02c8*/ 	.word	0xffffffff


	//   ....[65]....
        /*02cc*/ 	.word	0xffffffff


	//   ....[66]....
        /*02d0*/ 	.word	0xffffffff


	//   ....[67]....
        /*02d4*/ 	.word	0xffffffff


	//   ....[68]....
        /*02d8*/ 	.word	0xffffffff


	//   ....[69]....
        /*02dc*/ 	.word	0xffffffff


	//   ....[70]....
        /*02e0*/ 	.word	0xffffffff


	//   ....[71]....
        /*02e4*/ 	.word	0xffffffff


	//   ....[72]....
        /*02e8*/ 	.word	0xffffffff


	//   ....[73]....
        /*02ec*/ 	.word	0xffffffff


	//   ....[74]....
        /*02f0*/ 	.word	0xffffffff


	//   ....[75]....
        /*02f4*/ 	.word	0xffffffff


	//   ....[76]....
        /*02f8*/ 	.word	0xffffffff


	//   ....[77]....
        /*02fc*/ 	.word	0xffffffff


	//   ....[78]....
        /*0300*/ 	.word	0xffffffff


	//   ....[79]....
        /*0304*/ 	.word	0xffffffff


	//   ....[80]....
        /*0308*/ 	.word	0xffffffff


	//   ....[81]....
        /*030c*/ 	.word	0xffffffff


	//   ....[82]....
        /*0310*/ 	.word	0xffffffff


	//   ....[83]....
        /*0314*/ 	.word	0xffffffff


	//   ....[84]....
        /*0318*/ 	.word	0xffffffff


	//   ....[85]....
        /*031c*/ 	.word	0xffffffff


	//   ....[86]....
        /*0320*/ 	.word	0xffffffff


	//   ....[87]....
        /*0324*/ 	.word	0xffffffff


	//   ....[88]....
        /*0328*/ 	.word	0xffffffff


	//   ....[89]....
        /*032c*/ 	.word	0xffffffff


	//   ....[90]....
        /*0330*/ 	.word	0xffffffff


	//   ....[91]....
        /*0334*/ 	.word	0xffffffff


	//   ....[92]....
        /*0338*/ 	.word	0x0500000f


	//   ....[93]....
        /*033c*/ 	.word	0x0500000f


	//   ....[94]....
        /*0340*/ 	.word	0x0500000f


	//   ....[95]....
        /*0344*/ 	.word	0x0500000f


	//   ....[96]....
        /*0348*/ 	.word	0x0500000f


	//   ....[97]....
        /*034c*/ 	.word	0x0500000f


	//   ....[98]....
        /*0350*/ 	.word	0x0500000f


	//   ....[99]....
        /*0354*/ 	.word	0x0500000f


	//   ....[100]....
        /*0358*/ 	.word	0x0500000f


	//   ....[101]....
        /*035c*/ 	.word	0x0500000f


	//----- nvinfo : EIATTR_COOP_GROUP_INSTR_OFFSETS
	.align		4
.L_296:
        /*0360*/ 	.byte	0x04, 0x28
        /*0362*/ 	.short	(.L_298 - .L_297)


	//   ....[0]....
.L_297:
        /*0364*/ 	.word	0x00000070


	//   ....[1]....
        /*0368*/ 	.word	0x00000140


	//   ....[2]....
        /*036c*/ 	.word	0x00000190


	//   ....[3]....
        /*0370*/ 	.word	0x000003c0


	//   ....[4]....
        /*0374*/ 	.word	0x00000520


	//   ....[5]....
        /*0378*/ 	.word	0x00000640


	//   ....[6]....
        /*037c*/ 	.word	0x000007a0


	//   ....[7]....
        /*0380*/ 	.word	0x00001760


	//   ....[8]....
        /*0384*/ 	.word	0x000025b0


	//   ....[9]....
        /*0388*/ 	.word	0x00002ae0


	//   ....[10]....
        /*038c*/ 	.word	0x000030c0


	//   ....[11]....
        /*0390*/ 	.word	0x00003180


	//   ....[12]....
        /*0394*/ 	.word	0x00003c50


	//   ....[13]....
        /*0398*/ 	.word	0x00003cb0


	//   ....[14]....
        /*039c*/ 	.word	0x00005b10


	//   ....[15]....
        /*03a0*/ 	.word	0x00005b40


	//   ....[16]....
        /*03a4*/ 	.word	0x00006420


	//   ....[17]....
        /*03a8*/ 	.word	0x00006520


	//   ....[18]....
        /*03ac*/ 	.word	0x00007020


	//   ....[19]....
        /*03b0*/ 	.word	0x00007080


	//   ....[20]....
        /*03b4*/ 	.word	0x00009850


	//   ....[21]....
        /*03b8*/ 	.word	0x000098b0


	//   ....[22]....
        /*03bc*/ 	.word	0x000098e0


	//   ....[23]....
        /*03c0*/ 	.word	0x00009900


	//   ....[24]....
        /*03c4*/ 	.word	0x0000b520


	//   ....[25]....
        /*03c8*/ 	.word	0x0000b530


	//   ....[26]....
        /*03cc*/ 	.word	0x0000b5b0


	//   ....[27]....
        /*03d0*/ 	.word	0x0000b5c0


	//   ....[28]....
        /*03d4*/ 	.word	0x0000c910


	//   ....[29]....
        /*03d8*/ 	.word	0x0000c920


	//   ....[30]....
        /*03dc*/ 	.word	0x0000c930


	//   ....[31]....
        /*03e0*/ 	.word	0x0000c940


	//   ....[32]....
        /*03e4*/ 	.word	0x0000c950


	//   ....[33]....
        /*03e8*/ 	.word	0x0000c960


	//   ....[34]....
        /*03ec*/ 	.word	0x0000c970


	//   ....[35]....
        /*03f0*/ 	.word	0x0000c980


	//   ....[36]....
        /*03f4*/ 	.word	0x0000c990


	//   ....[37]....
        /*03f8*/ 	.word	0x0000c9a0


	//   ....[38]....
        /*03fc*/ 	.word	0x0000c9d0


	//   ....[39]....
        /*0400*/ 	.word	0x0000c9e0


	//   ....[40]....
        /*0404*/ 	.word	0x0000c9f0


	//   ....[41]....
        /*0408*/ 	.word	0x0000ca00


	//   ....[42]....
        /*040c*/ 	.word	0x0000ca20


	//   ....[43]....
        /*0410*/ 	.word	0x0000ca30


	//   ....[44]....
        /*0414*/ 	.word	0x0000ca60


	//   ....[45]....
        /*0418*/ 	.word	0x0000ca70


	//   ....[46]....
        /*041c*/ 	.word	0x0000ca90


	//   ....[47]....
        /*0420*/ 	.word	0x0000caa0


	//   ....[48]....
        /*0424*/ 	.word	0x0000cab0


	//   ....[49]....
        /*0428*/ 	.word	0x0000cac0


	//   ....[50]....
        /*042c*/ 	.word	0x0000cad0


	//   ....[51]....
        /*0430*/ 	.word	0x0000cae0


	//   ....[52]....
        /*0434*/ 	.word	0x0000cb00


	//   ....[53]....
        /*0438*/ 	.word	0x0000cb30


	//   ....[54]....
        /*043c*/ 	.word	0x0000cb70


	//   ....[55]....
        /*0440*/ 	.word	0x0000cbb0


	//   ....[56]....
        /*0444*/ 	.word	0x0000cbf0


	//   ....[57]....
        /*0448*/ 	.word	0x0000cc30


	//   ....[58]....
        /*044c*/ 	.word	0x0000cc40


	//   ....[59]....
        /*0450*/ 	.word	0x0000cc50


	//   ....[60]....
        /*0454*/ 	.word	0x0000cd40


	//   ....[61]....
        /*0458*/ 	.word	0x0000cd70


	//   ....[62]....
        /*045c*/ 	.word	0x0000cda0


	//   ....[63]....
        /*0460*/ 	.word	0x0000cdd0


	//   ....[64]....
        /*0464*/ 	.word	0x0000d2b0


	//   ....[65]....
        /*0468*/ 	.word	0x0000d2c0


	//   ....[66]....
        /*046c*/ 	.word	0x0000d380


	//   ....[67]....
        /*0470*/ 	.word	0x0000d3a0


	//   ....[68]....
        /*0474*/ 	.word	0x0000d460


	//   ....[69]....
        /*0478*/ 	.word	0x0000d480


	//   ....[70]....
        /*047c*/ 	.word	0x0000d550


	//   ....[71]....
        /*0480*/ 	.word	0x0000d570


	//   ....[72]....
        /*0484*/ 	.word	0x0000dc10


	//   ....[73]....
        /*0488*/ 	.word	0x0000dc30


	//   ....[74]....
        /*048c*/ 	.word	0x0000dcf0


	//   ....[75]....
        /*0490*/ 	.word	0x0000dd10


	//   ....[76]....
        /*0494*/ 	.word	0x0000ddd0


	//   ....[77]....
        /*0498*/ 	.word	0x0000ddf0


	//   ....[78]....
        /*049c*/ 	.word	0x0000dec0


	//   ....[79]....
        /*04a0*/ 	.word	0x0000dee0


	//   ....[80]....
        /*04a4*/ 	.word	0x0000e050


	//   ....[81]....
        /*04a8*/ 	.word	0x0000f100


	//   ....[82]....
        /*04ac*/ 	.word	0x0000fd20


	//   ....[83]....
        /*04b0*/ 	.word	0x0000fd50


	//   ....[84]....
        /*04b4*/ 	.word	0x0000fe20


	//   ....[85]....
        /*04b8*/ 	.word	0x0000fe30


	//   ....[86]....
        /*04bc*/ 	.word	0x0000fec0


	//   ....[87]....
        /*04c0*/ 	.word	0x0000fed0


	//   ....[88]....
        /*04c4*/ 	.word	0x0000fee0


	//   ....[89]....
        /*04c8*/ 	.word	0x0000fef0


	//   ....[90]....
        /*04cc*/ 	.word	0x00011b10


	//   ....[91]....
        /*04d0*/ 	.word	0x00011cb0


	//   ....[92]....
        /*04d4*/ 	.word	0x00012290


	//   ....[93]....
        /*04d8*/ 	.word	0x00012440


	//   ....[94]....
        /*04dc*/ 	.word	0x000124a0


	//   ....[95]....
        /*04e0*/ 	.word	0x00012530


	//   ....[96]....
        /*04e4*/ 	.word	0x00012630


	//   ....[97]....
        /*04e8*/ 	.word	0x00012690


	//   ....[98]....
        /*04ec*/ 	.word	0x00012790


	//   ....[99]....
        /*04f0*/ 	.word	0x000127f0


	//   ....[100]....
        /*04f4*/ 	.word	0x000128d0


	//   ....[101]....
        /*04f8*/ 	.word	0x00012c20


	//----- nvinfo : EIATTR_REG_RECONFIG
	.align		4
.L_298:
        /*04fc*/ 	.byte	0x01, 0x54
	.zero		2


	//----- nvinfo : EIATTR_SYSCALL_OFFSETS
	.align		4
        /*0500*/ 	.byte	0x04, 0x46
        /*0502*/ 	.short	(.L_300 - .L_299)


	//   ....[0]....
.L_299:
        /*0504*/ 	.word	0x00001940


	//   ....[1]....
        /*0508*/ 	.word	0x0000eb20


	//   ....[2]....
        /*050c*/ 	.word	0x0000ecb0


	//   ....[3]....
        /*0510*/ 	.word	0x0000ee00


	//   ....[4]....
        /*0514*/ 	.word	0x0000ef50


	//   ....[5]....
        /*0518*/ 	.word	0x0000f900


	//----- nvinfo : EIATTR_MBARRIER_INSTR_OFFSETS
	.align		4
.L_300:
        /*051c*/ 	.byte	0x04, 0x39
        /*051e*/ 	.short	(.L_302 - .L_301)


	//   ....[0]....
.L_301:
        /*0520*/ 	.word	0x00000270
        /*0524*/ 	.word	0x000000ff
        /*0528*/ 	.word	0x00029800
        /*052c*/ 	.short	0x0100
        /*052e*/ 	.byte	0x08
	.zero		1


	//   ....[1]....
        /*0530*/ 	.word	0x00000280
        /*0534*/ 	.word	0x000000ff
        /*0538*/ 	.word	0x00029820
        /*053c*/ 	.short	0x0100
        /*053e*/ 	.byte	0x08
	.zero		1


	//   ....[2]....
        /*0540*/ 	.word	0x00000370
        /*0544*/ 	.word	0x000000ff
        /*0548*/ 	.word	0x00029830
        /*054c*/ 	.short	0x0100
        /*054e*/ 	.byte	0x08
	.zero		1


	//   ....[3]....
        /*0550*/ 	.word	0x00000380
        /*0554*/ 	.word	0x000000ff
        /*0558*/ 	.word	0x00029840
        /*055c*/ 	.short	0x0100
        /*055e*/ 	.byte	0x08
	.zero		1


	//   ....[4]....
        /*0560*/ 	.word	0x00000390
        /*0564*/ 	.word	0x000000ff
        /*0568*/ 	.word	0x00029838
        /*056c*/ 	.short	0x0100
        /*056e*/ 	.byte	0x08
	.zero		1


	//   ....[5]....
        /*0570*/ 	.word	0x000003a0
        /*0574*/ 	.word	0x000000ff
        /*0578*/ 	.word	0x00029848
        /*057c*/ 	.short	0x0100
        /*057e*/ 	.byte	0x08
	.zero		1


	//   ....[6]....
        /*0580*/ 	.word	0x000004d0
        /*0584*/ 	.word	0x000000ff
        /*0588*/ 	.word	0x00029850
        /*058c*/ 	.short	0x0100
        /*058e*/ 	.byte	0x08
	.zero		1


	//   ....[7]....
        /*0590*/ 	.word	0x000004e0
        /*0594*/ 	.word	0x000000ff
        /*0598*/ 	.word	0x00029860
        /*059c*/ 	.short	0x0100
        /*059e*/ 	.byte	0x08
	.zero		1


	//   ....[8]....
        /*05a0*/ 	.word	0x000004f0
        /*05a4*/ 	.word	0x000000ff
        /*05a8*/ 	.word	0x00029858
        /*05ac*/ 	.short	0x0100
        /*05ae*/ 	.byte	0x08
	.zero		1


	//   ....[9]....
        /*05b0*/ 	.word	0x00000500
        /*05b4*/ 	.word	0x000000ff
        /*05b8*/ 	.word	0x00029868
        /*05bc*/ 	.short	0x0100
        /*05be*/ 	.byte	0x08
	.zero		1


	//   ....[10]....
        /*05c0*/ 	.word	0x000005f0
        /*05c4*/ 	.word	0x000000ff
        /*05c8*/ 	.word	0x00029870
        /*05cc*/ 	.short	0x0100
        /*05ce*/ 	.byte	0x06
	.zero		1


	//   ....[11]....
        /*05d0*/ 	.word	0x00000600
        /*05d4*/ 	.word	0x000000ff
        /*05d8*/ 	.word	0x00029880
        /*05dc*/ 	.short	0x0100
        /*05de*/ 	.byte	0x06
	.zero		1


	//   ....[12]....
        /*05e0*/ 	.word	0x00000610
        /*05e4*/ 	.word	0x000000ff
        /*05e8*/ 	.word	0x00029878
        /*05ec*/ 	.short	0x0100
        /*05ee*/ 	.byte	0x06
	.zero		1


	//   ....[13]....
        /*05f0*/ 	.word	0x00000620
        /*05f4*/ 	.word	0x000000ff
        /*05f8*/ 	.word	0x00029888
        /*05fc*/ 	.short	0x0100
        /*05fe*/ 	.byte	0x06
	.zero		1


	//   ....[14]....
        /*0600*/ 	.word	0x00000750
        /*0604*/ 	.word	0x000000ff
        /*0608*/ 	.word	0x00029890
        /*060c*/ 	.short	0x0100
        /*060e*/ 	.byte	0x08
	.zero		1


	//   ....[15]....
        /*0610*/ 	.word	0x00000760
        /*0614*/ 	.word	0x000000ff
        /*0618*/ 	.word	0x000298a0
        /*061c*/ 	.short	0x0100
        /*061e*/ 	.byte	0x08
	.zero		1


	//   ....[16]....
        /*0620*/ 	.word	0x00000770
        /*0624*/ 	.word	0x000000ff
        /*0628*/ 	.word	0x00029898
        /*062c*/ 	.short	0x0100
        /*062e*/ 	.byte	0x08
	.zero		1


	//   ....[17]....
        /*0630*/ 	.word	0x00000780
        /*0634*/ 	.word	0x000000ff
        /*0638*/ 	.word	0x000298a8
        /*063c*/ 	.short	0x0100
        /*063e*/ 	.byte	0x08
	.zero		1


	//   ....[18]....
        /*0640*/ 	.word	0x000008b0
        /*0644*/ 	.word	0x000000ff
        /*0648*/ 	.word	0x000298b0
        /*064c*/ 	.short	0x0100
        /*064e*/ 	.byte	0x08
	.zero		1


	//   ....[19]....
        /*0650*/ 	.word	0x000008c0
        /*0654*/ 	.word	0x000000ff
        /*0658*/ 	.word	0x000298c0
        /*065c*/ 	.short	0x0100
        /*065e*/ 	.byte	0x08
	.zero		1


	//   ....[20]....
        /*0660*/ 	.word	0x000008d0
        /*0664*/ 	.word	0x000000ff
        /*0668*/ 	.word	0x000298b8
        /*066c*/ 	.short	0x0100
        /*066e*/ 	.byte	0x08
	.zero		1


	//   ....[21]....
        /*0670*/ 	.word	0x000008e0
        /*0674*/ 	.word	0x000000ff
        /*0678*/ 	.word	0x000298c8
        /*067c*/ 	.short	0x0100
        /*067e*/ 	.byte	0x08
	.zero		1


	//   ....[22]....
        /*0680*/ 	.word	0x000019c0
        /*0684*/ 	.word	0x000000ff
        /*0688*/ 	.word	0x00029800
        /*068c*/ 	.short	0x010a
        /*068e*/ 	.byte	0x29
	.zero		1


	//   ....[23]....
        /*0690*/ 	.word	0x00001a40
        /*0694*/ 	.word	0x00000002
        /*0698*/ 	.word	0x00029830
        /*069c*/ 	.short	0x010a
        /*069e*/ 	.byte	0x3f
	.zero		1


	//   ....[24]....
        /*06a0*/ 	.word	0x00001aa0
        /*06a4*/ 	.word	0x00000002
        /*06a8*/ 	.word	0x00029830
        /*06ac*/ 	.short	0x010a
        /*06ae*/ 	.byte	0x3f
	.zero		1


	//   ....[25]....
        /*06b0*/ 	.word	0x00002f20
        /*06b4*/ 	.word	0x00000002
        /*06b8*/ 	.word	0x00000000
        /*06bc*/ 	.short	0x0101
        /*06be*/ 	.byte	0x3f
	.zero		1


	//   ....[26]....
        /*06c0*/ 	.word	0x00004d80
        /*06c4*/ 	.word	0x000000ff
        /*06c8*/ 	.word	0x00029830
        /*06cc*/ 	.short	0x010a
        /*06ce*/ 	.byte	0x06
	.zero		1


	//   ....[27]....
        /*06d0*/ 	.word	0x00004dc0
        /*06d4*/ 	.word	0x000000ff
        /*06d8*/ 	.word	0x00029830
        /*06dc*/ 	.short	0x010a
        /*06de*/ 	.byte	0x06
	.zero		1


	//   ....[28]....
        /*06e0*/ 	.word	0x00005a00
        /*06e4*/ 	.word	0x000000ff
        /*06e8*/ 	.word	0x00029850
        /*06ec*/ 	.short	0x010a
        /*06ee*/ 	.byte	0x06
	.zero		1


	//   ....[29]....
        /*06f0*/ 	.word	0x00005a40
        /*06f4*/ 	.word	0x000000ff
        /*06f8*/ 	.word	0x00029850
        /*06fc*/ 	.short	0x010a
        /*06fe*/ 	.byte	0x06
	.zero		1


	//   ....[30]....
        /*0700*/ 	.word	0x00007c30
        /*0704*/ 	.word	0x00000002
        /*0708*/ 	.word	0x00000000
        /*070c*/ 	.short	0x0101
        /*070e*/ 	.byte	0x3f
	.zero		1


	//   ....[31]....
        /*0710*/ 	.word	0x00007ea0
        /*0714*/ 	.word	0x000000ff
        /*0718*/ 	.word	0x00000000
        /*071c*/ 	.short	0x0101
        /*071e*/ 	.byte	0x06
	.zero		1


	//   ....[32]....
        /*0720*/ 	.word	0x000085d0
        /*0724*/ 	.word	0x000000ff
        /*0728*/ 	.word	0x00029830
        /*072c*/ 	.short	0x010a
        /*072e*/ 	.byte	0x06
	.zero		1


	//   ....[33]....
        /*0730*/ 	.word	0x00008610
        /*0734*/ 	.word	0x000000ff
        /*0738*/ 	.word	0x00029830
        /*073c*/ 	.short	0x010a
        /*073e*/ 	.byte	0x06
	.zero		1


	//   ....[34]....
        /*0740*/ 	.word	0x00009220
        /*0744*/ 	.word	0x000000ff
        /*0748*/ 	.word	0x00029850
        /*074c*/ 	.short	0x010a
        /*074e*/ 	.byte	0x06
	.zero		1


	//   ....[35]....
        /*0750*/ 	.word	0x00009260
        /*0754*/ 	.word	0x000000ff
        /*0758*/ 	.word	0x00029850
        /*075c*/ 	.short	0x010a
        /*075e*/ 	.byte	0x06
	.zero		1


	//   ....[36]....
        /*0760*/ 	.word	0x0000a820
        /*0764*/ 	.word	0x00000002
        /*0768*/ 	.word	0x00000000
        /*076c*/ 	.short	0x0101
        /*076e*/ 	.byte	0x3f
	.zero		1


	//   ....[37]....
        /*0770*/ 	.word	0x0000ab50
        /*0774*/ 	.word	0x000000ff
        /*0778*/ 	.word	0x00000000
        /*077c*/ 	.short	0x0101
        /*077e*/ 	.byte	0x06
	.zero		1


	//   ....[38]....
        /*0780*/ 	.word	0x0000b1d0
        /*0784*/ 	.word	0x000000ff
        /*0788*/ 	.word	0x00029850
        /*078c*/ 	.short	0x010a
        /*078e*/ 	.byte	0x09
	.zero		1


	//   ....[39]....
        /*0790*/ 	.word	0x0000b210
        /*0794*/ 	.word	0x000000ff
        /*0798*/ 	.word	0x00029850
        /*079c*/ 	.short	0x010a
        /*079e*/ 	.byte	0x09
	.zero		1


	//   ....[40]....
        /*07a0*/ 	.word	0x0000b8c0
        /*07a4*/ 	.word	0x000000ff
        /*07a8*/ 	.word	0x00000000
        /*07ac*/ 	.short	0x0101
        /*07ae*/ 	.byte	0x04
	.zero		1


	//   ....[41]....
        /*07b0*/ 	.word	0x0000d2a0
        /*07b4*/ 	.word	0x00000000
        /*07b8*/ 	.word	0x00000000
        /*07bc*/ 	.short	0x0101
        /*07be*/ 	.byte	0x3f
	.zero		1


	//   ....[42]....
        /*07c0*/ 	.word	0x0000f370
        /*07c4*/ 	.word	0x00000002
        /*07c8*/ 	.word	0x00029880
        /*07cc*/ 	.short	0x010a
        /*07ce*/ 	.byte	0x3f
	.zero		1


	//   ....[43]....
        /*07d0*/ 	.word	0x0000f4f0
        /*07d4*/ 	.word	0x00000002
        /*07d8*/ 	.word	0x00029840
        /*07dc*/ 	.short	0x010a
        /*07de*/ 	.byte	0x3f
	.zero		1


	//   ....[44]....
        /*07e0*/ 	.word	0x00010030
        /*07e4*/ 	.word	0x00000011
        /*07e8*/ 	.word	0x00029800
        /*07ec*/ 	.short	0x0107
        /*07ee*/ 	.byte	0x3f
	.zero		1


	//   ....[45]....
        /*07f0*/ 	.word	0x00010130
        /*07f4*/ 	.word	0x00000011
        /*07f8*/ 	.word	0x00029800
        /*07fc*/ 	.short	0x0101
        /*07fe*/ 	.byte	0x3f
	.zero		1


	//   ....[46]....
        /*0800*/ 	.word	0x00010150
        /*0804*/ 	.word	0x00000011
        /*0808*/ 	.word	0x00029820
        /*080c*/ 	.short	0x010a
        /*080e*/ 	.byte	0x3f
	.zero		1


	//   ....[47]....
        /*0810*/ 	.word	0x00010470
        /*0814*/ 	.word	0x00000004
        /*0818*/ 	.word	0x00029880
        /*081c*/ 	.short	0x010a
        /*081e*/ 	.byte	0x3f
	.zero		1


	//   ....[48]....
        /*0820*/ 	.word	0x00010690
        /*0824*/ 	.word	0x00000004
        /*0828*/ 	.word	0x00029840
        /*082c*/ 	.short	0x010a
        /*082e*/ 	.byte	0x3f
	.zero		1


	//   ....[49]....
        /*0830*/ 	.word	0x00010b50
        /*0834*/ 	.word	0x00000013
        /*0838*/ 	.word	0x00029870
        /*083c*/ 	.short	0x010a
        /*083e*/ 	.byte	0x3f
	.zero		1


	//   ....[50]....
        /*0840*/ 	.word	0x00010bc0
        /*0844*/ 	.word	0x00000013
        /*0848*/ 	.word	0x00029860
        /*084c*/ 	.short	0x010a
        /*084e*/ 	.byte	0x3f
	.zero		1


	//   ....[51]....
        /*0850*/ 	.word	0x000110f0
        /*0854*/ 	.word	0x00000013
        /*0858*/ 	.word	0x00029850
        /*085c*/ 	.short	0x0101
        /*085e*/ 	.byte	0x3f
	.zero		1


	//   ....[52]....
        /*0860*/ 	.word	0x00011160
        /*0864*/ 	.word	0x00000013
        /*0868*/ 	.word	0x00000000
        /*086c*/ 	.short	0x0101
        /*086e*/ 	.byte	0x3f
	.zero		1


	//   ....[53]....
        /*0870*/ 	.word	0x00011390
        /*0874*/ 	.word	0x00000010
        /*0878*/ 	.word	0x00029870
        /*087c*/ 	.short	0x010a
        /*087e*/ 	.byte	0x3f
	.zero		1


	//   ....[54]....
        /*0880*/ 	.word	0x00011400
        /*0884*/ 	.word	0x00000010
        /*0888*/ 	.word	0x00029860
        /*088c*/ 	.short	0x010a
        /*088e*/ 	.byte	0x3f
	.zero		1


	//   ....[55]....
        /*0890*/ 	.word	0x00011940
        /*0894*/ 	.word	0x00000010
        /*0898*/ 	.word	0x00029850
        /*089c*/ 	.short	0x0101
        /*089e*/ 	.byte	0x3f
	.zero		1


	//   ....[56]....
        /*08a0*/ 	.word	0x000119c0
        /*08a4*/ 	.word	0x00000010
        /*08a8*/ 	.word	0x00000000
        /*08ac*/ 	.short	0x0101
        /*08ae*/ 	.byte	0x3f
	.zero		1


	//   ....[57]....
        /*08b0*/ 	.word	0x00011c30
        /*08b4*/ 	.word	0x00000003
        /*08b8*/ 	.word	0x00029820
        /*08bc*/ 	.short	0x010a
        /*08be*/ 	.byte	0x3f
	.zero		1


	//   ....[58]....
        /*08c0*/ 	.word	0x00011e00
        /*08c4*/ 	.word	0x00000007
        /*08c8*/ 	.word	0x00000000
        /*08cc*/ 	.short	0x010a
        /*08ce*/ 	.byte	0x3f
	.zero		1


	//   ....[59]....
        /*08d0*/ 	.word	0x00011e50
        /*08d4*/ 	.word	0x00000005
        /*08d8*/ 	.word	0x00000000
        /*08dc*/ 	.short	0x010a
        /*08de*/ 	.byte	0x3f
	.zero		1


	//   ....[60]....
        /*08e0*/ 	.word	0x00011ea0
        /*08e4*/ 	.word	0x00000005
        /*08e8*/ 	.word	0x00029860
        /*08ec*/ 	.short	0x010a
        /*08ee*/ 	.byte	0x3f
	.zero		1


	//   ....[61]....
        /*08f0*/ 	.word	0x00011ef0
        /*08f4*/ 	.word	0x00000003
        /*08f8*/ 	.word	0x00029860
        /*08fc*/ 	.short	0x010a
        /*08fe*/ 	.byte	0x3f
	.zero		1


	//   ....[62]....
        /*0900*/ 	.word	0x00011f30
        /*0904*/ 	.word	0x00000005
        /*0908*/ 	.word	0x00029880
        /*090c*/ 	.short	0x010a
        /*090e*/ 	.byte	0x3f
	.zero		1


	//   ....[63]....
        /*0910*/ 	.word	0x00011f50
        /*0914*/ 	.word	0x00000003
        /*0918*/ 	.word	0x00029880
        /*091c*/ 	.short	0x010a
        /*091e*/ 	.byte	0x3f
	.zero		1


	//   ....[64]....
        /*0920*/ 	.word	0x00011fc0
        /*0924*/ 	.word	0x00000003
        /*0928*/ 	.word	0x00029800
        /*092c*/ 	.short	0x010a
        /*092e*/ 	.byte	0x3f
	.zero		1


	//   ....[65]....
        /*0930*/ 	.word	0x00012010
        /*0934*/ 	.word	0x00000002
        /*0938*/ 	.word	0x00029830
        /*093c*/ 	.short	0x010a
        /*093e*/ 	.byte	0x3f
	.zero		1


	//   ....[66]....
        /*0940*/ 	.word	0x00012070
        /*0944*/ 	.word	0x00000007
        /*0948*/ 	.word	0x00029830
        /*094c*/ 	.short	0x010a
        /*094e*/ 	.byte	0x3f
	.zero		1


	//   ....[67]....
        /*0950*/ 	.word	0x000120d0
        /*0954*/ 	.word	0x00000007
        /*0958*/ 	.word	0x00029850
        /*095c*/ 	.short	0x010a
        /*095e*/ 	.byte	0x3f
	.zero		1


	//   ....[68]....
        /*0960*/ 	.word	0x00012130
        /*0964*/ 	.word	0x00000009
        /*0968*/ 	.word	0x00029830
        /*096c*/ 	.short	0x010a
        /*096e*/ 	.byte	0x3f
	.zero		1


	//   ....[69]....
        /*0970*/ 	.word	0x00012190
        /*0974*/ 	.word	0x00000009
        /*0978*/ 	.word	0x00029850
        /*097c*/ 	.short	0x010a
        /*097e*/ 	.byte	0x3f
	.zero		1


	//   ....[70]....
        /*0980*/ 	.word	0x000121f0
        /*0984*/ 	.word	0x00000005
        /*0988*/ 	.word	0x00029850
        /*098c*/ 	.short	0x010a
        /*098e*/ 	.byte	0x3f
	.zero		1


	//   ....[71]....
        /*0990*/ 	.word	0x00012340
        /*0994*/ 	.word	0x00000002
        /*0998*/ 	.word	0x00029880
        /*099c*/ 	.short	0x010a
        /*099e*/ 	.byte	0x3f
	.zero		1


	//   ....[72]....
        /*09a0*/ 	.word	0x00012390
        /*09a4*/ 	.word	0x00000002
        /*09a8*/ 	.word	0x00029840
        /*09ac*/ 	.short	0x010a
        /*09ae*/ 	.byte	0x3f
	.zero		1


	//   ....[73]....
        /*09b0*/ 	.word	0x00012910
        /*09b4*/ 	.word	0x00000011
        /*09b8*/ 	.word	0x00029820
        /*09bc*/ 	.short	0x010a
        /*09be*/ 	.byte	0x3f
	.zero		1


	//   ....[74]....
        /*09c0*/ 	.word	0x00012960
        /*09c4*/ 	.word	0x00000004
        /*09c8*/ 	.word	0x00029880
        /*09cc*/ 	.short	0x010a
        /*09ce*/ 	.byte	0x3f
	.zero		1


	//   ....[75]....
        /*09d0*/ 	.word	0x000129b0
        /*09d4*/ 	.word	0x00000004
        /*09d8*/ 	.word	0x00029840
        /*09dc*/ 	.short	0x010a
        /*09de*/ 	.byte	0x3f
	.zero		1


	//   ....[76]....
        /*09e0*/ 	.word	0x00012a00
        /*09e4*/ 	.word	0x00000013
        /*09e8*/ 	.word	0x00029870
        /*09ec*/ 	.short	0x010a
        /*09ee*/ 	.byte	0x3f
	.zero		1


	//   ....[77]....
        /*09f0*/ 	.word	0x00012a50
        /*09f4*/ 	.word	0x00000013
        /*09f8*/ 	.word	0x00029860
        /*09fc*/ 	.short	0x010a
        /*09fe*/ 	.byte	0x3f
	.zero		1


	//   ....[78]....
        /*0a00*/ 	.word	0x00012aa0
        /*0a04*/ 	.word	0x00000010
        /*0a08*/ 	.word	0x00029870
        /*0a0c*/ 	.short	0x010a
        /*0a0e*/ 	.byte	0x3f
	.zero		1


	//   ....[79]....
        /*0a10*/ 	.word	0x00012af0
        /*0a14*/ 	.word	0x00000010
        /*0a18*/ 	.word	0x00029860
        /*0a1c*/ 	.short	0x010a
        /*0a1e*/ 	.byte	0x3f
	.zero		1


	//   ....[80]....
        /*0a20*/ 	.word	0x00012b40
        /*0a24*/ 	.word	0x00000003
        /*0a28*/ 	.word	0x00029820
        /*0a2c*/ 	.short	0x010a
        /*0a2e*/ 	.byte	0x3f
	.zero		1


	//   ....[81]....
        /*0a30*/ 	.word	0x00012ce0
        /*0a34*/ 	.word	0x00000007
        /*0a38*/ 	.word	0x00000000
        /*0a3c*/ 	.short	0x010a
        /*0a3e*/ 	.byte	0x3f
	.zero		1


	//   ....[82]....
        /*0a40*/ 	.word	0x00012d30
        /*0a44*/ 	.word	0x00000005
        /*0a48*/ 	.word	0x00000000
        /*0a4c*/ 	.short	0x010a
        /*0a4e*/ 	.byte	0x3f
	.zero		1


	//   ....[83]....
        /*0a50*/ 	.word	0x00012d80
        /*0a54*/ 	.word	0x00000005
        /*0a58*/ 	.word	0x00029860
        /*0a5c*/ 	.short	0x010a
        /*0a5e*/ 	.byte	0x3f
	.zero		1


	//   ....[84]....
        /*0a60*/ 	.word	0x00012dd0
        /*0a64*/ 	.word	0x00000003
        /*0a68*/ 	.word	0x00029860
        /*0a6c*/ 	.short	0x010a
        /*0a6e*/ 	.byte	0x3f
	.zero		1


	//   ....[85]....
        /*0a70*/ 	.word	0x00012e20
        /*0a74*/ 	.word	0x00000005
        /*0a78*/ 	.word	0x00029880
        /*0a7c*/ 	.short	0x010a
        /*0a7e*/ 	.byte	0x3f
	.zero		1


	//----- nvinfo : EIATTR_NUM_MBARRIERS
	.align		4
.L_302:
        /*0a80*/ 	.byte	0x03, 0x38
        /*0a82*/ 	.short	0x0016


	//----- nvinfo : EIATTR_EXIT_INSTR_OFFSETS
	.align		4
        /*0a84*/ 	.byte	0x04, 0x1c
        /*0a86*/ 	.short	(.L_304 - .L_303)


	//   ....[0]....
.L_303:
        /*0a88*/ 	.word	0x00000a40


	//   ....[1]....
        /*0a8c*/ 	.word	0x0000dfe0


	//   ....[2]....
        /*0a90*/ 	.word	0x00011fa0


	//----- nvinfo : EIATTR_MAX_THREADS
	.align		4
.L_304:
        /*0a94*/ 	.byte	0x04, 0x05
        /*0a96*/ 	.short	(.L_306 - .L_305)
.L_305:
        /*0a98*/ 	.word	0x00000180
        /*0a9c*/ 	.word	0x00000001
        /*0aa0*/ 	.word	0x00000001


	//----- nvinfo : EIATTR_CRS_STACK_SIZE
	.align		4
.L_306:
        /*0aa4*/ 	.byte	0x04, 0x1e
        /*0aa6*/ 	.short	(.L_308 - .L_307)
.L_307:
        /*0aa8*/ 	.word	0x00000000


	//----- nvinfo : EIATTR_CBANK_PARAM_SIZE
	.align		4
.L_308:
        /*0aac*/ 	.byte	0x03, 0x19
        /*0aae*/ 	.short	0x0af0


	//----- nvinfo : EIATTR_PARAM_CBANK
	.align		4
        /*0ab0*/ 	.byte	0x04, 0x0a
        /*0ab2*/ 	.short	(.L_310 - .L_309)
	.align		4
.L_309:
        /*0ab4*/ 	.word	index@(.nv.constant0._ZN7cutlass13device_kernelIN5flash11enable_sm90INS1_16FlashAttnFwdSm90INS1_25CollectiveMainloopFwdSm90ILi2EN4cute5tupleIJNS5_1CILi1EEES8_S8_EEENS6_IJNS7_ILi128EEENS7_ILi160EEENS7_ILi192EEEEEELi128ENS_12float_e4m3_tEfNS_4arch4Sm90ELb1ELb0ELb0ELb0ELb0ELb0ELb0ELb1ELb1ELb1ELb0ELb0EEENS1_21CollectiveEpilogueFwdINS6_IJSA_SA_SB_EEES9_NS_10bfloat16_tESG_Li256ELb0ELb1ELb0ELb1EEENS1_30DynamicPersistentTileSchedulerILi256ELi128ELb0ELb1ELb1EEEEEEEEEvNT_6ParamsE)
        /*0ab8*/ 	.short	0x0210
        /*0aba*/ 	.short	0x0af0


	//----- nvinfo : EIATTR_SW_WAR
	.align		4
.L_310:
        /*0abc*/ 	.byte	0x04, 0x36
        /*0abe*/ 	.short	(.L_312 - .L_311)
.L_311:
        /*0ac0*/ 	.word	0x00000008
.L_312:


//--------------------- .nv.info._ZN7cutlass13device_kernelIN5flash11enable_sm90INS1_16FlashAttnFwdSm90INS1_25CollectiveMainloopFwdSm90ILi2EN4cute5tupleIJNS5_1CILi1EEES8_S8_EEENS6_IJNS7_ILi128EEENS7_ILi160EEENS7_ILi192EEEEEELi128ENS_12float_e4m3_tEfNS_4arch4Sm90ELb1ELb0ELb0ELb1ELb0ELb0ELb0ELb1ELb1ELb1ELb0ELb0EEENS1_21CollectiveEpilogueFwdINS6_IJSA_SA_SB_EEES9_NS_10bfloat16_tESG_Li256ELb1ELb1ELb0ELb1EEENS1_36VarlenDynamicPersistentTileSchedulerILi128ELi160ELi256ELi128ELb0ELb1ELb1ELb1ELb1ELb1EEEEEEEEEvNT_6ParamsE --------------------------
	.section	.nv.info._ZN7cutlass13device_kernelIN5flash11enable_sm90INS1_16FlashAttnFwdSm90INS1_25CollectiveMainloopFwdSm90ILi2EN4cute5tupleIJNS5_1CILi1EEES8_S8_EEENS6_IJNS7_ILi128EEENS7_ILi160EEENS7_ILi192EEEEEELi128ENS_12float_e4m3_tEfNS_4arch4Sm90ELb1ELb0ELb0ELb1ELb0ELb0ELb0ELb1ELb1ELb1ELb0ELb0EEENS1_21CollectiveEpilogueFwdINS6_IJSA_SA_SB_EEES9_NS_10bfloat16_tESG_Li256ELb1ELb1ELb0ELb1EEENS1_36VarlenDynamicPersistentTileSchedulerILi128ELi160ELi256ELi128ELb0ELb1ELb1ELb1ELb1ELb1EEEEEEEEEvNT_6ParamsE,"",@"SHT_CUDA_INFO"
	.sectionflags	@""
	.align	4


	//----- nvinfo : EIATTR_CUDA_API_VERSION
	.align		4
        /*0000*/ 	.byte	0x04, 0x37
        /*0002*/ 	.short	(.L_314 - .L_313)
.L_313:
        /*0004*/ 	.word	0x00000082


	//----- nvinfo : EIATTR_KPARAM_INFO
	.align		4
.L_314:
        /*0008*/ 	.byte	0x04, 0x17
        /*000a*/ 	.short	(.L_316 - .L_315)
.L_315:
        /*000c*/ 	.word	0x00000000
        /*0010*/ 	.short	0x0000
        /*0012*/ 	.short	0x0070
        /*0014*/ 	.byte	0x00, 0xf0, 0x01, 0x2a


	//----- nvinfo : EIATTR_SPARSE_MMA_MASK
	.align		4
.L_316:
        /*0018*/ 	.byte	0x03, 0x50
        /*001a*/ 	.short	0x0000


	//----- nvinfo : EIATTR_MAXREG_COUNT
	.align		4
        /*001c*/ 	.byte	0x03, 0x1b
        /*001e*/ 	.short	0x00a8


	//----- nvinfo : EIATTR_NUM_BARRIERS
	.align		4
        /*0020*/ 	.byte	0x02, 0x4c
        /*0022*/ 	.byte	0x10
	.zero		1


	//----- nvinfo : EIATTR_EXTERNS
	.align		4
        /*0024*/ 	.byte	0x04, 0x0f
        /*0026*/ 	.short	(.L_318 - .L_317)


	//   ....[0]....
	.align		4
.L_317:
        /*0028*/ 	.word	index@(__assertfail)


	//----- nvinfo : EIATTR_ANNOTATIONS
	.align		4
.L_318:
        /*002c*/ 	.byte	0x04, 0x55
        /*002e*/ 	.short	(.L_320 - .L_319)


	//   ....[0]....
.L_319:
        /* <DEDUP_REMOVED lines=33> */


	//----- nvinfo : EIATTR_MERCURY_ISA_VERSION
	.align		4
.L_320:
        /*0228*/ 	.byte	0x03, 0x5f
        /*022a*/ 	.short	0x0101


	//----- nvinfo : EIATTR_UNUSED_LOAD_BYTE_OFFSET
	.align		4
        /*022c*/ 	.byte	0x04, 0x44
        /*022e*/ 	.short	(.L_322 - .L_321)


	//   ....[0]....
.L_321:
        /*0230*/ 	.word	0x00000a40
        /*0234*/ 	.word	0x0000fff0


	//   ....[1]....
        /*0238*/ 	.word	0x0000bde0
        /*023c*/ 	.word	0x0000fff0


	//----- nvinfo : EIATTR_INT_WARP_WIDE_INSTR_OFFSETS
	.align		4
.L_322:
        /*0240*/ 	.byte	0x04, 0x31
        /*0242*/ 	.short	(.L_324 - .L_323)


	//   ....[0]....
.L_323:
        /*0244*/ 	.word	0x00000130


	//   ....[1]....
        /*0248*/ 	.word	0x00000170


	//   ....[2]....
        /*024c*/ 	.word	0x000001e0


	//   ....[3]....
        /*0250*/ 	.word	0x0000fbf0


	//   ....[4]....
        /*0254*/ 	.word	0x0000fc80


	//   ....[5]....
        /*0258*/ 	.word	0x000124e0


	//   ....[6]....
        /*025c*/ 	.word	0x00012570


	//----- nvinfo : EIATTR_COOP_GROUP_MASK_REGIDS
	.align		4
.L_324:
        /*0260*/ 	.byte	0x04, 0x29
        /*0262*/ 	.short	(.L_326 - .L_325)


	//   ....[0]....
.L_325:
        /*0264*/ 	.word	0xffffffff


	//   ....[1]....
        /*0268*/ 	.word	0xffffffff


	//   ....[2]....
        /*026c*/ 	.word	0xffffffff


	//   ....[3]....
        /*0270*/ 	.word	0xffffffff


	//   ....[4]....
        /*0274*/ 	.word	0xffffffff


	//   ....[5]....
        /*0278*/ 	.word	0xffffffff


	//   ....[6]....
        /*027c*/ 	.word	0xffffffff


	//   ....[7]....
        /*0280*/ 	.word	0xffffffff


	//   ....[8]....
        /*0284*/ 	.word	0xffffffff


	//   ....[9]....
        /*0288*/ 	.word	0xffffffff


	//   ....[10]....
        /*028c*/ 	.word	0xffffffff


	//   ....[11]....
        /*0290*/ 	.word	0xffffffff


	//   ....[12]....
        /*0294*/ 	.word	0xffffffff


	//   ....[13]....
        /*0298*/ 	.word	0xffffffff


	//   ....[14]....
        /*029c*/ 	.word	0xffffffff


	//   ....[15]....
        /*02a0*/ 	.word	0xffffffff


	//   ....[16]....
        /*02a4*/ 	.word	0xffffffff


	//   ....[17]....
        /*02a8*/ 	.word	0xffffffff


	//   ....[18]....
        /*02ac*/ 	.word	0xffffffff


	//   ....[19]....
        /*02b0*/ 	.word	0xffffffff


	//   ....[20]....
        /*02b4*/ 	.word	0xffffffff


	//   ....[21]....
        /*02b8*/ 	.word	0xffffffff


	//   ....[22]....
        /*02bc*/ 	.word	0xffffffff


	//   ....[23]....
        /*02c0*/ 	.word	0xffffffff


	//   ....[24]....
        /*02c4*/ 	.word	0xffffffff


	//   ....[25]....
        /*02c8*/ 	.word	0xffffffff


	//   ....[26]....
        /*02cc*/ 	.word	0xffffffff


	//   ....[27]....
        /*02d0*/ 	.word	0xffffffff


	//   ....[28]....
        /*02d4*/ 	.word	0xffffffff


	//   ....[29]....
        /*02d8*/ 	.word	0xffffffff


	//   ....[30]....
        /*02dc*/ 	.word	0xffffffff


	//   ....[31]....
        /*02e0*/ 	.word	0xffffffff


	//   ....[32]....
        /*02e4*/ 	.word	0xffffffff


	//   ....[33]....
        /*02e8*/ 	.word	0xffffffff


	//   ....[34]....
        /*02ec*/ 	.word	0xffffffff


	//   ....[35]....
        /*02f0*/ 	.word	0xffffffff


	//   ....[36]....
        /*02f4*/ 	.word	0xffffffff


	//   ....[37]....
        /*02f8*/ 	.word	0xffffffff


	//   ....[38]....
        /*02fc*/ 	.word	0xffffffff


	//   ....[39]....
        /*0300*/ 	.word	0xffffffff


	//   ....[40]....
        /*0304*/ 	.word	0xffffffff


	//   ....[41]....
        /*0308*/ 	.word	0xffffffff


	//   ....[42]....
        /*030c*/ 	.word	0xffffffff


	//   ....[43]....
        /*0310*/ 	.word	0xffffffff


	//   ....[44]....
        /*0314*/ 	.word	0xffffffff


	//   ....[45]....
        /*0318*/ 	.word	0xffffffff


	//   ....[46]....
        /*031c*/ 	.word	0xffffffff


	//   ....[47]....
        /*0320*/ 	.word	0xffffffff


	//   ....[48]....
        /*0324*/ 	.word	0xffffffff


	//   ....[49]....
        /*0328*/ 	.word	0xffffffff


	//   ....[50]....
        /*032c*/ 	.word	0xffffffff


	//   ....[51]....
        /*0330*/ 	.word	0xffffffff


	//   ....[52]....
        /*0334*/ 	.word	0xffffffff


	//   ....[53]....
        /*0338*/ 	.word	0xffffffff


	//   ....[54]....
        /*033c*/ 	.word	0xffffffff


	//   ....[55]....
        /*0340*/ 	.word	0xffffffff


	//   ....[56]....
        /*0344*/ 	.word	0xffffffff


	//   ....[57]....
        /*0348*/ 	.word	0xffffffff


	//   ....[58]....
        /*034c*/ 	.word	0xffffffff


	//   ....[59]....
        /*0350*/ 	.word	0xffffffff


	//   ....[60]....
        /*0354*/ 	.word	0xffffffff


	//   ....[61]....
        /*0358*/ 	.word	0xffffffff


	//   ....[62]....
        /*035c*/ 	.word	0xffffffff


	//   ....[63]....
        /*0360*/ 	.word	0xffffffff


	//   ....[64]....
        /*0364*/ 	.word	0xffffffff


	//   ....[65]....
        /*0368*/ 	.word	0xffffffff


	//   ....[66]....
        /*036c*/ 	.word	0xffffffff


	//   ....[67]....
        /*0370*/ 	.word	0xffffffff


	//   ....[68]....
        /*0374*/ 	.word	0xffffffff


	//   ....[69]....
        /*0378*/ 	.word	0xffffffff


	//   ....[70]....
        /*037c*/ 	.word	0xffffffff


	//   ....[71]....
        /*0380*/ 	.word	0xffffffff


	//   ....[72]....
        /*0384*/ 	.word	0xffffffff


	//   ....[73]....
        /*0388*/ 	.word	0xffffffff


	//   ....[74]....
        /*038c*/ 	.word	0xffffffff


	//   ....[75]....
        /*0390*/ 	.word	0xffffffff


	//   ....[76]....
        /*0394*/ 	.word	0xffffffff


	//   ....[77]....
        /*0398*/ 	.word	0xffffffff


	//   ....[78]....
        /*039c*/ 	.word	0xffffffff


	//   ....[79]....
        /*03a0*/ 	.word	0xffffffff


	//   ....[80]....
        /*03a4*/ 	.word	0xffffffff


	//   ....[81]....
        /*03a8*/ 	.word	0xffffffff


	//   ....[82]....
        /*03ac*/ 	.word	0xffffffff


	//   ....[83]....
        /*03b0*/ 	.word	0xffffffff


	//   ....[84]....
        /*03b4*/ 	.word	0xffffffff


	//   ....[85]....
        /*03b8*/ 	.word	0xffffffff


	//   ....[86]....
        /*03bc*/ 	.word	0xffffffff


	//   ....[87]....
        /*03c0*/ 	.word	0xffffffff


	//   ....[88]....
        /*03c4*/ 	.word	0xffffffff


	//   ....[89]....
        /*03c8*/ 	.word	0xffffffff


	//   ....[90]....
        /*03cc*/ 	.word	0xffffffff


	//   ....[91]....
        /*03d0*/ 	.word	0xffffffff


	//   ....[92]....
        /*03d4*/ 	.word	0xffffffff


	//   ....[93]....
        /*03d8*/ 	.word	0xffffffff


	//   ....[94]....
        /*03dc*/ 	.word	0xffffffff


	//   ....[95]....
        /*03e0*/ 	.word	0xffffffff


	//   ....[96]....
        /*03e4*/ 	.word	0xffffffff


	//   ....[97]....
        /*03e8*/ 	.word	0xffffffff


	//   ....[98]....
        /*03ec*/ 	.word	0xffffffff


	//   ....[99]....
        /*03f0*/ 	.word	0xffffffff


	//   ....[100]....
        /*03f4*/ 	.word	0xffffffff


	//   ....[101]....
        /*03f8*/ 	.word	0xffffffff


	//   ....[102]....
        /*03fc*/ 	.word	0xffffffff


	//   ....[103]....
        /*0400*/ 	.word	0xffffffff


	//   ....[104]....
        /*0404*/ 	.word	0xffffffff


	//   ....[105]....
        /*0408*/ 	.word	0xffffffff


	//   ....[106]....
        /*040c*/ 	.word	0xffffffff


	//   ....[107]....
        /*0410*/ 	.word	0xffffffff


	//   ....[108]....
        /*0414*/ 	.word	0xffffffff


	//   ....[109]....
        /*0418*/ 	.word	0xffffffff


	//   ....[110]....
        /*041c*/ 	.word	0xffffffff


	//   ....[111]....
        /*0420*/ 	.word	0xffffffff


	//   ....[112]....
        /*0424*/ 	.word	0xffffffff


	//   ....[113]....
        /*0428*/ 	.word	0xffffffff


	//   ....[114]....
        /*042c*/ 	.word	0xffffffff


	//   ....[115]....
        /*0430*/ 	.word	0xffffffff


	//   ....[116]....
        /*0434*/ 	.word	0xffffffff


	//   ....[117]....
        /*0438*/ 	.word	0xffffffff


	//   ....[118]....
        /*043c*/ 	.word	0xffffffff


	//   ....[119]....
        /*0440*/ 	.word	0xffffffff


	//   ....[120]....
        /*0444*/ 	.word	0xffffffff


	//   ....[121]....
        /*0448*/ 	.word	0xffffffff


	//   ....[122]....
        /*044c*/ 	.word	0xffffffff


	//   ....[123]....
        /*0450*/ 	.word	0x0500000f


	//   ....[124]....
        /*0454*/ 	.word	0x0500000f


	//   ....[125]....
        /*0458*/ 	.word	0x0500000f


	//   ....[126]....
        /*045c*/ 	.word	0x0500000f


	//   ....[127]....
        /*0460*/ 	.word	0x0500000f


	//   ....[128]....
        /*0464*/ 	.word	0x0500000f


	//   ....[129]....
        /*0468*/ 	.word	0x0500000f


	//   ....[130]....
        /*046c*/ 	.word	0x0500000f


	//   ....[131]....
        /*0470*/ 	.word	0x0500000f


	//   ....[132]....
        /*0474*/ 	.word	0x0500000f


	//----- nvinfo : EIATTR_COOP_GROUP_INSTR_OFFSETS
	.align		4
.L_326:
        /*0478*/ 	.byte	0x04, 0x28
        /*047a*/ 	.short	(.L_328 - .L_327)


	//   ....[0]....
.L_327:
        /*047c*/ 	.word	0x00000070


	//   ....[1]....
        /*0480*/ 	.word	0x00000140


	//   ....[2]....
        /*0484*/ 	.word	0x00000190


	//   ....[3]....
        /*0488*/ 	.word	0x000003c0


	//   ....[4]....
        /*048c*/ 	.word	0x00000520


	//   ....[5]....
        /*0490*/ 	.word	0x00000640


	//   ....[6]....
        /*0494*/ 	.word	0x000007a0


	//   ....[7]....
        /*0498*/ 	.word	0x00001910


	//   ....[8]....
        /*049c*/ 	.word	0x000026e0


	//   ....[9]....
        /*04a0*/ 	.word	0x00002700


	//   ....[10]....
        /*04a4*/ 	.word	0x00003220


	//   ....[11]....
        /*04a8*/ 	.word	0x000032e0


	//   ....[12]....
        /*04ac*/ 	.word	0x00003db0


	//   ....[13]....
        /*04b0*/ 	.word	0x00003e10


	//   ....[14]....
        /*04b4*/ 	.word	0x00005c60


	//   ....[15]....
        /*04b8*/ 	.word	0x00005c90


	//   ....[16]....
        /*04bc*/ 	.word	0x00006580


	//   ....[17]....
        /*04c0*/ 	.word	0x00006680


	//   ....[18]....
        /*04c4*/ 	.word	0x00007170


	//   ....[19]....
        /*04c8*/ 	.word	0x000071d0


	//   ....[20]....
        /*04cc*/ 	.word	0x00009990


	//   ....[21]....
        /*04d0*/ 	.word	0x000099f0


	//   ....[22]....
        /*04d4*/ 	.word	0x00009a20


	//   ....[23]....
        /*04d8*/ 	.word	0x00009a40


	//   ....[24]....
        /*04dc*/ 	.word	0x0000b640


	//   ....[25]....
        /*04e0*/ 	.word	0x0000b650


	//   ....[26]....
        /*04e4*/ 	.word	0x0000b6d0


	//   ....[27]....
        /*04e8*/ 	.word	0x0000b6e0


	//   ....[28]....
        /*04ec*/ 	.word	0x0000c660


	//   ....[29]....
        /*04f0*/ 	.word	0x0000c670


	//   ....[30]....
        /*04f4*/ 	.word	0x0000c680


	//   ....[31]....
        /*04f8*/ 	.word	0x0000c690


	//   ....[32]....
        /*04fc*/ 	.word	0x0000c6a0


	//   ....[33]....
        /*0500*/ 	.word	0x0000c6b0


	//   ....[34]....
        /*0504*/ 	.word	0x0000c6c0


	//   ....[35]....
        /*0508*/ 	.word	0x0000c6d0


	//   ....[36]....
        /*050c*/ 	.word	0x0000c700


	//   ....[37]....
        /*0510*/ 	.word	0x0000c710


	//   ....[38]....
        /*0514*/ 	.word	0x0000c740


	//   ....[39]....
        /*0518*/ 	.word	0x0000c750


	//   ....[40]....
        /*051c*/ 	.word	0x0000c780


	//   ....[41]....
        /*0520*/ 	.word	0x0000c790


	//   ....[42]....
        /*0524*/ 	.word	0x0000c7c0


	//   ....[43]....
        /*0528*/ 	.word	0x0000c7d0


	//   ....[44]....
        /*052c*/ 	.word	0x0000c800


	//   ....[45]....
        /*0530*/ 	.word	0x0000c810


	//   ....[46]....
        /*0534*/ 	.word	0x0000c840


	//   ....[47]....
        /*0538*/ 	.word	0x0000c850


	//   ....[48]....
        /*053c*/ 	.word	0x0000c870


	//   ....[49]....
        /*0540*/ 	.word	0x0000c880


	//   ....[50]....
        /*0544*/ 	.word	0x0000c8b0


	//   ....[51]....
        /*0548*/ 	.word	0x0000c8d0


	//   ....[52]....
        /*054c*/ 	.word	0x0000c8e0


	//   ....[53]....
        /*0550*/ 	.word	0x0000c910


	//   ....[54]....
        /*0554*/ 	.word	0x0000c960


	//   ....[55]....
        /*0558*/ 	.word	0x0000c970


	//   ....[56]....
        /*055c*/ 	.word	0x0000c9a0


	//   ....[57]....
        /*0560*/ 	.word	0x0000c9d0


	//   ....[58]....
        /*0564*/ 	.word	0x0000c9f0


	//   ....[59]....
        /*0568*/ 	.word	0x0000ca00


	//   ....[60]....
        /*056c*/ 	.word	0x0000cf90


	//   ....[61]....
        /*0570*/ 	.word	0x0000cfd0


	//   ....[62]....
        /*0574*/ 	.word	0x0000d010


	//   ....[63]....
        /*0578*/ 	.word	0x0000d050


	//   ....[64]....
        /*057c*/ 	.word	0x0000d600


	//   ....[65]....
        /*0580*/ 	.word	0x0000d610


	//   ....[66]....
        /*0584*/ 	.word	0x0000d6d0


	//   ....[67]....
        /*0588*/ 	.word	0x0000d6f0


	//   ....[68]....
        /*058c*/ 	.word	0x0000d7b0


	//   ....[69]....
        /*0590*/ 	.word	0x0000d7d0


	//   ....[70]....
        /*0594*/ 	.word	0x0000d8a0


	//   ....[71]....
        /*0598*/ 	.word	0x0000d8c0


	//   ....[72]....
        /*059c*/ 	.word	0x0000e180


	//   ....[73]....
        /*05a0*/ 	.word	0x0000e1a0


	//   ....[74]....
        /*05a4*/ 	.word	0x0000e260


	//   ....[75]....
        /*05a8*/ 	.word	0x0000e280


	//   ....[76]....
        /*05ac*/ 	.word	0x0000e340


	//   ....[77]....
        /*05b0*/ 	.word	0x0000e360


	//   ....[78]....
        /*05b4*/ 	.word	0x0000e430


	//   ....[79]....
        /*05b8*/ 	.word	0x0000e450


	//   ....[80]....
        /*05bc*/ 	.word	0x0000e590


	//   ....[81]....
        /*05c0*/ 	.word	0x0000e770


	//   ....[82]....
        /*05c4*/ 	.word	0x0000e7a0


	//   ....[83]....
        /*05c8*/ 	.word	0x0000e7d0


	//   ....[84]....
        /*05cc*/ 	.word	0x0000e810


	//   ....[85]....
        /*05d0*/ 	.word	0x0000e840


	//   ....[86]....
        /*05d4*/ 	.word	0x0000e880


	//   ....[87]....
        /*05d8*/ 	.word	0x0000ea10


	//   ....[88]....
        /*05dc*/ 	.word	0x0000ea40


	//   ....[89]....
        /*05e0*/ 	.word	0x0000ea70


	//   ....[90]....
        /*05e4*/ 	.word	0x0000eaa0


	//   ....[91]....
        /*05e8*/ 	.word	0x0000ead0


	//   ....[92]....
        /*05ec*/ 	.word	0x0000eb10


	//   ....[93]....
        /*05f0*/ 	.word	0x0000ebb0


	//   ....[94]....
        /*05f4*/ 	.word	0x0000ec40


	//   ....[95]....
        /*05f8*/ 	.word	0x0000ecf0


	//   ....[96]....
        /*05fc*/ 	.word	0x00010370


	//   ....[97]....
        /*0600*/ 	.word	0x00011020


	//   ....[98]....
        /*0604*/ 	.word	0x00011040


	//   ....[99]....
        /*0608*/ 	.word	0x000110f0


	//   ....[100]....
        /*060c*/ 	.word	0x00011100


	//   ....[101]....
        /*0610*/ 	.word	0x00011190


	//   ....[102]....
        /*0614*/ 	.word	0x000111a0


	//   ....[103]....
        /*0618*/ 	.word	0x000111b0


	//   ....[104]....
        /*061c*/ 	.word	0x000111c0


	//   ....[105]....
        /*0620*/ 	.word	0x00012ef0


	//   ....[106]....
        /*0624*/ 	.word	0x00012f20


	//   ....[107]....
        /*0628*/ 	.word	0x00012f50


	//   ....[108]....
        /*062c*/ 	.word	0x00012f90


	//   ....[109]....
        /*0630*/ 	.word	0x00012fc0


	//   ....[110]....
        /*0634*/ 	.word	0x00012ff0


	//   ....[111]....
        /*0638*/ 	.word	0x00013000


	//   ....[112]....
        /*063c*/ 	.word	0x00013010


	//   ....[113]....
        /*0640*/ 	.word	0x00013150


	//   ....[114]....
        /*0644*/ 	.word	0x00013190


	//   ....[115]....
        /*0648*/ 	.word	0x000131c0


	//   ....[116]....
        /*064c*/ 	.word	0x000131f0


	//   ....[117]....
        /*0650*/ 	.word	0x00013220


	//   ....[118]....
        /*0654*/ 	.word	0x00013250


	//   ....[119]....
        /*0658*/ 	.word	0x000132e0


	//   ....[120]....
        /*065c*/ 	.word	0x00013370


	//   ....[121]....
        /*0660*/ 	.word	0x000133e0


	//   ....[122]....
        /*0664*/ 	.word	0x00013a70


	//   ....[123]....
        /*0668*/ 	.word	0x00014050


	//   ....[124]....
        /*066c*/ 	.word	0x00014230


	//   ....[125]....
        /*0670*/ 	.word	0x00014290


	//   ....[126]....
        /*0674*/ 	.word	0x00014300


	//   ....[127]....
        /*0678*/ 	.word	0x00014400


	//   ....[128]....
        /*067c*/ 	.word	0x000144a0


	//   ....[129]....
        /*0680*/ 	.word	0x000145a0


	//   ....[130]....
        /*0684*/ 	.word	0x00014600


	//   ....[131]....
        /*0688*/ 	.word	0x000146e0


	//   ....[132]....
        /*068c*/ 	.word	0x00014a30


	//----- nvinfo : EIATTR_REG_RECONFIG
	.align		4
.L_328:
        /*0690*/ 	.byte	0x01, 0x54
	.zero		2


	//----- nvinfo : EIATTR_SYSCALL_OFFSETS
	.align		4
        /*0694*/ 	.byte	0x04, 0x46
        /*0696*/ 	.short	(.L_330 - .L_329)


	//   ....[0]....
.L_329:
        /*0698*/ 	.word	0x00001af0


	//   ....[1]....
        /*069c*/ 	.word	0x0000fdf0


	//   ....[2]....
        /*06a0*/ 	.word	0x0000ff50


	//   ....[3]....
        /*06a4*/ 	.word	0x000100a0


	//   ....[4]....
        /*06a8*/ 	.word	0x000101e0


	//   ....[5]....
        /*06ac*/ 	.word	0x00010c00


	//----- nvinfo : EIATTR_MBARRIER_INSTR_OFFSETS
	.align		4
.L_330:
        /*06b0*/ 	.byte	0x04, 0x39
        /*06b2*/ 	.short	(.L_332 - .L_331)


	//   ....[0]....
.L_331:
        /*06b4*/ 	.word	0x00000270
        /*06b8*/ 	.word	0x000000ff
        /*06bc*/ 	.word	0x00029800
        /*06c0*/ 	.short	0x0100
        /*06c2*/ 	.byte	0x08
	.zero		1


	//   ....[1]....
        /*06c4*/ 	.word	0x00000280
        /*06c8*/ 	.word	0x000000ff
        /*06cc*/ 	.word	0x00029820
        /*06d0*/ 	.short	0x0100
        /*06d2*/ 	.byte	0x08
	.zero		1


	//   ....[2]....
        /*06d4*/ 	.word	0x00000370
        /*06d8*/ 	.word	0x000000ff
        /*06dc*/ 	.word	0x00029830
        /*06e0*/ 	.short	0x0100
        /*06e2*/ 	.byte	0x08
	.zero		1


	//   ....[3]....
        /*06e4*/ 	.word	0x00000380
        /*06e8*/ 	.word	0x000000ff
        /*06ec*/ 	.word	0x00029840
        /*06f0*/ 	.short	0x0100
        /*06f2*/ 	.byte	0x08
	.zero		1


	//   ....[4]....
        /*06f4*/ 	.word	0x00000390
        /*06f8*/ 	.word	0x000000ff
        /*06fc*/ 	.word	0x00029838
        /*0700*/ 	.short	0x0100
        /*0702*/ 	.byte	0x08
	.zero		1


	//   ....[5]....
        /*0704*/ 	.word	0x000003a0
        /*0708*/ 	.word	0x000000ff
        /*070c*/ 	.word	0x00029848
        /*0710*/ 	.short	0x0100
        /*0712*/ 	.byte	0x08
	.zero		1


	//   ....[6]....
        /*0714*/ 	.word	0x000004d0
        /*0718*/ 	.word	0x000000ff
        /*071c*/ 	.word	0x00029850
        /*0720*/ 	.short	0x0100
        /*0722*/ 	.byte	0x08
	.zero		1


	//   ....[7]....
        /*0724*/ 	.word	0x000004e0
        /*0728*/ 	.word	0x000000ff
        /*072c*/ 	.word	0x00029860
        /*0730*/ 	.short	0x0100
        /*0732*/ 	.byte	0x08
	.zero		1


	//   ....[8]....
        /*0734*/ 	.word	0x000004f0
        /*0738*/ 	.word	0x000000ff
        /*073c*/ 	.word	0x00029858
        /*0740*/ 	.short	0x0100
        /*0742*/ 	.byte	0x08
	.zero		1


	//   ....[9]....
        /*0744*/ 	.word	0x00000500
        /*0748*/ 	.word	0x000000ff
        /*074c*/ 	.word	0x00029868
        /*0750*/ 	.short	0x0100
        /*0752*/ 	.byte	0x08
	.zero		1


	//   ....[10]....
        /*0754*/ 	.word	0x000005f0
        /*0758*/ 	.word	0x000000ff
        /*075c*/ 	.word	0x00029870
        /*0760*/ 	.short	0x0100
        /*0762*/ 	.byte	0x06
	.zero		1


	//   ....[11]....
        /*0764*/ 	.word	0x00000600
        /*0768*/ 	.word	0x000000ff
        /*076c*/ 	.word	0x00029880
        /*0770*/ 	.short	0x0100
        /*0772*/ 	.byte	0x06
	.zero		1


	//   ....[12]....
        /*0774*/ 	.word	0x00000610
        /*0778*/ 	.word	0x000000ff
        /*077c*/ 	.word	0x00029878
        /*0780*/ 	.short	0x0100
        /*0782*/ 	.byte	0x06
	.zero		1


	//   ....[13]....
        /*0784*/ 	.word	0x00000620
        /*0788*/ 	.word	0x000000ff
        /*078c*/ 	.word	0x00029888
        /*0790*/ 	.short	0x0100
        /*0792*/ 	.byte	0x06
	.zero		1


	//   ....[14]....
        /*0794*/ 	.word	0x00000750
        /*0798*/ 	.word	0x000000ff
        /*079c*/ 	.word	0x00029890
        /*07a0*/ 	.short	0x0100
        /*07a2*/ 	.byte	0x08
	.zero		1


	//   ....[15]....
        /*07a4*/ 	.word	0x00000760
        /*07a8*/ 	.word	0x000000ff
        /*07ac*/ 	.word	0x000298a0
        /*07b0*/ 	.short	0x0100
        /*07b2*/ 	.byte	0x08
	.zero		1


	//   ....[16]....
        /*07b4*/ 	.word	0x00000770
        /*07b8*/ 	.word	0x000000ff
        /*07bc*/ 	.word	0x00029898
        /*07c0*/ 	.short	0x0100
        /*07c2*/ 	.byte	0x08
	.zero		1


	//   ....[17]....
        /*07c4*/ 	.word	0x00000780
        /*07c8*/ 	.word	0x000000ff
        /*07cc*/ 	.word	0x000298a8
        /*07d0*/ 	.short	0x0100
        /*07d2*/ 	.byte	0x08
	.zero		1


	//   ....[18]....
        /*07d4*/ 	.word	0x000008b0
        /*07d8*/ 	.word	0x000000ff
        /*07dc*/ 	.word	0x000298b0
        /*07e0*/ 	.short	0x0100
        /*07e2*/ 	.byte	0x08
	.zero		1


	//   ....[19]....
        /*07e4*/ 	.word	0x000008c0
        /*07e8*/ 	.word	0x000000ff
        /*07ec*/ 	.word	0x000298c0
        /*07f0*/ 	.short	0x0100
        /*07f2*/ 	.byte	0x08
	.zero		1


	//   ....[20]....
        /*07f4*/ 	.word	0x000008d0
        /*07f8*/ 	.word	0x000000ff
        /*07fc*/ 	.word	0x000298b8
        /*0800*/ 	.short	0x0100
        /*0802*/ 	.byte	0x08
	.zero		1


	//   ....[21]....
        /*0804*/ 	.word	0x000008e0
        /*0808*/ 	.word	0x000000ff
        /*080c*/ 	.word	0x000298c8
        /*0810*/ 	.short	0x0100
        /*0812*/ 	.byte	0x08
	.zero		1


	//   ....[22]....
        /*0814*/ 	.word	0x00001b70
        /*0818*/ 	.word	0x000000ff
        /*081c*/ 	.word	0x00029800
        /*0820*/ 	.short	0x010a
        /*0822*/ 	.byte	0x29
	.zero		1


	//   ....[23]....
        /*0824*/ 	.word	0x00001bf0
        /*0828*/ 	.word	0x00000002
        /*082c*/ 	.word	0x00029830
        /*0830*/ 	.short	0x010a
        /*0832*/ 	.byte	0x3f
	.zero		1


	//   ....[24]....
        /*0834*/ 	.word	0x00001c50
        /*0838*/ 	.word	0x00000002
        /*083c*/ 	.word	0x00029830
        /*0840*/ 	.short	0x010a
        /*0842*/ 	.byte	0x3f
	.zero		1


	//   ....[25]....
        /*0844*/ 	.word	0x00003080
        /*0848*/ 	.word	0x00000002
        /*084c*/ 	.word	0x00000000
        /*0850*/ 	.short	0x0101
        /*0852*/ 	.byte	0x3f
	.zero		1


	//   ....[26]....
        /*0854*/ 	.word	0x00004ed0
        /*0858*/ 	.word	0x000000ff
        /*085c*/ 	.word	0x00029830
        /*0860*/ 	.short	0x010a
        /*0862*/ 	.byte	0x06
	.zero		1


	//   ....[27]....
        /*0864*/ 	.word	0x00004f10
        /*0868*/ 	.word	0x000000ff
        /*086c*/ 	.word	0x00029830
        /*0870*/ 	.short	0x010a
        /*0872*/ 	.byte	0x06
	.zero		1


	//   ....[28]....
        /*0874*/ 	.word	0x00005b50
        /*0878*/ 	.word	0x000000ff
        /*087c*/ 	.word	0x00029850
        /*0880*/ 	.short	0x010a
        /*0882*/ 	.byte	0x06
	.zero		1


	//   ....[29]....
        /*0884*/ 	.word	0x00005b90
        /*0888*/ 	.word	0x000000ff
        /*088c*/ 	.word	0x00029850
        /*0890*/ 	.short	0x010a
        /*0892*/ 	.byte	0x06
	.zero		1


	//   ....[30]....
        /*0894*/ 	.word	0x00007d80
        /*0898*/ 	.word	0x00000002
        /*089c*/ 	.word	0x00000000
        /*08a0*/ 	.short	0x0101
        /*08a2*/ 	.byte	0x3f
	.zero		1


	//   ....[31]....
        /*08a4*/ 	.word	0x00007ff0
        /*08a8*/ 	.word	0x000000ff
        /*08ac*/ 	.word	0x00000000
        /*08b0*/ 	.short	0x0101
        /*08b2*/ 	.byte	0x06
	.zero		1


	//   ....[32]....
        /*08b4*/ 	.word	0x00008710
        /*08b8*/ 	.word	0x000000ff
        /*08bc*/ 	.word	0x00029830
        /*08c0*/ 	.short	0x010a
        /*08c2*/ 	.byte	0x06
	.zero		1


	//   ....[33]....
        /*08c4*/ 	.word	0x00008750
        /*08c8*/ 	.word	0x000000ff
        /*08cc*/ 	.word	0x00029830
        /*08d0*/ 	.short	0x010a
        /*08d2*/ 	.byte	0x06
	.zero		1


	//   ....[34]....
        /*08d4*/ 	.word	0x00009360
        /*08d8*/ 	.word	0x000000ff
        /*08dc*/ 	.word	0x00029850
        /*08e0*/ 	.short	0x010a
        /*08e2*/ 	.byte	0x06
	.zero		1


	//   ....[35]....
        /*08e4*/ 	.word	0x000093a0
        /*08e8*/ 	.word	0x000000ff
        /*08ec*/ 	.word	0x00029850
        /*08f0*/ 	.short	0x010a
        /*08f2*/ 	.byte	0x06
	.zero		1


	//   ....[36]....
        /*08f4*/ 	.word	0x0000a960
        /*08f8*/ 	.word	0x00000002
        /*08fc*/ 	.word	0x00000000
        /*0900*/ 	.short	0x0101
        /*0902*/ 	.byte	0x3f
	.zero		1


	//   ....[37]....
        /*0904*/ 	.word	0x0000ac90
        /*0908*/ 	.word	0x000000ff
        /*090c*/ 	.word	0x00000000
        /*0910*/ 	.short	0x0101
        /*0912*/ 	.byte	0x06
	.zero		1


	//   ....[38]....
        /*0914*/ 	.word	0x0000b310
        /*0918*/ 	.word	0x000000ff
        /*091c*/ 	.word	0x00029850
        /*0920*/ 	.short	0x010a
        /*0922*/ 	.byte	0x09
	.zero		1


	//   ....[39]....
        /*0924*/ 	.word	0x0000b350
        /*0928*/ 	.word	0x000000ff
        /*092c*/ 	.word	0x00029850
        /*0930*/ 	.short	0x010a
        /*0932*/ 	.byte	0x09
	.zero		1


	//   ....[40]....
        /*0934*/ 	.word	0x0000b9c0
        /*0938*/ 	.word	0x000000ff
        /*093c*/ 	.word	0x00000000
        /*0940*/ 	.short	0x0101
        /*0942*/ 	.byte	0x04
	.zero		1


	//   ....[41]....
        /*0944*/ 	.word	0x0000d5f0
        /*0948*/ 	.word	0x00000000
        /*094c*/ 	.word	0x00000000
        /*0950*/ 	.short	0x0101
        /*0952*/ 	.byte	0x3f
	.zero		1


	//   ....[42]....
        /*0954*/ 	.word	0x000105c0
        /*0958*/ 	.word	0x00000002
        /*095c*/ 	.word	0x00029880
        /*0960*/ 	.short	0x010a
        /*0962*/ 	.byte	0x3f
	.zero		1


	//   ....[43]....
        /*0964*/ 	.word	0x00010750
        /*0968*/ 	.word	0x00000002
        /*096c*/ 	.word	0x00029840
        /*0970*/ 	.short	0x010a
        /*0972*/ 	.byte	0x3f
	.zero		1


	//   ....[44]....
        /*0974*/ 	.word	0x00011300
        /*0978*/ 	.word	0x00000011
        /*097c*/ 	.word	0x00029800
        /*0980*/ 	.short	0x0107
        /*0982*/ 	.byte	0x3f
	.zero		1


	//   ....[45]....
        /*0984*/ 	.word	0x00011400
        /*0988*/ 	.word	0x00000011
        /*098c*/ 	.word	0x00029800
        /*0990*/ 	.short	0x0101
        /*0992*/ 	.byte	0x3f
	.zero		1


	//   ....[46]....
        /*0994*/ 	.word	0x00011420
        /*0998*/ 	.word	0x00000011
        /*099c*/ 	.word	0x00029820
        /*09a0*/ 	.short	0x010a
        /*09a2*/ 	.byte	0x3f
	.zero		1


	//   ....[47]....
        /*09a4*/ 	.word	0x00011730
        /*09a8*/ 	.word	0x00000005
        /*09ac*/ 	.word	0x00029880
        /*09b0*/ 	.short	0x010a
        /*09b2*/ 	.byte	0x3f
	.zero		1


	//   ....[48]....
        /*09b4*/ 	.word	0x00011960
        /*09b8*/ 	.word	0x00000005
        /*09bc*/ 	.word	0x00029840
        /*09c0*/ 	.short	0x010a
        /*09c2*/ 	.byte	0x3f
	.zero		1


	//   ....[49]....
        /*09c4*/ 	.word	0x00011e20
        /*09c8*/ 	.word	0x00000013
        /*09cc*/ 	.word	0x00029870
        /*09d0*/ 	.short	0x010a
        /*09d2*/ 	.byte	0x3f
	.zero		1


	//   ....[50]....
        /*09d4*/ 	.word	0x00011e90
        /*09d8*/ 	.word	0x00000013
        /*09dc*/ 	.word	0x00029860
        /*09e0*/ 	.short	0x010a
        /*09e2*/ 	.byte	0x3f
	.zero		1


	//   ....[51]....
        /*09e4*/ 	.word	0x000123c0
        /*09e8*/ 	.word	0x00000013
        /*09ec*/ 	.word	0x00029850
        /*09f0*/ 	.short	0x0101
        /*09f2*/ 	.byte	0x3f
	.zero		1


	//   ....[52]....
        /*09f4*/ 	.word	0x00012430
        /*09f8*/ 	.word	0x00000013
        /*09fc*/ 	.word	0x00000000
        /*0a00*/ 	.short	0x0101
        /*0a02*/ 	.byte	0x3f
	.zero		1


	//   ....[53]....
        /*0a04*/ 	.word	0x00012660
        /*0a08*/ 	.word	0x00000010
        /*0a0c*/ 	.word	0x00029870
        /*0a10*/ 	.short	0x010a
        /*0a12*/ 	.byte	0x3f
	.zero		1


	//   ....[54]....
        /*0a14*/ 	.word	0x000126d0
        /*0a18*/ 	.word	0x00000010
        /*0a1c*/ 	.word	0x00029860
        /*0a20*/ 	.short	0x010a
        /*0a22*/ 	.byte	0x3f
	.zero		1


	//   ....[55]....
        /*0a24*/ 	.word	0x00012c10
        /*0a28*/ 	.word	0x00000010
        /*0a2c*/ 	.word	0x00029850
        /*0a30*/ 	.short	0x0101
        /*0a32*/ 	.byte	0x3f
	.zero		1


	//   ....[56]....
        /*0a34*/ 	.word	0x00012c60
        /*0a38*/ 	.word	0x00000010
        /*0a3c*/ 	.word	0x00000000
        /*0a40*/ 	.short	0x0101
        /*0a42*/ 	.byte	0x3f
	.zero		1


	//   ....[57]....
        /*0a44*/ 	.word	0x000139f0
        /*0a48*/ 	.word	0x00000003
        /*0a4c*/ 	.word	0x00029820
        /*0a50*/ 	.short	0x010a
        /*0a52*/ 	.byte	0x3f
	.zero		1


	//   ....[58]....
        /*0a54*/ 	.word	0x00013bc0
        /*0a58*/ 	.word	0x00000007
        /*0a5c*/ 	.word	0x00000000
        /*0a60*/ 	.short	0x010a
        /*0a62*/ 	.byte	0x3f
	.zero		1


	//   ....[59]....
        /*0a64*/ 	.word	0x00013c10
        /*0a68*/ 	.word	0x00000005
        /*0a6c*/ 	.word	0x00000000
        /*0a70*/ 	.short	0x010a
        /*0a72*/ 	.byte	0x3f
	.zero		1


	//   ....[60]....
        /*0a74*/ 	.word	0x00013c60
        /*0a78*/ 	.word	0x00000005
        /*0a7c*/ 	.word	0x00029860
        /*0a80*/ 	.short	0x010a
        /*0a82*/ 	.byte	0x3f
	.zero		1


	//   ....[61]....
        /*0a84*/ 	.word	0x00013cb0
        /*0a88*/ 	.word	0x00000003
        /*0a8c*/ 	.word	0x00029860
        /*0a90*/ 	.short	0x010a
        /*0a92*/ 	.byte	0x3f
	.zero		1


	//   ....[62]....
        /*0a94*/ 	.word	0x00013cf0
        /*0a98*/ 	.word	0x00000005
        /*0a9c*/ 	.word	0x00029880
        /*0aa0*/ 	.short	0x010a
        /*0aa2*/ 	.byte	0x3f
	.zero		1


	//   ....[63]....
        /*0aa4*/ 	.word	0x00013d10
        /*0aa8*/ 	.word	0x00000003
        /*0aac*/ 	.word	0x00029880
        /*0ab0*/ 	.short	0x010a
        /*0ab2*/ 	.byte	0x3f
	.zero		1


	//   ....[64]....
        /*0ab4*/ 	.word	0x00013d80
        /*0ab8*/ 	.word	0x00000003
        /*0abc*/ 	.word	0x00029800
        /*0ac0*/ 	.short	0x010a
        /*0ac2*/ 	.byte	0x3f
	.zero		1


	//   ....[65]....
        /*0ac4*/ 	.word	0x00013dd0
        /*0ac8*/ 	.word	0x00000002
        /*0acc*/ 	.word	0x00029830
        /*0ad0*/ 	.short	0x010a
        /*0ad2*/ 	.byte	0x3f
	.zero		1


	//   ....[66]....
        /*0ad4*/ 	.word	0x00013e30
        /*0ad8*/ 	.word	0x00000007
        /*0adc*/ 	.word	0x00029830
        /*0ae0*/ 	.short	0x010a
        /*0ae2*/ 	.byte	0x3f
	.zero		1


	//   ....[67]....
        /*0ae4*/ 	.word	0x00013e90
        /*0ae8*/ 	.word	0x00000007
        /*0aec*/ 	.word	0x00029850
        /*0af0*/ 	.short	0x010a
        /*0af2*/ 	.byte	0x3f
	.zero		1


	//   ....[68]....
        /*0af4*/ 	.word	0x00013ef0
        /*0af8*/ 	.word	0x00000009
        /*0afc*/ 	.word	0x00029830
        /*0b00*/ 	.short	0x010a
        /*0b02*/ 	.byte	0x3f
	.zero		1


	//   ....[69]....
        /*0b04*/ 	.word	0x00013f50
        /*0b08*/ 	.word	0x00000009
        /*0b0c*/ 	.word	0x00029850
        /*0b10*/ 	.short	0x010a
        /*0b12*/ 	.byte	0x3f
	.zero		1


	//   ....[70]....
        /*0b14*/ 	.word	0x00013fb0
        /*0b18*/ 	.word	0x00000005
        /*0b1c*/ 	.word	0x00029850
        /*0b20*/ 	.short	0x010a
        /*0b22*/ 	.byte	0x3f
	.zero		1


	//   ....[71]....
        /*0b24*/ 	.word	0x00014100
        /*0b28*/ 	.word	0x00000002
        /*0b2c*/ 	.word	0x00029880
        /*0b30*/ 	.short	0x010a
        /*0b32*/ 	.byte	0x3f
	.zero		1


	//   ....[72]....
        /*0b34*/ 	.word	0x00014150
        /*0b38*/ 	.word	0x00000002
        /*0b3c*/ 	.word	0x00029840
        /*0b40*/ 	.short	0x010a
        /*0b42*/ 	.byte	0x3f
	.zero		1


	//   ....[73]....
        /*0b44*/ 	.word	0x00014720
        /*0b48*/ 	.word	0x00000011
        /*0b4c*/ 	.word	0x00029820
        /*0b50*/ 	.short	0x010a
        /*0b52*/ 	.byte	0x3f
	.zero		1


	//   ....[74]....
        /*0b54*/ 	.word	0x00014770
        /*0b58*/ 	.word	0x00000005
        /*0b5c*/ 	.word	0x00029880
        /*0b60*/ 	.short	0x010a
        /*0b62*/ 	.byte	0x3f
	.zero		1


	//   ....[75]....
        /*0b64*/ 	.word	0x000147c0
        /*0b68*/ 	.word	0x00000005
        /*0b6c*/ 	.word	0x00029840
        /*0b70*/ 	.short	0x010a
        /*0b72*/ 	.byte	0x3f
	.zero		1


	//   ....[76]....
        /*0b74*/ 	.word	0x00014810
        /*0b78*/ 	.word	0x00000013
        /*0b7c*/ 	.word	0x00029870
        /*0b80*/ 	.short	0x010a
        /*0b82*/ 	.byte	0x3f
	.zero		1


	//   ....[77]....
        /*0b84*/ 	.word	0x00014860
        /*0b88*/ 	.word	0x00000013
        /*0b8c*/ 	.word	0x00029860
        /*0b90*/ 	.short	0x010a
        /*0b92*/ 	.byte	0x3f
	.zero		1


	//   ....[78]....
        /*0b94*/ 	.word	0x000148b0
        /*0b98*/ 	.word	0x00000010
        /*0b9c*/ 	.word	0x00029870
        /*0ba0*/ 	.short	0x010a
        /*0ba2*/ 	.byte	0x3f
	.zero		1


	//   ....[79]....
        /*0ba4*/ 	.word	0x00014900
        /*0ba8*/ 	.word	0x00000010
        /*0bac*/ 	.word	0x00029860
        /*0bb0*/ 	.short	0x010a
        /*0bb2*/ 	.byte	0x3f
	.zero		1


	//   ....[80]....
        /*0bb4*/ 	.word	0x00014950
        /*0bb8*/ 	.word	0x00000003
        /*0bbc*/ 	.word	0x00029820
        /*0bc0*/ 	.short	0x010a
        /*0bc2*/ 	.byte	0x3f
	.zero		1


	//   ....[81]....
        /*0bc4*/ 	.word	0x00014af0
        /*0bc8*/ 	.word	0x00000007
        /*0bcc*/ 	.word	0x00000000
        /*0bd0*/ 	.short	0x010a
        /*0bd2*/ 	.byte	0x3f
	.zero		1


	//   ....[82]....
        /*0bd4*/ 	.word	0x00014b40
        /*0bd8*/ 	.word	0x00000005
        /*0bdc*/ 	.word	0x00000000
        /*0be0*/ 	.short	0x010a
        /*0be2*/ 	.byte	0x3f
	.zero		1


	//   ....[83]....
        /*0be4*/ 	.word	0x00014b90
        /*0be8*/ 	.word	0x00000005
        /*0bec*/ 	.word	0x00029860
        /*0bf0*/ 	.short	0x010a
        /*0bf2*/ 	.byte	0x3f
	.zero		1


	//   ....[84]....
        /*0bf4*/ 	.word	0x00014be0
        /*0bf8*/ 	.word	0x00000003
        /*0bfc*/ 	.word	0x00029860
        /*0c00*/ 	.short	0x010a
        /*0c02*/ 	.byte	0x3f
	.zero		1


	//   ....[85]....
        /*0c04*/ 	.word	0x00014c30
        /*0c08*/ 	.word	0x00000005
        /*0c0c*/ 	.word	0x00029880
        /*0c10*/ 	.short	0x010a
        /*0c12*/ 	.byte	0x3f
	.zero		1


	//----- nvinfo : EIATTR_NUM_MBARRIERS
	.align		4
.L_332:
        /*0c14*/ 	.byte	0x03, 0x38
        /*0c16*/ 	.short	0x0016


	//----- nvinfo : EIATTR_EXIT_INSTR_OFFSETS
	.align		4
        /*0c18*/ 	.byte	0x04, 0x1c
        /*0c1a*/ 	.short	(.L_334 - .L_333)


	//   ....[0]....
.L_333:
        /*0c1c*/ 	.word	0x00000a80


	//   ....[1]....
        /*0c20*/ 	.word	0x0000e540


	//   ....[2]....
        /*0c24*/ 	.word	0x00013d60


	//----- nvinfo : EIATTR_MAX_THREADS
	.align		4
.L_334:
        /*0c28*/ 	.byte	0x04, 0x05
        /*0c2a*/ 	.short	(.L_336 - .L_335)
.L_335:
        /*0c2c*/ 	.word	0x00000180
        /*0c30*/ 	.word	0x00000001
        /*0c34*/ 	.word	0x00000001


	//----- nvinfo : EIATTR_CRS_STACK_SIZE
	.align		4
.L_336:
        /*0c38*/ 	.byte	0x04, 0x1e
        /*0c3a*/ 	.short	(.L_338 - .L_337)
.L_337:
        /*0c3c*/ 	.word	0x00000000


	//----- nvinfo : EIATTR_CBANK_PARAM_SIZE
	.align		4
.L_338:
        /*0c40*/ 	.byte	0x03, 0x19
        /*0c42*/ 	.short	0x0af0


	//----- nvinfo : EIATTR_PARAM_CBANK
	.align		4
        /*0c44*/ 	.byte	0x04, 0x0a
        /*0c46*/ 	.short	(.L_340 - .L_339)
	.align		4
.L_339:
        /*0c48*/ 	.word	index@(.nv.constant0._ZN7cutlass13device_kernelIN5flash11enable_sm90INS1_16FlashAttnFwdSm90INS1_25CollectiveMainloopFwdSm90ILi2EN4cute5tupleIJNS5_1CILi1EEES8_S8_EEENS6_IJNS7_ILi128EEENS7_ILi160EEENS7_ILi192EEEEEELi128ENS_12float_e4m3_tEfNS_4arch4Sm90ELb1ELb0ELb0ELb1ELb0ELb0ELb0ELb1ELb1ELb1ELb0ELb0EEENS1_21CollectiveEpilogueFwdINS6_IJSA_SA_SB_EEES9_NS_10bfloat16_tESG_Li256ELb1ELb1ELb0ELb1EEENS1_36VarlenDynamicPersistentTileSchedulerILi128ELi160ELi256ELi128ELb0ELb1ELb1ELb1ELb1ELb1EEEEEEEEEvNT_6ParamsE)
        /*0c4c*/ 	.short	0x0210
        /*0c4e*/ 	.short	0x0af0


	//----- nvinfo : EIATTR_SW_WAR
	.align		4
.L_340:
        /*0c50*/ 	.byte	0x04, 0x36
        /*0c52*/ 	.short	(.L_342 - .L_341)
.L_341:
        /*0c54*/ 	.word	0x00000008
.L_342:


//--------------------- .nv.info._ZN7cutlass13device_kernelIN5flash11enable_sm90INS1_16FlashAttnFwdSm90INS1_25CollectiveMainloopFwdSm90ILi2EN4cute5tupleIJNS5_1CILi1EEES8_S8_EEENS6_IJNS7_ILi128EEENS7_ILi160EEENS7_ILi192EEEEEELi128ENS_12float_e4m3_tEfNS_4arch4Sm90ELb1ELb0ELb0ELb1ELb0ELb1ELb0ELb1ELb1ELb1ELb0ELb0EEENS1_21CollectiveEpilogueFwdINS6_IJSA_SA_SB_EEES9_NS_10bfloat16_tESG_Li256ELb1ELb1ELb0ELb1EEENS1_36VarlenDynamicPersistentTileSchedulerILi128ELi160ELi256ELi128ELb0ELb1ELb1ELb1ELb1ELb1EEEEEEEEEvNT_6ParamsE --------------------------
	.section	.nv.info._ZN7cutlass13device_kernelIN5flash11enable_sm90INS1_16FlashAttnFwdSm90INS1_25CollectiveMainloopFwdSm90ILi2EN4cute5tupleIJNS5_1CILi1EEES8_S8_EEENS6_IJNS7_ILi128EEENS7_ILi160EEENS7_ILi192EEEEEELi128ENS_12float_e4m3_tEfNS_4arch4Sm90ELb1ELb0ELb0ELb1ELb0ELb1ELb0ELb1ELb1ELb1ELb0ELb0EEENS1_21CollectiveEpilogueFwdINS6_IJSA_SA_SB_EEES9_NS_10bfloat16_tESG_Li256ELb1ELb1ELb0ELb1EEENS1_36VarlenDynamicPersistentTileSchedulerILi128ELi160ELi256ELi128ELb0ELb1ELb1ELb1ELb1ELb1EEEEEEEEEvNT_6ParamsE,"",@"SHT_CUDA_INFO"
	.sectionflags	@""
	.align	4


	//----- nvinfo : EIATTR_CUDA_API_VERSION
	.align		4
        /*0000*/ 	.byte	0x04, 0x37
        /*0002*/ 	.short	(.L_344 - .L_343)
.L_343:
        /*0004*/ 	.word	0x00000082


	//----- nvinfo : EIATTR_KPARAM_INFO
	.align		4
.L_344:
        /*0008*/ 	.byte	0x04, 0x17
        /*000a*/ 	.short	(.L_346 - .L_345)
.L_345:
        /*000c*/ 	.word	0x00000000
        /*0010*/ 	.short	0x0000
        /*0012*/ 	.short	0x0070
        /*0014*/ 	.byte	0x00, 0xf0, 0x01, 0x2a


	//----- nvinfo : EIATTR_SPARSE_MMA_MASK
	.align		4
.L_346:
        /*0018*/ 	.byte	0x03, 0x50
        /*001a*/ 	.short	0x0000


	//----- nvinfo : EIATTR_MAXREG_COUNT
	.align		4
        /*001c*/ 	.byte	0x03, 0x1b
        /*001e*/ 	.short	0x00a8


	//----- nvinfo : EIATTR_NUM_BARRIERS
	.align		4
        /*0020*/ 	.byte	0x02, 0x4c
        /*0022*/ 	.byte	0x10
	.zero		1


	//----- nvinfo : EIATTR_EXTERNS
	.align		4
        /*0024*/ 	.byte	0x04, 0x0f
        /*0026*/ 	.short	(.L_348 - .L_347)


	//   ....[0]....
	.align		4
.L_347:
        /*0028*/ 	.word	index@(__assertfail)


	//----- nvinfo : EIATTR_ANNOTATIONS
	.align		4
.L_348:
        /*002c*/ 	.byte	0x04, 0x55
        /*002e*/ 	.short	(.L_350 - .L_349)


	//   ....[0]....
.L_349:
        /* <DEDUP_REMOVED lines=81> */


	//----- nvinfo : EIATTR_MERCURY_ISA_VERSION
	.align		4
.L_350:
        /*0530*/ 	.byte	0x03, 0x5f
        /*0532*/ 	.short	0x0101


	//----- nvinfo : EIATTR_UNUSED_LOAD_BYTE_OFFSET
	.align		4
        /*0534*/ 	.byte	0x04, 0x44
        /*0536*/ 	.short	(.L_352 - .L_351)


	//   ....[0]....
.L_351:
        /*0538*/ 	.word	0x00000ae0
        /*053c*/ 	.word	0x0000fff0


	//   ....[1]....
        /*0540*/ 	.word	0x00022390
        /*0544*/ 	.word	0x0000fff0


	//----- nvinfo : EIATTR_INT_WARP_WIDE_INSTR_OFFSETS
	.align		4
.L_352:
        /*0548*/ 	.byte	0x04, 0x31
        /*054a*/ 	.short	(.L_354 - .L_353)


	//   ....[0]....
.L_353:
        /*054c*/ 	.word	0x00000190


	//   ....[1]....
        /*0550*/ 	.word	0x000001d0


	//   ....[2]....
        /*0554*/ 	.word	0x00000240


	//   ....[3]....
        /*0558*/ 	.word	0x00027480


	//   ....[4]....
        /*055c*/ 	.word	0x000274e0


	//   ....[5]....
        /*0560*/ 	.word	0x0002a090


	//   ....[6]....
        /*0564*/ 	.word	0x0002a0f0


	//----- nvinfo : EIATTR_COOP_GROUP_MASK_REGIDS
	.align		4
.L_354:
        /*0568*/ 	.byte	0x04, 0x29
        /*056a*/ 	.short	(.L_356 - .L_355)


	//   ....[0]....
.L_355:
        /*056c*/ 	.word	0xffffffff


	//   ....[1]....
        /*0570*/ 	.word	0xffffffff


	//   ....[2]....
        /*0574*/ 	.word	0xffffffff


	//   ....[3]....
        /*0578*/ 	.word	0xffffffff


	//   ....[4]....
        /*057c*/ 	.word	0xffffffff


	//   ....[5]....
        /*0580*/ 	.word	0xffffffff


	//   ....[6]....
        /*0584*/ 	.word	0xffffffff


	//   ....[7]....
        /*0588*/ 	.word	0xffffffff


	//   ....[8]....
        /*058c*/ 	.word	0xffffffff


	//   ....[9]....
        /*0590*/ 	.word	0xffffffff


	//   ....[10]....
        /*0594*/ 	.word	0xffffffff


	//   ....[11]....
        /*0598*/ 	.word	0xffffffff


	//   ....[12]....
        /*059c*/ 	.word	0xffffffff


	//   ....[13]....
        /*05a0*/ 	.word	0xffffffff


	//   ....[14]....
        /*05a4*/ 	.word	0xffffffff


	//   ....[15]....
        /*05a8*/ 	.word	0xffffffff


	//   ....[16]....
        /*05ac*/ 	.word	0xffffffff


	//   ....[17]....
        /*05b0*/ 	.word	0xffffffff


	//   ....[18]....
        /*05b4*/ 	.word	0xffffffff


	//   ....[19]....
        /*05b8*/ 	.word	0xffffffff


	//   ....[20]....
        /*05bc*/ 	.word	0xffffffff


	//   ....[21]....
        /*05c0*/ 	.word	0xffffffff


	//   ....[22]....
        /*05c4*/ 	.word	0xffffffff


	//   ....[23]....
        /*05c8*/ 	.word	0xffffffff


	//   ....[24]....
        /*05cc*/ 	.word	0xffffffff


	//   ....[25]....
        /*05d0*/ 	.word	0xffffffff


	//   ....[26]....
        /*05d4*/ 	.word	0xffffffff


	//   ....[27]....
        /*05d8*/ 	.word	0xffffffff


	//   ....[28]....
        /*05dc*/ 	.word	0xffffffff


	//   ....[29]....
        /*05e0*/ 	.word	0xffffffff


	//   ....[30]....
        /*05e4*/ 	.word	0xffffffff


	//   ....[31]....
        /*05e8*/ 	.word	0xffffffff


	//   ....[32]....
        /*05ec*/ 	.word	0xffffffff


	//   ....[33]....
        /*05f0*/ 	.word	0xffffffff


	//   ....[34]....
        /*05f4*/ 	.word	0xffffffff


	//   ....[35]....
        /*05f8*/ 	.word	0xffffffff


	//   ....[36]....
        /*05fc*/ 	.word	0xffffffff


	//   ....[37]....
        /*0600*/ 	.word	0xffffffff


	//   ....[38]....
        /*0604*/ 	.word	0xffffffff


	//   ....[39]....
        /*0608*/ 	.word	0xffffffff


	//   ....[40]....
        /*060c*/ 	.word	0xffffffff


	//   ....[41]....
        /*0610*/ 	.word	0xffffffff


	//   ....[42]....
        /*0614*/ 	.word	0xffffffff


	//   ....[43]....
        /*0618*/ 	.word	0xffffffff


	//   ....[44]....
        /*061c*/ 	.word	0xffffffff


	//   ....[45]....
        /*0620*/ 	.word	0xffffffff


	//   ....[46]....
        /*0624*/ 	.word	0xffffffff


	//   ....[47]....
        /*0628*/ 	.word	0xffffffff


	//   ....[48]....
        /*062c*/ 	.word	0xffffffff


	//   ....[49]....
        /*0630*/ 	.word	0xffffffff


	//   ....[50]....
        /*0634*/ 	.word	0xffffffff


	//   ....[51]....
        /*0638*/ 	.word	0xffffffff


	//   ....[52]....
        /*063c*/ 	.word	0xffffffff


	//   ....[53]....
        /*0640*/ 	.word	0xffffffff


	//   ....[54]....
        /*0644*/ 	.word	0xffffffff


	//   ....[55]....
        /*0648*/ 	.word	0xffffffff


	//   ....[56]....
        /*064c*/ 	.word	0xffffffff


	//   ....[57]....
        /*0650*/ 	.word	0xffffffff


	//   ....[58]....
        /*0654*/ 	.word	0xffffffff


	//   ....[59]....
        /*0658*/ 	.word	0xffffffff


	//   ....[60]....
        /*065c*/ 	.word	0xffffffff


	//   ....[61]....
        /*0660*/ 	.word	0xffffffff


	//   ....[62]....
        /*0664*/ 	.word	0xffffffff


	//   ....[63]....
        /*0668*/ 	.word	0xffffffff


	//   ....[64]....
        /*066c*/ 	.word	0xffffffff


	//   ....[65]....
        /*0670*/ 	.word	0xffffffff


	//   ....[66]....
        /*0674*/ 	.word	0xffffffff


	//   ....[67]....
        /*0678*/ 	.word	0xffffffff


	//   ....[68]....
        /*067c*/ 	.word	0xffffffff


	//   ....[69]....
        /*0680*/ 	.word	0xffffffff


	//   ....[70]....
        /*0684*/ 	.word	0xffffffff


	//   ....[71]....
        /*0688*/ 	.word	0xffffffff


	//   ....[72]....
        /*068c*/ 	.word	0xffffffff


	//   ....[73]....
        /*0690*/ 	.word	0xffffffff


	//   ....[74]....
        /*0694*/ 	.word	0xffffffff


	//   ....[75]....
        /*0698*/ 	.word	0xffffffff


	//   ....[76]....
        /*069c*/ 	.word	0xffffffff


	//   ....[77]....
        /*06a0*/ 	.word	0xffffffff


	//   ....[78]....
        /*06a4*/ 	.word	0xffffffff


	//   ....[79]....
        /*06a8*/ 	.word	0xffffffff


	//   ....[80]....
        /*06ac*/ 	.word	0xffffffff


	//   ....[81]....
        /*06b0*/ 	.word	0xffffffff


	//   ....[82]....
        /*06b4*/ 	.word	0xffffffff


	//   ....[83]....
        /*06b8*/ 	.word	0xffffffff


	//   ....[84]....
        /*06bc*/ 	.word	0xffffffff


	//   ....[85]....
        /*06c0*/ 	.word	0xffffffff


	//   ....[86]....
        /*06c4*/ 	.word	0xffffffff


	//   ....[87]....
        /*06c8*/ 	.word	0xffffffff


	//   ....[88]....
        /*06cc*/ 	.word	0xffffffff


	//   ....[89]....
        /*06d0*/ 	.word	0xffffffff


	//   ....[90]....
        /*06d4*/ 	.word	0xffffffff


	//   ....[91]....
        /*06d8*/ 	.word	0xffffffff


	//   ....[92]....
        /*06dc*/ 	.word	0xffffffff


	//   ....[93]....
        /*06e0*/ 	.word	0xffffffff


	//   ....[94]....
        /*06e4*/ 	.word	0xffffffff


	//   ....[95]....
        /*06e8*/ 	.word	0xffffffff


	//   ....[96]....
        /*06ec*/ 	.word	0xffffffff


	//   ....[97]....
        /*06f0*/ 	.word	0xffffffff


	//   ....[98]....
        /*06f4*/ 	.word	0xffffffff


	//   ....[99]....
        /*06f8*/ 	.word	0xffffffff


	//   ....[100]....
        /*06fc*/ 	.word	0xffffffff


	//   ....[101]....
        /*0700*/ 	.word	0xffffffff


	//   ....[102]....
        /*0704*/ 	.word	0xffffffff


	//   ....[103]....
        /*0708*/ 	.word	0xffffffff


	//   ....[104]....
        /*070c*/ 	.word	0xffffffff


	//   ....[105]....
        /*0710*/ 	.word	0xffffffff


	//   ....[106]....
        /*0714*/ 	.word	0xffffffff


	//   ....[107]....
        /*0718*/ 	.word	0xffffffff


	//   ....[108]....
        /*071c*/ 	.word	0xffffffff


	//   ....[109]....
        /*0720*/ 	.word	0xffffffff


	//   ....[110]....
        /*0724*/ 	.word	0xffffffff


	//   ....[111]....
        /*0728*/ 	.word	0xffffffff


	//   ....[112]....
        /*072c*/ 	.word	0xffffffff


	//   ....[113]....
        /*0730*/ 	.word	0xffffffff


	//   ....[114]....
        /*0734*/ 	.word	0xffffffff


	//   ....[115]....
        /*0738*/ 	.word	0xffffffff


	//   ....[116]....
        /*073c*/ 	.word	0xffffffff


	//   ....[117]....
        /*0740*/ 	.word	0xffffffff


	//   ....[118]....
        /*0744*/ 	.word	0xffffffff


	//   ....[119]....
        /*0748*/ 	.word	0xffffffff


	//   ....[120]....
        /*074c*/ 	.word	0xffffffff


	//   ....[121]....
        /*0750*/ 	.word	0xffffffff


	//   ....[122]....
        /*0754*/ 	.word	0xffffffff


	//   ....[123]....
        /*0758*/ 	.word	0xffffffff


	//   ....[124]....
        /*075c*/ 	.word	0xffffffff


	//   ....[125]....
        /*0760*/ 	.word	0xffffffff


	//   ....[126]....
        /*0764*/ 	.word	0xffffffff


	//   ....[127]....
        /*0768*/ 	.word	0xffffffff


	//   ....[128]....
        /*076c*/ 	.word	0xffffffff


	//   ....[129]....
        /*0770*/ 	.word	0xffffffff


	//   ....[130]....
        /*0774*/ 	.word	0xffffffff


	//   ....[131]....
        /*0778*/ 	.word	0xffffffff


	//   ....[132]....
        /*077c*/ 	.word	0x0500000f


	//   ....[133]....
        /*0780*/ 	.word	0x0500000f


	//   ....[134]....
        /*0784*/ 	.word	0x0500000f


	//   ....[135]....
        /*0788*/ 	.word	0x0500000f


	//   ....[136]....
        /*078c*/ 	.word	0x0500000f


	//   ....[137]....
        /*0790*/ 	.word	0x0500000f


	//   ....[138]....
        /*0794*/ 	.word	0x0500000f


	//   ....[139]....
        /*0798*/ 	.word	0x0500000f


	//   ....[140]....
        /*079c*/ 	.word	0x0500000f


	//   ....[141]....
        /*07a0*/ 	.word	0x0500000f


	//   ....[142]....
        /*07a4*/ 	.word	0x0500000f


	//   ....[143]....
        /*07a8*/ 	.word	0x0500000f


	//   ....[144]....
        /*07ac*/ 	.word	0x0500000f


	//   ....[145]....
        /*07b0*/ 	.word	0x0500000f


	//   ....[146]....
        /*07b4*/ 	.word	0x0500000f


	//   ....[147]....
        /*07b8*/ 	.word	0x0500000f


	//   ....[148]....
        /*07bc*/ 	.word	0x0500000f


	//   ....[149]....
        /*07c0*/ 	.word	0x0500000f


	//   ....[150]....
        /*07c4*/ 	.word	0x0500000f


	//   ....[151]....
        /*07c8*/ 	.word	0x0500000f


	//   ....[152]....
        /*07cc*/ 	.word	0x0500000f


	//   ....[153]....
        /*07d0*/ 	.word	0x0500000f


	//   ....[154]....
        /*07d4*/ 	.word	0x0500000f


	//   ....[155]....
        /*07d8*/ 	.word	0x0500000f


	//   ....[156]....
        /*07dc*/ 	.word	0x0500000f


	//   ....[157]....
        /*07e0*/ 	.word	0x0500000f


	//   ....[158]....
        /*07e4*/ 	.word	0x0500000f


	//   ....[159]....
        /*07e8*/ 	.word	0x0500000f


	//   ....[160]....
        /*07ec*/ 	.word	0x0500000f


	//   ....[161]....
        /*07f0*/ 	.word	0x0500000f


	//   ....[162]....
        /*07f4*/ 	.word	0x0500000f


	//   ....[163]....
        /*07f8*/ 	.word	0x0500000f


	//   ....[164]....
        /*07fc*/ 	.word	0x0500000f


	//   ....[165]....
        /*0800*/ 	.word	0x0500000f


	//   ....[166]....
        /*0804*/ 	.word	0x0500000f


	//   ....[167]....
        /*0808*/ 	.word	0x0500000f


	//   ....[168]....
        /*080c*/ 	.word	0x0500000f


	//   ....[169]....
        /*0810*/ 	.word	0x0500000f


	//   ....[170]....
        /*0814*/ 	.word	0x0500000f


	//   ....[171]....
        /*0818*/ 	.word	0x0500000f


	//   ....[172]....
        /*081c*/ 	.word	0x0500000f


	//   ....[173]....
        /*0820*/ 	.word	0x0500000f


	//   ....[174]....
        /*0824*/ 	.word	0x0500000f


	//   ....[175]....
        /*0828*/ 	.word	0x0500000f


	//   ....[176]....
        /*082c*/ 	.word	0x0500000f


	//   ....[177]....
        /*0830*/ 	.word	0x0500000f


	//   ....[178]....
        /*0834*/ 	.word	0x0500000f


	//   ....[179]....
        /*0838*/ 	.word	0x0500000f


	//   ....[180]....
        /*083c*/ 	.word	0x0500000f


	//   ....[181]....
        /*0840*/ 	.word	0x0500000f


	//   ....[182]....
        /*0844*/ 	.word	0x0500000f


	//   ....[183]....
        /*0848*/ 	.word	0x0500000f


	//   ....[184]....
        /*084c*/ 	.word	0x0500000f


	//   ....[185]....
        /*0850*/ 	.word	0x0500000f


	//   ....[186]....
        /*0854*/ 	.word	0x0500000f


	//   ....[187]....
        /*0858*/ 	.word	0x0500000f


	//   ....[188]....
        /*085c*/ 	.word	0x0500000f


	//   ....[189]....
        /*0860*/ 	.word	0x0500000f


	//   ....[190]....
        /*0864*/ 	.word	0x0500000f


	//   ....[191]....
        /*0868*/ 	.word	0x0500000f


	//   ....[192]....
        /*086c*/ 	.word	0x0500000f


	//   ....[193]....
        /*0870*/ 	.word	0x0500000f


	//   ....[194]....
        /*0874*/ 	.word	0x0500000f


	//   ....[195]....
        /*0878*/ 	.word	0x0500000f


	//   ....[196]....
        /*087c*/ 	.word	0x0500000f


	//   ....[197]....
        /*0880*/ 	.word	0x0500000f


	//   ....[198]....
        /*0884*/ 	.word	0x0500000f


	//   ....[199]....
        /*0888*/ 	.word	0x0500000f


	//   ....[200]....
        /*088c*/ 	.word	0x0500000f


	//   ....[201]....
        /*0890*/ 	.word	0x0500000f


	//   ....[202]....
        /*0894*/ 	.word	0x0500000f


	//   ....[203]....
        /*0898*/ 	.word	0x0500000f


	//   ....[204]....
        /*089c*/ 	.word	0x0500000f


	//   ....[205]....
        /*08a0*/ 	.word	0x0500000f


	//   ....[206]....
        /*08a4*/ 	.word	0x0500000f


	//   ....[207]....
        /*08a8*/ 	.word	0x0500000f


	//   ....[208]....
        /*08ac*/ 	.word	0x0500000f


	//----- nvinfo : EIATTR_COOP_GROUP_INSTR_OFFSETS
	.align		4
.L_356:
        /*08b0*/ 	.byte	0x04, 0x28
        /*08b2*/ 	.short	(.L_358 - .L_357)


	//   ....[0]....
.L_357:
        /*08b4*/ 	.word	0x00000070


	//   ....[1]....
        /*08b8*/ 	.word	0x000001a0


	//   ....[2]....
        /*08bc*/ 	.word	0x000001f0


	//   ....[3]....
        /*08c0*/ 	.word	0x00000420


	//   ....[4]....
        /*08c4*/ 	.word	0x00000580


	//   ....[5]....
        /*08c8*/ 	.word	0x000006a0


	//   ....[6]....
        /*08cc*/ 	.word	0x00000800


	//   ....[7]....
        /*08d0*/ 	.word	0x00010120


	//   ....[8]....
        /*08d4*/ 	.word	0x000107e0


	//   ....[9]....
        /*08d8*/ 	.word	0x000107f0


	//   ....[10]....
        /*08dc*/ 	.word	0x00010800


	//   ....[11]....
        /*08e0*/ 	.word	0x00010810


	//   ....[12]....
        /*08e4*/ 	.word	0x00013dc0


	//   ....[13]....
        /*08e8*/ 	.word	0x00013dd0


	//   ....[14]....
        /*08ec*/ 	.word	0x00013de0


	//   ....[15]....
        /*08f0*/ 	.word	0x00013df0


	//   ....[16]....
        /*08f4*/ 	.word	0x000181c0


	//   ....[17]....
        /*08f8*/ 	.word	0x000181e0


	//   ....[18]....
        /*08fc*/ 	.word	0x00018bc0


	//   ....[19]....
        /*0900*/ 	.word	0x00018be0


	//   ....[20]....
        /*0904*/ 	.word	0x00019810


	//   ....[21]....
        /*0908*/ 	.word	0x00019930


	//   ....[22]....
        /*090c*/ 	.word	0x0001bdb0


	//   ....[23]....
        /*0910*/ 	.word	0x0001c5c0


	//   ....[24]....
        /*0914*/ 	.word	0x0001c5f0


	//   ....[25]....
        /*0918*/ 	.word	0x0001c8c0


	//   ....[26]....
        /*091c*/ 	.word	0x0001d2d0


	//   ....[27]....
        /*0920*/ 	.word	0x0001d330


	//   ....[28]....
        /*0924*/ 	.word	0x0001fee0


	//   ....[29]....
        /*0928*/ 	.word	0x0001ff20


	//   ....[30]....
        /*092c*/ 	.word	0x0001ff80


	//   ....[31]....
        /*0930*/ 	.word	0x00020020


	//   ....[32]....
        /*0934*/ 	.word	0x00021be0


	//   ....[33]....
        /*0938*/ 	.word	0x00021bf0


	//   ....[34]....
        /*093c*/ 	.word	0x00021c70


	//   ....[35]....
        /*0940*/ 	.word	0x00021c80


	//   ....[36]....
        /*0944*/ 	.word	0x000229e0


	//   ....[37]....
        /*0948*/ 	.word	0x00022a10


	//   ....[38]....
        /*094c*/ 	.word	0x00022a40


	//   ....[39]....
        /*0950*/ 	.word	0x00022a70


	//   ....[40]....
        /*0954*/ 	.word	0x00022aa0


	//   ....[41]....
        /*0958*/ 	.word	0x00022ad0


	//   ....[42]....
        /*095c*/ 	.word	0x00022b00


	//   ....[43]....
        /*0960*/ 	.word	0x00022b30


	//   ....[44]....
        /*0964*/ 	.word	0x00022b60


	//   ....[45]....
        /*0968*/ 	.word	0x00022b90


	//   ....[46]....
        /*096c*/ 	.word	0x00022bc0


	//   ....[47]....
        /*0970*/ 	.word	0x00022bf0


	//   ....[48]....
        /*0974*/ 	.word	0x00022c20


	//   ....[49]....
        /*0978*/ 	.word	0x00022c50


	//   ....[50]....
        /*097c*/ 	.word	0x00022c80


	//   ....[51]....
        /*0980*/ 	.word	0x00022cb0


	//   ....[52]....
        /*0984*/ 	.word	0x00022ce0


	//   ....[53]....
        /*0988*/ 	.word	0x00022d10


	//   ....[54]....
        /*098c*/ 	.word	0x00022d40


	//   ....[55]....
        /*0990*/ 	.word	0x00022d70


	//   ....[56]....
        /*0994*/ 	.word	0x00022da0


	//   ....[57]....
        /*0998*/ 	.word	0x00022dd0


	//   ....[58]....
        /*099c*/ 	.word	0x00022e00


	//   ....[59]....
        /*09a0*/ 	.word	0x00022e20


	//   ....[60]....
        /*09a4*/ 	.word	0x00022e30


	//   ....[61]....
        /*09a8*/ 	.word	0x00022e40


	//   ....[62]....
        /*09ac*/ 	.word	0x00022e60


	//   ....[63]....
        /*09b0*/ 	.word	0x00022e70


	//   ....[64]....
        /*09b4*/ 	.word	0x00022e80


	//   ....[65]....
        /*09b8*/ 	.word	0x00022e90


	//   ....[66]....
        /*09bc*/ 	.word	0x00022ec0


	//   ....[67]....
        /*09c0*/ 	.word	0x00022ef0


	//   ....[68]....
        /*09c4*/ 	.word	0x00023490


	//   ....[69]....
        /*09c8*/ 	.word	0x000234d0


	//   ....[70]....
        /*09cc*/ 	.word	0x00023500


	//   ....[71]....
        /*09d0*/ 	.word	0x00023540


	//   ....[72]....
        /*09d4*/ 	.word	0x00023b40


	//   ....[73]....
        /*09d8*/ 	.word	0x00023b50


	//   ....[74]....
        /*09dc*/ 	.word	0x00023c10


	//   ....[75]....
        /*09e0*/ 	.word	0x00023c30


	//   ....[76]....
        /*09e4*/ 	.word	0x00023cf0


	//   ....[77]....
        /*09e8*/ 	.word	0x00023d10


	//   ....[78]....
        /*09ec*/ 	.word	0x00023de0


	//   ....[79]....
        /*09f0*/ 	.word	0x00023e00


	//   ....[80]....
        /*09f4*/ 	.word	0x000245d0


	//   ....[81]....
        /*09f8*/ 	.word	0x000245e0


	//   ....[82]....
        /*09fc*/ 	.word	0x00024720


	//   ....[83]....
        /*0a00*/ 	.word	0x00024730


	//   ....[84]....
        /*0a04*/ 	.word	0x00024860


	//   ....[85]....
        /*0a08*/ 	.word	0x00024870


	//   ....[86]....
        /*0a0c*/ 	.word	0x000249a0


	//   ....[87]....
        /*0a10*/ 	.word	0x000249b0


	//   ....[88]....
        /*0a14*/ 	.word	0x00024b40


	//   ....[89]....
        /*0a18*/ 	.word	0x00024d20


	//   ....[90]....
        /*0a1c*/ 	.word	0x00024d50


	//   ....[91]....
        /*0a20*/ 	.word	0x00024d80


	//   ....[92]....
        /*0a24*/ 	.word	0x00024db0


	//   ....[93]....
        /*0a28*/ 	.word	0x00024de0


	//   ....[94]....
        /*0a2c*/ 	.word	0x00024e10


	//   ....[95]....
        /*0a30*/ 	.word	0x00024f80


	//   ....[96]....
        /*0a34*/ 	.word	0x00024fb0


	//   ....[97]....
        /*0a38*/ 	.word	0x00024fe0


	//   ....[98]....
        /*0a3c*/ 	.word	0x00025010


	//   ....[99]....
        /*0a40*/ 	.word	0x00025040


	//   ....[100]....
        /*0a44*/ 	.word	0x00025070


	//   ....[101]....
        /*0a48*/ 	.word	0x00025110


	//   ....[102]....
        /*0a4c*/ 	.word	0x00025170


	//   ....[103]....
        /*0a50*/ 	.word	0x00025200


	//   ....[104]....
        /*0a54*/ 	.word	0x000261d0


	//   ....[105]....
        /*0a58*/ 	.word	0x00027c50


	//   ....[106]....
        /*0a5c*/ 	.word	0x00028a70


	//   ....[107]....
        /*0a60*/ 	.word	0x00028a90


	//   ....[108]....
        /*0a64*/ 	.word	0x00028ab0


	//   ....[109]....
        /*0a68*/ 	.word	0x00028b70


	//   ....[110]....
        /*0a6c*/ 	.word	0x00028ba0


	//   ....[111]....
        /*0a70*/ 	.word	0x00028c30


	//   ....[112]....
        /*0a74*/ 	.word	0x00028c40


	//   ....[113]....
        /*0a78*/ 	.word	0x00028cd0


	//   ....[114]....
        /*0a7c*/ 	.word	0x0002aa50


	//   ....[115]....
        /*0a80*/ 	.word	0x0002aa80


	//   ....[116]....
        /*0a84*/ 	.word	0x0002aac0


	//   ....[117]....
        /*0a88*/ 	.word	0x0002aaf0


	//   ....[118]....
        /*0a8c*/ 	.word	0x0002ab20


	//   ....[119]....
        /*0a90*/ 	.word	0x0002ab50


	//   ....[120]....
        /*0a94*/ 	.word	0x0002ab80


	//   ....[121]....
        /*0a98*/ 	.word	0x0002abb0


	//   ....[122]....
        /*0a9c*/ 	.word	0x0002ad30


	//   ....[123]....
        /*0aa0*/ 	.word	0x0002ad60


	//   ....[124]....
        /*0aa4*/ 	.word	0x0002ad90


	//   ....[125]....
        /*0aa8*/ 	.word	0x0002adc0


	//   ....[126]....
        /*0aac*/ 	.word	0x0002adf0


	//   ....[127]....
        /*0ab0*/ 	.word	0x0002ae20


	//   ....[128]....
        /*0ab4*/ 	.word	0x0002aee0


	//   ....[129]....
        /*0ab8*/ 	.word	0x0002af00


	//   ....[130]....
        /*0abc*/ 	.word	0x0002af70


	//   ....[131]....
        /*0ac0*/ 	.word	0x0002b650


	//   ....[132]....
        /*0ac4*/ 	.word	0x0002bb00


	//   ....[133]....
        /*0ac8*/ 	.word	0x0002bba0


	//   ....[134]....
        /*0acc*/ 	.word	0x0002bc30


	//   ....[135]....
        /*0ad0*/ 	.word	0x0002bc80


	//   ....[136]....
        /*0ad4*/ 	.word	0x0002bcd0


	//   ....[137]....
        /*0ad8*/ 	.word	0x0002bda0


	//   ....[138]....
        /*0adc*/ 	.word	0x0002be30


	//   ....[139]....
        /*0ae0*/ 	.word	0x0002be80


	//   ....[140]....
        /*0ae4*/ 	.word	0x0002bed0


	//   ....[141]....
        /*0ae8*/ 	.word	0x0002c1c0


	//   ....[142]....
        /*0aec*/ 	.word	0x0002c2e0


	//   ....[143]....
        /*0af0*/ 	.word	0x0002c410


	//   ....[144]....
        /*0af4*/ 	.word	0x0002c4a0


	//   ....[145]....
        /*0af8*/ 	.word	0x0002c500


	//   ....[146]....
        /*0afc*/ 	.word	0x0002c580


	//   ....[147]....
        /*0b00*/ 	.word	0x0002c5e0


	//   ....[148]....
        /*0b04*/ 	.word	0x0002c640


	//   ....[149]....
        /*0b08*/ 	.word	0x0002c6a0


	//   ....[150]....
        /*0b0c*/ 	.word	0x0002c720


	//   ....[151]....
        /*0b10*/ 	.word	0x0002c780


	//   ....[152]....
        /*0b14*/ 	.word	0x0002c800


	//   ....[153]....
        /*0b18*/ 	.word	0x0002c860


	//   ....[154]....
        /*0b1c*/ 	.word	0x0002c8e0


	//   ....[155]....
        /*0b20*/ 	.word	0x0002c940


	//   ....[156]....
        /*0b24*/ 	.word	0x0002c9c0


	//   ....[157]....
        /*0b28*/ 	.word	0x0002ca20


	//   ....[158]....
        /*0b2c*/ 	.word	0x0002cab0


	//   ....[159]....
        /*0b30*/ 	.word	0x0002cb10


	//   ....[160]....
        /*0b34*/ 	.word	0x0002cb90


	//   ....[161]....
        /*0b38*/ 	.word	0x0002cbf0


	//   ....[162]....
        /*0b3c*/ 	.word	0x0002cc50


	//   ....[163]....
        /*0b40*/ 	.word	0x0002ccb0


	//   ....[164]....
        /*0b44*/ 	.word	0x0002cd10


	//   ....[165]....
        /*0b48*/ 	.word	0x0002cd70


	//   ....[166]....
        /*0b4c*/ 	.word	0x0002cdf0


	//   ....[167]....
        /*0b50*/ 	.word	0x0002ce50


	//   ....[168]....
        /*0b54*/ 	.word	0x0002ced0


	//   ....[169]....
        /*0b58*/ 	.word	0x0002cf30


	//   ....[170]....
        /*0b5c*/ 	.word	0x0002cfb0


	//   ....[171]....
        /*0b60*/ 	.word	0x0002d010


	//   ....[172]....
        /*0b64*/ 	.word	0x0002d090


	//   ....[173]....
        /*0b68*/ 	.word	0x0002d180


	//   ....[174]....
        /*0b6c*/ 	.word	0x0002d1d0


	//   ....[175]....
        /*0b70*/ 	.word	0x0002d260


	//   ....[176]....
        /*0b74*/ 	.word	0x0002d2f0


	//   ....[177]....
        /*0b78*/ 	.word	0x0002d380


	//   ....[178]....
        /*0b7c*/ 	.word	0x0002d410


	//   ....[179]....
        /*0b80*/ 	.word	0x0002d4a0


	//   ....[180]....
        /*0b84*/ 	.word	0x0002d530


	//   ....[181]....
        /*0b88*/ 	.word	0x0002d5f0


	//   ....[182]....
        /*0b8c*/ 	.word	0x0002d8e0


	//   ....[183]....
        /*0b90*/ 	.word	0x0002db00


	//   ....[184]....
        /*0b94*/ 	.word	0x0002db50


	//   ....[185]....
        /*0b98*/ 	.word	0x0002dbb0


	//   ....[186]....
        /*0b9c*/ 	.word	0x0002dca0


	//   ....[187]....
        /*0ba0*/ 	.word	0x0002dd50


	//   ....[188]....
        /*0ba4*/ 	.word	0x0002de30


	//   ....[189]....
        /*0ba8*/ 	.word	0x0002df00


	//   ....[190]....
        /*0bac*/ 	.word	0x0002e000


	//   ....[191]....
        /*0bb0*/ 	.word	0x0002e2e0


	//   ....[192]....
        /*0bb4*/ 	.word	0x0002e380


	//   ....[193]....
        /*0bb8*/ 	.word	0x0002e4a0


	//   ....[194]....
        /*0bbc*/ 	.word	0x0002e520


	//   ....[195]....
        /*0bc0*/ 	.word	0x0002e5a0


	//   ....[196]....
        /*0bc4*/ 	.word	0x0002e620


	//   ....[197]....
        /*0bc8*/ 	.word	0x0002e6a0


	//   ....[198]....
        /*0bcc*/ 	.word	0x0002e730


	//   ....[199]....
        /*0bd0*/ 	.word	0x0002e7d0


	//   ....[200]....
        /*0bd4*/ 	.word	0x0002e880


	//   ....[201]....
        /*0bd8*/ 	.word	0x0002e900


	//   ....[202]....
        /*0bdc*/ 	.word	0x0002e980


	//   ....[203]....
        /*0be0*/ 	.word	0x0002ea00


	//   ....[204]....
        /*0be4*/ 	.word	0x0002ea90


	//   ....[205]....
        /*0be8*/ 	.word	0x0002eb10


	//   ....[206]....
        /*0bec*/ 	.word	0x0002ebb0


	//   ....[207]....
        /*0bf0*/ 	.word	0x0002ec40


	//   ....[208]....
        /*0bf4*/ 	.word	0x0002ed70


	//----- nvinfo : EIATTR_REG_RECONFIG
	.align		4
.L_358:
        /*0bf8*/ 	.byte	0x01, 0x54
	.zero		2


	//----- nvinfo : EIATTR_SYSCALL_OFFSETS
	.align		4
        /*0bfc*/ 	.byte	0x04, 0x46
        /*0bfe*/ 	.short	(.L_360 - .L_359)


	//   ....[0]....
.L_359:
        /*0c00*/ 	.word	0x00001ca0


	//   ....[1]....
        /*0c04*/ 	.word	0x00001df0


	//   ....[2]....
        /*0c08*/ 	.word	0x000102b0


	//   ....[3]....
        /*0c0c*/ 	.word	0x000105c0


	//   ....[4]....
        /*0c10*/ 	.word	0x00027680


	//   ....[5]....
        /*0c14*/ 	.word	0x00027820


	//   ....[6]....
        /*0c18*/ 	.word	0x00027980


	//   ....[7]....
        /*0c1c*/ 	.word	0x00027ad0


	//   ....[8]....
        /*0c20*/ 	.word	0x00028640


	//----- nvinfo : EIATTR_MBARRIER_INSTR_OFFSETS
	.align		4
.L_360:
        /*0c24*/ 	.byte	0x04, 0x39
        /*0c26*/ 	.short	(.L_362 - .L_361)


	//   ....[0]....
.L_361:
        /*0c28*/ 	.word	0x000002d0
        /*0c2c*/ 	.word	0x000000ff
        /*0c30*/ 	.word	0x00029800
        /*0c34*/ 	.short	0x0100
        /*0c36*/ 	.byte	0x08
	.zero		1


	//   ....[1]....
        /*0c38*/ 	.word	0x000002e0
        /*0c3c*/ 	.word	0x000000ff
        /*0c40*/ 	.word	0x00029820
        /*0c44*/ 	.short	0x0100
        /*0c46*/ 	.byte	0x08
	.zero		1


	//   ....[2]....
        /*0c48*/ 	.word	0x000003d0
        /*0c4c*/ 	.word	0x000000ff
        /*0c50*/ 	.word	0x00029830
        /*0c54*/ 	.short	0x0100
        /*0c56*/ 	.byte	0x08
	.zero		1


	//   ....[3]....
        /*0c58*/ 	.word	0x000003e0
        /*0c5c*/ 	.word	0x000000ff
        /*0c60*/ 	.word	0x00029840
        /*0c64*/ 	.short	0x0100
        /*0c66*/ 	.byte	0x08
	.zero		1


	//   ....[4]....
        /*0c68*/ 	.word	0x000003f0
        /*0c6c*/ 	.word	0x000000ff
        /*0c70*/ 	.word	0x00029838
        /*0c74*/ 	.short	0x0100
        /*0c76*/ 	.byte	0x08
	.zero		1


	//   ....[5]....
        /*0c78*/ 	.word	0x00000400
        /*0c7c*/ 	.word	0x000000ff
        /*0c80*/ 	.word	0x00029848
        /*0c84*/ 	.short	0x0100
        /*0c86*/ 	.byte	0x08
	.zero		1


	//   ....[6]....
        /*0c88*/ 	.word	0x00000530
        /*0c8c*/ 	.word	0x000000ff
        /*0c90*/ 	.word	0x00029850
        /*0c94*/ 	.short	0x0100
        /*0c96*/ 	.byte	0x08
	.zero		1


	//   ....[7]....
        /*0c98*/ 	.word	0x00000540
        /*0c9c*/ 	.word	0x000000ff
        /*0ca0*/ 	.word	0x00029860
        /*0ca4*/ 	.short	0x0100
        /*0ca6*/ 	.byte	0x08
	.zero		1


	//   ....[8]....
        /*0ca8*/ 	.word	0x00000550
        /*0cac*/ 	.word	0x000000ff
        /*0cb0*/ 	.word	0x00029858
        /*0cb4*/ 	.short	0x0100
        /*0cb6*/ 	.byte	0x08
	.zero		1


	//   ....[9]....
        /*0cb8*/ 	.word	0x00000560
        /*0cbc*/ 	.word	0x000000ff
        /*0cc0*/ 	.word	0x00029868
        /*0cc4*/ 	.short	0x0100
        /*0cc6*/ 	.byte	0x08
	.zero		1


	//   ....[10]....
        /*0cc8*/ 	.word	0x00000650
        /*0ccc*/ 	.word	0x000000ff
        /*0cd0*/ 	.word	0x00029870
        /*0cd4*/ 	.short	0x0100
        /*0cd6*/ 	.byte	0x06
	.zero		1


	//   ....[11]....
        /*0cd8*/ 	.word	0x00000660
        /*0cdc*/ 	.word	0x000000ff
        /*0ce0*/ 	.word	0x00029880
        /*0ce4*/ 	.short	0x0100
        /*0ce6*/ 	.byte	0x06
	.zero		1


	//   ....[12]....
        /*0ce8*/ 	.word	0x00000670
        /*0cec*/ 	.word	0x000000ff
        /*0cf0*/ 	.word	0x00029878
        /*0cf4*/ 	.short	0x0100
        /*0cf6*/ 	.byte	0x06
	.zero		1


	//   ....[13]....
        /*0cf8*/ 	.word	0x00000680
        /*0cfc*/ 	.word	0x000000ff
        /*0d00*/ 	.word	0x00029888
        /*0d04*/ 	.short	0x0100
        /*0d06*/ 	.byte	0x06
	.zero		1


	//   ....[14]....
        /*0d08*/ 	.word	0x000007b0
        /*0d0c*/ 	.word	0x000000ff
        /*0d10*/ 	.word	0x00029890
        /*0d14*/ 	.short	0x0100
        /*0d16*/ 	.byte	0x08
	.zero		1


	//   ....[15]....
        /*0d18*/ 	.word	0x000007c0
        /*0d1c*/ 	.word	0x000000ff
        /*0d20*/ 	.word	0x000298a0
        /*0d24*/ 	.short	0x0100
        /*0d26*/ 	.byte	0x08
	.zero		1


	//   ....[16]....
        /*0d28*/ 	.word	0x000007d0
        /*0d2c*/ 	.word	0x000000ff
        /*0d30*/ 	.word	0x00029898
        /*0d34*/ 	.short	0x0100
        /*0d36*/ 	.byte	0x08
	.zero		1


	//   ....[17]....
        /*0d38*/ 	.word	0x000007e0
        /*0d3c*/ 	.word	0x000000ff
        /*0d40*/ 	.word	0x000298a8
        /*0d44*/ 	.short	0x0100
        /*0d46*/ 	.byte	0x08
	.zero		1


	//   ....[18]....
        /*0d48*/ 	.word	0x00000910
        /*0d4c*/ 	.word	0x000000ff
        /*0d50*/ 	.word	0x000298b0
        /*0d54*/ 	.short	0x0100
        /*0d56*/ 	.byte	0x08
	.zero		1


	//   ....[19]....
        /*0d58*/ 	.word	0x00000920
        /*0d5c*/ 	.word	0x000000ff
        /*0d60*/ 	.word	0x000298c0
        /*0d64*/ 	.short	0x0100
        /*0d66*/ 	.byte	0x08
	.zero		1


	//   ....[20]....
        /*0d68*/ 	.word	0x00000930
        /*0d6c*/ 	.word	0x000000ff
        /*0d70*/ 	.word	0x000298b8
        /*0d74*/ 	.short	0x0100
        /*0d76*/ 	.byte	0x08
	.zero		1


	//   ....[21]....
        /*0d78*/ 	.word	0x00000940
        /*0d7c*/ 	.word	0x000000ff
        /*0d80*/ 	.word	0x000298c8
        /*0d84*/ 	.short	0x0100
        /*0d86*/ 	.byte	0x08
	.zero		1


	//   ....[22]....
        /*0d88*/ 	.word	0x00003590
        /*0d8c*/ 	.word	0x00000061
        /*0d90*/ 	.word	0x00029890
        /*0d94*/ 	.short	0x010a
        /*0d96*/ 	.byte	0x3f
	.zero		1


	//   ....[23]....
        /*0d98*/ 	.word	0x000092e0
        /*0d9c*/ 	.word	0x00000061
        /*0da0*/ 	.word	0x00029890
        /*0da4*/ 	.short	0x010a
        /*0da6*/ 	.byte	0x3f
	.zero		1


	//   ....[24]....
        /*0da8*/ 	.word	0x0000f1f0
        /*0dac*/ 	.word	0x00000061
        /*0db0*/ 	.word	0x00029890
        /*0db4*/ 	.short	0x010a
        /*0db6*/ 	.byte	0x3f
	.zero		1


	//   ....[25]....
        /*0db8*/ 	.word	0x0000f5c0
        /*0dbc*/ 	.word	0x00000028
        /*0dc0*/ 	.word	0x00000000
        /*0dc4*/ 	.short	0x0101
        /*0dc6*/ 	.byte	0x3f
	.zero		1


	//   ....[26]....
        /*0dc8*/ 	.word	0x0000f600
        /*0dcc*/ 	.word	0x00000061
        /*0dd0*/ 	.word	0x000298b0
        /*0dd4*/ 	.short	0x010a
        /*0dd6*/ 	.byte	0x3f
	.zero		1


	//   ....[27]....
        /*0dd8*/ 	.word	0x0000faa0
        /*0ddc*/ 	.word	0x00000061
        /*0de0*/ 	.word	0x00000000
        /*0de4*/ 	.short	0x0101
        /*0de6*/ 	.byte	0x3f
	.zero		1


	//   ....[28]....
        /*0de8*/ 	.word	0x00010340
        /*0dec*/ 	.word	0x00000010
        /*0df0*/ 	.word	0x00029800
        /*0df4*/ 	.short	0x010a
        /*0df6*/ 	.byte	0x3f
	.zero		1


	//   ....[29]....
        /*0df8*/ 	.word	0x00010390
        /*0dfc*/ 	.word	0x00000010
        /*0e00*/ 	.word	0x00029800
        /*0e04*/ 	.short	0x010a
        /*0e06*/ 	.byte	0x3f
	.zero		1


	//   ....[30]....
        /*0e08*/ 	.word	0x00010d30
        /*0e0c*/ 	.word	0x00000010
        /*0e10*/ 	.word	0x00029800
        /*0e14*/ 	.short	0x010a
        /*0e16*/ 	.byte	0x3f
	.zero		1


	//   ....[31]....
        /*0e18*/ 	.word	0x00014220
        /*0e1c*/ 	.word	0x00000010
        /*0e20*/ 	.word	0x00029800
        /*0e24*/ 	.short	0x010a
        /*0e26*/ 	.byte	0x3f
	.zero		1


	//   ....[32]....
        /*0e28*/ 	.word	0x000172c0
        /*0e2c*/ 	.word	0x00000003
        /*0e30*/ 	.word	0x00029830
        /*0e34*/ 	.short	0x010a
        /*0e36*/ 	.byte	0x3f
	.zero		1


	//   ....[33]....
        /*0e38*/ 	.word	0x00017330
        /*0e3c*/ 	.word	0x00000003
        /*0e40*/ 	.word	0x00029830
        /*0e44*/ 	.short	0x010a
        /*0e46*/ 	.byte	0x3f
	.zero		1


	//   ....[34]....
        /*0e48*/ 	.word	0x00018a60
        /*0e4c*/ 	.word	0x00000003
        /*0e50*/ 	.word	0x00000000
        /*0e54*/ 	.short	0x0101
        /*0e56*/ 	.byte	0x3f
	.zero		1


	//   ....[35]....
        /*0e58*/ 	.word	0x0001a960
        /*0e5c*/ 	.word	0x0000000b
        /*0e60*/ 	.word	0x00029830
        /*0e64*/ 	.short	0x010a
        /*0e66*/ 	.byte	0x3f
	.zero		1


	//   ....[36]....
        /*0e68*/ 	.word	0x0001a9b0
        /*0e6c*/ 	.word	0x0000000b
        /*0e70*/ 	.word	0x00029830
        /*0e74*/ 	.short	0x010a
        /*0e76*/ 	.byte	0x3f
	.zero		1


	//   ....[37]....
        /*0e78*/ 	.word	0x0001bab0
        /*0e7c*/ 	.word	0x0000000a
        /*0e80*/ 	.word	0x00029850
        /*0e84*/ 	.short	0x010a
        /*0e86*/ 	.byte	0x3f
	.zero		1


	//   ....[38]....
        /*0e88*/ 	.word	0x0001baf0
        /*0e8c*/ 	.word	0x0000000a
        /*0e90*/ 	.word	0x00029850
        /*0e94*/ 	.short	0x010a
        /*0e96*/ 	.byte	0x3f
	.zero		1


	//   ....[39]....
        /*0e98*/ 	.word	0x0001dd30
        /*0e9c*/ 	.word	0x00000004
        /*0ea0*/ 	.word	0x00000000
        /*0ea4*/ 	.short	0x0101
        /*0ea6*/ 	.byte	0x3f
	.zero		1


	//   ....[40]....
        /*0ea8*/ 	.word	0x0001dfe0
        /*0eac*/ 	.word	0x00000008
        /*0eb0*/ 	.word	0x00000000
        /*0eb4*/ 	.short	0x0101
        /*0eb6*/ 	.byte	0x3f
	.zero		1


	//   ....[41]....
        /*0eb8*/ 	.word	0x0001e700
        /*0ebc*/ 	.word	0x00000000
        /*0ec0*/ 	.word	0x00029830
        /*0ec4*/ 	.short	0x010a
        /*0ec6*/ 	.byte	0x3f
	.zero		1


	//   ....[42]....
        /*0ec8*/ 	.word	0x0001e750
        /*0ecc*/ 	.word	0x00000000
        /*0ed0*/ 	.word	0x00029830
        /*0ed4*/ 	.short	0x010a
        /*0ed6*/ 	.byte	0x3f
	.zero		1


	//   ....[43]....
        /*0ed8*/ 	.word	0x0001f820
        /*0edc*/ 	.word	0x0000000b
        /*0ee0*/ 	.word	0x00029850
        /*0ee4*/ 	.short	0x010a
        /*0ee6*/ 	.byte	0x3f
	.zero		1


	//   ....[44]....
        /*0ee8*/ 	.word	0x0001f860
        /*0eec*/ 	.word	0x0000000b
        /*0ef0*/ 	.word	0x00029850
        /*0ef4*/ 	.short	0x010a
        /*0ef6*/ 	.byte	0x3f
	.zero		1


	//   ....[45]....
        /*0ef8*/ 	.word	0x00020f20
        /*0efc*/ 	.word	0x00000003
        /*0f00*/ 	.word	0x00000000
        /*0f04*/ 	.short	0x0101
        /*0f06*/ 	.byte	0x3f
	.zero		1


	//   ....[46]....
        /*0f08*/ 	.word	0x00021200
        /*0f0c*/ 	.word	0x00000008
        /*0f10*/ 	.word	0x00000000
        /*0f14*/ 	.short	0x0101
        /*0f16*/ 	.byte	0x3f
	.zero		1


	//   ....[47]....
        /*0f18*/ 	.word	0x00021870
        /*0f1c*/ 	.word	0x0000000c
        /*0f20*/ 	.word	0x00029850
        /*0f24*/ 	.short	0x010a
        /*0f26*/ 	.byte	0x3f
	.zero		1


	//   ....[48]....
        /*0f28*/ 	.word	0x000218f0
        /*0f2c*/ 	.word	0x0000000c
        /*0f30*/ 	.word	0x00029850
        /*0f34*/ 	.short	0x010a
        /*0f36*/ 	.byte	0x3f
	.zero		1


	//   ....[49]....
        /*0f38*/ 	.word	0x00021f20
        /*0f3c*/ 	.word	0x00000000
        /*0f40*/ 	.word	0x00000000
        /*0f44*/ 	.short	0x0101
        /*0f46*/ 	.byte	0x3f
	.zero		1


	//   ....[50]....
        /*0f48*/ 	.word	0x00023b30
        /*0f4c*/ 	.word	0x00000000
        /*0f50*/ 	.word	0x00000000
        /*0f54*/ 	.short	0x0101
        /*0f56*/ 	.byte	0x3f
	.zero		1


	//   ....[51]....
        /*0f58*/ 	.word	0x000262c0
        /*0f5c*/ 	.word	0x00000006
        /*0f60*/ 	.word	0x00029820
        /*0f64*/ 	.short	0x010a
        /*0f66*/ 	.byte	0x3f
	.zero		1


	//   ....[52]....
        /*0f68*/ 	.word	0x000263b0
        /*0f6c*/ 	.word	0x00000007
        /*0f70*/ 	.word	0x000298a0
        /*0f74*/ 	.short	0x010a
        /*0f76*/ 	.byte	0x3f
	.zero		1


	//   ....[53]....
        /*0f78*/ 	.word	0x000267e0
        /*0f7c*/ 	.word	0x00000007
        /*0f80*/ 	.word	0x000298c0
        /*0f84*/ 	.short	0x010a
        /*0f86*/ 	.byte	0x3f
	.zero		1


	//   ....[54]....
        /*0f88*/ 	.word	0x00026bd0
        /*0f8c*/ 	.word	0x00000008
        /*0f90*/ 	.word	0x000298a0
        /*0f94*/ 	.short	0x010a
        /*0f96*/ 	.byte	0x3f
	.zero		1


	//   ....[55]....
        /*0f98*/ 	.word	0x00026ff0
        /*0f9c*/ 	.word	0x00000008
        /*0fa0*/ 	.word	0x000298c0
        /*0fa4*/ 	.short	0x010a
        /*0fa6*/ 	.byte	0x3f
	.zero		1


	//   ....[56]....
        /*0fa8*/ 	.word	0x00027f10
        /*0fac*/ 	.word	0x00000002
        /*0fb0*/ 	.word	0x00029880
        /*0fb4*/ 	.short	0x010a
        /*0fb6*/ 	.byte	0x3f
	.zero		1


	//   ....[57]....
        /*0fb8*/ 	.word	0x000280e0
        /*0fbc*/ 	.word	0x00000002
        /*0fc0*/ 	.word	0x00029840
        /*0fc4*/ 	.short	0x010a
        /*0fc6*/ 	.byte	0x3f
	.zero		1


	//   ....[58]....
        /*0fc8*/ 	.word	0x00028dd0
        /*0fcc*/ 	.word	0x00000009
        /*0fd0*/ 	.word	0x00029800
        /*0fd4*/ 	.short	0x0107
        /*0fd6*/ 	.byte	0x3f
	.zero		1


	//   ....[59]....
        /*0fd8*/ 	.word	0x00028ed0
        /*0fdc*/ 	.word	0x00000002
        /*0fe0*/ 	.word	0x00029800
        /*0fe4*/ 	.short	0x0101
        /*0fe6*/ 	.byte	0x3f
	.zero		1


	//   ....[60]....
        /*0fe8*/ 	.word	0x00028ef0
        /*0fec*/ 	.word	0x00000002
        /*0ff0*/ 	.word	0x00029820
        /*0ff4*/ 	.short	0x010a
        /*0ff6*/ 	.byte	0x3f
	.zero		1


	//   ....[61]....
        /*0ff8*/ 	.word	0x00029240
        /*0ffc*/ 	.word	0x00000005
        /*1000*/ 	.word	0x00029880
        /*1004*/ 	.short	0x010a
        /*1006*/ 	.byte	0x3f
	.zero		1


	//   ....[62]....
        /*1008*/ 	.word	0x000294a0
        /*100c*/ 	.word	0x00000005
        /*1010*/ 	.word	0x00029840
        /*1014*/ 	.short	0x010a
        /*1016*/ 	.byte	0x3f
	.zero		1


	//   ....[63]....
        /*1018*/ 	.word	0x000299c0
        /*101c*/ 	.word	0x00000011
        /*1020*/ 	.word	0x00029870
        /*1024*/ 	.short	0x010a
        /*1026*/ 	.byte	0x3f
	.zero		1


	//   ....[64]....
        /*1028*/ 	.word	0x00029a30
        /*102c*/ 	.word	0x00000011
        /*1030*/ 	.word	0x00029860
        /*1034*/ 	.short	0x010a
        /*1036*/ 	.byte	0x3f
	.zero		1


	//   ....[65]....
        /*1038*/ 	.word	0x00029f70
        /*103c*/ 	.word	0x00000011
        /*1040*/ 	.word	0x00029850
        /*1044*/ 	.short	0x0101
        /*1046*/ 	.byte	0x3f
	.zero		1


	//   ....[66]....
        /*1048*/ 	.word	0x00029ff0
        /*104c*/ 	.word	0x00000011
        /*1050*/ 	.word	0x00000000
        /*1054*/ 	.short	0x0101
        /*1056*/ 	.byte	0x3f
	.zero		1


	//   ....[67]....
        /*1058*/ 	.word	0x0002a220
        /*105c*/ 	.word	0x00000011
        /*1060*/ 	.word	0x00029870
        /*1064*/ 	.short	0x010a
        /*1066*/ 	.byte	0x3f
	.zero		1


	//   ....[68]....
        /*1068*/ 	.word	0x0002a290
        /*106c*/ 	.word	0x00000011
        /*1070*/ 	.word	0x00029860
        /*1074*/ 	.short	0x010a
        /*1076*/ 	.byte	0x3f
	.zero		1


	//   ....[69]....
        /*1078*/ 	.word	0x0002a7f0
        /*107c*/ 	.word	0x00000011
        /*1080*/ 	.word	0x00029850
        /*1084*/ 	.short	0x0101
        /*1086*/ 	.byte	0x3f
	.zero		1


	//   ....[70]....
        /*1088*/ 	.word	0x0002a840
        /*108c*/ 	.word	0x00000011
        /*1090*/ 	.word	0x00000000
        /*1094*/ 	.short	0x0101
        /*1096*/ 	.byte	0x3f
	.zero		1


	//   ....[71]....
        /*1098*/ 	.word	0x0002b5d0
        /*109c*/ 	.word	0x00000000
        /*10a0*/ 	.word	0x00029820
        /*10a4*/ 	.short	0x010a
        /*10a6*/ 	.byte	0x3f
	.zero		1


	//   ....[72]....
        /*10a8*/ 	.word	0x0002b780
        /*10ac*/ 	.word	0x00000006
        /*10b0*/ 	.word	0x00000000
        /*10b4*/ 	.short	0x010a
        /*10b6*/ 	.byte	0x3f
	.zero		1


	//   ....[73]....
        /*10b8*/ 	.word	0x0002b7f0
        /*10bc*/ 	.word	0x00000007
        /*10c0*/ 	.word	0x00000000
        /*10c4*/ 	.short	0x010a
        /*10c6*/ 	.byte	0x3f
	.zero		1


	//   ....[74]....
        /*10c8*/ 	.word	0x0002b850
        /*10cc*/ 	.word	0x00000004
        /*10d0*/ 	.word	0x00029860
        /*10d4*/ 	.short	0x010a
        /*10d6*/ 	.byte	0x3f
	.zero		1


	//   ....[75]....
        /*10d8*/ 	.word	0x0002b8a0
        /*10dc*/ 	.word	0x00000003
        /*10e0*/ 	.word	0x00029860
        /*10e4*/ 	.short	0x010a
        /*10e6*/ 	.byte	0x3f
	.zero		1


	//   ....[76]....
        /*10e8*/ 	.word	0x0002b8e0
        /*10ec*/ 	.word	0x00000004
        /*10f0*/ 	.word	0x00029880
        /*10f4*/ 	.short	0x010a
        /*10f6*/ 	.byte	0x3f
	.zero		1


	//   ....[77]....
        /*10f8*/ 	.word	0x0002b900
        /*10fc*/ 	.word	0x00000003
        /*1100*/ 	.word	0x00029880
        /*1104*/ 	.short	0x010a
        /*1106*/ 	.byte	0x3f
	.zero		1


	//   ....[78]....
        /*1108*/ 	.word	0x0002b960
        /*110c*/ 	.word	0x00000061
        /*1110*/ 	.word	0x00029890
        /*1114*/ 	.short	0x010a
        /*1116*/ 	.byte	0x3f
	.zero		1


	//   ....[79]....
        /*1118*/ 	.word	0x0002b9b0
        /*111c*/ 	.word	0x00000061
        /*1120*/ 	.word	0x00029890
        /*1124*/ 	.short	0x010a
        /*1126*/ 	.byte	0x3f
	.zero		1


	//   ....[80]....
        /*1128*/ 	.word	0x0002ba00
        /*112c*/ 	.word	0x00000061
        /*1130*/ 	.word	0x00029890
        /*1134*/ 	.short	0x010a
        /*1136*/ 	.byte	0x3f
	.zero		1


	//   ....[81]....
        /*1138*/ 	.word	0x0002ba50
        /*113c*/ 	.word	0x00000061
        /*1140*/ 	.word	0x000298b0
        /*1144*/ 	.short	0x010a
        /*1146*/ 	.byte	0x3f
	.zero		1


	//   ....[82]....
        /*1148*/ 	.word	0x0002bd00
        /*114c*/ 	.word	0x00000010
        /*1150*/ 	.word	0x00029800
        /*1154*/ 	.short	0x010a
        /*1156*/ 	.byte	0x3f
	.zero		1


	//   ....[83]....
        /*1158*/ 	.word	0x0002bf10
        /*115c*/ 	.word	0x00000010
        /*1160*/ 	.word	0x00029800
        /*1164*/ 	.short	0x010a
        /*1166*/ 	.byte	0x3f
	.zero		1


	//   ....[84]....
        /*1168*/ 	.word	0x0002bf60
        /*116c*/ 	.word	0x00000003
        /*1170*/ 	.word	0x00029830
        /*1174*/ 	.short	0x010a
        /*1176*/ 	.byte	0x3f
	.zero		1


	//   ....[85]....
        /*1178*/ 	.word	0x0002bfb0
        /*117c*/ 	.word	0x0000000b
        /*1180*/ 	.word	0x00029830
        /*1184*/ 	.short	0x010a
        /*1186*/ 	.byte	0x3f
	.zero		1


	//   ....[86]....
        /*1188*/ 	.word	0x0002c000
        /*118c*/ 	.word	0x0000000a
        /*1190*/ 	.word	0x00029850
        /*1194*/ 	.short	0x010a
        /*1196*/ 	.byte	0x3f
	.zero		1


	//   ....[87]....
        /*1198*/ 	.word	0x0002c050
        /*119c*/ 	.word	0x00000000
        /*11a0*/ 	.word	0x00029830
        /*11a4*/ 	.short	0x010a
        /*11a6*/ 	.byte	0x3f
	.zero		1


	//   ....[88]....
        /*11a8*/ 	.word	0x0002c0a0
        /*11ac*/ 	.word	0x0000000b
        /*11b0*/ 	.word	0x00029850
        /*11b4*/ 	.short	0x010a
        /*11b6*/ 	.byte	0x3f
	.zero		1


	//   ....[89]....
        /*11b8*/ 	.word	0x0002c0f0
        /*11bc*/ 	.word	0x0000000c
        /*11c0*/ 	.word	0x00029850
        /*11c4*/ 	.short	0x010a
        /*11c6*/ 	.byte	0x3f
	.zero		1


	//   ....[90]....
        /*11c8*/ 	.word	0x0002d6c0
        /*11cc*/ 	.word	0x00000005
        /*11d0*/ 	.word	0x00029820
        /*11d4*/ 	.short	0x010a
        /*11d6*/ 	.byte	0x3f
	.zero		1


	//   ....[91]....
        /*11d8*/ 	.word	0x0002d710
        /*11dc*/ 	.word	0x00000007
        /*11e0*/ 	.word	0x000298a0
        /*11e4*/ 	.short	0x010a
        /*11e6*/ 	.byte	0x3f
	.zero		1


	//   ....[92]....
        /*11e8*/ 	.word	0x0002d760
        /*11ec*/ 	.word	0x00000007
        /*11f0*/ 	.word	0x000298c0
        /*11f4*/ 	.short	0x010a
        /*11f6*/ 	.byte	0x3f
	.zero		1


	//   ....[93]....
        /*11f8*/ 	.word	0x0002d7b0
        /*11fc*/ 	.word	0x00000008
        /*1200*/ 	.word	0x000298a0
        /*1204*/ 	.short	0x010a
        /*1206*/ 	.byte	0x3f
	.zero		1


	//   ....[94]....
        /*1208*/ 	.word	0x0002d800
        /*120c*/ 	.word	0x00000008
        /*1210*/ 	.word	0x000298c0
        /*1214*/ 	.short	0x010a
        /*1216*/ 	.byte	0x3f
	.zero		1


	//   ....[95]....
        /*1218*/ 	.word	0x0002d9a0
        /*121c*/ 	.word	0x00000002
        /*1220*/ 	.word	0x00029880
        /*1224*/ 	.short	0x010a
        /*1226*/ 	.byte	0x3f
	.zero		1


	//   ....[96]....
        /*1228*/ 	.word	0x0002d9f0
        /*122c*/ 	.word	0x00000002
        /*1230*/ 	.word	0x00029840
        /*1234*/ 	.short	0x010a
        /*1236*/ 	.byte	0x3f
	.zero		1


	//   ....[97]....
        /*1238*/ 	.word	0x0002e050
        /*123c*/ 	.word	0x00000002
        /*1240*/ 	.word	0x00029820
        /*1244*/ 	.short	0x010a
        /*1246*/ 	.byte	0x3f
	.zero		1


	//   ....[98]....
        /*1248*/ 	.word	0x0002e0a0
        /*124c*/ 	.word	0x00000005
        /*1250*/ 	.word	0x00029880
        /*1254*/ 	.short	0x010a
        /*1256*/ 	.byte	0x3f
	.zero		1


	//   ....[99]....
        /*1258*/ 	.word	0x0002e0f0
        /*125c*/ 	.word	0x00000005
        /*1260*/ 	.word	0x00029840
        /*1264*/ 	.short	0x010a
        /*1266*/ 	.byte	0x3f
	.zero		1


	//   ....[100]....
        /*1268*/ 	.word	0x0002e140
        /*126c*/ 	.word	0x00000011
        /*1270*/ 	.word	0x00029870
        /*1274*/ 	.short	0x010a
        /*1276*/ 	.byte	0x3f
	.zero		1


	//   ....[101]....
        /*1278*/ 	.word	0x0002e190
        /*127c*/ 	.word	0x00000011
        /*1280*/ 	.word	0x00029860
        /*1284*/ 	.short	0x010a
        /*1286*/ 	.byte	0x3f
	.zero		1


	//   ....[102]....
        /*1288*/ 	.word	0x0002e1e0
        /*128c*/ 	.word	0x00000011
        /*1290*/ 	.word	0x00029870
        /*1294*/ 	.short	0x010a
        /*1296*/ 	.byte	0x3f
	.zero		1


	//   ....[103]....
        /*1298*/ 	.word	0x0002e230
        /*129c*/ 	.word	0x00000011
        /*12a0*/ 	.word	0x00029860
        /*12a4*/ 	.short	0x010a
        /*12a6*/ 	.byte	0x3f
	.zero		1


	//   ....[104]....
        /*12a8*/ 	.word	0x0002ec90
        /*12ac*/ 	.word	0x00000000
        /*12b0*/ 	.word	0x00029820
        /*12b4*/ 	.short	0x010a
        /*12b6*/ 	.byte	0x3f
	.zero		1


	//   ....[105]....
        /*12b8*/ 	.word	0x0002ee30
        /*12bc*/ 	.word	0x00000006
        /*12c0*/ 	.word	0x00000000
        /*12c4*/ 	.short	0x010a
        /*12c6*/ 	.byte	0x3f
	.zero		1


	//   ....[106]....
        /*12c8*/ 	.word	0x0002ee80
        /*12cc*/ 	.word	0x00000007
        /*12d0*/ 	.word	0x00000000
        /*12d4*/ 	.short	0x010a
        /*12d6*/ 	.byte	0x3f
	.zero		1


	//   ....[107]....
        /*12d8*/ 	.word	0x0002eed0
        /*12dc*/ 	.word	0x00000004
        /*12e0*/ 	.word	0x00029860
        /*12e4*/ 	.short	0x010a
        /*12e6*/ 	.byte	0x3f
	.zero		1


	//   ....[108]....
        /*12e8*/ 	.word	0x0002ef20
        /*12ec*/ 	.word	0x00000003
        /*12f0*/ 	.word	0x00029860
        /*12f4*/ 	.short	0x010a
        /*12f6*/ 	.byte	0x3f
	.zero		1


	//   ....[109]....
        /*12f8*/ 	.word	0x0002ef70
        /*12fc*/ 	.word	0x00000004
        /*1300*/ 	.word	0x00029880
        /*1304*/ 	.short	0x010a
        /*1306*/ 	.byte	0x3f
	.zero		1


	//----- nvinfo : EIATTR_NUM_MBARRIERS
	.align		4
.L_362:
        /*1308*/ 	.byte	0x03, 0x38
        /*130a*/ 	.short	0x0016


	//----- nvinfo : EIATTR_EXIT_INSTR_OFFSETS
	.align		4
        /*130c*/ 	.byte	0x04, 0x1c
        /*130e*/ 	.short	(.L_364 - .L_363)


	//   ....[0]....
.L_363:
        /*1310*/ 	.word	0x0002b950


	//----- nvinfo : EIATTR_MAX_THREADS
	.align		4
.L_364:
        /*1314*/ 	.byte	0x04, 0x05
        /*1316*/ 	.short	(.L_366 - .L_365)
.L_365:
        /*1318*/ 	.word	0x00000180
        /*131c*/ 	.word	0x00000001
        /*1320*/ 	.word	0x00000001


	//----- nvinfo : EIATTR_CRS_STACK_SIZE
	.align		4
.L_366:
        /*1324*/ 	.byte	0x04, 0x1e
        /*1326*/ 	.short	(.L_368 - .L_367)
.L_367:
        /*1328*/ 	.word	0x00000000


	//----- nvinfo : EIATTR_CBANK_PARAM_SIZE
	.align		4
.L_368:
        /*132c*/ 	.byte	0x03, 0x19
        /*132e*/ 	.short	0x0af0


	//----- nvinfo : EIATTR_PARAM_CBANK
	.align		4
        /*1330*/ 	.byte	0x04, 0x0a
        /*1332*/ 	.short	(.L_370 - .L_369)
	.align		4
.L_369:
        /*1334*/ 	.word	index@(.nv.constant0._ZN7cutlass13device_kernelIN5flash11enable_sm90INS1_16FlashAttnFwdSm90INS1_25CollectiveMainloopFwdSm90ILi2EN4cute5tupleIJNS5_1CILi1EEES8_S8_EEENS6_IJNS7_ILi128EEENS7_ILi160EEENS7_ILi192EEEEEELi128ENS_12float_e4m3_tEfNS_4arch4Sm90ELb1ELb0ELb0ELb1ELb0ELb1ELb0ELb1ELb1ELb1ELb0ELb0EEENS1_21CollectiveEpilogueFwdINS6_IJSA_SA_SB_EEES9_NS_10bfloat16_tESG_Li256ELb1ELb1ELb0ELb1EEENS1_36VarlenDynamicPersistentTileSchedulerILi128ELi160ELi256ELi128ELb0ELb1ELb1ELb1ELb1ELb1EEEEEEEEEvNT_6ParamsE)
        /*1338*/ 	.short	0x0210
        /*133a*/ 	.short	0x0af0


	//----- nvinfo : EIATTR_SW_WAR
	.align		4
.L_370:
        /*133c*/ 	.byte	0x04, 0x36
        /*133e*/ 	.short	(.L_372 - .L_371)
.L_371:
        /*1340*/ 	.word	0x00000008
.L_372:


//--------------------- .nv.callgraph             --------------------------
	.section	.nv.callgraph,"",@"SHT_CUDA_CALLGRAPH"
	.align	4
	.sectionentsize	8
	.align		4
        /*0000*/ 	.word	0x00000000
	.align		4
        /*0004*/ 	.word	0xffffffff
	.align		4
        /*0008*/ 	.word	index@(_ZN7cutlass13device_kernelIN5flash11enable_sm90INS1_16FlashAttnFwdSm90INS1_25CollectiveMainloopFwdSm90ILi2EN4cute5tupleIJNS5_1CILi1EEES8_S8_EEENS6_IJNS7_ILi128EEENS7_ILi160EEENS7_ILi192EEEEEELi128ENS_12float_e4m3_tEfNS_4arch4Sm90ELb0ELb0ELb0ELb0ELb0ELb0ELb0ELb1ELb1ELb1ELb0ELb0EEENS1_21CollectiveEpilogueFwdINS6_IJSA_SA_SB_EEES9_NS_10bfloat16_tESG_Li256ELb0ELb1ELb0ELb1EEENS1_29StaticPersistentTileSchedulerILb0EEEEEEEEEvNT_6ParamsE)
	.align		4
        /*000c*/ 	.word	index@(__assertfail)
	.align		4
        /*0010*/ 	.word	index@(_ZN7cutlass13device_kernelIN5flash11enable_sm90INS1_16FlashAttnFwdSm90INS1_25CollectiveMainloopFwdSm90ILi2EN4cute5tupleIJNS5_1CILi2EEENS7_ILi1EEES9_EEENS6_IJNS7_ILi128EEENS7_ILi160EEENS7_ILi192EEEEEELi128ENS_12float_e4m3_tEfNS_4arch4Sm90ELb0ELb0ELb0ELb0ELb0ELb0ELb0ELb1ELb1ELb1ELb0ELb0EEENS1_21CollectiveEpilogueFwdINS6_IJSB_SB_SC_EEESA_NS_10bfloat16_tESH_Li256ELb0ELb1ELb0ELb1EEENS1_29StaticPersistentTileSchedulerILb0EEEEEEEEEvNT_6ParamsE)
	.align		4
        /*0014*/ 	.word	index@(__assertfail)
	.align		4
        /*0018*/ 	.word	index@(_ZN7cutlass13device_kernelIN5flash11enable_sm90INS1_16FlashAttnFwdSm90INS1_25CollectiveMainloopFwdSm90ILi2EN4cute5tupleIJNS5_1CILi1EEES8_S8_EEENS6_IJNS7_ILi128EEENS7_ILi160EEENS7_ILi192EEEEEELi128ENS_12float_e4m3_tEfNS_4arch4Sm90ELb0ELb0ELb0ELb1ELb0ELb0ELb0ELb1ELb1ELb1ELb0ELb0EEENS1_21CollectiveEpilogueFwdINS6_IJSA_SA_SB_EEES9_NS_10bfloat16_tESG_Li256ELb1ELb1ELb0ELb1EEENS1_36VarlenDynamicPersistentTileSchedulerILi128ELi160ELi256ELi128ELb0ELb1ELb1ELb0ELb1ELb1EEEEEEEEEvNT_6ParamsE)
	.align		4
        /*001c*/ 	.word	index@(__assertfail)
	.align		4
        /*0020*/ 	.word	index@(_ZN7cutlass13device_kernelIN5flash11enable_sm90INS1_16FlashAttnFwdSm90INS1_25CollectiveMainloopFwdSm90ILi2EN4cute5tupleIJNS5_1CILi1EEES8_S8_EEENS6_IJNS7_ILi128EEENS7_ILi160EEENS7_ILi192EEEEEELi128ENS_12float_e4m3_tEfNS_4arch4Sm90ELb0ELb0ELb0ELb1ELb0ELb1ELb0ELb1ELb1ELb1ELb0ELb0EEENS1_21CollectiveEpilogueFwdINS6_IJSA_SA_SB_EEES9_NS_10bfloat16_tESG_Li256ELb1ELb1ELb0ELb1EEENS1_36VarlenDynamicPersistentTileSchedulerILi128ELi160ELi256ELi128ELb0ELb1ELb1ELb0ELb1ELb1EEEEEEEEEvNT_6ParamsE)
	.align		4
        /*0024*/ 	.word	index@(__assertfail)
	.align		4
        /*0028*/ 	.word	index@(_ZN7cutlass13device_kernelIN5flash11enable_sm90INS1_16FlashAttnFwdSm90INS1_25CollectiveMainloopFwdSm90ILi2EN4cute5tupleIJNS5_1CILi1EEES8_S8_EEENS6_IJNS7_ILi128EEENS7_ILi160EEENS7_ILi192EEEEEELi128ENS_12float_e4m3_tEfNS_4arch4Sm90ELb0ELb1ELb0ELb0ELb0ELb0ELb0ELb1ELb1ELb1ELb0ELb0EEENS1_21CollectiveEpilogueFwdINS6_IJSA_SA_SB_EEES9_NS_10bfloat16_tESG_Li256ELb0ELb1ELb0ELb1EEENS1_30DynamicPersistentTileSchedulerILi256ELi128ELb0ELb1ELb1EEEEEEEEEvNT_6ParamsE)
	.align		4
        /*002c*/ 	.word	index@(__assertfail)
	.align		4
        /*0030*/ 	.word	index@(_ZN7cutlass13device_kernelIN5flash11enable_sm90INS1_16FlashAttnFwdSm90INS1_25CollectiveMainloopFwdSm90ILi2EN4cute5tupleIJNS5_1CILi1EEES8_S8_EEENS6_IJNS7_ILi128EEENS7_ILi160EEENS7_ILi192EEEEEELi128ENS_12float_e4m3_tEfNS_4arch4Sm90ELb0ELb1ELb0ELb1ELb0ELb0ELb0ELb1ELb1ELb1ELb0ELb0EEENS1_21CollectiveEpilogueFwdINS6_IJSA_SA_SB_EEES9_NS_10bfloat16_tESG_Li256ELb1ELb1ELb0ELb1EEENS1_36VarlenDynamicPersistentTileSchedulerILi128ELi160ELi256ELi128ELb0ELb1ELb1ELb1ELb0ELb1EEEEEEEEEvNT_6ParamsE)
	.align		4
        /*0034*/ 	.word	index@(__assertfail)
	.align		4
        /*0038*/ 	.word	index@(_ZN7cutlass13device_kernelIN5flash11enable_sm90INS1_16FlashAttnFwdSm90INS1_25CollectiveMainloopFwdSm90ILi2EN4cute5tupleIJNS5_1CILi1EEES8_S8_EEENS6_IJNS7_ILi128EEENS7_ILi160EEENS7_ILi192EEEEEELi128ENS_12float_e4m3_tEfNS_4arch4Sm90ELb0ELb1ELb0ELb1ELb0ELb1ELb0ELb1ELb1ELb1ELb0ELb0EEENS1_21CollectiveEpilogueFwdINS6_IJSA_SA_SB_EEES9_NS_10bfloat16_tESG_Li256ELb1ELb1ELb0ELb1EEENS1_36VarlenDynamicPersistentTileSchedulerILi128ELi160ELi256ELi128ELb0ELb1ELb1ELb1ELb0ELb1EEEEEEEEEvNT_6ParamsE)
	.align		4
        /*003c*/ 	.word	index@(__assertfail)
	.align		4
        /*0040*/ 	.word	index@(_ZN7cutlass13device_kernelIN5flash11enable_sm90INS1_16FlashAttnFwdSm90INS1_25CollectiveMainloopFwdSm90ILi2EN4cute5tupleIJNS5_1CILi1EEES8_S8_EEENS6_IJNS7_ILi128EEENS7_ILi160EEENS7_ILi192EEEEEELi128ENS_12float_e4m3_tEfNS_4arch4Sm90ELb1ELb0ELb0ELb0ELb0ELb0ELb0ELb1ELb1ELb1ELb0ELb0EEENS1_21CollectiveEpilogueFwdINS6_IJSA_SA_SB_EEES9_NS_10bfloat16_tESG_Li256ELb0ELb1ELb0ELb1EEENS1_30DynamicPersistentTileSchedulerILi256ELi128ELb0ELb1ELb1EEEEEEEEEvNT_6ParamsE)
	.align		4
        /*0044*/ 	.word	index@(__assertfail)
	.align		4
        /*0048*/ 	.word	index@(_ZN7cutlass13device_kernelIN5flash11enable_sm90INS1_16FlashAttnFwdSm90INS1_25CollectiveMainloopFwdSm90ILi2EN4cute5tupleIJNS5_1CILi1EEES8_S8_EEENS6_IJNS7_ILi128EEENS7_ILi160EEENS7_ILi192EEEEEELi128ENS_12float_e4m3_tEfNS_4arch4Sm90ELb1ELb0ELb0ELb1ELb0ELb0ELb0ELb1ELb1ELb1ELb0ELb0EEENS1_21CollectiveEpilogueFwdINS6_IJSA_SA_SB_EEES9_NS_10bfloat16_tESG_Li256ELb1ELb1ELb0ELb1EEENS1_36VarlenDynamicPersistentTileSchedulerILi128ELi160ELi256ELi128ELb0ELb1ELb1ELb1ELb1ELb1EEEEEEEEEvNT_6ParamsE)
	.align		4
        /*004c*/ 	.word	index@(__assertfail)
	.align		4
        /*0050*/ 	.word	index@(_ZN7cutlass13device_kernelIN5flash11enable_sm90INS1_16FlashAttnFwdSm90INS1_25CollectiveMainloopFwdSm90ILi2EN4cute5tupleIJNS5_1CILi1EEES8_S8_EEENS6_IJNS7_ILi128EEENS7_ILi160EEENS7_ILi192EEEEEELi128ENS_12float_e4m3_tEfNS_4arch4Sm90ELb1ELb0ELb0ELb1ELb0ELb1ELb0ELb1ELb1ELb1ELb0ELb0EEENS1_21CollectiveEpilogueFwdINS6_IJSA_SA_SB_EEES9_NS_10bfloat16_tESG_Li256ELb1ELb1ELb0ELb1EEENS1_36VarlenDynamicPersistentTileSchedulerILi128ELi160ELi256ELi128ELb0ELb1ELb1ELb1ELb1ELb1EEEEEEEEEvNT_6ParamsE)
	.align		4
        /*0054*/ 	.word	index@(__assertfail)
	.align		4
        /*0058*/ 	.word	0x00000000
	.align		4
        /*005c*/ 	.word	0xfffffffe
	.align		4
        /*0060*/ 	.word	0x00000000
	.align		4
        /*0064*/ 	.word	0xfffffffd
	.align		4
        /*0068*/ 	.word	0x00000000
	.align		4
        /*006c*/ 	.word	0xfffffffc


//--------------------- .nv.constant4             --------------------------
	.section	.nv.constant4,"a",@progbits
	.align	8
	.align		8
.nv.constant4:
        /*0000*/ 	.dword	__assertfail
	.align		8
        /*0008*/ 	.dword	__unnamed_1
	.align		8
        /*0010*/ 	.dword	__unnamed_2
	.align		8
        /*0018*/ 	.dword	__unnamed_3
	.align		8
        /*0020*/ 	.dword	__unnamed_4
	.align		8
        /*0028*/ 	.dword	__unnamed_5
	.align		8
        /*0030*/ 	.dword	__unnamed_6
	.align		8
        /*0038*/ 	.dword	__unnamed_7
	.align		8
        /*0040*/ 	.dword	_ZZN5flash28permute_output_fp8_VcolmajorIN4cute6TensorINS1_11ArrayEngineIN7cutlass10bfloat16_tELm64EEENS1_6LayoutINS1_5tupleIJNS8_IJNS1_1CILi2EEESA_NS9_ILi16EEEEEENS9_ILi1EEESD_EEENS8_IJNS8_IJSD_SA_NS9_ILi4EEEEEENS9_ILi0EEESH_EEEEEEEEEvRT_E9upper_map
	.align		8
        /*0048*/ 	.dword	_ZN75_INTERNAL_b21599bf_39_flash_fwd_hdimdiff_e4m3_packgqa_sm90_cu_59c7631c_33474cuda3std3__45__cpo5beginE
	.align		8
        /*0050*/ 	.dword	_ZN75_INTERNAL_b21599bf_39_flash_fwd_hdimdiff_e4m3_packgqa_sm90_cu_59c7631c_33474cuda3std3__45__cpo3endE
	.align		8
        /*0058*/ 	.dword	_ZN75_INTERNAL_b21599bf_39_flash_fwd_hdimdiff_e4m3_packgqa_sm90_cu_59c7631c_33474cuda3std3__45__cpo6cbeginE
	.align		8
        /*0060*/ 	.dword	_ZN75_INTERNAL_b21599bf_39_flash_fwd_hdimdiff_e4m3_packgqa_sm90_cu_59c7631c_33474cuda3std3__45__cpo4cendE
	.align		8
        /*0068*/ 	.dword	_ZN75_INTERNAL_b21599bf_39_flash_fwd_hdimdiff_e4m3_packgqa_sm90_cu_59c7631c_33474cuda3std3__477_GLOBAL__N__b21599bf_39_flash_fwd_hdimdiff_e4m3_packgqa_sm90_cu_59c7631c_33476ignoreE
	.align		8
        /*0070*/ 	.dword	_ZN75_INTERNAL_b21599bf_39_flash_fwd_hdimdiff_e4m3_packgqa_sm90_cu_59c7631c_33474cuda3std3__419piecewise_constructE
	.align		8
        /*0078*/ 	.dword	_ZN75_INTERNAL_b21599bf_39_flash_fwd_hdimdiff_e4m3_packgqa_sm90_cu_59c7631c_33474cuda3std3__48in_placeE
	.align		8
        /*0080*/ 	.dword	_ZN75_INTERNAL_b21599bf_39_flash_fwd_hdimdiff_e4m3_packgqa_sm90_cu_59c7631c_33474cuda3std6ranges3__45__cpo4swapE
	.align		8
        /*0088*/ 	.dword	_ZN75_INTERNAL_b21599bf_39_flash_fwd_hdimdiff_e4m3_packgqa_sm90_cu_59c7631c_33474cuda3std6ranges3__45__cpo9iter_moveE
	.align		8
        /*0090*/ 	.dword	_ZN75_INTERNAL_b21599bf_39_flash_fwd_hdimdiff_e4m3_packgqa_sm90_cu_59c7631c_33474cute7productE
	.align		8
        /*0098*/ 	.dword	_ZN75_INTERNAL_b21599bf_39_flash_fwd_hdimdiff_e4m3_packgqa_sm90_cu_59c7631c_33474cute1_E
	.align		8
        /*00a0*/ 	.dword	$str$25
	.align		8
        /*00a8*/ 	.dword	$str$26


//--------------------- .text._ZN7cutlass13device_kernelIN5flash11enable_sm90INS1_16FlashAttnFwdSm90INS1_25CollectiveMainloopFwdSm90ILi2EN4cute5tupleIJNS5_1CILi1EEES8_S8_EEENS6_IJNS7_ILi128EEENS7_ILi160EEENS7_ILi192EEEEEELi128ENS_12float_e4m3_tEfNS_4arch4Sm90ELb0ELb0ELb0ELb0ELb0ELb0ELb0ELb1ELb1ELb1ELb0ELb0EEENS1_21CollectiveEpilogueFwdINS6_IJSA_SA_SB_EEES9_NS_10bfloat16_tESG_Li256ELb0ELb1ELb0ELb1EEENS1_29StaticPersistentTileSchedulerILb0EEEEEEEEEvNT_6ParamsE --------------------------
	.section	.text._ZN7cutlass13device_kernelIN5flash11enable_sm90INS1_16FlashAttnFwdSm90INS1_25CollectiveMainloopFwdSm90ILi2EN4cute5tupleIJNS5_1CILi1EEES8_S8_EEENS6_IJNS7_ILi128EEENS7_ILi160EEENS7_ILi192EEEEEELi128ENS_12float_e4m3_tEfNS_4arch4Sm90ELb0ELb0ELb0ELb0ELb0ELb0ELb0ELb1ELb1ELb1ELb0ELb0EEENS1_21CollectiveEpilogueFwdINS6_IJSA_SA_SB_EEES9_NS_10bfloat16_tESG_Li256ELb0ELb1ELb0ELb1EEENS1_29StaticPersistentTileSchedulerILb0EEEEEEEEEvNT_6ParamsE,"ax",@progbits
	.align	128
.text._ZN7cutlass13device_kernelIN5flash11enable_sm90INS1_16FlashAttnFwdSm90INS1_25CollectiveMainloopFwdSm90ILi2EN4cute5tupleIJNS5_1CILi1EEES8_S8_EEENS6_IJNS7_ILi128EEENS7_ILi160EEENS7_ILi192EEEEEELi128ENS_12float_e4m3_tEfNS_4arch4Sm90ELb0ELb0ELb0ELb0ELb0ELb0ELb0ELb1ELb1ELb1ELb0ELb0EEENS1_21CollectiveEpilogueFwdINS6_IJSA_SA_SB_EEES9_NS_10bfloat16_tESG_Li256ELb0ELb1ELb0ELb1EEENS1_29StaticPersistentTileSchedulerILb0EEEEEEEEEvNT_6ParamsE:
        .type           _ZN7cutlass13device_kernelIN5flash11enable_sm90INS1_16FlashAttnFwdSm90INS1_25CollectiveMainloopFwdSm90ILi2EN4cute5tupleIJNS5_1CILi1EEES8_S8_EEENS6_IJNS7_ILi128EEENS7_ILi160EEENS7_ILi192EEEEEELi128ENS_12float_e4m3_tEfNS_4arch4Sm90ELb0ELb0ELb0ELb0ELb0ELb0ELb0ELb1ELb1ELb1ELb0ELb0EEENS1_21CollectiveEpilogueFwdINS6_IJSA_SA_SB_EEES9_NS_10bfloat16_tESG_Li256ELb0ELb1ELb0ELb1EEENS1_29StaticPersistentTileSchedulerILb0EEEEEEEEEvNT_6ParamsE,@function
        .size           _ZN7cutlass13device_kernelIN5flash11enable_sm90INS1_16FlashAttnFwdSm90INS1_25CollectiveMainloopFwdSm90ILi2EN4cute5tupleIJNS5_1CILi1EEES8_S8_EEENS6_IJNS7_ILi128EEENS7_ILi160EEENS7_ILi192EEEEEELi128ENS_12float_e4m3_tEfNS_4arch4Sm90ELb0ELb0ELb0ELb0ELb0ELb0ELb0ELb1ELb1ELb1ELb0ELb0EEENS1_21CollectiveEpilogueFwdINS6_IJSA_SA_SB_EEES9_NS_10bfloat16_tESG_Li256ELb0ELb1ELb0ELb1EEENS1_29StaticPersistentTileSchedulerILb0EEEEEEEEEvNT_6ParamsE,(.L_x_2849 - _ZN7cutlass13device_kernelIN5flash11enable_sm90INS1_16FlashAttnFwdSm90INS1_25CollectiveMainloopFwdSm90ILi2EN4cute5tupleIJNS5_1CILi1EEES8_S8_EEENS6_IJNS7_ILi128EEENS7_ILi160EEENS7_ILi192EEEEEELi128ENS_12float_e4m3_tEfNS_4arch4Sm90ELb0ELb0ELb0ELb0ELb0ELb0ELb0ELb1ELb1ELb1ELb0ELb0EEENS1_21CollectiveEpilogueFwdINS6_IJSA_SA_SB_EEES9_NS_10bfloat16_tESG_Li256ELb0ELb1ELb0ELb1EEENS1_29StaticPersistentTileSchedulerILb0EEEEEEEEEvNT_6ParamsE)
        .other          _ZN7cutlass13device_kernelIN5flash11enable_sm90INS1_16FlashAttnFwdSm90INS1_25CollectiveMainloopFwdSm90ILi2EN4cute5tupleIJNS5_1CILi1EEES8_S8_EEENS6_IJNS7_ILi128EEENS7_ILi160EEENS7_ILi192EEEEEELi128ENS_12float_e4m3_tEfNS_4arch4Sm90ELb0ELb0ELb0ELb0ELb0ELb0ELb0ELb1ELb1ELb1ELb0ELb0EEENS1_21CollectiveEpilogueFwdINS6_IJSA_SA_SB_EEES9_NS_10bfloat16_tESG_Li256ELb0ELb1ELb0ELb1EEENS1_29StaticPersistentTileSchedulerILb0EEEEEEEEEvNT_6ParamsE,@"STO_CUDA_ENTRY STV_DEFAULT"
_ZN7cutlass13device_kernelIN5flash11enable_sm90INS1_16FlashAttnFwdSm90INS1_25CollectiveMainloopFwdSm90ILi2EN4cute5tupleIJNS5_1CILi1EEES8_S8_EEENS6_IJNS7_ILi128EEENS7_ILi160EEENS7_ILi192EEEEEELi128ENS_12float_e4m3_tEfNS_4arch4Sm90ELb0ELb0ELb0ELb0ELb0ELb0ELb0ELb1ELb1ELb1ELb0ELb0EEENS1_21CollectiveEpilogueFwdINS6_IJSA_SA_SB_EEES9_NS_10bfloat16_tESG_Li256ELb0ELb1ELb0ELb1EEENS1_29StaticPersistentTileSchedulerILb0EEEEEEEEEvNT_6ParamsE:
[----:B------:R-:W0:Y:S02]  /*0000*/  LDC R1, c[0x0][0x28] ;  /* 0x00000a00ff017b82 */ /* 0x000e240000000800 */
[----:B0-----:R-:W-:Y:S01]  /*0010*/  VIADD R1, R1, 0xffffffe0 ;  /* 0xffffffe001017836 */ /* 0x001fe20000000000 */
[----:B------:R-:W0:Y:S01]  /*0020*/  S2R R3, SR_TID.X ;  /* 0x0000000000037919 */ /* 0x000e220000002100 */
[----:B------:R-:W-:Y:S01]  /*0030*/  ELECT P0, URZ, PT ;  /* 0x00000000003f782f */ /* 0x000fe20003800000 */
[----:B------:R-:W-:Y:S01]  /*0040*/  BSSY B0, `(.L_x_0) ;  /* 0x000000e000007945 */ /* 0x000fe20003800000 */
[--C-:B0-----:R-:W-:Y:S02]  /*0050*/  SHF.R.U32.HI R0, RZ, 0x5, R3.reuse ;  /* 0x00000005ff007819 */ /* 0x101fe40000011603 */
[----:B------:R-:W-:-:S03]  /*0060*/  SHF.R.U32.HI R22, RZ, 0x7, R3 ;  /* 0x00000007ff167819 */ /* 0x000fc60000011603 */
[----:B------:R-:W0:Y:S02]  /*0070*/  SHFL.IDX PT, R2, R0, RZ, 0x1f ;  /* 0x00001fff00027589 */ /* 0x000e2400000e0000 */
[----:B0-----:R-:W-:-:S13]  /*0080*/  ISETP.EQ.AND P0, PT, R2, RZ, P0 ;  /* 0x000000ff0200720c */ /* 0x001fda0000702270 */
[----:B------:R-:W-:Y:S05]  /*0090*/  @!P0 BRA `(.L_x_1) ;  /* 0x0000000000208947 */ /* 0x000fea0003800000 */
[----:B------:R-:W-:Y:S02]  /*00a0*/  ULDC.64 UR4, c[0x0][0x198] ;  /* 0x0000660000047ab9 */ /* 0x000fe40000000a00 */
[----:B------:R-:W-:Y:S02]  /*00b0*/  UIADD3 UR6, UP0, UR4, 0x370, URZ ;  /* 0x0000037004067890 */ /* 0x000fe4000ff1e03f */
[----:B------:R-:W-:Y:S02]  /*00c0*/  UIADD3 UR4, UP1, UR4, 0x470, URZ ;  /* 0x0000047004047890 */ /* 0x000fe4000ff3e03f */
[----:B------:R-:W-:Y:S02]  /*00d0*/  UIADD3.X UR7, URZ, UR5, URZ, UP0, !UPT ;  /* 0x000000053f077290 */ /* 0x000fe400087fe43f */
[----:B------:R-:W-:-:S07]  /*00e0*/  UIADD3.X UR5, URZ, UR5, URZ, UP1, !UPT ;  /* 0x000000053f057290 */ /* 0x000fce0008ffe43f */
[----:B------:R0:W-:Y:S02]  /*00f0*/  UTMACCTL.PF [UR6] ;  /* 0x00000000060079b9 */ /* 0x0001e40008040000 */
[----:B------:R0:W-:Y:S02]  /*0100*/  UTMACCTL.PF [UR4] ;  /* 0x00000000040079b9 */ /* 0x0001e40008040000 */
[----:B0-----:R-:W-:Y:S01]  /*0110*/  NOP ;  /* 0x0000000000007918 */ /* 0x001fe20000000000 */
.L_x_1:
[----:B------:R-:W-:Y:S05]  /*0120*/  BSYNC B0 ;  /* 0x0000000000007941 */ /* 0x000fea0003800000 */
.L_x_0:
[----:B------:R-:W-:Y:S01]  /*0130*/  VOTEU.ANY UP0, P0 ;  /* 0x00000000003f7886 */ /* 0x000fe20000000100 */
[----:B------:R-:W0:Y:S01]  /*0140*/  SHFL.IDX PT, R3, R22, RZ, 0x1f ;  /* 0x00001fff16037589 */ /* 0x000e2200000e0000 */
[----:B------:R-:W-:Y:S01]  /*0150*/  UMOV UR4, 0x80 ;  /* 0x0000008000047882 */ /* 0x000fe20000000000 */
[----:B------:R-:W-:Y:S01]  /*0160*/  UMOV UR7, 0x100 ;  /* 0x0000010000077882 */ /* 0x000fe20000000000 */
[----:B------:R-:W-:Y:S01]  /*0170*/  VOTEU.ANY UP1, P0 ;  /* 0x00000000003f7886 */ /* 0x000fe20000020100 */
[----:B------:R-:W1:Y:S01]  /*0180*/  @UP0 S2UR UR8, SR_CgaCtaId ;  /* 0x00000000000809c3 */ /* 0x000e620000008800 */
[----:B------:R-:W2:Y:S01]  /*0190*/  SHFL.IDX PT, R2, R0, RZ, 0x1f ;  /* 0x00001fff00027589 */ /* 0x000ea200000e0000 */
[----:B------:R-:W-:Y:S01]  /*01a0*/  @UP0 UMOV UR6, 0x400 ;  /* 0x0000040000060882 */ /* 0x000fe20000000000 */
[----:B------:R-:W-:-:S04]  /*01b0*/  @UP0 UIADD3 UR4, -UR4, 0x100000, URZ ;  /* 0x0010000004040890 */ /* 0x000fc8000fffe13f */
[----:B------:R-:W-:Y:S02]  /*01c0*/  @UP0 USHF.L.U32 UR5, UR4, 0xb, URZ ;  /* 0x0000000b04050899 */ /* 0x000fe4000800063f */
[----:B------:R-:W-:Y:S01]  /*01d0*/  @UP0 USHF.L.U32 UR4, UR4, 0x1, URZ ;  /* 0x0000000104040899 */ /* 0x000fe2000800063f */
[----:B------:R-:W-:Y:S01]  /*01e0*/  VOTEU.ANY UP2, P0 ;  /* 0x00000000003f7886 */ /* 0x000fe20000040100 */
[----:B0-----:R-:W-:Y:S01]  /*01f0*/  R2UR UR9, R3 ;  /* 0x00000000030972ca */ /* 0x001fe200000e0000 */
[----:B-1----:R-:W-:Y:S01]  /*0200*/  @UP0 ULEA UR8, UR8, UR6, 0x18 ;  /* 0x0000000608080291 */ /* 0x002fe2000f8ec03f */
[----:B--2---:R-:W-:Y:S01]  /*0210*/  ISETP.NE.AND P1, PT, R2, RZ, PT ;  /* 0x000000ff0200720c */ /* 0x004fe20003f25270 */
[----:B------:R-:W-:-:S04]  /*0220*/  @UP0 UIADD3 UR6, -UR7, 0x100000, URZ ;  /* 0x0010000007060890 */ /* 0x000fc8000fffe13f */
[----:B------:R-:W-:Y:S02]  /*0230*/  @UP0 USHF.L.U32 UR7, UR6, 0xb, URZ ;  /* 0x0000000b06070899 */ /* 0x000fe4000800063f */
[----:B------:R-:W-:-:S04]  /*0240*/  @UP0 USHF.L.U32 UR6, UR6, 0x1, URZ ;  /* 0x0000000106060899 */ /* 0x000fc8000800063f */
[----:B------:R-:W-:Y:S01]  /*0250*/  UISETP.NE.AND UP0, UPT, UR9, URZ, UPT ;  /* 0x0000003f0900728c */ /* 0x000fe2000bf05270 */
[----:B------:R-:W0:Y:S02]  /*0260*/  FENCE.VIEW.ASYNC.S ;  /* 0x00000000000073c6 */ /* 0x000e240000000000 */
[----:B0-----:R0:W1:Y:S05]  /*0270*/  @UP1 SYNCS.EXCH.64 URZ, [UR8+0x29800], UR4 ;  /* 0x02980004083f15b2 */ /* 0x00106a0008000100 */
[----:B------:R0:W2:Y:S01]  /*0280*/  @UP2 SYNCS.EXCH.64 URZ, [UR8+0x29820], UR6 ;  /* 0x02982006083f25b2 */ /* 0x0000a20008000100 */
[----:B------:R-:W-:Y:S05]  /*0290*/  @P1 BRA `(.L_x_2) ;  /* 0x0000000000481947 */ /* 0x000fea0003800000 */
[----:B0-----:R-:W0:Y:S01]  /*02a0*/  S2UR UR5, SR_CgaCtaId ;  /* 0x00000000000579c3 */ /* 0x001e220000008800 */
[----:B------:R-:W-:Y:S01]  /*02b0*/  UMOV UR4, 0x400 ;  /* 0x0000040000047882 */ /* 0x000fe20000000000 */
[----:B------:R-:W-:Y:S01]  /*02c0*/  UMOV UR6, 0x1 ;  /* 0x0000000100067882 */ /* 0x000fe20000000000 */
[----:B------:R-:W-:Y:S01]  /*02d0*/  UMOV UR7, 0x2 ;  /* 0x0000000200077882 */ /* 0x000fe20000000000 */
[----:B------:R-:W-:Y:S01]  /*02e0*/  ELECT P0, URZ, PT ;  /* 0x00000000003f782f */ /* 0x000fe20003800000 */
[----:B0-----:R-:W-:Y:S02]  /*02f0*/  ULEA UR8, UR5, UR4, 0x18 ;  /* 0x0000000405087291 */ /* 0x001fe4000f8ec03f */
[----:B------:R-:W-:-:S04]  /*0300*/  UIADD3 UR4, -UR6, 0x100000, URZ ;  /* 0x0010000006047890 */ /* 0x000fc8000fffe13f */
[----:B------:R-:W-:Y:S02]  /*0310*/  USHF.L.U32 UR5, UR4, 0xb, URZ ;  /* 0x0000000b04057899 */ /* 0x000fe4000800063f */
[----:B------:R-:W-:Y:S02]  /*0320*/  USHF.L.U32 UR4, UR4, 0x1, URZ ;  /* 0x0000000104047899 */ /* 0x000fe4000800063f */
[----:B------:R-:W-:-:S04]  /*0330*/  UIADD3 UR6, -UR7, 0x100000, URZ ;  /* 0x0010000007067890 */ /* 0x000fc8000fffe13f */
[----:B------:R-:W-:Y:S02]  /*0340*/  USHF.L.U32 UR7, UR6, 0xb, URZ ;  /* 0x0000000b06077899 */ /* 0x000fe4000800063f */
[----:B------:R-:W-:Y:S01]  /*0350*/  USHF.L.U32 UR6, UR6, 0x1, URZ ;  /* 0x0000000106067899 */ /* 0x000fe2000800063f */
[----:B------:R-:W0:Y:S03]  /*0360*/  FENCE.VIEW.ASYNC.S ;  /* 0x00000000000073c6 */ /* 0x000e260000000000 */
[----:B0-----:R3:W4:Y:S08]  /*0370*/  SYNCS.EXCH.64 URZ, [UR8+0x29830], UR4 ;  /* 0x02983004083f75b2 */ /* 0x0017300008000100 */
[----:B------:R3:W0:Y:S01]  /*0380*/  SYNCS.EXCH.64 URZ, [UR8+0x29840], UR6 ;  /* 0x02984006083f75b2 */ /* 0x0006220008000100 */
[----:B------:R3:W0:Y:S01]  /*0390*/  SYNCS.EXCH.64 URZ, [UR8+0x29838], UR4 ;  /* 0x02983804083f75b2 */ /* 0x0006220008000100 */
[----:B------:R3:W0:Y:S02]  /*03a0*/  SYNCS.EXCH.64 URZ, [UR8+0x29848], UR6 ;  /* 0x02984806083f75b2 */ /* 0x0006240008000100 */
[----:B---3--:R-:W-:Y:S01]  /*03b0*/  NOP ;  /* 0x0000000000007918 */ /* 0x008fe20000000000 */
.L_x_2:
[----:B------:R-:W3:Y:S01]  /*03c0*/  SHFL.IDX PT, R2, R0, RZ, 0x1f ;  /* 0x00001fff00027589 */ /* 0x000ee200000e0000 */
[----:B------:R-:W-:Y:S01]  /*03d0*/  NOP ;  /* 0x0000000000007918 */ /* 0x000fe20000000000 */
[----:B---3--:R-:W-:-:S13]  /*03e0*/  ISETP.NE.AND P0, PT, R2, RZ, PT ;  /* 0x000000ff0200720c */ /* 0x008fda0003f05270 */
        /* <DEDUP_REMOVED lines=14> */
[----:B0-----:R3:W0:Y:S08]  /*04d0*/  SYNCS.EXCH.64 URZ, [UR8+0x29850], UR4 ;  /* 0x02985004083f75b2 */ /* 0x0016300008000100 */
[----:B------:R3:W0:Y:S01]  /*04e0*/  SYNCS.EXCH.64 URZ, [UR8+0x29860], UR6 ;  /* 0x02986006083f75b2 */ /* 0x0006220008000100 */
[----:B------:R3:W0:Y:S01]  /*04f0*/  SYNCS.EXCH.64 URZ, [UR8+0x29858], UR4 ;  /* 0x02985804083f75b2 */ /* 0x0006220008000100 */
[----:B------:R3:W0:Y:S02]  /*0500*/  SYNCS.EXCH.64 URZ, [UR8+0x29868], UR6 ;  /* 0x02986806083f75b2 */ /* 0x0006240008000100 */
[----:B---3--:R-:W-:Y:S01]  /*0510*/  NOP ;  /* 0x0000000000007918 */ /* 0x008fe20000000000 */
.L_x_3:
[----:B------:R-:W3:Y:S01]  /*0520*/  SHFL.IDX PT, R2, R0, RZ, 0x1f ;  /* 0x00001fff00027589 */ /* 0x000ee200000e0000 */
[----:B------:R-:W-:Y:S01]  /*0530*/  NOP ;  /* 0x0000000000007918 */ /* 0x000fe20000000000 */
[----:B---3--:R-:W-:-:S13]  /*0540*/  ISETP.NE.AND P0, PT, R2, RZ, PT ;  /* 0x000000ff0200720c */ /* 0x008fda0003f05270 */
[----:B------:R-:W-:Y:S05]  /*0550*/  @P0 BRA `(.L_x_4) ;  /* 0x0000000000380947 */ /* 0x000fea0003800000 */
[----:B0-----:R-:W0:Y:S01]  /*0560*/  S2UR UR5, SR_CgaCtaId ;  /* 0x00000000000579c3 */ /* 0x001e220000008800 */
[----:B------:R-:W-:Y:S01]  /*0570*/  UMOV UR4, 0x400 ;  /* 0x0000040000047882 */ /* 0x000fe20000000000 */
[----:B------:R-:W-:Y:S01]  /*0580*/  UMOV UR7, 0x1 ;  /* 0x0000000100077882 */ /* 0x000fe20000000000 */
[----:B------:R-:W-:Y:S01]  /*0590*/  ELECT P0, URZ, PT ;  /* 0x00000000003f782f */ /* 0x000fe20003800000 */
[----:B0-----:R-:W-:Y:S02]  /*05a0*/  ULEA UR6, UR5, UR4, 0x18 ;  /* 0x0000000405067291 */ /* 0x001fe4000f8ec03f */
[----:B------:R-:W-:-:S04]  /*05b0*/  UIADD3 UR4, -UR7, 0x100000, URZ ;  /* 0x0010000007047890 */ /* 0x000fc8000fffe13f */
[----:B------:R-:W-:Y:S02]  /*05c0*/  USHF.L.U32 UR5, UR4, 0xb, URZ ;  /* 0x0000000b04057899 */ /* 0x000fe4000800063f */
[----:B------:R-:W-:Y:S01]  /*05d0*/  USHF.L.U32 UR4, UR4, 0x1, URZ ;  /* 0x0000000104047899 */ /* 0x000fe2000800063f */
[----:B------:R-:W0:Y:S11]  /*05e0*/  FENCE.VIEW.ASYNC.S ;  /* 0x00000000000073c6 */ /* 0x000e360000000000 */
[----:B0-----:R3:W0:Y:S01]  /*05f0*/  SYNCS.EXCH.64 URZ, [UR6+0x29870], UR4 ;  /* 0x02987004063f75b2 */ /* 0x0016220008000100 */
[----:B------:R3:W0:Y:S01]  /*0600*/  SYNCS.EXCH.64 URZ, [UR6+0x29880], UR4 ;  /* 0x02988004063f75b2 */ /* 0x0006220008000100 */
[----:B------:R3:W0:Y:S01]  /*0610*/  SYNCS.EXCH.64 URZ, [UR6+0x29878], UR4 ;  /* 0x02987804063f75b2 */ /* 0x0006220008000100 */
[----:B------:R3:W0:Y:S02]  /*0620*/  SYNCS.EXCH.64 URZ, [UR6+0x29888], UR4 ;  /* 0x02988804063f75b2 */ /* 0x0006240008000100 */
[----:B---3--:R-:W-:Y:S01]  /*0630*/  NOP ;  /* 0x0000000000007918 */ /* 0x008fe20000000000 */
.L_x_4:
        /* <DEDUP_REMOVED lines=22> */
.L_x_5:
        /* <DEDUP_REMOVED lines=22> */
.L_x_6:
[----:B------:R-:W-:Y:S01]  /*0900*/  PLOP3.LUT P0, PT, PT, PT, UP0, 0x80, 0x0 ;  /* 0x000000000000781c */ /* 0x000fe20003f0f008 */
[----:B------:R-:W-:Y:S01]  /*0910*/  UMOV UR38, 0x1 ;  /* 0x0000000100267882 */ /* 0x000fe20000000000 */
[----:B------:R-:W-:Y:S01]  /*0920*/  NOP ;  /* 0x0000000000007918 */ /* 0x000fe20000000000 */
[----:B------:R-:W-:Y:S01]  /*0930*/  USEL UR38, UR38, 0x2, !UP0 ;  /* 0x0000000226267887 */ /* 0x000fe2000c000000 */
[----:B------:R-:W-:Y:S01]  /*0940*/  ULDC.64 UR48, c[0x0][0x208] ;  /* 0x0000820000307ab9 */ /* 0x000fe20000000a00 */
[----:B012-4-:R-:W-:Y:S08]  /*0950*/  BAR.SYNC.DEFER_BLOCKING 0x0 ;  /* 0x0000000000007b1d */ /* 0x017ff00000010000 */
[----:B------:R-:W-:Y:S05]  /*0960*/  @!P0 BRA `(.L_x_7) ;  /* 0x0000008c00fc8947 */ /* 0x000fea0003800000 */
.L_x_8:
[----:B------:R-:W-:-:S08]  /*0970*/  NOP ;  /* 0x0000000000007918 */ /* 0x000fd00000000000 */
[----:B------:R-:W0:Y:S02]  /*0980*/  USETMAXREG.TRY_ALLOC.CTAPOOL UP0, 0xf0 ;  /* 0x000000f0000079c8 */ /* 0x000e240008000600 */
[----:B0-----:R-:W-:-:S13]  /*0990*/  PLOP3.LUT P0, PT, PT, PT, UP0, 0x80, 0x0 ;  /* 0x000000000000781c */ /* 0x001fda0003f0f008 */
[----:B------:R-:W-:Y:S05]  /*09a0*/  @!P0 BRA `(.L_x_8) ;  /* 0xfffffffc00f08947 */ /* 0x000fea000383ffff */
[----:B------:R-:W0:Y:S01]  /*09b0*/  S2R R2, SR_TID.X ;  /* 0x0000000000027919 */ /* 0x000e220000002100 */
[----:B------:R-:W1:Y:S08]  /*09c0*/  S2UR UR41, SR_CTAID.X ;  /* 0x00000000002979c3 */ /* 0x000e700000002500 */
[----:B------:R-:W-:Y:S06]  /*09d0*/  BAR.ARV 0x8, 0x180 ;  /* 0x0206000000007b1d */ /* 0x000fec0000002000 */
[----:B0-----:R-:W-:-:S04]  /*09e0*/  LOP3.LUT R0, R2, 0xffffff80, RZ, 0xc0, !PT ;  /* 0xffffff8002007812 */ /* 0x001fc800078ec0ff */
[----:B------:R-:W-:Y:S02]  /*09f0*/  ISETP.NE.AND P0, PT, R0, 0x80, PT ;  /* 0x000000800000780c */ /* 0x000fe40003f05270 */
[----:B------:R-:W1:Y:S11]  /*0a00*/  LDC R0, c[0x0][0xc34] ;  /* 0x00030d00ff007b82 */ /* 0x000e760000000800 */
[----:B------:R-:W-:Y:S06]  /*0a10*/  @!P0 BAR.ARV 0x9, 0x100 ;  /* 0x0244000000008b1d */ /* 0x000fec0000002000 */
[----:B-1----:R-:W-:-:S13]  /*0a20*/  ISETP.LE.AND P0, PT, R0, UR41, PT ;  /* 0x0000002900007c0c */ /* 0x002fda000bf03270 */
[----:B------:R-:W-:Y:S05]  /*0a30*/  @P0 EXIT ;  /* 0x000000000000094d */ /* 0x000fea0003800000 */
[----:B------:R-:W-:Y:S01]  /*0a40*/  VIADD R17, R2, 0xffffff80 ;  /* 0xffffff8002117836 */ /* 0x000fe20000000000 */
[----:B------:R-:W-:Y:S01]  /*0a50*/  ULOP3.LUT UR46, UR38, 0x1, URZ, 0xfc, !UPT ;  /* 0x00000001262e7892 */ /* 0x000fe2000f8efc3f */
[----:B------:R-:W-:Y:S01]  /*0a60*/  IMAD.MOV.U32 R171, RZ, RZ, -0x2 ;  /* 0xfffffffeffab7424 */ /* 0x000fe200078e00ff */
[----:B------:R-:W-:Y:S01]  /*0a70*/  UMOV UR45, URZ ;  /* 0x0000003f002d7c82 */ /* 0x000fe20008000000 */
[----:B------:R-:W-:Y:S01]  /*0a80*/  UMOV UR44, URZ ;  /* 0x0000003f002c7c82 */ /* 0x000fe20008000000 */
[----:B------:R-:W-:Y:S01]  /*0a90*/  SHF.R.S32.HI R0, RZ, 0x1f, R17 ;  /* 0x0000001fff007819 */ /* 0x000fe20000011411 */
[----:B------:R-:W-:-:S03]  /*0aa0*/  UMOV UR52, URZ ;  /* 0x0000003f00347c82 */ /* 0x000fc60008000000 */
[CC--:B------:R-:W-:Y:S02]  /*0ab0*/  LEA.HI R2, R0.reuse, R17.reuse, RZ, 0x7 ;  /* 0x0000001100027211 */ /* 0x0c0fe400078f38ff */
[-C--:B------:R-:W-:Y:S02]  /*0ac0*/  LEA.HI R3, R0, R17.reuse, RZ, 0x5 ;  /* 0x0000001100037211 */ /* 0x080fe400078f28ff */
[----:B------:R-:W-:Y:S02]  /*0ad0*/  LOP3.LUT R4, R2, 0xffffff80, RZ, 0xc0, !PT ;  /* 0xffffff8002047812 */ /* 0x000fe400078ec0ff */
[CC--:B------:R-:W-:Y:S01]  /*0ae0*/  LEA.HI R5, R0.reuse, R17.reuse, RZ, 0x4 ;  /* 0x0000001100057211 */ /* 0x0c0fe200078f20ff */
[----:B------:R-:W-:Y:S01]  /*0af0*/  IMAD.SHL.U32 R3, R3, 0x20, RZ ;  /* 0x0000002003037824 */ /* 0x000fe200078e00ff */
[----:B------:R-:W-:Y:S01]  /*0b00*/  LEA.HI R9, R0, R17, RZ, 0x2 ;  /* 0x0000001100097211 */ /* 0x000fe200078f10ff */
[----:B------:R-:W-:Y:S01]  /*0b10*/  IMAD.IADD R19, R17, 0x1, -R4 ;  /* 0x0000000111137824 */ /* 0x000fe200078e0a04 */
[----:B------:R-:W-:-:S02]  /*0b20*/  LOP3.LUT R6, R5, 0x3fffff0, RZ, 0xc0, !PT ;  /* 0x03fffff005067812 */ /* 0x000fc400078ec0ff */
[----:B------:R-:W-:Y:S02]  /*0b30*/  SHF.R.S32.HI R8, RZ, 0x4, R5 ;  /* 0x00000004ff087819 */ /* 0x000fe40000011405 */
[----:B------:R-:W-:Y:S01]  /*0b40*/  SHF.R.S32.HI R4, RZ, 0x1f, R19 ;  /* 0x0000001fff047819 */ /* 0x000fe20000011413 */
[----:B------:R-:W-:Y:S01]  /*0b50*/  IMAD.IADD R6, R17, 0x1, -R6 ;  /* 0x0000000111067824 */ /* 0x000fe200078e0a06 */
[----:B------:R-:W-:Y:S02]  /*0b60*/  LOP3.LUT R7, R3, 0xfffffc00, RZ, 0xc0, !PT ;  /* 0xfffffc0003077812 */ /* 0x000fe400078ec0ff */
[----:B------:R-:W-:Y:S02]  /*0b70*/  LEA.HI R3, R4, R19, RZ, 0x2 ;  /* 0x0000001304037211 */ /* 0x000fe400078f10ff */
[----:B------:R-:W-:Y:S01]  /*0b80*/  LEA.HI R5, R5, R8, RZ, 0x1 ;  /* 0x0000000805057211 */ /* 0x000fe200078f08ff */
[----:B------:R-:W-:Y:S01]  /*0b90*/  IMAD R6, R6, 0x40, R7 ;  /* 0x0000004006067824 */ /* 0x000fe200078e0207 */
[----:B------:R-:W-:-:S02]  /*0ba0*/  SHF.R.S32.HI R7, RZ, 0x2, R3 ;  /* 0x00000002ff077819 */ /* 0x000fc40000011403 */
[----:B------:R-:W-:Y:S02]  /*0bb0*/  SHF.R.S32.HI R10, RZ, 0x1f, R3 ;  /* 0x0000001fff0a7819 */ /* 0x000fe40000011403 */
[----:B------:R-:W-:Y:S02]  /*0bc0*/  LEA.HI R18, R0, R17, RZ, 0x3 ;  /* 0x0000001100127211 */ /* 0x000fe400078f18ff */
[----:B------:R-:W-:Y:S02]  /*0bd0*/  LOP3.LUT R5, R5, 0x1ffffffe, RZ, 0xc0, !PT ;  /* 0x1ffffffe05057812 */ /* 0x000fe400078ec0ff */
[----:B------:R-:W-:Y:S02]  /*0be0*/  LOP3.LUT R0, R9, 0xfffffffc, RZ, 0xc0, !PT ;  /* 0xfffffffc09007812 */ /* 0x000fe400078ec0ff */
[----:B------:R-:W-:Y:S01]  /*0bf0*/  SHF.R.S32.HI R23, RZ, 0x7, R2 ;  /* 0x00000007ff177819 */ /* 0x000fe20000011402 */
[----:B------:R-:W-:Y:S01]  /*0c00*/  IMAD.IADD R5, R8, 0x1, -R5 ;  /* 0x0000000108057824 */ /* 0x000fe200078e0a05 */
[----:B------:R-:W-:Y:S01]  /*0c10*/  LEA.HI R10, R10, R7, RZ, 0x3 ;  /* 0x000000070a0a7211 */ /* 0x000fe200078f18ff */
[----:B------:R-:W-:Y:S01]  /*0c20*/  IMAD.IADD R8, R17, 0x1, -R0 ;  /* 0x0000000111087824 */ /* 0x000fe200078e0a00 */
[----:B------:R-:W-:Y:S01]  /*0c30*/  LEA.HI R2, R2, R23, RZ, 0x1 ;  /* 0x0000001702027211 */ /* 0x000fe200078f08ff */
[----:B------:R-:W-:Y:S01]  /*0c40*/  IMAD R170, R5, 0x8, R6 ;  /* 0x0000000805aa7824 */ /* 0x000fe200078e0206 */
[----:B------:R-:W-:-:S02]  /*0c50*/  LOP3.LUT R12, R18, 0xfffffff8, RZ, 0xc0, !PT ;  /* 0xfffffff8120c7812 */ /* 0x000fc400078ec0ff */
[----:B------:R-:W-:Y:S02]  /*0c60*/  LOP3.LUT R10, R10, 0xfffffff8, RZ, 0xc0, !PT ;  /* 0xfffffff80a0a7812 */ /* 0x000fe400078ec0ff */
[----:B------:R-:W-:Y:S01]  /*0c70*/  LEA.HI R4, R4, R19, RZ, 0x5 ;  /* 0x0000001304047211 */ /* 0x000fe200078f28ff */
[----:B------:R-:W-:Y:S01]  /*0c80*/  IMAD.IADD R17, R17, 0x1, -R12 ;  /* 0x0000000111117824 */ /* 0x000fe200078e0a0c */
[----:B------:R-:W-:Y:S01]  /*0c90*/  LOP3.LUT R2, R2, 0x3fffffe, RZ, 0xc0, !PT ;  /* 0x03fffffe02027812 */ /* 0x000fe200078ec0ff */
[----:B------:R-:W-:Y:S01]  /*0ca0*/  IMAD.IADD R7, R7, 0x1, -R10 ;  /* 0x0000000107077824 */ /* 0x000fe200078e0a0a */
[----:B------:R-:W-:Y:S02]  /*0cb0*/  LEA.HI R5, R8, R8, RZ, 0x1 ;  /* 0x0000000808057211 */ /* 0x000fe400078f08ff */
[----:B------:R-:W-:Y:S01]  /*0cc0*/  SHF.R.S32.HI R4, RZ, 0x5, R4 ;  /* 0x00000005ff047819 */ /* 0x000fe20000011404 */
[----:B------:R-:W-:Y:S01]  /*0cd0*/  IMAD.IADD R168, R23, 0x1, -R2 ;  /* 0x0000000117a87824 */ /* 0x000fe200078e0a02 */
[----:B------:R-:W-:Y:S01]  /*0ce0*/  LOP3.LUT R0, R3, 0x7ffffffc, RZ, 0xc0, !PT ;  /* 0x7ffffffc03007812 */ /* 0x000fe200078ec0ff */
[----:B------:R-:W-:Y:S01]  /*0cf0*/  IMAD.SHL.U32 R2, R17, 0x8, RZ ;  /* 0x0000000811027824 */ /* 0x000fe200078e00ff */
[----:B------:R-:W-:Y:S01]  /*0d00*/  LOP3.LUT R5, R5, 0x1ffffffe, RZ, 0xc0, !PT ;  /* 0x1ffffffe05057812 */ /* 0x000fe200078ec0ff */
[----:B------:R-:W-:Y:S01]  /*0d10*/  IMAD R7, R4, 0x10, R7 ;  /* 0x0000001004077824 */ /* 0x000fe200078e0207 */
[----:B------:R-:W-:Y:S01]  /*0d20*/  SHF.R.S32.HI R18, RZ, 0x3, R18 ;  /* 0x00000003ff127819 */ /* 0x000fe20000011412 */
[----:B------:R-:W-:-:S02]  /*0d30*/  VIADD R16, R2, 0x40 ;  /* 0x0000004002107836 */ /* 0x000fc40000000000 */
[----:B------:R-:W-:Y:S02]  /*0d40*/  IMAD.IADD R0, R19, 0x1, -R0 ;  /* 0x0000000113007824 */ /* 0x000fe400078e0a00 */
[----:B------:R-:W-:Y:S01]  /*0d50*/  IMAD.IADD R5, R8, 0x1, -R5 ;  /* 0x0000000108057824 */ /* 0x000fe200078e0a05 */
[----:B------:R-:W-:Y:S01]  /*0d60*/  SHF.R.S32.HI R192, RZ, 0x1f, R16 ;  /* 0x0000001fffc07819 */ /* 0x000fe20000011410 */
[----:B------:R-:W-:Y:S02]  /*0d70*/  IMAD R168, R168, 0x40, R7 ;  /* 0x00000040a8a87824 */ /* 0x000fe400078e0207 */
[----:B------:R-:W-:Y:S02]  /*0d80*/  IMAD R171, R0, R171, 0xa0 ;  /* 0x000000a000ab7424 */ /* 0x000fe400078e02ab */
[----:B------:R-:W-:-:S07]  /*0d90*/  IMAD R169, R5, 0x8, R168 ;  /* 0x0000000805a97824 */ /* 0x000fce00078e02a8 */
.L_x_39:
[----:B------:R-:W-:Y:S01]  /*0da0*/  ULDC UR4, c[0x0][0xc38] ;  /* 0x00030e0000047ab9 */ /* 0x000fe20000000800 */
[----:B------:R-:W-:Y:S01]  /*0db0*/  ULDC UR15, c[0x0][0xc44] ;  /* 0x00031100000f7ab9 */ /* 0x000fe20000000800 */
[----:B------:R-:W-:Y:S01]  /*0dc0*/  UISETP.NE.AND UP3, UPT, UR4, 0x1, UPT ;  /* 0x000000010400788c */ /* 0x000fe2000bf65270 */
[----:B------:R-:W-:Y:S01]  /*0dd0*/  IMAD.MOV.U32 R3, RZ, RZ, 0x3f800000 ;  /* 0x3f800000ff037424 */ /* 0x000fe200078e00ff */
[----:B------:R-:W-:Y:S01]  /*0de0*/  UISETP.NE.AND UP2, UPT, UR15, 0x1, UPT ;  /* 0x000000010f00788c */ /* 0x000fe2000bf45270 */
[----:B------:R-:W-:Y:S01]  /*0df0*/  IMAD.MOV.U32 R0, RZ, RZ, 0x3f800000 ;  /* 0x3f800000ff007424 */ /* 0x000fe200078e00ff */
[----:B------:R-:W-:Y:S01]  /*0e00*/  ULDC.64 UR6, c[0x0][0x990] ;  /* 0x0002640000067ab9 */ /* 0x000fe20000000a00 */
[----:B------:R-:W-:Y:S01]  /*0e10*/  ULDC.64 UR4, c[0x0][0x998] ;  /* 0x0002660000047ab9 */ /* 0x000fe20000000a00 */
[----:B------:R-:W-:Y:S02]  /*0e20*/  UISETP.NE.U32.AND UP0, UPT, UR6, URZ, UPT ;  /* 0x0000003f0600728c */ /* 0x000fe4000bf05070 */
[----:B------:R-:W-:Y:S01]  /*0e30*/  UISETP.NE.U32.AND UP1, UPT, UR4, URZ, UPT ;  /* 0x0000003f0400728c */ /* 0x000fe2000bf25070 */
[----:B------:R-:W-:-:S02]  /*0e40*/  UMOV UR43, UR41 ;  /* 0x00000029002b7c82 */ /* 0x000fc40008000000 */
[----:B------:R-:W-:Y:S01]  /*0e50*/  @UP3 ULDC UR8, c[0x0][0xc3c] ;  /* 0x00030f0000083ab9 */ /* 0x000fe20000000800 */
[----:B------:R-:W-:Y:S01]  /*0e60*/  @UP3 ULDC UR10, c[0x0][0xc40] ;  /* 0x00031000000a3ab9 */ /* 0x000fe20000000800 */
[----:B------:R-:W-:Y:S02]  /*0e70*/  UIMAD.WIDE.U32 UR8, UR41, UR8, URZ ;  /* 0x00000008290872a5 */ /* 0x000fe4000f8e003f */
[----:B------:R-:W-:Y:S02]  /*0e80*/  UISETP.NE.AND.EX UP0, UPT, UR7, URZ, UPT, UP0 ;  /* 0x0000003f0700728c */ /* 0x000fe4000bf05300 */
[----:B------:R-:W-:Y:S02]  /*0e90*/  @UP3 USHF.R.U32.HI UR43, URZ, UR10, UR9 ;  /* 0x0000000a3f2b3299 */ /* 0x000fe40008011609 */
[----:B------:R-:W-:Y:S01]  /*0ea0*/  UISETP.NE.AND.EX UP1, UPT, UR5, URZ, UPT, UP1 ;  /* 0x0000003f0500728c */ /* 0x000fe2000bf25310 */
[----:B------:R-:W-:Y:S01]  /*0eb0*/  @UP2 ULDC.64 UR10, c[0x0][0xc48] ;  /* 0x00031200000a2ab9 */ /* 0x000fe20000000a00 */
[----:B------:R-:W-:Y:S01]  /*0ec0*/  PLOP3.LUT P0, PT, PT, PT, UP0, 0x80, 0x0 ;  /* 0x000000000000781c */ /* 0x000fe20003f0f008 */
[----:B------:R-:W-:-:S02]  /*0ed0*/  UIMAD.WIDE.U32 UR8, UR43, UR10, URZ ;  /* 0x0000000a2b0872a5 */ /* 0x000fc4000f8e003f */
[----:B------:R-:W-:Y:S02]  /*0ee0*/  UMOV UR42, UR43 ;  /* 0x0000002b002a7c82 */ /* 0x000fe40008000000 */
[----:B------:R-:W-:Y:S01]  /*0ef0*/  @UP0 ULDC.64 UR12, c[0x0][0x9a8] ;  /* 0x00026a00000c0ab9 */ /* 0x000fe20000000a00 */
[----:B------:R-:W-:Y:S01]  /*0f00*/  @UP2 USHF.R.U32.HI UR42, URZ, UR11, UR9 ;  /* 0x0000000b3f2a2299 */ /* 0x000fe20008011609 */
[----:B------:R-:W-:Y:S01]  /*0f10*/  PLOP3.LUT P1, PT, PT, PT, UP1, 0x80, 0x0 ;  /* 0x000000000000781c */ /* 0x000fe20003f2f018 */
[----:B0-----:R-:W0:Y:S01]  /*0f20*/  SHFL.IDX PT, R8, R23, RZ, 0x1f ;  /* 0x00001fff17087589 */ /* 0x001e2200000e0000 */
[----:B------:R-:W-:Y:S01]  /*0f30*/  @UP1 ULDC.64 UR18, c[0x0][0x9b8] ;  /* 0x00026e0000121ab9 */ /* 0x000fe20000000a00 */
[----:B------:R-:W-:Y:S02]  /*0f40*/  @UP0 USHF.R.S32.HI UR10, URZ, 0x1f, UR42 ;  /* 0x0000001f3f0a0899 */ /* 0x000fe4000801142a */
[----:B------:R-:W-:Y:S02]  /*0f50*/  @UP1 USHF.R.S32.HI UR11, URZ, 0x1f, UR42 ;  /* 0x0000001f3f0b1899 */ /* 0x000fe4000801142a */
[----:B------:R-:W-:-:S02]  /*0f60*/  @UP0 UIADD3 UR14, -UR42, URZ, URZ ;  /* 0x0000003f2a0e0290 */ /* 0x000fc4000fffe13f */
[----:B------:R-:W-:Y:S02]  /*0f70*/  @UP1 UIADD3 UR20, -UR42, URZ, URZ ;  /* 0x0000003f2a141290 */ /* 0x000fe4000fffe13f */
[----:B------:R-:W-:Y:S02]  /*0f80*/  @UP0 UIMAD.WIDE.U32 UR8, UR42, UR12, URZ ;  /* 0x0000000c2a0802a5 */ /* 0x000fe4000f8e003f */
[----:B------:R-:W-:Y:S02]  /*0f90*/  @UP0 UIMAD UR10, UR10, UR12, URZ ;  /* 0x0000000c0a0a02a4 */ /* 0x000fe4000f8e023f */
[----:B------:R-:W-:Y:S02]  /*0fa0*/  @UP1 UIMAD UR12, UR11, UR18, URZ ;  /* 0x000000120b0c12a4 */ /* 0x000fe4000f8e023f */
[----:B------:R-:W-:Y:S02]  /*0fb0*/  @UP0 UIMAD UR14, UR15, UR14, UR43 ;  /* 0x0000000e0f0e02a4 */ /* 0x000fe4000f8e022b */
[----:B------:R-:W-:-:S02]  /*0fc0*/  @UP1 UIMAD UR20, UR15, UR20, UR43 ;  /* 0x000000140f1412a4 */ /* 0x000fc4000f8e022b */
[----:B------:R-:W-:Y:S02]  /*0fd0*/  @UP0 UIMAD UR16, UR42, UR13, UR10 ;  /* 0x0000000d2a1002a4 */ /* 0x000fe4000f8e020a */
[----:B------:R-:W-:Y:S02]  /*0fe0*/  @UP0 USHF.R.S32.HI UR15, URZ, 0x1f, UR14 ;  /* 0x0000001f3f0f0899 */ /* 0x000fe4000801140e */
[----:B------:R-:W-:Y:S02]  /*0ff0*/  @UP1 USHF.R.S32.HI UR21, URZ, 0x1f, UR20 ;  /* 0x0000001f3f151899 */ /* 0x000fe40008011414 */
[----:B------:R-:W-:Y:S02]  /*1000*/  @UP1 UIMAD.WIDE.U32 UR10, UR42, UR18, URZ ;  /* 0x000000122a0a12a5 */ /* 0x000fe4000f8e003f */
[----:B------:R-:W-:Y:S02]  /*1010*/  @UP1 UIMAD UR17, UR42, UR19, UR12 ;  /* 0x000000132a1112a4 */ /* 0x000fe4000f8e020c */
[----:B------:R-:W-:Y:S01]  /*1020*/  @UP0 UIADD3 UR9, UR9, UR16, URZ ;  /* 0x0000001009090290 */ /* 0x000fe2000fffe03f */
[----:B------:R-:W-:Y:S01]  /*1030*/  @UP0 ULDC.64 UR18, c[0x0][0x9b0] ;  /* 0x00026c0000120ab9 */ /* 0x000fe20000000a00 */
[----:B------:R-:W-:Y:S01]  /*1040*/  @UP1 ULDC.64 UR12, c[0x0][0x9c0] ;  /* 0x00027000000c1ab9 */ /* 0x000fe20000000a00 */
[----:B------:R-:W-:-:S02]  /*1050*/  @UP0 UIMAD UR15, UR15, UR18, URZ ;  /* 0x000000120f0f02a4 */ /* 0x000fc4000f8e023f */
[----:B------:R-:W-:Y:S02]  /*1060*/  @UP1 UIMAD UR16, UR21, UR12, URZ ;  /* 0x0000000c151012a4 */ /* 0x000fe4000f8e023f */
[----:B------:R-:W-:Y:S02]  /*1070*/  @UP1 UIADD3 UR11, UR11, UR17, URZ ;  /* 0x000000110b0b1290 */ /* 0x000fe4000fffe03f */
[----:B------:R-:W-:Y:S02]  /*1080*/  @UP0 UIMAD UR15, UR14, UR19, UR15 ;  /* 0x000000130e0f02a4 */ /* 0x000fe4000f8e020f */
[----:B------:R-:W-:Y:S02]  /*1090*/  @UP0 UIMAD.WIDE.U32 UR8, UR14, UR18, UR8 ;  /* 0x000000120e0802a5 */ /* 0x000fe4000f8e0008 */
[----:B------:R-:W-:Y:S02]  /*10a0*/  @UP1 UIMAD UR16, UR20, UR13, UR16 ;  /* 0x0000000d141012a4 */ /* 0x000fe4000f8e0210 */
[----:B------:R-:W-:-:S02]  /*10b0*/  @UP1 UIMAD.WIDE.U32 UR12, UR20, UR12, UR10 ;  /* 0x0000000c140c12a5 */ /* 0x000fc4000f8e000a */
[----:B------:R-:W-:Y:S02]  /*10c0*/  @UP0 UIADD3 UR10, UR9, UR15, URZ ;  /* 0x0000000f090a0290 */ /* 0x000fe4000fffe03f */
[----:B------:R-:W-:Y:S02]  /*10d0*/  @UP0 ULEA UR6, UP2, UR8, UR6, 0x2 ;  /* 0x0000000608060291 */ /* 0x000fe4000f84103f */
[----:B------:R-:W-:Y:S02]  /*10e0*/  @UP1 UIADD3 UR9, UR13, UR16, URZ ;  /* 0x000000100d091290 */ /* 0x000fe4000fffe03f */
[----:B------:R-:W-:Y:S02]  /*10f0*/  @UP1 ULEA UR4, UP3, UR12, UR4, 0x2 ;  /* 0x000000040c041291 */ /* 0x000fe4000f86103f */
[----:B------:R-:W-:Y:S01]  /*1100*/  @UP0 ULEA.HI.X UR7, UR8, UR7, UR10, 0x2, UP2 ;  /* 0x0000000708070291 */ /* 0x000fe200090f140a */
[----:B-1-3--:R-:W-:Y:S01]  /*1110*/  IMAD.U32 R4, RZ, RZ, UR6 ;  /* 0x00000006ff047e24 */ /* 0x00afe2000f8e00ff */
[----:B------:R-:W-:-:S02]  /*1120*/  @UP1 ULEA.HI.X UR5, UR12, UR5, UR9, 0x2, UP3 ;  /* 0x000000050c051291 */ /* 0x000fc400098f1409 */
[----:B------:R-:W-:Y:S01]  /*1130*/  IMAD.U32 R6, RZ, RZ, UR4 ;  /* 0x00000004ff067e24 */ /* 0x000fe2000f8e00ff */
[----:B------:R-:W1:Y:S01]  /*1140*/  S2UR UR36, SR_CgaCtaId ;  /* 0x00000000002479c3 */ /* 0x000e620000008800 */
[----:B------:R-:W-:Y:S01]  /*1150*/  IMAD.U32 R5, RZ, RZ, UR7 ;  /* 0x00000007ff057e24 */ /* 0x000fe2000f8e00ff */
[----:B0-----:R-:W-:Y:S01]  /*1160*/  R2UR UR37, R8 ;  /* 0x00000000082572ca */ /* 0x001fe200000e0000 */
[----:B------:R-:W-:Y:S01]  /*1170*/  IMAD.U32 R7, RZ, RZ, UR5 ;  /* 0x00000005ff077e24 */ /* 0x000fe2000f8e00ff */
[----:B------:R-:W-:Y:S01]  /*1180*/  ULDC.64 UR4, c[0x0][0x418] ;  /* 0x0001060000047ab9 */ /* 0x000fe20000000a00 */
[----:B------:R-:W-:Y:S01]  /*1190*/  UMOV UR39, 0x400 ;  /* 0x0000040000277882 */ /* 0x000fe20000000000 */
[----:B------:R-:W2:Y:S01]  /*11a0*/  @P0 LDG.E R3, desc[UR48][R4.64] ;  /* 0x0000003004030981 */ /* 0x000ea2000c1e1900 */
[----:B------:R-:W-:Y:S01]  /*11b0*/  ULDC UR51, c[0x0][0x424] ;  /* 0x0001090000337ab9 */ /* 0x000fe20000000800 */
[----:B------:R-:W-:Y:S02]  /*11c0*/  ULDC UR8, c[0x0][0x988] ;  /* 0x0002620000087ab9 */ /* 0x000fe40000000800 */
[----:B------:R-:W2:Y:S01]  /*11d0*/  @P1 LDG.E R0, desc[UR48][R6.64] ;  /* 0x0000003006001981 */ /* 0x000ea2000c1e1900 */
[----:B------:R-:W-:-:S04]  /*11e0*/  UISETP.NE.U32.AND UP0, UPT, UR4, URZ, UPT ;  /* 0x0000003f0400728c */ /* 0x000fc8000bf05070 */
[----:B------:R-:W-:Y:S02]  /*11f0*/  UISETP.NE.AND.EX UP0, UPT, UR5, URZ, UPT, UP0 ;  /* 0x0000003f0500728c */ /* 0x000fe4000bf05300 */
[----:B------:R-:W-:Y:S02]  /*1200*/  ULEA.HI UR4, UR37, UR37, URZ, 0x1 ;  /* 0x0000002525047291 */ /* 0x000fe4000f8f083f */
[----:B------:R-:W-:Y:S01]  /*1210*/  USEL UR51, UR51, 0x1, UP0 ;  /* 0x0000000133337887 */ /* 0x000fe20008000000 */
[----:B------:R-:W-:Y:S01]  /*1220*/  ULDC UR5, c[0x0][0x2f0] ;  /* 0x0000bc0000057ab9 */ /* 0x000fe20000000800 */
[----:B------:R-:W-:Y:S02]  /*1230*/  ULOP3.LUT UR4, UR4, 0x3e, URZ, 0xc0, !UPT ;  /* 0x0000003e04047892 */ /* 0x000fe4000f8ec03f */
[----:B-1----:R-:W-:Y:S02]  /*1240*/  ULEA UR39, UR36, UR39, 0x18 ;  /* 0x0000002724277291 */ /* 0x002fe4000f8ec03f */
[----:B------:R-:W-:-:S02]  /*1250*/  UIMAD UR51, UR51, UR5, URZ ;  /* 0x00000005333372a4 */ /* 0x000fc4000f8e023f */
[----:B------:R-:W-:Y:S02]  /*1260*/  UIADD3 UR7, UR39, 0x14400, URZ ;  /* 0x0001440027077890 */ /* 0x000fe4000fffe03f */
[----:B------:R-:W-:Y:S02]  /*1270*/  UIADD3 UR4, UR37, -UR4, URZ ;  /* 0x8000000425047290 */ /* 0x000fe4000fffe03f */
[----:B------:R-:W-:Y:S02]  /*1280*/  ULOP3.LUT UP0, URZ, UR7, 0x9f, URZ, 0xc0, !UPT ;  /* 0x0000009f073f7892 */ /* 0x000fe4000f80c03f */
[----:B------:R-:W-:Y:S02]  /*1290*/  UIADD3 UR5, UR51, 0x9f, URZ ;  /* 0x0000009f33057890 */ /* 0x000fe4000fffe03f */
[----:B------:R-:W-:Y:S02]  /*12a0*/  ULEA UR6, UR4, UR7, 0xc ;  /* 0x0000000704067291 */ /* 0x000fe4000f8e603f */
[----:B------:R-:W-:Y:S01]  /*12b0*/  PLOP3.LUT P0, PT, PT, PT, UP0, 0x80, 0x0 ;  /* 0x000000000000781c */ /* 0x000fe20003f0f008 */
[----:B------:R-:W-:-:S02]  /*12c0*/  UIMAD.WIDE UR4, UR5, 0x66666667, URZ ;  /* 0x66666667050478a5 */ /* 0x000fc4000f8e023f */
[----:B------:R-:W-:Y:S02]  /*12d0*/  USHF.R.U32.HI UR6, URZ, 0x4, UR6 ;  /* 0x000000043f067899 */ /* 0x000fe40008011606 */
[----:B------:R-:W-:Y:S02]  /*12e0*/  USHF.R.U32.HI UR50, URZ, 0x1f, UR5 ;  /* 0x0000001f3f327899 */ /* 0x000fe40008011605 */
[----:B------:R-:W-:Y:S02]  /*12f0*/  ULOP3.LUT UR53, UR6, 0x3fff, URZ, 0xc0, !UPT ;  /* 0x00003fff06357892 */ /* 0x000fe4000f8ec03f */
[----:B------:R-:W-:Y:S01]  /*1300*/  ULEA.HI.SX32 UR50, UR5, UR50, 0x1a ;  /* 0x0000003205327291 */ /* 0x000fe2000f8fd23f */
[----:B--2---:R-:W-:-:S04]  /*1310*/  FMUL.FTZ R0, R3, R0 ;  /* 0x0000000003007220 */ /* 0x004fc80000410000 */
[----:B------:R-:W-:-:S05]  /*1320*/  FMUL.FTZ R0, R0, UR8 ;  /* 0x0000000800007c20 */ /* 0x000fca0008410000 */
[----:B------:R-:W-:Y:S01]  /*1330*/  R2UR UR40, R0 ;  /* 0x00000000002872ca */ /* 0x000fe200000e0000 */
[----:B-----5:R-:W-:-:S14]  /*1340*/  @!P0 BRA `(.L_x_9) ;  /* 0x0000000000408947 */ /* 0x020fdc0003800000 */
[----:B------:R-:W-:Y:S01]  /*1350*/  MOV R0, 0x0 ;  /* 0x0000000000007802 */ /* 0x000fe20000000f00 */
[----:B------:R-:W-:Y:S01]  /*1360*/  ULDC.64 UR4, c[0x4][0xa0] ;  /* 0x0100280000047ab9 */ /* 0x000fe20000000a00 */
[----:B------:R-:W-:Y:S01]  /*1370*/  ULDC.64 UR6, c[0x4][0x38] ;  /* 0x01000e0000067ab9 */ /* 0x000fe20000000a00 */
[----:B------:R-:W-:Y:S01]  /*1380*/  IMAD.U32 R4, RZ, RZ, UR4 ;  /* 0x00000004ff047e24 */ /* 0x000fe2000f8e00ff */
[----:B------:R0:W1:Y:S01]  /*1390*/  LDC.64 R14, c[0x4][R0] ;  /* 0x01000000000e7b82 */ /* 0x0000620000000a00 */
[----:B------:R-:W-:Y:S01]  /*13a0*/  IMAD.U32 R5, RZ, RZ, UR5 ;  /* 0x00000005ff057e24 */ /* 0x000fe2000f8e00ff */
[----:B------:R-:W-:Y:S01]  /*13b0*/  ULDC.64 UR4, c[0x4][0xa8] ;  /* 0x01002a0000047ab9 */ /* 0x000fe20000000a00 */
[----:B------:R-:W-:Y:S02]  /*13c0*/  IMAD.U32 R10, RZ, RZ, UR6 ;  /* 0x00000006ff0a7e24 */ /* 0x000fe4000f8e00ff */
[----:B------:R-:W-:Y:S02]  /*13d0*/  IMAD.U32 R6, RZ, RZ, UR4 ;  /* 0x00000004ff067e24 */ /* 0x000fe4000f8e00ff */
[----:B------:R-:W-:-:S02]  /*13e0*/  IMAD.U32 R7, RZ, RZ, UR5 ;  /* 0x00000005ff077e24 */ /* 0x000fc4000f8e00ff */
[----:B------:R-:W-:Y:S02]  /*13f0*/  IMAD.U32 R11, RZ, RZ, UR7 ;  /* 0x00000007ff0b7e24 */ /* 0x000fe4000f8e00ff */
[----:B------:R-:W-:Y:S02]  /*1400*/  IMAD.MOV.U32 R8, RZ, RZ, 0x70 ;  /* 0x00000070ff087424 */ /* 0x000fe400078e00ff */
[----:B------:R-:W-:Y:S02]  /*1410*/  IMAD.MOV.U32 R12, RZ, RZ, 0x1 ;  /* 0x00000001ff0c7424 */ /* 0x000fe400078e00ff */
[----:B0-----:R-:W-:-:S07]  /*1420*/  IMAD.MOV.U32 R13, RZ, RZ, RZ ;  /* 0x000000ffff0d7224 */ /* 0x001fce00078e00ff */
[----:B------:R-:W-:-:S07]  /*1430*/  LEPC R20, `(.L_x_9) ;  /* 0x000000001014794e */ /* 0x000fce0000000000 */
[----:B-1----:R-:W-:Y:S05]  /*1440*/  CALL.ABS.NOINC R14 ;  /* 0x000000000e007343 */ /* 0x002fea0003c00000 */
.L_x_9:
[----:B------:R-:W-:Y:S01]  /*1450*/  ULOP3.LUT UR4, UR45, 0x1, URZ, 0xc0, !UPT ;  /* 0x000000012d047892 */ /* 0x000fe2000f8ec03f */
[----:B------:R-:W-:-:S05]  /*1460*/  IMAD.U32 R3, RZ, RZ, UR46 ;  /* 0x0000002eff037e24 */ /* 0x000fca000f8e00ff */
[----:B------:R-:W-:Y:S01]  /*1470*/  IMAD.U32 R0, RZ, RZ, UR4 ;  /* 0x00000004ff007e24 */ /* 0x000fe2000f8e00ff */
[----:B------:R-:W-:-:S04]  /*1480*/  ISETP.NE.AND P0, PT, R3, 0x3, PT ;  /* 0x000000030300780c */ /* 0x000fc80003f05270 */
[----:B------:R-:W-:-:S04]  /*1490*/  SHF.L.U32 R0, R0, 0x1f, RZ ;  /* 0x0000001f00007819 */ /* 0x000fc800000006ff */
[----:B------:R-:W0:Y:S02]  /*14a0*/  SYNCS.PHASECHK.TRANS64.TRYWAIT P1, [UR39+0x29800], R0 ;  /* 0x02980000ff0075a7 */ /* 0x000e240008020167 */
[----:B0-----:R-:W-:Y:S05]  /*14b0*/  @!P1 BRA `(.L_x_10) ;  /* 0x000000b800d09947 */ /* 0x001fea0003800000 */
.L_x_101:
[----:B------:R-:W-:Y:S05]  /*14c0*/  @!P0 BRA `(.L_x_11) ;  /* 0x0000000000048947 */ /* 0x000fea0003800000 */
[----:B------:R-:W-:Y:S01]  /*14d0*/  BPT.TRAP 0x1 ;  /* 0x000000040000795c */ /* 0x000fe20000300000 */
.L_x_11:
[----:B------:R-:W-:Y:S02]  /*14e0*/  IMAD.U32 R4, RZ, RZ, UR52 ;  /* 0x00000034ff047e24 */ /* 0x000fe4000f8e00ff */
[----:B0-----:R-:W-:-:S03]  /*14f0*/  IMAD.U32 R3, RZ, RZ, UR44 ;  /* 0x0000002cff037e24 */ /* 0x001fc6000f8e00ff */
[----:B------:R-:W-:Y:S02]  /*1500*/  LEA R4, R4, UR39, 0x3 ;  /* 0x0000002704047c11 */ /* 0x000fe4000f8e18ff */
[----:B------:R-:W-:-:S04]  /*1510*/  SHF.L.U32 R3, R3, 0x1f, RZ ;  /* 0x0000001f03037819 */ /* 0x000fc800000006ff */
[----:B------:R0:W1:Y:S01]  /*1520*/  SYNCS.PHASECHK.TRANS64.TRYWAIT P1, [R4+URZ+0x29830], R3 ;  /* 0x02983003040075a7 */ /* 0x000062000802017f */
[----:B------:R-:W-:Y:S05]  /*1530*/  @!P0 BRA `(.L_x_12) ;  /* 0x0000000000048947 */ /* 0x000fea0003800000 */
[----:B------:R-:W-:Y:S01]  /*1540*/  BPT.TRAP 0x1 ;  /* 0x000000040000795c */ /* 0x000fe20000300000 */
.L_x_12:
[----:B------:R-:W2:Y:S01]  /*1550*/  S2R R0, SR_TID.X ;  /* 0x0000000000007919 */ /* 0x000ea20000002100 */
[----:B------:R-:W-:Y:S01]  /*1560*/  IMAD.MOV.U32 R87, RZ, RZ, RZ ;  /* 0x000000ffff577224 */ /* 0x000fe200078e00ff */
[----:B--2---:R-:W-:Y:S01]  /*1570*/  LOP3.LUT P2, RZ, R0, 0x7f, RZ, 0xc0, !PT ;  /* 0x0000007f00ff7812 */ /* 0x004fe2000784c0ff */
[----:B-1----:R-:W-:-:S12]  /*1580*/  @P1 BRA `(.L_x_13) ;  /* 0x0000000000081947 */ /* 0x002fd80003800000 */
[----:B------:R-:W1:Y:S02]  /*1590*/  SYNCS.PHASECHK.TRANS64.TRYWAIT P1, [R4+URZ+0x29830], R3 ;  /* 0x02983003040075a7 */ /* 0x000e64000802017f */
[----:B-1----:R-:W-:Y:S05]  /*15a0*/  @!P1 BRA `(.L_x_14) ;  /* 0x000000b800ac9947 */ /* 0x002fea0003800000 */
.L_x_13:
[----:B------:R-:W-:Y:S05]  /*15b0*/  WARPSYNC.ALL ;  /* 0x0000000000007948 */ /* 0x000fea0003800000 */
[----:B------:R-:W-:Y:S01]  /*15c0*/  UIADD3 UR4, UR39, 0x1a400, URZ ;  /* 0x0001a40027047890 */ /* 0x000fe2000fffe03f */
[----:B------:R-:W-:Y:S01]  /*15d0*/  WARPGROUP.ARRIVE ;  /* 0x00000000000079c5 */ /* 0x000fe20000000000 */
[----:B------:R-:W-:Y:S01]  /*15e0*/  ULOP3.LUT UR20, UR53, 0x10000, URZ, 0xfc, !UPT ;  /* 0x0001000035147892 */ /* 0x000fe2000f8efc3f */
[----:B------:R-:W-:Y:S01]  /*15f0*/  VIADD R0, R171, UR51 ;  /* 0x00000033ab007c36 */ /* 0x000fe20008000000 */
[----:B------:R-:W-:Y:S01]  /*1600*/  USHF.R.U32.HI UR4, URZ, 0x4, UR4 ;  /* 0x000000043f047899 */ /* 0x000fe20008011604 */
[----:B------:R-:W-:Y:S01]  /*1610*/  IMAD.U32 R5, RZ, RZ, UR50 ;  /* 0x00000032ff057e24 */ /* 0x000fe2000f8e00ff */
[----:B------:R-:W-:Y:S01]  /*1620*/  UMOV UR25, 0x80000020 ;  /* 0x8000002000197882 */ /* 0x000fe20000000000 */
[----:B------:R-:W-:Y:S01]  /*1630*/  UMOV UR27, 0x80000020 ;  /* 0x80000020001b7882 */ /* 0x000fe20000000000 */
[----:B------:R-:W-:Y:S01]  /*1640*/  ULOP3.LUT UR4, UR4, 0x3fff, URZ, 0xc0, !UPT ;  /* 0x00003fff04047892 */ /* 0x000fe2000f8ec03f */
[----:B------:R-:W-:Y:S01]  /*1650*/  IMAD R5, R5, -0xa0, R0 ;  /* 0xffffff6005057824 */ /* 0x000fe200078e0200 */
[----:B------:R-:W-:Y:S01]  /*1660*/  UMOV UR24, UR20 ;  /* 0x0000001400187c82 */ /* 0x000fe20008000000 */
[----:B------:R-:W-:Y:S01]  /*1670*/  UMOV UR5, UR25 ;  /* 0x0000001900057c82 */ /* 0x000fe20008000000 */
[----:B------:R-:W-:Y:S01]  /*1680*/  ULOP3.LUT UR47, UR4, 0x10000, URZ, 0xfc, !UPT ;  /* 0x00010000042f7892 */ /* 0x000fe2000f8efc3f */
[----:B------:R-:W-:Y:S01]  /*1690*/  P2R R13, PR, RZ, 0x1 ;  /* 0x00000001ff0d7803 */ /* 0x000fe20000000000 */
[----:B------:R-:W-:Y:S01]  /*16a0*/  UMOV UR7, 0x80000020 ;  /* 0x8000002000077882 */ /* 0x000fe20000000000 */
[----:B------:R-:W-:Y:S01]  /*16b0*/  UMOV UR4, UR24 ;  /* 0x0000001800047c82 */ /* 0x000fe20008000000 */
[----:B------:R-:W-:Y:S01]  /*16c0*/  UIMAD UR28, UR52, 0x780, UR47 ;  /* 0x00000780341c78a4 */ /* 0x000fe2000f8e022f */
[C---:B------:R-:W-:Y:S01]  /*16d0*/  ISETP.GT.AND P2, PT, R5.reuse, RZ, PT ;  /* 0x000000ff0500720c */ /* 0x040fe20003f44270 */
[----:B------:R-:W-:Y:S01]  /*16e0*/  UIADD3 UR9, UR20, 0x2, URZ ;  /* 0x0000000214097890 */ /* 0x000fe2000fffe03f */
[C---:B------:R-:W-:Y:S01]  /*16f0*/  ISETP.GT.AND P5, PT, R5.reuse, 0x1, PT ;  /* 0x000000010500780c */ /* 0x040fe20003fa4270 */
[----:B------:R-:W-:Y:S01]  /*1700*/  UIADD3 UR6, UR28, 0x180, URZ ;  /* 0x000001801c067890 */ /* 0x000fe2000fffe03f */
[C---:B------:R-:W-:Y:S01]  /*1710*/  ISETP.GT.AND P4, PT, R5.reuse, 0x8, PT ;  /* 0x000000080500780c */ /* 0x040fe20003f84270 */
[----:B------:R-:W-:Y:S01]  /*1720*/  UIADD3 UR8, UR28, 0x200, URZ ;  /* 0x000002001c087890 */ /* 0x000fe2000fffe03f */
[C---:B------:R-:W-:Y:S01]  /*1730*/  ISETP.GT.AND P1, PT, R5.reuse, 0x9, PT ;  /* 0x000000090500780c */ /* 0x040fe20003f24270 */
[----:B------:R-:W-:Y:S01]  /*1740*/  UMOV UR26, UR28 ;  /* 0x0000001c001a7c82 */ /* 0x000fe20008000000 */
[----:B------:R-:W-:Y:S01]  /*1750*/  UIADD3 UR10, UR28, 0x2, URZ ;  /* 0x000000021c0a7890 */ /* 0x000fe2000fffe03f */
[----:B------:R-:W-:Y:S01]  /*1760*/  QGMMA.64x32x32.F32.E4M3.E4M3 R104, gdesc[UR24], RZ, !UPT, gsb0 ;  /* 0x00600000186879f3 */ /* 0x000fe2000c0008ff */
[----:B------:R-:W-:Y:S01]  /*1770*/  UIADD3 UR26, UR28, 0x80, URZ ;  /* 0x000000801c1a7890 */ /* 0x000fe2000fffe03f */
[C---:B------:R-:W-:Y:S01]  /*1780*/  ISETP.GT.AND P3, PT, R5.reuse, 0x10, PT ;  /* 0x000000100500780c */ /* 0x040fe20003f64270 */
[----:B------:R-:W-:Y:S01]  /*1790*/  UMOV UR27, 0x80000020 ;  /* 0x80000020001b7882 */ /* 0x000fe20000000000 */
[----:B------:R-:W-:Y:S01]  /*17a0*/  UMOV UR11, 0x80000020 ;  /* 0x80000020000b7882 */ /* 0x000fe20000000000 */
[----:B------:R-:W-:Y:S01]  /*17b0*/  UIADD3 UR12, UR28, 0x202, URZ ;  /* 0x000002021c0c7890 */ /* 0x000fe2000fffe03f */
[C---:B------:R-:W-:Y:S01]  /*17c0*/  ISETP.GT.AND P0, PT, R5.reuse, 0x79, PT ;  /* 0x000000790500780c */ /* 0x040fe20003f04270 */
[----:B------:R-:W-:Y:S01]  /*17d0*/  UIADD3 UR13, UR20, 0x200, URZ ;  /* 0x00000200140d7890 */ /* 0x000fe2000fffe03f */
[----:B------:R-:W-:Y:S01]  /*17e0*/  ISETP.GT.AND P6, PT, R5, 0x80, PT ;  /* 0x000000800500780c */ /* 0x000fe20003fc4270 */
[----:B------:R-:W-:Y:S01]  /*17f0*/  UIADD3 UR14, UR28, 0x280, URZ ;  /* 0x000002801c0e7890 */ /* 0x000fe2000fffe03f */
[----:B------:R-:W-:Y:S01]  /*1800*/  IMAD.U32 R9, RZ, RZ, UR40 ;  /* 0x00000028ff097e24 */ /* 0x000fe2000f8e00ff */
[----:B------:R-:W-:Y:S01]  /*1810*/  UMOV UR15, 0x80000020 ;  /* 0x80000020000f7882 */ /* 0x000fe20000000000 */
[----:B------:R-:W-:Y:S01]  /*1820*/  UIADD3 UR16, UR28, 0x282, URZ ;  /* 0x000002821c107890 */ /* 0x000fe2000fffe03f */
[----:B------:R-:W2:Y:S01]  /*1830*/  S2R R83, SR_TID.X ;  /* 0x0000000000537919 */ /* 0x000ea20000002100 */
[----:B------:R-:W-:Y:S01]  /*1840*/  UIADD3 UR18, UR28, 0x402, URZ ;  /* 0x000004021c127890 */ /* 0x000fe2000fffe03f */
[--C-:B------:R-:W-:Y:S01]  /*1850*/  IMAD.MOV.U32 R86, RZ, RZ, R87.reuse ;  /* 0x000000ffff567224 */ /* 0x100fe200078e0057 */
[----:B------:R-:W-:Y:S01]  /*1860*/  UMOV UR19, 0x80000020 ;  /* 0x8000002000137882 */ /* 0x000fe20000000000 */
[----:B------:R-:W-:Y:S01]  /*1870*/  UIADD3 UR22, UR28, 0x680, URZ ;  /* 0x000006801c167890 */ /* 0x000fe2000fffe03f */
[--C-:B------:R-:W-:Y:S01]  /*1880*/  IMAD.MOV.U32 R85, RZ, RZ, R87.reuse ;  /* 0x000000ffff557224 */ /* 0x100fe200078e0057 */
[----:B------:R-:W-:Y:S01]  /*1890*/  UMOV UR23, 0x80000020 ;  /* 0x8000002000177882 */ /* 0x000fe20000000000 */
[----:B------:R-:W-:Y:S01]  /*18a0*/  UISETP.GE.AND UP0, UPT, UR51, 0xa1, UPT ;  /* 0x000000a13300788c */ /* 0x000fe2000bf06270 */
[----:B------:R-:W-:Y:S01]  /*18b0*/  IMAD.MOV.U32 R84, RZ, RZ, R87 ;  /* 0x000000ffff547224 */ /* 0x000fe200078e0057 */
[----:B------:R-:W-:-:S02]  /*18c0*/  WARPGROUP.DEPBAR.LE gsb0, 0x0 ;  /* 0x00008000000079c5 */ /* 0x000fc40000010000 */
[----:B------:R-:W-:-:S06]  /*18d0*/  WARPGROUP.ARRIVE ;  /* 0x00000000000079c5 */ /* 0x000fcc0000000000 */
[----:B------:R-:W-:Y:S01]  /*18e0*/  QGMMA.64x32x32.F32.E4M3.E4M3 R88, gdesc[UR24], RZ, !UPT, gsb0 ;  /* 0x00600000185879f3 */ /* 0x000fe2000c0008ff */
[----:B------:R-:W-:Y:S01]  /*18f0*/  UIADD3 UR26, UR28, 0x100, URZ ;  /* 0x000001001c1a7890 */ /* 0x000fe2000fffe03f */
[----:B------:R-:W-:Y:S01]  /*1900*/  UMOV UR27, 0x80000020 ;  /* 0x80000020001b7882 */ /* 0x000fe20000000000 */
[----:B------:R-:W-:Y:S02]  /*1910*/  WARPGROUP.DEPBAR.LE gsb0, 0x0 ;  /* 0x00008000000079c5 */ /* 0x000fe40000010000 */
[----:B------:R-:W-:-:S06]  /*1920*/  WARPGROUP.ARRIVE ;  /* 0x00000000000079c5 */ /* 0x000fcc0000000000 */
[----:B------:R-:W-:Y:S01]  /*1930*/  QGMMA.64x32x32.F32.E4M3.E4M3 R56, gdesc[UR24], RZ, !UPT, gsb0 ;  /* 0x00600000183879f3 */ /* 0x000fe2000c0008ff */
[----:B------:R-:W-:Y:S01]  /*1940*/  UMOV UR26, UR8 ;  /* 0x00000008001a7c82 */ /* 0x000fe20008000000 */
[----:B------:R-:W-:Y:S01]  /*1950*/  UMOV UR27, 0x80000020 ;  /* 0x80000020001b7882 */ /* 0x000fe20000000000 */
[----:B------:R-:W-:Y:S02]  /*1960*/  WARPGROUP.DEPBAR.LE gsb0, 0x0 ;  /* 0x00008000000079c5 */ /* 0x000fe40000010000 */
[----:B------:R-:W-:-:S06]  /*1970*/  WARPGROUP.ARRIVE ;  /* 0x00000000000079c5 */ /* 0x000fcc0000000000 */
[----:B------:R-:W-:Y:S01]  /*1980*/  QGMMA.64x32x32.F32.E4M3.E4M3 R40, gdesc[UR4], RZ, !UPT, gsb0 ;  /* 0x00600000042879f3 */ /* 0x000fe2000c0008ff */
[----:B------:R-:W-:Y:S01]  /*1990*/  UMOV UR4, UR9 ;  /* 0x0000000900047c82 */ /* 0x000fe20008000000 */
[----:B------:R-:W-:Y:S01]  /*19a0*/  UMOV UR5, 0x80000020 ;  /* 0x8000002000057882 */ /* 0x000fe20000000000 */
[----:B------:R-:W-:Y:S01]  /*19b0*/  UMOV UR6, UR10 ;  /* 0x0000000a00067c82 */ /* 0x000fe20008000000 */
[----:B------:R-:W-:Y:S01]  /*19c0*/  UMOV UR7, 0x80000020 ;  /* 0x8000002000077882 */ /* 0x000fe20000000000 */
[----:B------:R-:W-:Y:S01]  /*19d0*/  UIADD3 UR10, UR28, 0x182, URZ ;  /* 0x000001821c0a7890 */ /* 0x000fe2000fffe03f */
[----:B------:R-:W-:Y:S01]  /*19e0*/  UMOV UR8, UR4 ;  /* 0x0000000400087c82 */ /* 0x000fe20008000000 */
[----:B------:R-:W-:Y:S01]  /*19f0*/  UMOV UR9, UR5 ;  /* 0x0000000500097c82 */ /* 0x000fe20008000000 */
[----:B------:R-:W-:Y:S02]  /*1a00*/  WARPGROUP.DEPBAR.LE gsb0, 0x0 ;  /* 0x00008000000079c5 */ /* 0x000fe40000010000 */
[----:B------:R-:W-:-:S06]  /*1a10*/  WARPGROUP.ARRIVE ;  /* 0x00000000000079c5 */ /* 0x000fcc0000000000 */
[----:B------:R-:W-:Y:S03]  /*1a20*/  QGMMA.64x32x32.F32.E4M3.E4M3 R24, gdesc[UR24], RZ, !UPT, gsb0 ;  /* 0x00600000181879f3 */ /* 0x000fe6000c0008ff */
[----:B------:R-:W-:Y:S02]  /*1a30*/  WARPGROUP.DEPBAR.LE gsb0, 0x0 ;  /* 0x00008000000079c5 */ /* 0x000fe40000010000 */
[----:B------:R-:W-:-:S06]  /*1a40*/  WARPGROUP.ARRIVE ;  /* 0x00000000000079c5 */ /* 0x000fcc0000000000 */
[----:B------:R-:W-:Y:S01]  /*1a50*/  QGMMA.64x32x32.F32.E4M3.E4M3 R104, gdesc[UR4], R104, gsb0 ;  /* 0x00600000046879f3 */ /* 0x000fe20008000868 */
[----:B------:R-:W-:Y:S01]  /*1a60*/  UIADD3 UR6, UR28, 0x82, URZ ;  /* 0x000000821c067890 */ /* 0x000fe2000fffe03f */
[----:B------:R-:W-:Y:S01]  /*1a70*/  UMOV UR7, 0x80000020 ;  /* 0x8000002000077882 */ /* 0x000fe20000000000 */
        /* <DEDUP_REMOVED lines=8> */
[----:B------:R-:W-:Y:S01]  /*1b00*/  UMOV UR6, UR12 ;  /* 0x0000000c00067c82 */ /* 0x000fe20008000000 */
[----:B------:R-:W-:Y:S01]  /*1b10*/  UMOV UR7, 0x80000020 ;  /* 0x8000002000077882 */ /* 0x000fe20000000000 */
[----:B------:R-:W-:Y:S02]  /*1b20*/  WARPGROUP.DEPBAR.LE gsb0, 0x0 ;  /* 0x00008000000079c5 */ /* 0x000fe40000010000 */
[----:B------:R-:W-:-:S06]  /*1b30*/  WARPGROUP.ARRIVE ;  /* 0x00000000000079c5 */ /* 0x000fcc0000000000 */
[----:B------:R-:W-:Y:S01]  /*1b40*/  QGMMA.64x32x32.F32.E4M3.E4M3 R40, gdesc[UR8], R40, gsb0 ;  /* 0x00600000082879f3 */ /* 0x000fe20008000828 */
        /* <DEDUP_REMOVED lines=9> */
[----:B------:R-:W-:Y:S01]  /*1be0*/  QGMMA.64x32x32.F32.E4M3.E4M3 R24, gdesc[UR4], R24, gsb0 ;  /* 0x00600000041879f3 */ /* 0x000fe20008000818 */
[----:B------:R-:W-:Y:S02]  /*1bf0*/  UIADD3 UR6, UR28, 0x480, URZ ;  /* 0x000004801c067890 */ /* 0x000fe4000fffe03f */
[----:B------:R-:W-:Y:S01]  /*1c00*/  UIADD3 UR7, UR20, 0x202, URZ ;  /* 0x0000020214077890 */ /* 0x000fe2000fffe03f */
        /* <DEDUP_REMOVED lines=15> */
[----:B------:R-:W-:Y:S01]  /*1d00*/  UIADD3 UR6, UR28, 0x482, URZ ;  /* 0x000004821c067890 */ /* 0x000fe2000fffe03f */
[----:B------:R-:W-:Y:S02]  /*1d10*/  WARPGROUP.DEPBAR.LE gsb0, 0x0 ;  /* 0x00008000000079c5 */ /* 0x000fe40000010000 */
[----:B------:R-:W-:-:S06]  /*1d20*/  WARPGROUP.ARRIVE ;  /* 0x00000000000079c5 */ /* 0x000fcc0000000000 */
[----:B------:R-:W-:Y:S01]  /*1d30*/  QGMMA.64x32x32.F32.E4M3.E4M3 R40, gdesc[UR12], R40, gsb0 ;  /* 0x006000000c2879f3 */ /* 0x000fe20008000828 */
[----:B------:R-:W-:Y:S01]  /*1d40*/  UMOV UR12, UR7 ;  /* 0x00000007000c7c82 */ /* 0x000fe20008000000 */
[----:B------:R-:W-:Y:S01]  /*1d50*/  UMOV UR13, 0x80000020 ;  /* 0x80000020000d7882 */ /* 0x000fe20000000000 */
[----:B------:R-:W-:Y:S01]  /*1d60*/  UMOV UR14, UR16 ;  /* 0x00000010000e7c82 */ /* 0x000fe20008000000 */
[----:B------:R-:W-:Y:S01]  /*1d70*/  UMOV UR15, 0x80000020 ;  /* 0x80000020000f7882 */ /* 0x000fe20000000000 */
[----:B------:R-:W-:Y:S01]  /*1d80*/  UMOV UR16, UR12 ;  /* 0x0000000c00107c82 */ /* 0x000fe20008000000 */
[----:B------:R-:W-:Y:S01]  /*1d90*/  UMOV UR17, UR13 ;  /* 0x0000000d00117c82 */ /* 0x000fe20008000000 */
[----:B------:R-:W-:Y:S01]  /*1da0*/  UIADD3 UR7, UR20, 0x400, URZ ;  /* 0x0000040014077890 */ /* 0x000fe2000fffe03f */
[----:B------:R-:W-:Y:S02]  /*1db0*/  WARPGROUP.DEPBAR.LE gsb0, 0x0 ;  /* 0x00008000000079c5 */ /* 0x000fe40000010000 */
[----:B------:R-:W-:-:S06]  /*1dc0*/  WARPGROUP.ARRIVE ;  /* 0x00000000000079c5 */ /* 0x000fcc0000000000 */
[----:B------:R-:W-:Y:S01]  /*1dd0*/  QGMMA.64x32x32.F32.E4M3.E4M3 R24, gdesc[UR8], R24, gsb0 ;  /* 0x00600000081879f3 */ /* 0x000fe20008000818 */
[----:B------:R-:W-:Y:S02]  /*1de0*/  UIADD3 UR10, UR28, 0x500, URZ ;  /* 0x000005001c0a7890 */ /* 0x000fe4000fffe03f */
        /* <DEDUP_REMOVED lines=24> */
[----:B------:R-:W-:Y:S02]  /*1f70*/  UMOV UR21, UR17 ;  /* 0x0000001100157c82 */ /* 0x000fe40008000000 */
[----:B------:R-:W-:Y:S01]  /*1f80*/  UMOV UR20, UR16 ;  /* 0x0000001000147c82 */ /* 0x000fe20008000000 */
[----:B------:R-:W-:Y:S01]  /*1f90*/  UIADD3 UR10, UR28, 0x502, URZ ;  /* 0x000005021c0a7890 */ /* 0x000fe2000fffe03f */
[----:B------:R-:W-:-:S02]  /*1fa0*/  WARPGROUP.DEPBAR.LE gsb0, 0x0 ;  /* 0x00008000000079c5 */ /* 0x000fc40000010000 */
[----:B------:R-:W-:-:S06]  /*1fb0*/  WARPGROUP.ARRIVE ;  /* 0x00000000000079c5 */ /* 0x000fcc0000000000 */
[----:B------:R-:W-:Y:S03]  /*1fc0*/  QGMMA.64x32x32.F32.E4M3.E4M3 R24, gdesc[UR12], R24, gsb0 ;  /* 0x006000000c1879f3 */ /* 0x000fe60008000818 */
        /* <DEDUP_REMOVED lines=22> */
[----:B------:R-:W-:Y:S02]  /*2130*/  WARPGROUP.DEPBAR.LE gsb0, 0x0 ;  /* 0x00008000000079c5 */ /* 0x000fe40000010000 */
        /* <DEDUP_REMOVED lines=8> */
[----:B------:R-:W-:Y:S01]  /*21c0*/  WARPGROUP.ARRIVE ;  /* 0x00000000000079c5 */ /* 0x000fe20000000000 */
[----:B------:R-:W-:Y:S02]  /*21d0*/  FSEL R104, R104, -INF , P2 ;  /* 0xff80000068687808 */ /* 0x000fe40001000000 */
[----:B------:R-:W-:Y:S02]  /*21e0*/  FSEL R105, R105, -INF , P5 ;  /* 0xff80000069697808 */ /* 0x000fe40002800000 */
[----:B------:R-:W-:Y:S01]  /*21f0*/  FSEL R108, R108, -INF , P4 ;  /* 0xff8000006c6c7808 */ /* 0x000fe20002000000 */
[----:B------:R-:W-:Y:S01]  /*2200*/  QGMMA.64x32x32.F32.E4M3.E4M3 R88, gdesc[UR20], R88, gsb0 ;  /* 0x00600000145879f3 */ /* 0x000fe20008000858 */
[----:B------:R-:W-:Y:S01]  /*2210*/  UIADD3 UR22, UR28, 0x602, URZ ;  /* 0x000006021c167890 */ /* 0x000fe2000fffe03f */
[----:B01----:R-:W-:Y:S01]  /*2220*/  FMNMX.FTZ R3, R104, R105, !PT ;  /* 0x0000006968037209 */ /* 0x003fe20007810000 */
[----:B------:R-:W-:Y:S01]  /*2230*/  UMOV UR23, 0x80000020 ;  /* 0x8000002000177882 */ /* 0x000fe20000000000 */
[----:B------:R-:W-:-:S02]  /*2240*/  FSEL R109, R109, -INF , P1 ;  /* 0xff8000006d6d7808 */ /* 0x000fc40000800000 */
[----:B------:R-:W-:Y:S02]  /*2250*/  FMNMX.FTZ R0, R108, R3, !PT ;  /* 0x000000036c007209 */ /* 0x000fe40007810000 */
[----:B------:R-:W-:Y:S02]  /*2260*/  FSEL R106, R106, -INF , P2 ;  /* 0xff8000006a6a7808 */ /* 0x000fe40001000000 */
[----:B------:R-:W-:Y:S02]  /*2270*/  ISETP.GT.AND P2, PT, R5, 0x11, PT ;  /* 0x000000110500780c */ /* 0x000fe40003f44270 */
[----:B------:R-:W-:Y:S02]  /*2280*/  FSEL R112, R112, -INF , P3 ;  /* 0xff80000070707808 */ /* 0x000fe40001800000 */
[----:B------:R-:W-:Y:S02]  /*2290*/  FMNMX.FTZ R3, R109, R0, !PT ;  /* 0x000000006d037209 */ /* 0x000fe40007810000 */
[----:B------:R-:W-:-:S02]  /*22a0*/  FSEL R107, R107, -INF , P5 ;  /* 0xff8000006b6b7808 */ /* 0x000fc40002800000 */
[----:B------:R-:W-:Y:S02]  /*22b0*/  ISETP.GT.AND P5, PT, R5, 0x18, PT ;  /* 0x000000180500780c */ /* 0x000fe40003fa4270 */
[----:B------:R-:W-:Y:S02]  /*22c0*/  FSEL R113, R113, -INF , P2 ;  /* 0xff80000071717808 */ /* 0x000fe40001000000 */
[----:B------:R-:W-:Y:S02]  /*22d0*/  FMNMX.FTZ R0, R112, R3, !PT ;  /* 0x0000000370007209 */ /* 0x000fe40007810000 */
[----:B------:R-:W-:Y:S02]  /*22e0*/  FSEL R110, R110, -INF , P4 ;  /* 0xff8000006e6e7808 */ /* 0x000fe40002000000 */
[----:B------:R-:W-:Y:S02]  /*22f0*/  ISETP.GT.AND P4, PT, R5, 0x19, PT ;  /* 0x000000190500780c */ /* 0x000fe40003f84270 */
[----:B------:R-:W-:-:S02]  /*2300*/  FSEL R116, R116, -INF , P5 ;  /* 0xff80000074747808 */ /* 0x000fc40002800000 */
[----:B------:R-:W-:Y:S02]  /*2310*/  FMNMX.FTZ R3, R113, R0, !PT ;  /* 0x0000000071037209 */ /* 0x000fe40007810000 */
[----:B------:R-:W-:Y:S02]  /*2320*/  FSEL R114, R114, -INF , P3 ;  /* 0xff80000072727808 */ /* 0x000fe40001800000 */
[----:B------:R-:W-:Y:S02]  /*2330*/  FSEL R117, R117, -INF , P4 ;  /* 0xff80000075757808 */ /* 0x000fe40002000000 */
[----:B------:R-:W-:Y:S02]  /*2340*/  ISETP.GT.AND P3, PT, R5, 0x20, PT ;  /* 0x000000200500780c */ /* 0x000fe40003f64270 */
[----:B------:R-:W-:Y:S02]  /*2350*/  FMNMX.FTZ R0, R116, R3, !PT ;  /* 0x0000000374007209 */ /* 0x000fe40007810000 */
[----:B------:R-:W-:-:S02]  /*2360*/  FSEL R111, R111, -INF , P1 ;  /* 0xff8000006f6f7808 */ /* 0x000fc40000800000 */
[----:B------:R-:W-:Y:S02]  /*2370*/  ISETP.GT.AND P1, PT, R5, 0x21, PT ;  /* 0x000000210500780c */ /* 0x000fe40003f24270 */
[----:B------:R-:W-:Y:S02]  /*2380*/  FMNMX.FTZ R3, R117, R0, !PT ;  /* 0x0000000075037209 */ /* 0x000fe40007810000 */
[----:B------:R-:W-:Y:S02]  /*2390*/  FSEL R115, R115, -INF , P2 ;  /* 0xff80000073737808 */ /* 0x000fe40001000000 */
[C---:B------:R-:W-:Y:S02]  /*23a0*/  ISETP.GT.AND P2, PT, R5.reuse, 0x28, PT ;  /* 0x000000280500780c */ /* 0x040fe40003f44270 */
[----:B------:R-:W-:Y:S02]  /*23b0*/  FSEL R118, R118, -INF , P5 ;  /* 0xff80000076767808 */ /* 0x000fe40002800000 */
[----:B------:R-:W-:-:S02]  /*23c0*/  ISETP.GT.AND P5, PT, R5, 0x29, PT ;  /* 0x000000290500780c */ /* 0x000fc40003fa4270 */
[----:B------:R-:W-:Y:S02]  /*23d0*/  FSEL R119, R119, -INF , P4 ;  /* 0xff80000077777808 */ /* 0x000fe40002000000 */
[----:B------:R-:W-:Y:S01]  /*23e0*/  ISETP.GT.AND P4, PT, R5, 0x30, PT ;  /* 0x000000300500780c */ /* 0x000fe20003f84270 */
[----:B------:R-:W-:Y:S02]  /*23f0*/  WARPGROUP.DEPBAR.LE gsb0, 0x0 ;  /* 0x00008000000079c5 */ /* 0x000fe40000010000 */
[----:B------:R-:W-:Y:S01]  /*2400*/  WARPGROUP.ARRIVE ;  /* 0x00000000000079c5 */ /* 0x000fe20000000000 */
[----:B------:R-:W-:Y:S02]  /*2410*/  FSEL R88, R88, -INF , P3 ;  /* 0xff80000058587808 */ /* 0x000fe40001800000 */
[----:B------:R-:W-:Y:S02]  /*2420*/  FSEL R89, R89, -INF , P1 ;  /* 0xff80000059597808 */ /* 0x000fe40000800000 */
[----:B------:R-:W-:Y:S01]  /*2430*/  FMNMX.FTZ R0, R88, R3, !PT ;  /* 0x0000000358007209 */ /* 0x000fe20007810000 */
[----:B------:R-:W-:Y:S01]  /*2440*/  QGMMA.64x32x32.F32.E4M3.E4M3 R56, gdesc[UR20], R56, gsb0 ;  /* 0x00600000143879f3 */ /* 0x000fe20008000838 */
[----:B------:R-:W-:Y:S01]  /*2450*/  UIADD3 UR22, UR28, 0x682, URZ ;  /* 0x000006821c167890 */ /* 0x000fe2000fffe03f */
[----:B------:R-:W-:Y:S01]  /*2460*/  FSEL R92, R92, -INF , P2 ;  /* 0xff8000005c5c7808 */ /* 0x000fe20001000000 */
[----:B------:R-:W-:Y:S01]  /*2470*/  UMOV UR23, 0x80000020 ;  /* 0x8000002000177882 */ /* 0x000fe20000000000 */
[----:B------:R-:W-:-:S02]  /*2480*/  FMNMX.FTZ R3, R89, R0, !PT ;  /* 0x0000000059037209 */ /* 0x000fc40007810000 */
[----:B------:R-:W-:Y:S02]  /*2490*/  FSEL R93, R93, -INF , P5 ;  /* 0xff8000005d5d7808 */ /* 0x000fe40002800000 */
[----:B------:R-:W-:Y:S02]  /*24a0*/  FMNMX.FTZ R0, R92, R3, !PT ;  /* 0x000000035c007209 */ /* 0x000fe40007810000 */
[----:B------:R-:W-:Y:S02]  /*24b0*/  FSEL R90, R90, -INF , P3 ;  /* 0xff8000005a5a7808 */ /* 0x000fe40001800000 */
[----:B------:R-:W-:Y:S02]  /*24c0*/  ISETP.GT.AND P3, PT, R5, 0x31, PT ;  /* 0x000000310500780c */ /* 0x000fe40003f64270 */
[----:B------:R-:W-:Y:S02]  /*24d0*/  FSEL R96, R96, -INF , P4 ;  /* 0xff80000060607808 */ /* 0x000fe40002000000 */
[----:B------:R-:W-:-:S02]  /*24e0*/  FMNMX.FTZ R3, R93, R0, !PT ;  /* 0x000000005d037209 */ /* 0x000fc40007810000 */
[----:B------:R-:W-:Y:S02]  /*24f0*/  FSEL R91, R91, -INF , P1 ;  /* 0xff8000005b5b7808 */ /* 0x000fe40000800000 */
[----:B------:R-:W-:Y:S02]  /*2500*/  ISETP.GT.AND P1, PT, R5, 0x38, PT ;  /* 0x000000380500780c */ /* 0x000fe40003f24270 */
[----:B------:R-:W-:Y:S02]  /*2510*/  FSEL R97, R97, -INF , P3 ;  /* 0xff80000061617808 */ /* 0x000fe40001800000 */
[----:B------:R-:W-:Y:S02]  /*2520*/  FMNMX.FTZ R0, R96, R3, !PT ;  /* 0x0000000360007209 */ /* 0x000fe40007810000 */
[----:B------:R-:W-:Y:S02]  /*2530*/  FSEL R94, R94, -INF , P2 ;  /* 0xff8000005e5e7808 */ /* 0x000fe40001000000 */
[----:B------:R-:W-:-:S02]  /*2540*/  ISETP.GT.AND P2, PT, R5, 0x39, PT ;  /* 0x000000390500780c */ /* 0x000fc40003f44270 */
        /* <DEDUP_REMOVED lines=8> */
[----:B------:R-:W-:Y:S02]  /*25d0*/  FMNMX.FTZ R3, R101, R0, !PT ;  /* 0x0000000065037209 */ /* 0x000fe40007810000 */
[----:B------:R-:W-:Y:S02]  /*25e0*/  FSEL R99, R99, -INF , P3 ;  /* 0xff80000063637808 */ /* 0x000fe40001800000 */
[----:B------:R-:W-:Y:S02]  /*25f0*/  ISETP.GT.AND P3, PT, R5, 0x48, PT ;  /* 0x000000480500780c */ /* 0x000fe40003f64270 */
[----:B------:R-:W-:-:S02]  /*2600*/  FSEL R102, R102, -INF , P1 ;  /* 0xff80000066667808 */ /* 0x000fc40000800000 */
[----:B------:R-:W-:Y:S02]  /*2610*/  ISETP.GT.AND P1, PT, R5, 0x49, PT ;  /* 0x000000490500780c */ /* 0x000fe40003f24270 */
[----:B------:R-:W-:Y:S02]  /*2620*/  FSEL R103, R103, -INF , P2 ;  /* 0xff80000067677808 */ /* 0x000fe40001000000 */
[----:B------:R-:W-:Y:S01]  /*2630*/  ISETP.GT.AND P2, PT, R5, 0x50, PT ;  /* 0x000000500500780c */ /* 0x000fe20003f44270 */
[----:B------:R-:W-:Y:S02]  /*2640*/  WARPGROUP.DEPBAR.LE gsb0, 0x0 ;  /* 0x00008000000079c5 */ /* 0x000fe40000010000 */
[----:B------:R-:W-:Y:S01]  /*2650*/  WARPGROUP.ARRIVE ;  /* 0x00000000000079c5 */ /* 0x000fe20000000000 */
[----:B------:R-:W-:Y:S02]  /*2660*/  FSEL R74, R56, -INF , P5 ;  /* 0xff800000384a7808 */ /* 0x000fe40002800000 */
[----:B------:R-:W-:-:S02]  /*2670*/  FSEL R75, R57, -INF , P4 ;  /* 0xff800000394b7808 */ /* 0x000fc40002000000 */
[----:B------:R-:W-:Y:S01]  /*2680*/  FMNMX.FTZ R0, R74, R3, !PT ;  /* 0x000000034a007209 */ /* 0x000fe20007810000 */
[----:B------:R-:W-:Y:S01]  /*2690*/  QGMMA.64x32x32.F32.E4M3.E4M3 R40, gdesc[UR20], R40, gsb0 ;  /* 0x00600000142879f3 */ /* 0x000fe20008000828 */
[----:B------:R-:W-:Y:S01]  /*26a0*/  UIADD3 UR22, UR28, 0x702, URZ ;  /* 0x000007021c167890 */ /* 0x000fe2000fffe03f */
[----:B------:R-:W-:Y:S01]  /*26b0*/  FSEL R76, R60, -INF , P3 ;  /* 0xff8000003c4c7808 */ /* 0x000fe20001800000 */
[----:B------:R-:W-:Y:S01]  /*26c0*/  UMOV UR23, 0x80000020 ;  /* 0x8000002000177882 */ /* 0x000fe20000000000 */
[----:B------:R-:W-:Y:S02]  /*26d0*/  FMNMX.FTZ R3, R75, R0, !PT ;  /* 0x000000004b037209 */ /* 0x000fe40007810000 */
        /* <DEDUP_REMOVED lines=20> */
[----:B------:R-:W-:-:S02]  /*2820*/  FMNMX.FTZ R0, R81, R0, !PT ;  /* 0x0000000051007209 */ /* 0x000fc40007810000 */
[----:B------:R-:W-:Y:S02]  /*2830*/  FSEL R67, R67, -INF , P5 ;  /* 0xff80000043437808 */ /* 0x000fe40002800000 */
[C---:B------:R-:W-:Y:S02]  /*2840*/  ISETP.GT.AND P5, PT, R5.reuse, 0x68, PT ;  /* 0x000000680500780c */ /* 0x040fe40003fa4270 */
[----:B------:R-:W-:Y:S02]  /*2850*/  FSEL R70, R70, -INF , P4 ;  /* 0xff80000046467808 */ /* 0x000fe40002000000 */
[----:B------:R-:W-:Y:S02]  /*2860*/  ISETP.GT.AND P4, PT, R5, 0x69, PT ;  /* 0x000000690500780c */ /* 0x000fe40003f84270 */
[----:B------:R-:W-:Y:S02]  /*2870*/  FSEL R71, R71, -INF , P3 ;  /* 0xff80000047477808 */ /* 0x000fe40001800000 */
[----:B------:R-:W-:Y:S01]  /*2880*/  ISETP.GT.AND P3, PT, R5, 0x70, PT ;  /* 0x000000700500780c */ /* 0x000fe20003f64270 */
[----:B------:R-:W-:-:S02]  /*2890*/  WARPGROUP.DEPBAR.LE gsb0, 0x0 ;  /* 0x00008000000079c5 */ /* 0x000fc40000010000 */
[----:B------:R-:W-:Y:S01]  /*28a0*/  WARPGROUP.ARRIVE ;  /* 0x00000000000079c5 */ /* 0x000fe20000000000 */
[----:B------:R-:W-:Y:S02]  /*28b0*/  FSEL R53, R53, -INF , P0 ;  /* 0xff80000035357808 */ /* 0x000fe40000000000 */
[----:B------:R-:W-:Y:S02]  /*28c0*/  ISETP.GT.AND P0, PT, R5, 0x81, PT ;  /* 0x000000810500780c */ /* 0x000fe40003f04270 */
[----:B------:R-:W-:Y:S01]  /*28d0*/  FSEL R57, R40, -INF , P1 ;  /* 0xff80000028397808 */ /* 0x000fe20000800000 */
[----:B------:R-:W-:Y:S01]  /*28e0*/  QGMMA.64x32x32.F32.E4M3.E4M3 R24, gdesc[UR20], R24, gsb0 ;  /* 0x00600000141879f3 */ /* 0x000fe20008000818 */
[----:B------:R-:W-:Y:S02]  /*28f0*/  P2R R12, PR, RZ, 0x1 ;  /* 0x00000001ff0c7803 */ /* 0x000fe40000000000 */
[----:B------:R-:W-:Y:S02]  /*2900*/  FSEL R41, R41, -INF , P2 ;  /* 0xff80000029297808 */ /* 0x000fe40001000000 */
[----:B------:R-:W-:-:S02]  /*2910*/  FMNMX.FTZ R0, R57, R0, !PT ;  /* 0x0000000039007209 */ /* 0x000fc40007810000 */
[----:B------:R-:W-:Y:S02]  /*2920*/  FSEL R44, R44, -INF , P5 ;  /* 0xff8000002c2c7808 */ /* 0x000fe40002800000 */
[----:B------:R-:W-:Y:S02]  /*2930*/  FMNMX.FTZ R3, R41, R0, !PT ;  /* 0x0000000029037209 */ /* 0x000fe40007810000 */
        /* <DEDUP_REMOVED lines=11> */
[----:B------:R-:W-:Y:S02]  /*29f0*/  FMNMX.FTZ R7, R3, R0, !PT ;  /* 0x0000000003077209 */ /* 0x000fe40007810000 */
[----:B------:R-:W-:Y:S02]  /*2a00*/  FSEL R51, R51, -INF , P1 ;  /* 0xff80000033337808 */ /* 0x000fe40000800000 */
[----:B------:R-:W-:Y:S02]  /*2a10*/  FMNMX.FTZ R0, R56, R7, !PT ;  /* 0x0000000738007209 */ /* 0x000fe40007810000 */
[----:B------:R-:W-:Y:S02]  /*2a20*/  ISETP.GT.AND P1, PT, R5, 0x88, PT ;  /* 0x000000880500780c */ /* 0x000fe40003f24270 */
[----:B------:R-:W-:-:S02]  /*2a30*/  FMNMX.FTZ R7, R53, R0, !PT ;  /* 0x0000000035077209 */ /* 0x000fc40007810000 */
[----:B------:R-:W-:Y:S02]  /*2a40*/  FSEL R54, R54, -INF , P2 ;  /* 0xff80000036367808 */ /* 0x000fe40001000000 */
[C---:B------:R-:W-:Y:S02]  /*2a50*/  ISETP.GT.AND P2, PT, R5.reuse, 0x89, PT ;  /* 0x000000890500780c */ /* 0x040fe40003f44270 */
[----:B------:R-:W-:Y:S02]  /*2a60*/  FSEL R50, R50, -INF , P3 ;  /* 0xff80000032327808 */ /* 0x000fe40001800000 */
[----:B------:R-:W-:Y:S02]  /*2a70*/  ISETP.GT.AND P3, PT, R5, 0x90, PT ;  /* 0x000000900500780c */ /* 0x000fe40003f64270 */
[----:B------:R-:W-:Y:S02]  /*2a80*/  FSEL R47, R47, -INF , P4 ;  /* 0xff8000002f2f7808 */ /* 0x000fe40002000000 */
[----:B------:R-:W-:-:S02]  /*2a90*/  ISETP.GT.AND P4, PT, R5, 0x91, PT ;  /* 0x000000910500780c */ /* 0x000fc40003f84270 */
[----:B------:R-:W-:Y:S02]  /*2aa0*/  FSEL R46, R46, -INF , P5 ;  /* 0xff8000002e2e7808 */ /* 0x000fe40002800000 */
[----:B------:R-:W-:Y:S02]  /*2ab0*/  ISETP.GT.AND P5, PT, R5, 0x98, PT ;  /* 0x000000980500780c */ /* 0x000fe40003fa4270 */
[----:B------:R-:W-:Y:S01]  /*2ac0*/  P2R R11, PR, RZ, 0x2 ;  /* 0x00000002ff0b7803 */ /* 0x000fe20000000000 */
[----:B------:R-:W-:Y:S02]  /*2ad0*/  WARPGROUP.DEPBAR.LE gsb0, 0x0 ;  /* 0x00008000000079c5 */ /* 0x000fe40000010000 */
[----:B------:R-:W-:Y:S02]  /*2ae0*/  FSEL R60, R25, -INF , P0 ;  /* 0xff800000193c7808 */ /* 0x000fe40000000000 */
[----:B------:R-:W-:Y:S02]  /*2af0*/  ISETP.GT.AND P0, PT, R5, 0x80, PT ;  /* 0x000000800500780c */ /* 0x000fe40003f04270 */
[----:B------:R-:W-:-:S02]  /*2b00*/  FSEL R64, R24, -INF , P6 ;  /* 0xff80000018407808 */ /* 0x000fc40003000000 */
[----:B------:R-:W-:Y:S02]  /*2b10*/  FSEL R26, R26, -INF , P0 ;  /* 0xff8000001a1a7808 */ /* 0x000fe40000000000 */
[----:B------:R-:W-:Y:S02]  /*2b20*/  ISETP.NE.AND P0, PT, R12, RZ, PT ;  /* 0x000000ff0c00720c */ /* 0x000fe40003f05270 */
[----:B------:R-:W-:Y:S02]  /*2b30*/  FMNMX.FTZ R7, R64, R7, !PT ;  /* 0x0000000740077209 */ /* 0x000fe40007810000 */
[----:B------:R-:W-:Y:S02]  /*2b40*/  FSEL R27, R27, -INF , P0 ;  /* 0xff8000001b1b7808 */ /* 0x000fe40000000000 */
[----:B------:R-:W-:Y:S02]  /*2b50*/  ISETP.NE.AND P0, PT, R13, RZ, PT ;  /* 0x000000ff0d00720c */ /* 0x000fe40003f05270 */
[----:B------:R-:W-:-:S02]  /*2b60*/  FMNMX.FTZ R13, R106, R107, !PT ;  /* 0x0000006b6a0d7209 */ /* 0x000fc40007810000 */
[----:B------:R-:W-:Y:S02]  /*2b70*/  FSEL R69, R28, -INF , P1 ;  /* 0xff8000001c457808 */ /* 0x000fe40000800000 */
[----:B------:R-:W-:Y:S02]  /*2b80*/  FMNMX.FTZ R14, R110, R13, !PT ;  /* 0x0000000d6e0e7209 */ /* 0x000fe40007810000 */
[----:B------:R-:W-:Y:S02]  /*2b90*/  FMNMX.FTZ R0, R60, R7, !PT ;  /* 0x000000073c007209 */ /* 0x000fe40007810000 */
[----:B------:R-:W-:Y:S02]  /*2ba0*/  FMNMX.FTZ R13, R111, R14, !PT ;  /* 0x0000000e6f0d7209 */ /* 0x000fe40007810000 */
[----:B------:R-:W-:Y:S02]  /*2bb0*/  FSEL R72, R29, -INF , P2 ;  /* 0xff8000001d487808 */ /* 0x000fe40001000000 */
[----:B------:R-:W-:-:S02]  /*2bc0*/  FMNMX.FTZ R14, R114, R13, !PT ;  /* 0x0000000d720e7209 */ /* 0x000fc40007810000 */
[----:B------:R-:W-:Y:S02]  /*2bd0*/  FMNMX.FTZ R7, R69, R0, !PT ;  /* 0x0000000045077209 */ /* 0x000fe40007810000 */
[----:B------:R-:W-:Y:S02]  /*2be0*/  FMNMX.FTZ R15, R115, R14, !PT ;  /* 0x0000000e730f7209 */ /* 0x000fe40007810000 */
[----:B------:R-:W-:Y:S02]  /*2bf0*/  FSEL R73, R32, -INF , P3 ;  /* 0xff80000020497808 */ /* 0x000fe40001800000 */
[----:B------:R-:W-:Y:S02]  /*2c00*/  FMNMX.FTZ R20, R118, R15, !PT ;  /* 0x0000000f76147209 */ /* 0x000fe40007810000 */
[----:B------:R-:W-:Y:S02]  /*2c10*/  FMNMX.FTZ R0, R72, R7, !PT ;  /* 0x0000000748007209 */ /* 0x000fe40007810000 */
        /* <DEDUP_REMOVED lines=9> */
[----:B------:R-:W-:Y:S02]  /*2cb0*/  ISETP.GT.AND P6, PT, R5, 0x99, PT ;  /* 0x000000990500780c */ /* 0x000fe40003fc4270 */
[----:B------:R-:W-:Y:S02]  /*2cc0*/  FMNMX.FTZ R24, R98, R21, !PT ;  /* 0x0000001562187209 */ /* 0x000fe40007810000 */
[----:B------:R-:W-:Y:S02]  /*2cd0*/  FSEL R65, R37, -INF , P6 ;  /* 0xff80000025417808 */ /* 0x000fe40003000000 */
[----:B------:R-:W-:-:S02]  /*2ce0*/  FMNMX.FTZ R25, R99, R24, !PT ;  /* 0x0000001863197209 */ /* 0x000fc40007810000 */
[----:B------:R-:W-:Y:S02]  /*2cf0*/  FMNMX.FTZ R0, R61, R0, !PT ;  /* 0x000000003d007209 */ /* 0x000fe40007810000 */
[----:B------:R-:W-:Y:S02]  /*2d00*/  FMNMX.FTZ R28, R102, R25, !PT ;  /* 0x00000019661c7209 */ /* 0x000fe40007810000 */
[----:B------:R-:W-:Y:S02]  /*2d10*/  FMNMX.FTZ R6, R65, R0, !PT ;  /* 0x0000000041067209 */ /* 0x000fe40007810000 */
[----:B------:R-:W-:Y:S02]  /*2d20*/  FMNMX.FTZ R25, R103, R28, !PT ;  /* 0x0000001c67197209 */ /* 0x000fe40007810000 */
[----:B------:R-:W-:Y:S01]  /*2d30*/  ISETP.GT.AND P1, PT, R5, 0x79, PT ;  /* 0x000000790500780c */ /* 0x000fe20003f24270 */
[----:B------:R-:W0:Y:S01]  /*2d40*/  SHFL.BFLY PT, R7, R6, 0x2, 0x1f ;  /* 0x0c401f0006077f89 */ /* 0x000e2200000e0000 */
[----:B------:R-:W-:-:S02]  /*2d50*/  FMNMX.FTZ R28, R58, R25, !PT ;  /* 0x000000193a1c7209 */ /* 0x000fc40007810000 */
[----:B------:R-:W-:Y:S02]  /*2d60*/  P2R R10, PR, RZ, 0x4 ;  /* 0x00000004ff0a7803 */ /* 0x000fe40000000000 */
[----:B------:R-:W-:Y:S02]  /*2d70*/  FMNMX.FTZ R29, R59, R28, !PT ;  /* 0x0000001c3b1d7209 */ /* 0x000fe40007810000 */
[----:B------:R-:W-:Y:S02]  /*2d80*/  FSEL R55, R55, -INF , P1 ;  /* 0xff80000037377808 */ /* 0x000fe40000800000 */
[----:B------:R-:W-:Y:S02]  /*2d90*/  FMNMX.FTZ R32, R62, R29, !PT ;  /* 0x0000001d3e207209 */ /* 0x000fe40007810000 */
[----:B------:R-:W-:Y:S02]  /*2da0*/  ISETP.NE.AND P1, PT, R11, RZ, PT ;  /* 0x000000ff0b00720c */ /* 0x000fe40003f25270 */
[----:B------:R-:W-:-:S02]  /*2db0*/  FMNMX.FTZ R29, R63, R32, !PT ;  /* 0x000000203f1d7209 */ /* 0x000fc40007810000 */
[----:B------:R-:W-:Y:S02]  /*2dc0*/  FSEL R30, R30, -INF , P1 ;  /* 0xff8000001e1e7808 */ /* 0x000fe40000800000 */
[----:B------:R-:W-:-:S04]  /*2dd0*/  FMNMX.FTZ R32, R66, R29, !PT ;  /* 0x0000001d42207209 */ /* 0x000fc80007810000 */
[----:B------:R-:W-:Y:S02]  /*2de0*/  FMNMX.FTZ R33, R67, R32, !PT ;  /* 0x0000002043217209 */ /* 0x000fe40007810000 */
[----:B0-----:R-:W-:Y:S02]  /*2df0*/  FMNMX.FTZ R7, R6, R7, !PT ;  /* 0x0000000706077209 */ /* 0x001fe40007810000 */
[----:B------:R-:W-:-:S03]  /*2e00*/  FMNMX.FTZ R36, R70, R33, !PT ;  /* 0x0000002146247209 */ /* 0x000fc60007810000 */
[----:B------:R-:W0:Y:S01]  /*2e10*/  SHFL.BFLY PT, R0, R7, 0x1, 0x1f ;  /* 0x0c201f0007007f89 */ /* 0x000e2200000e0000 */
[----:B------:R-:W-:-:S04]  /*2e20*/  FMNMX.FTZ R33, R71, R36, !PT ;  /* 0x0000002447217209 */ /* 0x000fc80007810000 */
[----:B------:R-:W-:-:S04]  /*2e30*/  FMNMX.FTZ R36, R42, R33, !PT ;  /* 0x000000212a247209 */ /* 0x000fc80007810000 */
[----:B------:R-:W-:-:S04]  /*2e40*/  FMNMX.FTZ R37, R43, R36, !PT ;  /* 0x000000242b257209 */ /* 0x000fc80007810000 */
[----:B------:R-:W-:-:S04]  /*2e50*/  FMNMX.FTZ R36, R46, R37, !PT ;  /* 0x000000252e247209 */ /* 0x000fc80007810000 */
[----:B------:R-:W-:-:S04]  /*2e60*/  FMNMX.FTZ R37, R47, R36, !PT ;  /* 0x000000242f257209 */ /* 0x000fc80007810000 */
[----:B------:R-:W-:Y:S02]  /*2e70*/  FMNMX.FTZ R52, R50, R37, !PT ;  /* 0x0000002532347209 */ /* 0x000fe40007810000 */
[----:B0-----:R-:W-:Y:S02]  /*2e80*/  FMNMX.FTZ R0, R7, R0, !PT ;  /* 0x0000000007007209 */ /* 0x001fe40007810000 */
[----:B------:R-:W-:Y:S02]  /*2e90*/  FMNMX.FTZ R37, R51, R52, !PT ;  /* 0x0000003433257209 */ /* 0x000fe40007810000 */
[C---:B------:R-:W-:Y:S01]  /*2ea0*/  FSETP.NEU.FTZ.AND P2, PT, R0.reuse, -INF , PT ;  /* 0xff8000000000780b */ /* 0x040fe20003f5d000 */
[----:B------:R-:W-:-:S01]  /*2eb0*/  FFMA.FTZ R8, R0, R9, -8 ;  /* 0xc100000000087423 */ /* 0x000fc20000010009 */
[----:B------:R-:W-:-:S04]  /*2ec0*/  FMNMX.FTZ R52, R54, R37, !PT ;  /* 0x0000002536347209 */ /* 0x000fc80007810000 */
[----:B------:R-:W-:Y:S02]  /*2ed0*/  FMNMX.FTZ R49, R55, R52, !PT ;  /* 0x0000003437317209 */ /* 0x000fe40007810000 */
[----:B------:R-:W-:Y:S02]  /*2ee0*/  FSEL R82, R8, RZ, P2 ;  /* 0x000000ff08527208 */ /* 0x000fe40001000000 */
[----:B------:R-:W-:Y:S02]  /*2ef0*/  FMNMX.FTZ R52, R26, R49, !PT ;  /* 0x000000311a347209 */ /* 0x000fe40007810000 */
[----:B------:R-:W-:Y:S01]  /*2f00*/  ISETP.NE.AND P2, PT, R10, RZ, PT ;  /* 0x000000ff0a00720c */ /* 0x000fe20003f45270 */
[--C-:B------:R-:W-:Y:S01]  /*2f10*/  FFMA.FTZ R74, R74, UR40, -R82.reuse ;  /* 0x000000284a4a7c23 */ /* 0x100fe20008010852 */
[----:B------:R-:W-:-:S01]  /*2f20*/  FFMA.FTZ R32, R75, UR40, -R82 ;  /* 0x000000284b207c23 */ /* 0x000fc20008010852 */
[----:B------:R-:W-:Y:S01]  /*2f30*/  FMNMX.FTZ R75, R27, R52, !PT ;  /* 0x000000341b4b7209 */ /* 0x000fe20007810000 */
[----:B------:R-:W-:-:S01]  /*2f40*/  FFMA.FTZ R76, R76, UR40, -R82 ;  /* 0x000000284c4c7c23 */ /* 0x000fc20008010852 */
[----:B------:R0:W-:Y:S01]  /*2f50*/  MUFU.EX2 R29, R74 ;  /* 0x0000004a001d7308 */ /* 0x0001e20000000800 */
[----:B------:R-:W-:-:S01]  /*2f60*/  FFMA.FTZ R40, R77, UR40, -R82 ;  /* 0x000000284d287c23 */ /* 0x000fc20008010852 */
[----:B------:R-:W-:Y:S01]  /*2f70*/  FSEL R77, R38, -INF , P5 ;  /* 0xff800000264d7808 */ /* 0x000fe20002800000 */
[----:B------:R-:W-:-:S01]  /*2f80*/  FFMA.FTZ R36, R78, UR40, -R82 ;  /* 0x000000284e247c23 */ /* 0x000fc20008010852 */
[----:B------:R-:W-:Y:S01]  /*2f90*/  FSEL R78, R39, -INF , P6 ;  /* 0xff800000274e7808 */ /* 0x000fe20003000000 */
[----:B------:R-:W-:-:S01]  /*2fa0*/  FFMA.FTZ R80, R80, UR40, -R82 ;  /* 0x0000002850507c23 */ /* 0x000fc20008010852 */
[--C-:B------:R-:W-:Y:S01]  /*2fb0*/  FFMA.FTZ R39, R48, UR40, -R82.reuse ;  /* 0x0000002830277c23 */ /* 0x100fe20008010852 */
[----:B------:R-:W-:-:S01]  /*2fc0*/  FFMA.FTZ R48, R53, UR40, -R82 ;  /* 0x0000002835307c23 */ /* 0x000fc20008010852 */
[----:B------:R1:W-:Y:S01]  /*2fd0*/  MUFU.EX2 R33, R76 ;  /* 0x0000004c00217308 */ /* 0x0003e20000000800 */
[----:B0-----:R-:W-:Y:S01]  /*2fe0*/  FSEL R74, R31, -INF , P2 ;  /* 0xff8000001f4a7808 */ /* 0x001fe20001000000 */
[--C-:B------:R-:W-:Y:S01]  /*2ff0*/  FFMA.FTZ R53, R69, UR40, -R82.reuse ;  /* 0x0000002845357c23 */ /* 0x100fe20008010852 */
[----:B------:R-:W-:Y:S01]  /*3000*/  FMNMX.FTZ R31, R30, R75, !PT ;  /* 0x0000004b1e1f7209 */ /* 0x000fe20007810000 */
[--C-:B------:R-:W-:Y:S01]  /*3010*/  FFMA.FTZ R5, R104, UR40, -R82.reuse ;  /* 0x0000002868057c23 */ /* 0x100fe20008010852 */
[----:B------:R-:W-:Y:S01]  /*3020*/  FSEL R75, R34, -INF , P3 ;  /* 0xff800000224b7808 */ /* 0x000fe20001800000 */
[--C-:B------:R-:W-:Y:S01]  /*3030*/  FFMA.FTZ R6, R105, UR40, -R82.reuse ;  /* 0x0000002869067c23 */ /* 0x100fe20008010852 */
[----:B------:R-:W-:Y:S01]  /*3040*/  FMNMX.FTZ R52, R74, R31, !PT ;  /* 0x0000001f4a347209 */ /* 0x000fe20007810000 */
[--C-:B------:R-:W-:Y:S01]  /*3050*/  FFMA.FTZ R31, R57, UR40, -R82.reuse ;  /* 0x00000028391f7c23 */ /* 0x100fe20008010852 */
[----:B-1----:R-:W-:Y:S01]  /*3060*/  FSEL R76, R35, -INF , P4 ;  /* 0xff800000234c7808 */ /* 0x002fe20002000000 */
[----:B------:R0:W-:Y:S01]  /*3070*/  MUFU.EX2 R49, R80 ;  /* 0x0000005000317308 */ /* 0x0001e20000000800 */
[----:B------:R-:W-:Y:S01]  /*3080*/  FMNMX.FTZ R35, R75, R52, !PT ;  /* 0x000000344b237209 */ /* 0x000fe20007810000 */
[--C-:B------:R-:W-:Y:S01]  /*3090*/  FFMA.FTZ R52, R45, UR40, -R82.reuse ;  /* 0x000000282d347c23 */ /* 0x100fe20008010852 */
[----:B------:R-:W-:-:S01]  /*30a0*/  FFMA.FTZ R45, R64, UR40, -R82 ;  /* 0x00000028402d7c23 */ /* 0x000fc20008010852 */
[----:B------:R-:W-:Y:S01]  /*30b0*/  FFMA.FTZ R64, R68, UR40, -R82 ;  /* 0x0000002844407c23 */ /* 0x000fe20008010852 */
[----:B------:R-:W-:Y:S01]  /*30c0*/  FMNMX.FTZ R38, R76, R35, !PT ;  /* 0x000000234c267209 */ /* 0x000fe20007810000 */
[----:B------:R-:W-:-:S02]  /*30d0*/  IMAD.U32 R68, RZ, RZ, UR40 ;  /* 0x00000028ff447e24 */ /* 0x000fc4000f8e00ff */
[----:B------:R-:W-:-:S01]  /*30e0*/  FFMA.FTZ R7, R108, UR40, -R82 ;  /* 0x000000286c077c23 */ /* 0x000fc20008010852 */
[----:B------:R-:W-:Y:S01]  /*30f0*/  MUFU.EX2 R5, R5 ;  /* 0x0000000500057308 */ /* 0x000fe20000000800 */
[----:B------:R-:W-:Y:S01]  /*3100*/  FMNMX.FTZ R35, R77, R38, !PT ;  /* 0x000000264d237209 */ /* 0x000fe20007810000 */
[--C-:B------:R-:W-:Y:S01]  /*3110*/  FFMA.FTZ R8, R109, UR40, -R82.reuse ;  /* 0x000000286d087c23 */ /* 0x100fe20008010852 */
[----:B------:R-:W-:-:S01]  /*3120*/  FFMA.FTZ R9, R112, UR40, -R82 ;  /* 0x0000002870097c23 */ /* 0x000fc20008010852 */
[----:B--2---:R-:W-:Y:S01]  /*3130*/  LOP3.LUT P2, RZ, R83, 0x7f, RZ, 0xc0, !PT ;  /* 0x0000007f53ff7812 */ /* 0x004fe2000784c0ff */
[----:B------:R-:W-:-:S01]  /*3140*/  FFMA.FTZ R41, R41, UR40, -R82 ;  /* 0x0000002829297c23 */ /* 0x000fc20008010852 */
[----:B------:R-:W-:Y:S01]  /*3150*/  FMNMX.FTZ R57, R78, R35, !PT ;  /* 0x000000234e397209 */ /* 0x000fe20007810000 */
[----:B------:R-:W-:-:S01]  /*3160*/  FFMA.FTZ R35, R44, UR40, -R82 ;  /* 0x000000282c237c23 */ /* 0x000fc20008010852 */
[--C-:B------:R-:W-:Y:S01]  /*3170*/  FFMA.FTZ R44, R3, UR40, -R82.reuse ;  /* 0x00000028032c7c23 */ /* 0x100fe20008010852 */
[----:B------:R-:W1:Y:S01]  /*3180*/  MUFU.EX2 R6, R6 ;  /* 0x0000000600067308 */ /* 0x000e620000000800 */
[----:B------:R-:W-:-:S01]  /*3190*/  FFMA.FTZ R10, R113, UR40, -R82 ;  /* 0x00000028710a7c23 */ /* 0x000fc20008010852 */
[----:B0-----:R-:W0:Y:S01]  /*31a0*/  SHFL.BFLY PT, R80, R57, 0x2, 0x1f ;  /* 0x0c401f0039507f89 */ /* 0x001e2200000e0000 */
[----:B------:R-:W-:-:S01]  /*31b0*/  FFMA.FTZ R11, R116, UR40, -R82 ;  /* 0x00000028740b7c23 */ /* 0x000fc20008010852 */
[--C-:B------:R-:W-:Y:S01]  /*31c0*/  FFMA.FTZ R12, R117, UR40, -R82.reuse ;  /* 0x00000028750c7c23 */ /* 0x100fe20008010852 */
[----:B------:R-:W-:-:S01]  /*31d0*/  FFMA.FTZ R88, R88, UR40, -R82 ;  /* 0x0000002858587c23 */ /* 0x000fc20008010852 */
[--C-:B------:R-:W-:Y:S01]  /*31e0*/  FFMA.FTZ R14, R89, UR40, -R82.reuse ;  /* 0x00000028590e7c23 */ /* 0x100fe20008010852 */
[----:B------:R-:W-:-:S01]  /*31f0*/  FFMA.FTZ R92, R92, UR40, -R82 ;  /* 0x000000285c5c7c23 */ /* 0x000fc20008010852 */
[----:B------:R-:W2:Y:S01]  /*3200*/  MUFU.EX2 R7, R7 ;  /* 0x0000000700077308 */ /* 0x000ea20000000800 */
[----:B------:R-:W-:-:S02]  /*3210*/  @!P2 VIADD R4, R4, 0x29840 ;  /* 0x000298400404a836 */ /* 0x000fc40000000000 */
[--C-:B------:R-:W-:Y:S01]  /*3220*/  FFMA.FTZ R20, R93, UR40, -R82.reuse ;  /* 0x000000285d147c23 */ /* 0x100fe20008010852 */
[----:B------:R-:W-:-:S01]  /*3230*/  FFMA.FTZ R96, R96, UR40, -R82 ;  /* 0x0000002860607c23 */ /* 0x000fc20008010852 */
[--C-:B------:R-:W-:Y:S01]  /*3240*/  FFMA.FTZ R24, R97, UR40, -R82.reuse ;  /* 0x0000002861187c23 */ /* 0x100fe20008010852 */
[----:B------:R-:W-:-:S01]  /*3250*/  FFMA.FTZ R100, R100, UR40, -R82 ;  /* 0x0000002864647c23 */ /* 0x000fc20008010852 */
[----:B------:R-:W-:Y:S01]  /*3260*/  @!P2 PRMT R4, RZ, 0x654, R4 ;  /* 0x00000654ff04a816 */ /* 0x000fe20000000004 */
[----:B------:R-:W-:-:S01]  /*3270*/  FFMA.FTZ R28, R101, UR40, -R82 ;  /* 0x00000028651c7c23 */ /* 0x000fc20008010852 */
[----:B------:R-:W3:Y:S01]  /*3280*/  MUFU.EX2 R8, R8 ;  /* 0x0000000800087308 */ /* 0x000ee20000000800 */
[----:B------:R-:W-:-:S01]  /*3290*/  FFMA.FTZ R79, R79, UR40, -R82 ;  /* 0x000000284f4f7c23 */ /* 0x000fc20008010852 */
[----:B------:R4:W-:Y:S01]  /*32a0*/  @!P2 SYNCS.ARRIVE.TRANS64.RED.A1T0 RZ, [R4+URZ], RZ ;  /* 0x000000ff04ffa9a7 */ /* 0x0009e2000810043f */
[----:B------:R-:W-:-:S01]  /*32b0*/  FFMA.FTZ R81, R81, UR40, -R82 ;  /* 0x0000002851517c23 */ /* 0x000fc20008010852 */
[----:B------:R-:W-:Y:S01]  /*32c0*/  FFMA.FTZ R61, R61, UR40, -R82 ;  /* 0x000000283d3d7c23 */ /* 0x000fe20008010852 */
[----:B------:R-:W-:-:S03]  /*32d0*/  IMAD.MOV.U32 R83, RZ, RZ, R87 ;  /* 0x000000ffff537224 */ /* 0x000fc600078e0057 */
[----:B------:R-:W5:Y:S01]  /*32e0*/  MUFU.EX2 R9, R9 ;  /* 0x0000000900097308 */ /* 0x000f620000000800 */
[----:B0-----:R-:W-:Y:S01]  /*32f0*/  FMNMX.FTZ R80, R57, R80, !PT ;  /* 0x0000005039507209 */ /* 0x001fe20007810000 */
[----:B------:R-:W-:-:S04]  /*3300*/  FFMA.FTZ R57, R73, UR40, -R82 ;  /* 0x0000002849397c23 */ /* 0x000fc80008010852 */
[----:B------:R-:W0:Y:S02]  /*3310*/  SHFL.BFLY PT, R3, R80, 0x1, 0x1f ;  /* 0x0c201f0050037f89 */ /* 0x000e2400000e0000 */
[----:B------:R1:W-:Y:S08]  /*3320*/  MUFU.EX2 R38, R41 ;  /* 0x0000002900267308 */ /* 0x0003f00000000800 */
[----:B------:R-:W-:Y:S01]  /*3330*/  MUFU.EX2 R10, R10 ;  /* 0x0000000a000a7308 */ /* 0x000fe20000000800 */
[----:B-1----:R-:W-:-:S01]  /*3340*/  FFMA.FTZ R41, R56, UR40, -R82 ;  /* 0x0000002838297c23 */ /* 0x002fc20008010852 */
[--C-:B------:R-:W-:Y:S01]  /*3350*/  FFMA.FTZ R56, R60, UR40, -R82.reuse ;  /* 0x000000283c387c23 */ /* 0x100fe20008010852 */
[----:B------:R-:W-:-:S01]  /*3360*/  FFMA.FTZ R60, R72, UR40, -R82 ;  /* 0x00000028483c7c23 */ /* 0x000fc20008010852 */
[----:B------:R-:W-:-:S04]  /*3370*/  FADD.FTZ R72, R5, R6 ;  /* 0x0000000605487221 */ /* 0x000fc80000010000 */
[----:B------:R-:W-:Y:S01]  /*3380*/  MUFU.EX2 R11, R11 ;  /* 0x0000000b000b7308 */ /* 0x000fe20000000800 */
[----:B--2---:R-:W-:-:S01]  /*3390*/  FADD.FTZ R73, R7, R72 ;  /* 0x0000004807497221 */ /* 0x004fc20000010000 */
[----:B0-----:R-:W-:-:S06]  /*33a0*/  FMNMX.FTZ R3, R80, R3, !PT ;  /* 0x0000000350037209 */ /* 0x001fcc0007810000 */
[----:B------:R-:W-:Y:S01]  /*33b0*/  MUFU.EX2 R12, R12 ;  /* 0x0000000c000c7308 */ /* 0x000fe20000000800 */
[----:B---3--:R-:W-:-:S01]  /*33c0*/  FADD.FTZ R80, R8, R73 ;  /* 0x0000004908507221 */ /* 0x008fc20000010000 */
[C---:B------:R-:W-:Y:S01]  /*33d0*/  FSETP.NEU.FTZ.AND P1, PT, R3.reuse, -INF , PT ;  /* 0xff8000000300780b */ /* 0x040fe20003f3d000 */
[----:B------:R-:W-:-:S01]  /*33e0*/  FFMA.FTZ R69, R3, R68, -8 ;  /* 0xc100000003457423 */ /* 0x000fc20000010044 */
[----:B------:R-:W-:Y:S01]  /*33f0*/  FFMA.FTZ R68, R65, UR40, -R82 ;  /* 0x0000002841447c23 */ /* 0x000fe20008010852 */
[----:B-----5:R-:W-:-:S01]  /*3400*/  FADD.FTZ R73, R9, R80 ;  /* 0x0000005009497221 */ /* 0x020fc20000010000 */
[--C-:B------:R-:W-:Y:S02]  /*3410*/  IMAD.MOV.U32 R82, RZ, RZ, R87.reuse ;  /* 0x000000ffff527224 */ /* 0x100fe400078e0057 */
[----:B------:R-:W-:Y:S01]  /*3420*/  MUFU.EX2 R13, R88 ;  /* 0x00000058000d7308 */ /* 0x000fe20000000800 */
[----:B------:R-:W-:Y:S01]  /*3430*/  FSEL R69, R69, RZ, P1 ;  /* 0x000000ff45457208 */ /* 0x000fe20000800000 */
[----:B------:R-:W-:Y:S01]  /*3440*/  IMAD.MOV.U32 R80, RZ, RZ, R87 ;  /* 0x000000ffff507224 */ /* 0x000fe200078e0057 */
[----:B------:R-:W-:-:S03]  /*3450*/  PLOP3.LUT P1, PT, PT, PT, UP0, 0x80, 0x0 ;  /* 0x000000000000781c */ /* 0x000fc60003f2f008 */
[--C-:B------:R-:W-:Y:S01]  /*3460*/  FFMA.FTZ R106, R106, UR40, -R69.reuse ;  /* 0x000000286a6a7c23 */ /* 0x100fe20008010845 */
[----:B------:R-:W-:-:S01]  /*3470*/  FFMA.FTZ R107, R107, UR40, -R69 ;  /* 0x000000286b6b7c23 */ /* 0x000fc20008010845 */
[--C-:B------:R-:W-:Y:S01]  /*3480*/  FFMA.FTZ R110, R110, UR40, -R69.reuse ;  /* 0x000000286e6e7c23 */ /* 0x100fe20008010845 */
[----:B------:R-:W-:-:S01]  /*3490*/  FFMA.FTZ R111, R111, UR40, -R69 ;  /* 0x000000286f6f7c23 */ /* 0x000fc20008010845 */
[--C-:B------:R-:W-:Y:S01]  /*34a0*/  FFMA.FTZ R114, R114, UR40, -R69.reuse ;  /* 0x0000002872727c23 */ /* 0x100fe20008010845 */
[----:B------:R-:W-:-:S01]  /*34b0*/  FFMA.FTZ R115, R115, UR40, -R69 ;  /* 0x0000002873737c23 */ /* 0x000fc20008010845 */
[----:B------:R-:W-:Y:S01]  /*34c0*/  MUFU.EX2 R106, R106 ;  /* 0x0000006a006a7308 */ /* 0x000fe20000000800 */
[----:B------:R-:W-:-:S01]  /*34d0*/  FFMA.FTZ R118, R118, UR40, -R69 ;  /* 0x0000002876767c23 */ /* 0x000fc20008010845 */
[--C-:B------:R-:W-:Y:S01]  /*34e0*/  FFMA.FTZ R119, R119, UR40, -R69.reuse ;  /* 0x0000002877777c23 */ /* 0x100fe20008010845 */
[----:B------:R-:W-:-:S01]  /*34f0*/  FFMA.FTZ R90, R90, UR40, -R69 ;  /* 0x000000285a5a7c23 */ /* 0x000fc20008010845 */
[--C-:B------:R-:W-:Y:S01]  /*3500*/  FFMA.FTZ R91, R91, UR40, -R69.reuse ;  /* 0x000000285b5b7c23 */ /* 0x100fe20008010845 */
[----:B------:R-:W-:-:S01]  /*3510*/  FFMA.FTZ R94, R94, UR40, -R69 ;  /* 0x000000285e5e7c23 */ /* 0x000fc20008010845 */
[--C-:B------:R-:W-:Y:S01]  /*3520*/  FFMA.FTZ R95, R95, UR40, -R69.reuse ;  /* 0x000000285f5f7c23 */ /* 0x100fe20008010845 */
[----:B------:R-:W-:-:S01]  /*3530*/  FFMA.FTZ R98, R98, UR40, -R69 ;  /* 0x0000002862627c23 */ /* 0x000fc20008010845 */
[----:B------:R-:W0:Y:S01]  /*3540*/  MUFU.EX2 R107, R107 ;  /* 0x0000006b006b7308 */ /* 0x000e220000000800 */
[----:B------:R-:W-:-:S01]  /*3550*/  FFMA.FTZ R99, R99, UR40, -R69 ;  /* 0x0000002863637c23 */ /* 0x000fc20008010845 */
[--C-:B------:R-:W-:Y:S01]  /*3560*/  FFMA.FTZ R102, R102, UR40, -R69.reuse ;  /* 0x0000002866667c23 */ /* 0x100fe20008010845 */
[----:B------:R-:W-:-:S01]  /*3570*/  FFMA.FTZ R103, R103, UR40, -R69 ;  /* 0x0000002867677c23 */ /* 0x000fc20008010845 */
[--C-:B------:R-:W-:Y:S01]  /*3580*/  FFMA.FTZ R58, R58, UR40, -R69.reuse ;  /* 0x000000283a3a7c23 */ /* 0x100fe20008010845 */
[----:B------:R-:W-:-:S01]  /*3590*/  FFMA.FTZ R59, R59, UR40, -R69 ;  /* 0x000000283b3b7c23 */ /* 0x000fc20008010845 */
[--C-:B------:R-:W-:Y:S01]  /*35a0*/  FFMA.FTZ R62, R62, UR40, -R69.reuse ;  /* 0x000000283e3e7c23 */ /* 0x100fe20008010845 */
[----:B------:R-:W-:-:S01]  /*35b0*/  FFMA.FTZ R63, R63, UR40, -R69 ;  /* 0x000000283f3f7c23 */ /* 0x000fc20008010845 */
[----:B------:R-:W1:Y:S01]  /*35c0*/  MUFU.EX2 R110, R110 ;  /* 0x0000006e006e7308 */ /* 0x000e620000000800 */
[----:B------:R-:W-:-:S01]  /*35d0*/  FFMA.FTZ R66, R66, UR40, -R69 ;  /* 0x0000002842427c23 */ /* 0x000fc20008010845 */
[--C-:B------:R-:W-:Y:S01]  /*35e0*/  FFMA.FTZ R67, R67, UR40, -R69.reuse ;  /* 0x0000002843437c23 */ /* 0x100fe20008010845 */
[----:B------:R-:W-:-:S01]  /*35f0*/  FFMA.FTZ R70, R70, UR40, -R69 ;  /* 0x0000002846467c23 */ /* 0x000fc20008010845 */
[--C-:B------:R-:W-:Y:S01]  /*3600*/  FFMA.FTZ R71, R71, UR40, -R69.reuse ;  /* 0x0000002847477c23 */ /* 0x100fe20008010845 */
[----:B------:R-:W-:-:S01]  /*3610*/  FFMA.FTZ R42, R42, UR40, -R69 ;  /* 0x000000282a2a7c23 */ /* 0x000fc20008010845 */
[--C-:B------:R-:W-:Y:S01]  /*3620*/  FFMA.FTZ R43, R43, UR40, -R69.reuse ;  /* 0x000000282b2b7c23 */ /* 0x100fe20008010845 */
[----:B------:R-:W-:-:S01]  /*3630*/  FFMA.FTZ R46, R46, UR40, -R69 ;  /* 0x000000282e2e7c23 */ /* 0x000fc20008010845 */
[----:B------:R-:W2:Y:S01]  /*3640*/  MUFU.EX2 R111, R111 ;  /* 0x0000006f006f7308 */ /* 0x000ea20000000800 */
[----:B0-----:R-:W-:-:S01]  /*3650*/  FADD.FTZ R65, R106, R107 ;  /* 0x0000006b6a417221 */ /* 0x001fc20000010000 */
[--C-:B------:R-:W-:Y:S01]  /*3660*/  FFMA.FTZ R47, R47, UR40, -R69.reuse ;  /* 0x000000282f2f7c23 */ /* 0x100fe20008010845 */
[----:B------:R-:W-:-:S01]  /*3670*/  FFMA.FTZ R50, R50, UR40, -R69 ;  /* 0x0000002832327c23 */ /* 0x000fc20008010845 */
[--C-:B------:R-:W-:Y:S01]  /*3680*/  FFMA.FTZ R51, R51, UR40, -R69.reuse ;  /* 0x0000002833337c23 */ /* 0x100fe20008010845 */
[----:B------:R-:W-:-:S01]  /*3690*/  FFMA.FTZ R54, R54, UR40, -R69 ;  /* 0x0000002836367c23 */ /* 0x000fc20008010845 */
[--C-:B------:R-:W-:Y:S01]  /*36a0*/  FFMA.FTZ R55, R55, UR40, -R69.reuse ;  /* 0x0000002837377c23 */ /* 0x100fe20008010845 */
[----:B------:R-:W-:-:S01]  /*36b0*/  FFMA.FTZ R26, R26, UR40, -R69 ;  /* 0x000000281a1a7c23 */ /* 0x000fc20008010845 */
[----:B------:R-:W4:Y:S01]  /*36c0*/  MUFU.EX2 R114, R114 ;  /* 0x0000007200727308 */ /* 0x000f220000000800 */
[----:B-1----:R-:W-:-:S01]  /*36d0*/  FADD.FTZ R72, R110, R65 ;  /* 0x000000416e487221 */ /* 0x002fc20000010000 */
[--C-:B------:R-:W-:Y:S01]  /*36e0*/  FFMA.FTZ R27, R27, UR40, -R69.reuse ;  /* 0x000000281b1b7c23 */ /* 0x100fe20008010845 */
[----:B------:R-:W-:-:S01]  /*36f0*/  FFMA.FTZ R30, R30, UR40, -R69 ;  /* 0x000000281e1e7c23 */ /* 0x000fc20008010845 */
[--C-:B------:R-:W-:Y:S01]  /*3700*/  FFMA.FTZ R74, R74, UR40, -R69.reuse ;  /* 0x000000284a4a7c23 */ /* 0x100fe20008010845 */
[----:B------:R-:W-:-:S01]  /*3710*/  FFMA.FTZ R75, R75, UR40, -R69 ;  /* 0x000000284b4b7c23 */ /* 0x000fc20008010845 */
[--C-:B------:R-:W-:Y:S01]  /*3720*/  FFMA.FTZ R76, R76, UR40, -R69.reuse ;  /* 0x000000284c4c7c23 */ /* 0x100fe20008010845 */
[----:B------:R-:W-:-:S01]  /*3730*/  FFMA.FTZ R77, R77, UR40, -R69 ;  /* 0x000000284d4d7c23 */ /* 0x000fc20008010845 */
[----:B------:R-:W0:Y:S01]  /*3740*/  MUFU.EX2 R115, R115 ;  /* 0x0000007300737308 */ /* 0x000e220000000800 */
[----:B--2---:R-:W-:-:S01]  /*3750*/  FADD.FTZ R65, R111, R72 ;  /* 0x000000486f417221 */ /* 0x004fc20000010000 */
[----:B------:R-:W-:Y:S01]  /*3760*/  FADD.FTZ R72, R10, R73 ;  /* 0x000000490a487221 */ /* 0x000fe20000010000 */
[----:B------:R-:W-:-:S01]  /*3770*/  FFMA.FTZ R69, R78, UR40, -R69 ;  /* 0x000000284e457c23 */ /* 0x000fc20008010845 */
[----:B------:R-:W-:Y:S01]  /*3780*/  F2FP.SATFINITE.E4M3.F32.PACK_AB_MERGE_C R110, R111, R110, RZ ;  /* 0x0000006e6f6e723e */ /* 0x000fe200048070ff */
[----:B------:R-:W-:-:S02]  /*3790*/  IMAD.MOV.U32 R78, RZ, RZ, R87 ;  /* 0x000000ffff4e7224 */ /* 0x000fc400078e0057 */
[----:B------:R-:W-:Y:S01]  /*37a0*/  FADD.FTZ R73, R11, R72 ;  /* 0x000000480b497221 */ /* 0x000fe20000010000 */
[----:B------:R-:W1:Y:S01]  /*37b0*/  MUFU.EX2 R118, R118 ;  /* 0x0000007600767308 */ /* 0x000e620000000800 */
[----:B----4-:R-:W-:-:S02]  /*37c0*/  FADD.FTZ R4, R114, R65 ;  /* 0x0000004172047221 */ /* 0x010fc40000010000 */
[C---:B------:R-:W-:Y:S01]  /*37d0*/  FADD.FTZ R72, R12.reuse, R73 ;  /* 0x000000490c487221 */ /* 0x040fe20000010000 */
[----:B------:R-:W-:Y:S02]  /*37e0*/  F2FP.SATFINITE.E4M3.F32.PACK_AB_MERGE_C R12, R12, R11, RZ ;  /* 0x0000000b0c0c723e */ /* 0x000fe400048070ff */
[----:B------:R-:W-:Y:S01]  /*37f0*/  F2FP.SATFINITE.E4M3.F32.PACK_AB_MERGE_C R173, R107, R106, R110 ;  /* 0x0000006a6bad723e */ /* 0x000fe2000480706e */
[----:B------:R-:W-:-:S01]  /*3800*/  FADD.FTZ R73, R13, R72 ;  /* 0x000000480d497221 */ /* 0x000fc20000010000 */
[----:B------:R-:W-:Y:S01]  /*3810*/  F2FP.SATFINITE.E4M3.F32.PACK_AB_MERGE_C R174, R10, R9, R12 ;  /* 0x000000090aae723e */ /* 0x000fe2000480700c */
[----:B------:R-:W2:Y:S01]  /*3820*/  MUFU.EX2 R119, R119 ;  /* 0x0000007700777308 */ /* 0x000ea20000000800 */
[----:B0-----:R-:W-:-:S07]  /*3830*/  FADD.FTZ R65, R115, R4 ;  /* 0x0000000473417221 */ /* 0x001fce0000010000 */
[----:B------:R-:W0:Y:S01]  /*3840*/  MUFU.EX2 R90, R90 ;  /* 0x0000005a005a7308 */ /* 0x000e220000000800 */
[----:B-1----:R-:W-:-:S07]  /*3850*/  FADD.FTZ R4, R118, R65 ;  /* 0x0000004176047221 */ /* 0x002fce0000010000 */
[----:B------:R-:W1:Y:S01]  /*3860*/  MUFU.EX2 R14, R14 ;  /* 0x0000000e000e7308 */ /* 0x000e620000000800 */
[----:B--2---:R-:W-:-:S01]  /*3870*/  FADD.FTZ R65, R119, R4 ;  /* 0x0000000477417221 */ /* 0x004fc20000010000 */
[----:B------:R-:W-:-:S04]  /*3880*/  F2FP.SATFINITE.E4M3.F32.PACK_AB_MERGE_C R118, R119, R118, RZ ;  /* 0x000000767776723e */ /* 0x000fc800048070ff */
[----:B------:R-:W-:Y:S02]  /*3890*/  F2FP.SATFINITE.E4M3.F32.PACK_AB_MERGE_C R175, R115, R114, R118 ;  /* 0x0000007273af723e */ /* 0x000fe40004807076 */
[----:B------:R-:W2:Y:S01]  /*38a0*/  MUFU.EX2 R91, R91 ;  /* 0x0000005b005b7308 */ /* 0x000ea20000000800 */
[----:B0-----:R-:W-:-:S07]  /*38b0*/  FADD.FTZ R4, R90, R65 ;  /* 0x000000415a047221 */ /* 0x001fce0000010000 */
[----:B------:R-:W0:Y:S01]  /*38c0*/  MUFU.EX2 R15, R92 ;  /* 0x0000005c000f7308 */ /* 0x000e220000000800 */
[----:B-1----:R-:W-:-:S07]  /*38d0*/  FADD.FTZ R72, R14, R73 ;  /* 0x000000490e487221 */ /* 0x002fce0000010000 */
[----:B------:R-:W1:Y:S01]  /*38e0*/  MUFU.EX2 R94, R94 ;  /* 0x0000005e005e7308 */ /* 0x000e620000000800 */
[----:B--2---:R-:W-:-:S07]  /*38f0*/  FADD.FTZ R65, R91, R4 ;  /* 0x000000045b417221 */ /* 0x004fce0000010000 */
        /* <DEDUP_REMOVED lines=9> */
[----:B0-----:R-:W-:-:S01]  /*3990*/  FADD.FTZ R65, R95, R4 ;  /* 0x000000045f417221 */ /* 0x001fc20000010000 */
[----:B------:R-:W-:-:S04]  /*39a0*/  F2FP.SATFINITE.E4M3.F32.PACK_AB_MERGE_C R94, R95, R94, RZ ;  /* 0x0000005e5f5e723e */ /* 0x000fc800048070ff */
[----:B------:R-:W-:Y:S02]  /*39b0*/  F2FP.SATFINITE.E4M3.F32.PACK_AB_MERGE_C R177, R91, R90, R94 ;  /* 0x0000005a5bb1723e */ /* 0x000fe4000480705e */
        /* <DEDUP_REMOVED lines=10> */
[----:B------:R-:W-:-:S06]  /*3a60*/  IMAD.MOV.U32 R72, RZ, RZ, R87 ;  /* 0x000000ffff487224 */ /* 0x000fcc00078e0057 */
[----:B------:R-:W2:Y:S01]  /*3a70*/  MUFU.EX2 R103, R103 ;  /* 0x0000006700677308 */ /* 0x000ea20000000800 */
[----:B0-----:R-:W-:-:S01]  /*3a80*/  FADD.FTZ R4, R102, R65 ;  /* 0x0000004166047221 */ /* 0x001fc20000010000 */
[----:B------:R-:W-:-:S04]  /*3a90*/  F2FP.SATFINITE.E4M3.F32.PACK_AB_MERGE_C R65, R8, R7, RZ ;  /* 0x000000070841723e */ /* 0x000fc800048070ff */
[----:B------:R-:W-:Y:S01]  /*3aa0*/  F2FP.SATFINITE.E4M3.F32.PACK_AB_MERGE_C R172, R6, R5, R65 ;  /* 0x0000000506ac723e */ /* 0x000fe20004807041 */
[----:B------:R-:W-:Y:S01]  /*3ab0*/  IMAD.MOV.U32 R65, RZ, RZ, R87 ;  /* 0x000000ffff417224 */ /* 0x000fe200078e0057 */
[----:B------:R-:W0:Y:S01]  /*3ac0*/  MUFU.EX2 R58, R58 ;  /* 0x0000003a003a7308 */ /* 0x000e220000000800 */
[----:B-1----:R-:W-:-:S01]  /*3ad0*/  FADD.FTZ R8, R28, R73 ;  /* 0x000000491c087221 */ /* 0x002fc20000010000 */
[----:B------:R-:W-:Y:S01]  /*3ae0*/  F2FP.SATFINITE.E4M3.F32.PACK_AB_MERGE_C R25, R28, R25, RZ ;  /* 0x000000191c19723e */ /* 0x000fe200048070ff */
[----:B------:R-:W-:Y:S02]  /*3af0*/  IMAD.MOV.U32 R73, RZ, RZ, R87 ;  /* 0x000000ffff497224 */ /* 0x000fe400078e0057 */
[----:B------:R-:W-:Y:S01]  /*3b00*/  FADD.FTZ R11, R29, R8 ;  /* 0x000000081d0b7221 */ /* 0x000fe20000010000 */
[----:B------:R-:W-:Y:S01]  /*3b10*/  F2FP.SATFINITE.E4M3.F32.PACK_AB_MERGE_C R178, R24, R21, R25 ;  /* 0x0000001518b2723e */ /* 0x000fe20004807019 */
[----:B------:R-:W-:Y:S01]  /*3b20*/  IMAD.MOV.U32 R28, RZ, RZ, R87 ;  /* 0x000000ffff1c7224 */ /* 0x000fe200078e0057 */
[----:B------:R-:W1:Y:S01]  /*3b30*/  MUFU.EX2 R32, R32 ;  /* 0x0000002000207308 */ /* 0x000e620000000800 */
[----:B--2---:R-:W-:-:S01]  /*3b40*/  FADD.FTZ R7, R103, R4 ;  /* 0x0000000467077221 */ /* 0x004fc20000010000 */
[----:B------:R-:W-:Y:S01]  /*3b50*/  F2FP.SATFINITE.E4M3.F32.PACK_AB_MERGE_C R102, R103, R102, RZ ;  /* 0x000000666766723e */ /* 0x000fe200048070ff */
[----:B------:R-:W-:-:S02]  /*3b60*/  IMAD.MOV.U32 R25, RZ, RZ, R87 ;  /* 0x000000ffff197224 */ /* 0x000fc400078e0057 */
[----:B------:R-:W-:Y:S01]  /*3b70*/  IMAD.MOV.U32 R24, RZ, RZ, R87 ;  /* 0x000000ffff187224 */ /* 0x000fe200078e0057 */
[----:B------:R-:W-:Y:S02]  /*3b80*/  F2FP.SATFINITE.E4M3.F32.PACK_AB_MERGE_C R179, R99, R98, R102 ;  /* 0x0000006263b3723e */ /* 0x000fe40004807066 */
[----:B------:R-:W2:Y:S01]  /*3b90*/  MUFU.EX2 R59, R59 ;  /* 0x0000003b003b7308 */ /* 0x000ea20000000800 */
[----:B0-----:R-:W-:-:S07]  /*3ba0*/  FADD.FTZ R4, R58, R7 ;  /* 0x000000073a047221 */ /* 0x001fce0000010000 */
[----:B------:R-:W0:Y:S01]  /*3bb0*/  MUFU.EX2 R62, R62 ;  /* 0x0000003e003e7308 */ /* 0x000e220000000800 */
[----:B-1----:R-:W-:-:S04]  /*3bc0*/  FADD.FTZ R8, R32, R11 ;  /* 0x0000000b20087221 */ /* 0x002fc80000010000 */
[----:B------:R-:W-:-:S03]  /*3bd0*/  FADD.FTZ R11, R33, R8 ;  /* 0x00000008210b7221 */ /* 0x000fc60000010000 */
[----:B------:R-:W1:Y:S01]  /*3be0*/  MUFU.EX2 R40, R40 ;  /* 0x0000002800287308 */ /* 0x000e620000000800 */
[----:B--2---:R-:W-:-:S07]  /*3bf0*/  FADD.FTZ R7, R59, R4 ;  /* 0x000000043b077221 */ /* 0x004fce0000010000 */
[----:B------:R-:W2:Y:S01]  /*3c00*/  MUFU.EX2 R63, R63 ;  /* 0x0000003f003f7308 */ /* 0x000ea20000000800 */
[----:B0-----:R-:W-:-:S07]  /*3c10*/  FADD.FTZ R4, R62, R7 ;  /* 0x000000073e047221 */ /* 0x001fce0000010000 */
[----:B------:R-:W0:Y:S01]  /*3c20*/  MUFU.EX2 R36, R36 ;  /* 0x0000002400247308 */ /* 0x000e220000000800 */
[----:B-1----:R-:W-:-:S01]  /*3c30*/  FADD.FTZ R11, R40, R11 ;  /* 0x0000000b280b7221 */ /* 0x002fc20000010000 */
[----:B------:R-:W-:Y:S01]  /*3c40*/  F2FP.SATFINITE.E4M3.F32.PACK_AB_MERGE_C R33, R40, R33, RZ ;  /* 0x000000212821723e */ /* 0x000fe200048070ff */
[----:B------:R-:W-:-:S03]  /*3c50*/  IMAD.MOV.U32 R40, RZ, RZ, R87 ;  /* 0x000000ffff287224 */ /* 0x000fc600078e0057 */
[----:B------:R-:W-:Y:S01]  /*3c60*/  F2FP.SATFINITE.E4M3.F32.PACK_AB_MERGE_C R180, R32, R29, R33 ;  /* 0x0000001d20b4723e */ /* 0x000fe20004807021 */
[----:B------:R-:W-:Y:S01]  /*3c70*/  IMAD.MOV.U32 R33, RZ, RZ, R87 ;  /* 0x000000ffff217224 */ /* 0x000fe200078e0057 */
[----:B------:R-:W1:Y:S01]  /*3c80*/  MUFU.EX2 R66, R66 ;  /* 0x0000004200427308 */ /* 0x000e620000000800 */
[----:B--2---:R-:W-:-:S01]  /*3c90*/  FADD.FTZ R7, R63, R4 ;  /* 0x000000043f077221 */ /* 0x004fc20000010000 */
[----:B------:R-:W-:Y:S01]  /*3ca0*/  F2FP.SATFINITE.E4M3.F32.PACK_AB_MERGE_C R62, R63, R62, RZ ;  /* 0x0000003e3f3e723e */ /* 0x000fe200048070ff */
[--C-:B------:R-:W-:Y:S02]  /*3cb0*/  IMAD.MOV.U32 R63, RZ, RZ, R87.reuse ;  /* 0x000000ffff3f7224 */ /* 0x100fe400078e0057 */
[--C-:B------:R-:W-:Y:S01]  /*3cc0*/  IMAD.MOV.U32 R32, RZ, RZ, R87.reuse ;  /* 0x000000ffff207224 */ /* 0x100fe200078e0057 */
[----:B------:R-:W-:Y:S01]  /*3cd0*/  F2FP.SATFINITE.E4M3.F32.PACK_AB_MERGE_C R181, R59, R58, R62 ;  /* 0x0000003a3bb5723e */ /* 0x000fe2000480703e */
[----:B------:R-:W-:Y:S01]  /*3ce0*/  IMAD.MOV.U32 R62, RZ, RZ, R87 ;  /* 0x000000ffff3e7224 */ /* 0x000fe200078e0057 */
[----:B------:R2:W3:Y:S01]  /*3cf0*/  MUFU.EX2 R37, R79 ;  /* 0x0000004f00257308 */ /* 0x0004e20000000800 */
[----:B0-----:R-:W-:-:S01]  /*3d00*/  FADD.FTZ R4, R36, R11 ;  /* 0x0000000b24047221 */ /* 0x001fc20000010000 */
[----:B------:R-:W-:-:S02]  /*3d10*/  IMAD.MOV.U32 R59, RZ, RZ, R87 ;  /* 0x000000ffff3b7224 */ /* 0x000fc400078e0057 */
[--C-:B------:R-:W-:Y:S02]  /*3d20*/  IMAD.MOV.U32 R58, RZ, RZ, R87.reuse ;  /* 0x000000ffff3a7224 */ /* 0x100fe400078e0057 */
[----:B------:R-:W-:Y:S02]  /*3d30*/  IMAD.MOV.U32 R29, RZ, RZ, R87 ;  /* 0x000000ffff1d7224 */ /* 0x000fe400078e0057 */
[----:B------:R-:W0:Y:S01]  /*3d40*/  MUFU.EX2 R67, R67 ;  /* 0x0000004300437308 */ /* 0x000e220000000800 */
[----:B-1----:R-:W-:-:S01]  /*3d50*/  FADD.FTZ R8, R66, R7 ;  /* 0x0000000742087221 */ /* 0x002fc20000010000 */
[----:B--2---:R-:W-:-:S06]  /*3d60*/  IMAD.MOV.U32 R79, RZ, RZ, R87 ;  /* 0x000000ffff4f7224 */ /* 0x004fcc00078e0057 */
[----:B------:R-:W1:Y:S01]  /*3d70*/  MUFU.EX2 R70, R70 ;  /* 0x0000004600467308 */ /* 0x000e620000000800 */
[----:B---3--:R-:W-:-:S04]  /*3d80*/  FADD.FTZ R4, R37, R4 ;  /* 0x0000000425047221 */ /* 0x008fc80000010000 */
[----:B------:R-:W-:-:S03]  /*3d90*/  FADD.FTZ R7, R49, R4 ;  /* 0x0000000431077221 */ /* 0x000fc60000010000 */
[----:B------:R2:W3:Y:S01]  /*3da0*/  MUFU.EX2 R34, R81 ;  /* 0x0000005100227308 */ /* 0x0004e20000000800 */
[----:B0-----:R-:W-:-:S07]  /*3db0*/  FADD.FTZ R5, R67, R8 ;  /* 0x0000000843057221 */ /* 0x001fce0000010000 */
[----:B------:R-:W0:Y:S01]  /*3dc0*/  MUFU.EX2 R71, R71 ;  /* 0x0000004700477308 */ /* 0x000e220000000800 */
[----:B-1----:R-:W-:-:S01]  /*3dd0*/  FADD.FTZ R4, R70, R5 ;  /* 0x0000000546047221 */ /* 0x002fc20000010000 */
[----:B--2---:R-:W-:-:S06]  /*3de0*/  IMAD.MOV.U32 R81, RZ, RZ, R87 ;  /* 0x000000ffff517224 */ /* 0x004fcc00078e0057 */
[----:B------:R-:W1:Y:S01]  /*3df0*/  MUFU.EX2 R31, R31 ;  /* 0x0000001f001f7308 */ /* 0x000e620000000800 */
[C---:B---3--:R-:W-:Y:S01]  /*3e00*/  F2FP.SATFINITE.E4M3.F32.PACK_AB_MERGE_C R49, R34.reuse, R49, RZ ;  /* 0x000000312231723e */ /* 0x048fe200048070ff */
[----:B------:R-:W-:-:S03]  /*3e10*/  FADD.FTZ R34, R34, R7 ;  /* 0x0000000722227221 */ /* 0x000fc60000010000 */
[----:B------:R-:W-:Y:S01]  /*3e20*/  F2FP.SATFINITE.E4M3.F32.PACK_AB_MERGE_C R182, R37, R36, R49 ;  /* 0x0000002425b6723e */ /* 0x000fe20004807031 */
[--C-:B------:R-:W-:Y:S02]  /*3e30*/  IMAD.MOV.U32 R49, RZ, RZ, R87.reuse ;  /* 0x000000ffff317224 */ /* 0x100fe400078e0057 */
[----:B------:R-:W2:Y:S01]  /*3e40*/  MUFU.EX2 R42, R42 ;  /* 0x0000002a002a7308 */ /* 0x000ea20000000800 */
[C---:B0-----:R-:W-:Y:S01]  /*3e50*/  F2FP.SATFINITE.E4M3.F32.PACK_AB_MERGE_C R70, R71.reuse, R70, RZ ;  /* 0x000000464746723e */ /* 0x041fe200048070ff */
[----:B------:R-:W-:Y:S01]  /*3e60*/  FADD.FTZ R71, R71, R4 ;  /* 0x0000000447477221 */ /* 0x000fe20000010000 */
[--C-:B------:R-:W-:Y:S02]  /*3e70*/  IMAD.MOV.U32 R37, RZ, RZ, R87.reuse ;  /* 0x000000ffff257224 */ /* 0x100fe400078e0057 */
[----:B------:R-:W-:Y:S01]  /*3e80*/  F2FP.SATFINITE.E4M3.F32.PACK_AB_MERGE_C R183, R67, R66, R70 ;  /* 0x0000004243b7723e */ /* 0x000fe20004807046 */
[----:B------:R-:W-:Y:S02]  /*3e90*/  IMAD.MOV.U32 R70, RZ, RZ, R87 ;  /* 0x000000ffff467224 */ /* 0x000fe400078e0057 */
[----:B------:R-:W0:Y:S01]  /*3ea0*/  MUFU.EX2 R43, R43 ;  /* 0x0000002b002b7308 */ /* 0x000e220000000800 */
[----:B-1----:R-:W-:-:S01]  /*3eb0*/  FADD.FTZ R5, R31, R34 ;  /* 0x000000221f057221 */ /* 0x002fc20000010000 */
[----:B------:R-:W-:-:S02]  /*3ec0*/  IMAD.MOV.U32 R67, RZ, RZ, R87 ;  /* 0x000000ffff437224 */ /* 0x000fc400078e0057 */
[----:B------:R-:W-:Y:S02]  /*3ed0*/  IMAD.MOV.U32 R66, RZ, RZ, R87 ;  /* 0x000000ffff427224 */ /* 0x000fe400078e0057 */
[----:B------:R-:W-:Y:S01]  /*3ee0*/  FADD.FTZ R6, R38, R5 ;  /* 0x0000000526067221 */ /* 0x000fe20000010000 */
[----:B------:R-:W-:Y:S01]  /*3ef0*/  IMAD.MOV.U32 R36, RZ, RZ, R87 ;  /* 0x000000ffff247224 */ /* 0x000fe200078e0057 */
[----:B------:R-:W1:Y:S01]  /*3f00*/  MUFU.EX2 R35, R35 ;  /* 0x0000002300237308 */ /* 0x000e620000000800 */
[----:B--2---:R-:W-:-:S01]  /*3f10*/  FADD.FTZ R4, R42, R71 ;  /* 0x000000472a047221 */ /* 0x004fc20000010000 */
[--C-:B------:R-:W-:Y:S02]  /*3f20*/  IMAD.MOV.U32 R71, RZ, RZ, R87.reuse ;  /* 0x000000ffff477224 */ /* 0x100fe400078e0057 */
[----:B------:R-:W-:-:S04]  /*3f30*/  IMAD.MOV.U32 R34, RZ, RZ, R87 ;  /* 0x000000ffff227224 */ /* 0x000fc800078e0057 */
[----:B------:R-:W2:Y:S01]  /*3f40*/  MUFU.EX2 R46, R46 ;  /* 0x0000002e002e7308 */ /* 0x000ea20000000800 */
[----:B0-----:R-:W-:-:S07]  /*3f50*/  FADD.FTZ R7, R43, R4 ;  /* 0x000000042b077221 */ /* 0x001fce0000010000 */
[----:B------:R-:W0:Y:S01]  /*3f60*/  MUFU.EX2 R52, R52 ;  /* 0x0000003400347308 */ /* 0x000e220000000800 */
[----:B-1----:R-:W-:-:S07]  /*3f70*/  FADD.FTZ R9, R35, R6 ;  /* 0x0000000623097221 */ /* 0x002fce0000010000 */
[----:B------:R-:W1:Y:S01]  /*3f80*/  MUFU.EX2 R47, R47 ;  /* 0x0000002f002f7308 */ /* 0x000e620000000800 */
[----:B--2---:R-:W-:-:S07]  /*3f90*/  FADD.FTZ R4, R46, R7 ;  /* 0x000000072e047221 */ /* 0x004fce0000010000 */
[----:B------:R-:W2:Y:S01]  /*3fa0*/  MUFU.EX2 R39, R39 ;  /* 0x0000002700277308 */ /* 0x000ea20000000800 */
[C---:B0-----:R-:W-:Y:S01]  /*3fb0*/  F2FP.SATFINITE.E4M3.F32.PACK_AB_MERGE_C R35, R52.reuse, R35, RZ ;  /* 0x000000233423723e */ /* 0x041fe200048070ff */
[----:B------:R-:W-:-:S03]  /*3fc0*/  FADD.FTZ R52, R52, R9 ;  /* 0x0000000934347221 */ /* 0x000fc60000010000 */
[----:B------:R-:W-:Y:S01]  /*3fd0*/  F2FP.SATFINITE.E4M3.F32.PACK_AB_MERGE_C R184, R38, R31, R35 ;  /* 0x0000001f26b8723e */ /* 0x000fe20004807023 */
[--C-:B------:R-:W-:Y:S02]  /*3fe0*/  IMAD.MOV.U32 R38, RZ, RZ, R87.reuse ;  /* 0x000000ffff267224 */ /* 0x100fe400078e0057 */
[----:B------:R-:W0:Y:S01]  /*3ff0*/  MUFU.EX2 R50, R50 ;  /* 0x0000003200327308 */ /* 0x000e220000000800 */
[C---:B-1----:R-:W-:Y:S01]  /*4000*/  F2FP.SATFINITE.E4M3.F32.PACK_AB_MERGE_C R46, R47.reuse, R46, RZ ;  /* 0x0000002e2f2e723e */ /* 0x042fe200048070ff */
[----:B------:R-:W-:Y:S01]  /*4010*/  FADD.FTZ R47, R47, R4 ;  /* 0x000000042f2f7221 */ /* 0x000fe20000010000 */
[--C-:B------:R-:W-:Y:S02]  /*4020*/  IMAD.MOV.U32 R35, RZ, RZ, R87.reuse ;  /* 0x000000ffff237224 */ /* 0x100fe400078e0057 */
[----:B------:R-:W-:Y:S01]  /*4030*/  F2FP.SATFINITE.E4M3.F32.PACK_AB_MERGE_C R185, R43, R42, R46 ;  /* 0x0000002a2bb9723e */ /* 0x000fe2000480702e */
[----:B------:R-:W-:Y:S02]  /*4040*/  IMAD.MOV.U32 R46, RZ, RZ, R87 ;  /* 0x000000ffff2e7224 */ /* 0x000fe400078e0057 */
[----:B------:R-:W1:Y:S01]  /*4050*/  MUFU.EX2 R44, R44 ;  /* 0x0000002c002c7308 */ /* 0x000e620000000800 */
[----:B--2---:R-:W-:-:S01]  /*4060*/  FADD.FTZ R7, R39, R52 ;  /* 0x0000003427077221 */ /* 0x004fc20000010000 */
[----:B------:R-:W-:-:S02]  /*4070*/  IMAD.MOV.U32 R52, RZ, RZ, R87 ;  /* 0x000000ffff347224 */ /* 0x000fc400078e0057 */
[--C-:B------:R-:W-:Y:S02]  /*4080*/  IMAD.MOV.U32 R43, RZ, RZ, R87.reuse ;  /* 0x000000ffff2b7224 */ /* 0x100fe400078e0057 */
[----:B------:R-:W-:Y:S02]  /*4090*/  IMAD.MOV.U32 R42, RZ, RZ, R87 ;  /* 0x000000ffff2a7224 */ /* 0x000fe400078e0057 */
[----:B------:R-:W2:Y:S01]  /*40a0*/  MUFU.EX2 R51, R51 ;  /* 0x0000003300337308 */ /* 0x000ea20000000800 */
[----:B0-----:R-:W-:-:S01]  /*40b0*/  FADD.FTZ R4, R50, R47 ;  /* 0x0000002f32047221 */ /* 0x001fc20000010000 */
[--C-:B------:R-:W-:Y:S02]  /*40c0*/  IMAD.MOV.U32 R47, RZ, RZ, R87.reuse ;  /* 0x000000ffff2f7224 */ /* 0x100fe400078e0057 */
[----:B------:R-:W-:-:S04]  /*40d0*/  IMAD.MOV.U32 R31, RZ, RZ, R87 ;  /* 0x000000ffff1f7224 */ /* 0x000fc800078e0057 */
        /* <DEDUP_REMOVED lines=9> */
[C---:B--2---:R-:W-:Y:S01]  /*4170*/  F2FP.SATFINITE.E4M3.F32.PACK_AB_MERGE_C R41, R48.reuse, R41, RZ ;  /* 0x000000293029723e */ /* 0x044fe200048070ff */
        /* <DEDUP_REMOVED lines=12> */
[--C-:B------:R-:W-:Y:S02]  /*4240*/  IMAD.MOV.U32 R50, RZ, RZ, R87.reuse ;  /* 0x000000ffff327224 */ /* 0x100fe400078e0057 */
[----:B------:R-:W-:Y:S02]  /*4250*/  IMAD.MOV.U32 R48, RZ, RZ, R87 ;  /* 0x000000ffff307224 */ /* 0x000fe400078e0057 */
        /* <DEDUP_REMOVED lines=10> */
[----:B------:R2:W3:Y:S01]  /*4300*/  MUFU.EX2 R5, R74 ;  /* 0x0000004a00057308 */ /* 0x0004e20000000800 */
[----:B0-----:R-:W-:-:S07]  /*4310*/  FADD.FTZ R6, R30, R7 ;  /* 0x000000071e067221 */ /* 0x001fce0000010000 */
[----:B------:R-:W0:Y:S01]  /*4320*/  MUFU.EX2 R57, R57 ;  /* 0x0000003900397308 */ /* 0x000e220000000800 */
[C---:B-1----:R-:W-:Y:S01]  /*4330*/  F2FP.SATFINITE.E4M3.F32.PACK_AB_MERGE_C R53, R60.reuse, R53, RZ ;  /* 0x000000353c35723e */ /* 0x042fe200048070ff */
[----:B------:R-:W-:Y:S01]  /*4340*/  FADD.FTZ R60, R60, R9 ;  /* 0x000000093c3c7221 */ /* 0x000fe20000010000 */
[----:B--2---:R-:W-:Y:S02]  /*4350*/  IMAD.MOV.U32 R74, RZ, RZ, R87 ;  /* 0x000000ffff4a7224 */ /* 0x004fe400078e0057 */
[----:B------:R-:W-:Y:S01]  /*4360*/  F2FP.SATFINITE.E4M3.F32.PACK_AB_MERGE_C R188, R56, R45, R53 ;  /* 0x0000002d38bc723e */ /* 0x000fe20004807035 */
[----:B------:R-:W-:Y:S02]  /*4370*/  IMAD.MOV.U32 R56, RZ, RZ, R87 ;  /* 0x000000ffff387224 */ /* 0x000fe400078e0057 */
[----:B------:R-:W1:Y:S01]  /*4380*/  MUFU.EX2 R75, R75 ;  /* 0x0000004b004b7308 */ /* 0x000e620000000800 */
[----:B---3--:R-:W-:-:S01]  /*4390*/  FADD.FTZ R6, R5, R6 ;  /* 0x0000000605067221 */ /* 0x008fc20000010000 */
[----:B------:R-:W-:Y:S01]  /*43a0*/  F2FP.SATFINITE.E4M3.F32.PACK_AB_MERGE_C R30, R5, R30, RZ ;  /* 0x0000001e051e723e */ /* 0x000fe200048070ff */
[----:B------:R-:W-:-:S02]  /*43b0*/  IMAD.MOV.U32 R53, RZ, RZ, R87 ;  /* 0x000000ffff357224 */ /* 0x000fc400078e0057 */
[--C-:B------:R-:W-:Y:S01]  /*43c0*/  IMAD.MOV.U32 R45, RZ, RZ, R87.reuse ;  /* 0x000000ffff2d7224 */ /* 0x100fe200078e0057 */
[----:B------:R-:W-:Y:S01]  /*43d0*/  F2FP.SATFINITE.E4M3.F32.PACK_AB_MERGE_C R189, R27, R26, R30 ;  /* 0x0000001a1bbd723e */ /* 0x000fe2000480701e */
[----:B------:R-:W-:Y:S01]  /*43e0*/  IMAD.MOV.U32 R30, RZ, RZ, R87 ;  /* 0x000000ffff1e7224 */ /* 0x000fe200078e0057 */
[----:B------:R-:W2:Y:S01]  /*43f0*/  MUFU.EX2 R64, R64 ;  /* 0x0000004000407308 */ /* 0x000ea20000000800 */
[----:B0-----:R-:W-:-:S01]  /*4400*/  FADD.FTZ R5, R57, R60 ;  /* 0x0000003c39057221 */ /* 0x001fc20000010000 */
[--C-:B------:R-:W-:Y:S02]  /*4410*/  IMAD.MOV.U32 R60, RZ, RZ, R87.reuse ;  /* 0x000000ffff3c7224 */ /* 0x100fe400078e0057 */
[--C-:B------:R-:W-:Y:S02]  /*4420*/  IMAD.MOV.U32 R27, RZ, RZ, R87.reuse ;  /* 0x000000ffff1b7224 */ /* 0x100fe400078e0057 */
[----:B------:R-:W-:Y:S02]  /*4430*/  IMAD.MOV.U32 R26, RZ, RZ, R87 ;  /* 0x000000ffff1a7224 */ /* 0x000fe400078e0057 */
[----:B------:R-:W0:Y:S01]  /*4440*/  MUFU.EX2 R76, R76 ;  /* 0x0000004c004c7308 */ /* 0x000e220000000800 */
[----:B-1----:R-:W-:-:S07]  /*4450*/  FADD.FTZ R7, R75, R6 ;  /* 0x000000064b077221 */ /* 0x002fce0000010000 */
[----:B------:R-:W-:Y:S01]  /*4460*/  MUFU.EX2 R77, R77 ;  /* 0x0000004d004d7308 */ /* 0x000fe20000000800 */
[----:B--2---:R-:W-:-:S07]  /*4470*/  FADD.FTZ R6, R64, R5 ;  /* 0x0000000540067221 */ /* 0x004fce0000010000 */
[----:B------:R1:W2:Y:S01]  /*4480*/  MUFU.EX2 R4, R69 ;  /* 0x0000004500047308 */ /* 0x0002a20000000800 */
[----:B0-----:R-:W-:-:S07]  /*4490*/  FADD.FTZ R8, R76, R7 ;  /* 0x000000074c087221 */ /* 0x001fce0000010000 */
[----:B------:R-:W0:Y:S01]  /*44a0*/  MUFU.EX2 R61, R61 ;  /* 0x0000003d003d7308 */ /* 0x000e220000000800 */
[----:B-1----:R-:W-:-:S07]  /*44b0*/  IMAD.MOV.U32 R69, RZ, RZ, R87 ;  /* 0x000000ffff457224 */ /* 0x002fce00078e0057 */
[----:B------:R-:W1:Y:S01]  /*44c0*/  MUFU.EX2 R68, R68 ;  /* 0x0000004400447308 */ /* 0x000e620000000800 */
[----:B--2---:R-:W-:Y:S01]  /*44d0*/  F2FP.SATFINITE.E4M3.F32.PACK_AB_MERGE_C R9, R4, R77, RZ ;  /* 0x0000004d0409723e */ /* 0x004fe200048070ff */
[----:B------:R-:W-:-:S03]  /*44e0*/  FADD.FTZ R77, R77, R8 ;  /* 0x000000084d4d7221 */ /* 0x000fc60000010000 */
[----:B------:R-:W-:Y:S01]  /*44f0*/  F2FP.SATFINITE.E4M3.F32.PACK_AB_MERGE_C R191, R76, R75, R9 ;  /* 0x0000004b4cbf723e */ /* 0x000fe20004807009 */
[----:B------:R-:W-:-:S01]  /*4500*/  FADD.FTZ R4, R4, R77 ;  /* 0x0000004d04047221 */ /* 0x000fc20000010000 */
[----:B------:R-:W-:Y:S02]  /*4510*/  IMAD.MOV.U32 R77, RZ, RZ, R87 ;  /* 0x000000ffff4d7224 */ /* 0x000fe400078e0057 */
[----:B0-----:R-:W-:-:S01]  /*4520*/  FADD.FTZ R5, R61, R6 ;  /* 0x000000063d057221 */ /* 0x001fc20000010000 */
[--C-:B------:R-:W-:Y:S02]  /*4530*/  IMAD.MOV.U32 R76, RZ, RZ, R87.reuse ;  /* 0x000000ffff4c7224 */ /* 0x100fe400078e0057 */
[----:B------:R-:W-:Y:S01]  /*4540*/  IMAD.MOV.U32 R75, RZ, RZ, R87 ;  /* 0x000000ffff4b7224 */ /* 0x000fe200078e0057 */
[C---:B-1----:R-:W-:Y:S01]  /*4550*/  F2FP.SATFINITE.E4M3.F32.PACK_AB_MERGE_C R7, R68.reuse, R61, RZ ;  /* 0x0000003d4407723e */ /* 0x042fe200048070ff */
[----:B------:R-:W-:-:S01]  /*4560*/  FADD.FTZ R5, R68, R5 ;  /* 0x0000000544057221 */ /* 0x000fc20000010000 */
[----:B------:R-:W-:-:S02]  /*4570*/  IMAD.MOV.U32 R68, RZ, RZ, R87 ;  /* 0x000000ffff447224 */ /* 0x000fc400078e0057 */
[----:B------:R-:W-:Y:S01]  /*4580*/  F2FP.SATFINITE.E4M3.F32.PACK_AB_MERGE_C R190, R64, R57, R7 ;  /* 0x0000003940be723e */ /* 0x000fe20004807007 */
[--C-:B------:R-:W-:Y:S02]  /*4590*/  IMAD.MOV.U32 R64, RZ, RZ, R87.reuse ;  /* 0x000000ffff407224 */ /* 0x100fe400078e0057 */
[--C-:B------:R-:W-:Y:S02]  /*45a0*/  IMAD.MOV.U32 R61, RZ, RZ, R87.reuse ;  /* 0x000000ffff3d7224 */ /* 0x100fe400078e0057 */
[----:B------:R-:W-:Y:S01]  /*45b0*/  IMAD.MOV.U32 R57, RZ, RZ, R87 ;  /* 0x000000ffff397224 */ /* 0x000fe200078e0057 */
[----:B------:R-:W-:Y:S06]  /*45c0*/  @!P1 BRA `(.L_x_15) ;  /* 0x0000002c00b49947 */ /* 0x000fec0003800000 */
[----:B------:R-:W-:Y:S01]  /*45d0*/  IMAD.MOV.U32 R6, RZ, RZ, R3 ;  /* 0x000000ffff067224 */ /* 0x000fe200078e0003 */
[----:B------:R-:W-:Y:S01]  /*45e0*/  CS2R R86, SRZ ;  /* 0x0000000000567805 */ /* 0x000fe2000001ff00 */
[----:B------:R-:W-:Y:S01]  /*45f0*/  IMAD.MOV.U32 R7, RZ, RZ, R0 ;  /* 0x000000ffff077224 */ /* 0x000fe200078e0000 */
[----:B------:R-:W-:Y:S02]  /*4600*/  CS2R R84, SRZ ;  /* 0x0000000000547805 */ /* 0x000fe4000001ff00 */
[----:B------:R-:W-:Y:S02]  /*4610*/  CS2R R82, SRZ ;  /* 0x0000000000527805 */ /* 0x000fe4000001ff00 */
[----:B------:R-:W-:Y:S02]  /*4620*/  CS2R R80, SRZ ;  /* 0x0000000000507805 */ /* 0x000fe4000001ff00 */
[----:B------:R-:W-:Y:S02]  /*4630*/  CS2R R78, SRZ ;  /* 0x00000000004e7805 */ /* 0x000fe4000001ff00 */
[----:B------:R-:W-:-:S02]  /*4640*/  CS2R R76, SRZ ;  /* 0x00000000004c7805 */ /* 0x000fc4000001ff00 */
[----:B------:R-:W-:Y:S02]  /*4650*/  CS2R R74, SRZ ;  /* 0x00000000004a7805 */ /* 0x000fe4000001ff00 */
        /* <DEDUP_REMOVED lines=24> */
[----:B------:R-:W-:Y:S01]  /*47e0*/  CS2R R24, SRZ ;  /* 0x0000000000187805 */ /* 0x000fe2000001ff00 */
[----:B------:R-:W-:Y:S01]  /*47f0*/  UIADD3 UR50, UR50, -0x2, URZ ;  /* 0xfffffffe32327890 */ /* 0x000fe2000fffe03f */
[----:B------:R-:W-:Y:S01]  /*4800*/  UMOV UR53, UR44 ;  /* 0x0000002c00357c82 */ /* 0x000fe20008000000 */
[----:B------:R-:W-:-:S10]  /*4810*/  UMOV UR51, UR52 ;  /* 0x0000003400337c82 */ /* 0x000fd40008000000 */
.L_x_25:
[----:B------:R-:W-:Y:S01]  /*4820*/  ISETP.NE.AND P2, PT, RZ, UR37, PT ;  /* 0x00000025ff007c0c */ /* 0x000fe2000bf45270 */
[----:B------:R-:W-:-:S04]  /*4830*/  UISETP.NE.AND UP0, UPT, UR51, 0x1, UPT ;  /* 0x000000013300788c */ /* 0x000fc8000bf05270 */
[----:B------:R-:W-:-:S04]  /*4840*/  USEL UR44, URZ, 0x1, UP0 ;  /* 0x000000013f2c7887 */ /* 0x000fc80008000000 */
[----:B------:R-:W-:-:S04]  /*4850*/  ULOP3.LUT UR44, UR53, UR44, URZ, 0x3c, !UPT ;  /* 0x0000002c352c7292 */ /* 0x000fc8000f8e3c3f */
[----:B------:R-:W-:Y:S08]  /*4860*/  @P2 BRA `(.L_x_16) ;  /* 0x0000000000382947 */ /* 0x000ff00003800000 */
[----:B------:R-:W-:Y:S05]  /*4870*/  @!P0 BRA `(.L_x_17) ;  /* 0x0000000000048947 */ /* 0x000fea0003800000 */
[----:B------:R-:W-:Y:S01]  /*4880*/  BPT.TRAP 0x1 ;  /* 0x000000040000795c */ /* 0x000fe20000300000 */
.L_x_17:
[----:B------:R-:W-:Y:S01]  /*4890*/  UIADD3 UR6, UR51, 0x1, URZ ;  /* 0x0000000133067890 */ /* 0x000fe2000fffe03f */
[----:B------:R-:W-:-:S03]  /*48a0*/  IMAD.U32 R0, RZ, RZ, UR44 ;  /* 0x0000002cff007e24 */ /* 0x000fc6000f8e00ff */
[----:B------:R-:W-:Y:S02]  /*48b0*/  UISETP.NE.AND UP0, UPT, UR6, 0x2, UPT ;  /* 0x000000020600788c */ /* 0x000fe4000bf05270 */
[----:B------:R-:W-:Y:S02]  /*48c0*/  SHF.L.U32 R0, R0, 0x1f, RZ ;  /* 0x0000001f00007819 */ /* 0x000fe400000006ff */
[----:B------:R-:W-:-:S04]  /*48d0*/  USEL UR6, UR6, URZ, UP0 ;  /* 0x0000003f06067287 */ /* 0x000fc80008000000 */
[----:B------:R-:W-:-:S09]  /*48e0*/  ULEA UR6, UR6, UR39, 0x3 ;  /* 0x0000002706067291 */ /* 0x000fd2000f8e183f */
[----:B------:R0:W1:Y:S01]  /*48f0*/  SYNCS.PHASECHK.TRANS64.TRYWAIT P1, [UR6+0x29830], R0 ;  /* 0x02983000ff0075a7 */ /* 0x0000620008020146 */
[----:B------:R-:W-:Y:S05]  /*4900*/  @!P0 BRA `(.L_x_18) ;  /* 0x0000000000048947 */ /* 0x000fea0003800000 */
[----:B------:R-:W-:Y:S01]  /*4910*/  BPT.TRAP 0x1 ;  /* 0x000000040000795c */ /* 0x000fe20000300000 */
.L_x_18:
[----:B-1----:R-:W-:Y:S05]  /*4920*/  @P1 BRA `(.L_x_16) ;  /* 0x0000000000081947 */ /* 0x002fea0003800000 */
[----:B------:R-:W1:Y:S02]  /*4930*/  SYNCS.PHASECHK.TRANS64.TRYWAIT P1, [UR6+0x29830], R0 ;  /* 0x02983000ff0075a7 */ /* 0x000e640008020146 */
[----:B-1----:R-:W-:Y:S05]  /*4940*/  @!P1 BRA `(.L_x_19) ;  /* 0x0000008400d89947 */ /* 0x002fea0003800000 */
.L_x_16:
[----:B01----:R-:W-:Y:S01]  /*4950*/  VIADD R0, R22, 0x8 ;  /* 0x0000000816007836 */ /* 0x003fe20000000000 */
[----:B------:R-:W-:Y:S01]  /*4960*/  UIADD3 UR52, UR51, 0x1, URZ ;  /* 0x0000000133347890 */ /* 0x000fe2000fffe03f */
[----:B------:R-:W-:Y:S01]  /*4970*/  UMOV UR27, 0x80000020 ;  /* 0x80000020001b7882 */ /* 0x000fe20000000000 */
[----:B------:R-:W-:Y:S02]  /*4980*/  UMOV UR28, UR24 ;  /* 0x00000018001c7c82 */ /* 0x000fe40008000000 */
[----:B------:R0:W-:Y:S01]  /*4990*/  BAR.SYNC.DEFER_BLOCKING R0, 0x100 ;  /* 0x000400000000751d */ /* 0x0001e20000010000 */
[----:B------:R-:W-:-:S04]  /*49a0*/  UISETP.NE.AND UP0, UPT, UR52, 0x2, UPT ;  /* 0x000000023400788c */ /* 0x000fc8000bf05270 */
[----:B------:R-:W-:Y:S01]  /*49b0*/  USEL UR52, UR52, URZ, UP0 ;  /* 0x0000003f34347287 */ /* 0x000fe20008000000 */
[----:B------:R-:W-:Y:S01]  /*49c0*/  UMOV UR29, UR25 ;  /* 0x00000019001d7c82 */ /* 0x000fe20008000000 */
[----:B------:R-:W-:Y:S02]  /*49d0*/  UMOV UR31, 0x80000020 ;  /* 0x80000020001f7882 */ /* 0x000fe40000000000 */
[----:B------:R-:W-:Y:S01]  /*49e0*/  UIMAD UR54, UR52, 0x780, UR47 ;  /* 0x00000780343678a4 */ /* 0x000fe2000f8e022f */
[----:B------:R-:W-:Y:S01]  /*49f0*/  UMOV UR32, UR24 ;  /* 0x0000001800207c82 */ /* 0x000fe20008000000 */
[----:B------:R-:W-:Y:S02]  /*4a00*/  UMOV UR33, UR25 ;  /* 0x0000001900217c82 */ /* 0x000fe40008000000 */
[----:B------:R-:W-:Y:S02]  /*4a10*/  UIADD3 UR30, UR54, 0x80, URZ ;  /* 0x00000080361e7890 */ /* 0x000fe4000fffe03f */
[----:B------:R-:W-:-:S02]  /*4a20*/  UIADD3 UR34, UR54, 0x100, URZ ;  /* 0x0000010036227890 */ /* 0x000fc4000fffe03f */
[----:B------:R-:W-:Y:S01]  /*4a30*/  UMOV UR26, UR54 ;  /* 0x00000036001a7c82 */ /* 0x000fe20008000000 */
[----:B------:R-:W-:Y:S01]  /*4a40*/  UMOV UR35, 0x80000020 ;  /* 0x8000002000237882 */ /* 0x000fe20000000000 */
[----:B------:R-:W-:Y:S01]  /*4a50*/  UIADD3 UR6, UR54, 0x200, URZ ;  /* 0x0000020036067890 */ /* 0x000fe2000fffe03f */
[----:B------:R-:W-:Y:S01]  /*4a60*/  UMOV UR7, 0x80000020 ;  /* 0x8000002000077882 */ /* 0x000fe20000000000 */
[----:B------:R-:W-:Y:S01]  /*4a70*/  UIADD3 UR10, UR54, 0x202, URZ ;  /* 0x00000202360a7890 */ /* 0x000fe2000fffe03f */
[----:B------:R-:W-:Y:S01]  /*4a80*/  WARPGROUP.ARRIVE ;  /* 0x00000000000079c5 */ /* 0x000fe20000000000 */
[----:B------:R-:W-:Y:S01]  /*4a90*/  UMOV UR11, 0x80000020 ;  /* 0x80000020000b7882 */ /* 0x000fe20000000000 */
[----:B------:R-:W-:Y:S01]  /*4aa0*/  UIADD3 UR14, UR54, 0x282, URZ ;  /* 0x00000282360e7890 */ /* 0x000fe2000fffe03f */
[----:B------:R-:W-:Y:S01]  /*4ab0*/  UMOV UR15, 0x80000020 ;  /* 0x80000020000f7882 */ /* 0x000fe20000000000 */
[----:B------:R-:W-:Y:S02]  /*4ac0*/  UIADD3 UR18, UR54, 0x500, URZ ;  /* 0x0000050036127890 */ /* 0x000fe4000fffe03f */
[----:B------:R-:W-:Y:S01]  /*4ad0*/  QGMMA.64x32x32.F32.E4M3.E4M3 R152, gdesc[UR24], RZ, !UPT, gsb0 ;  /* 0x00600000189879f3 */ /* 0x000fe2000c0008ff */
[----:B------:R-:W-:Y:S01]  /*4ae0*/  UIADD3 UR26, UR54, 0x180, URZ ;  /* 0x00000180361a7890 */ /* 0x000fe2000fffe03f */
[----:B------:R-:W-:Y:S01]  /*4af0*/  UMOV UR27, 0x80000020 ;  /* 0x80000020001b7882 */ /* 0x000fe20000000000 */
[----:B------:R-:W-:Y:S01]  /*4b00*/  UMOV UR19, 0x80000020 ;  /* 0x8000002000137882 */ /* 0x000fe20000000000 */
[----:B------:R-:W-:Y:S01]  /*4b10*/  UIADD3 UR22, UR54, 0x502, URZ ;  /* 0x0000050236167890 */ /* 0x000fe2000fffe03f */
[----:B------:R-:W-:Y:S01]  /*4b20*/  UMOV UR23, 0x80000020 ;  /* 0x8000002000177882 */ /* 0x000fe20000000000 */
[----:B------:R-:W-:-:S02]  /*4b30*/  WARPGROUP.DEPBAR.LE gsb0, 0x0 ;  /* 0x00008000000079c5 */ /* 0x000fc40000010000 */
[----:B------:R-:W-:-:S06]  /*4b40*/  WARPGROUP.ARRIVE ;  /* 0x00000000000079c5 */ /* 0x000fcc0000000000 */
[----:B------:R-:W-:Y:S01]  /*4b50*/  QGMMA.64x32x32.F32.E4M3.E4M3 R136, gdesc[UR28], RZ, !UPT, gsb0 ;  /* 0x006000001c8879f3 */ /* 0x000fe2000c0008ff */
[----:B------:R-:W-:Y:S01]  /*4b60*/  UIADD3 UR30, UR54, 0x82, URZ ;  /* 0x00000082361e7890 */ /* 0x000fe2000fffe03f */
[----:B------:R-:W-:Y:S01]  /*4b70*/  UMOV UR28, UR4 ;  /* 0x00000004001c7c82 */ /* 0x000fe20008000000 */
[----:B------:R-:W-:Y:S01]  /*4b80*/  UMOV UR29, UR5 ;  /* 0x00000005001d7c82 */ /* 0x000fe20008000000 */
[----:B------:R-:W-:Y:S01]  /*4b90*/  UMOV UR31, 0x80000020 ;  /* 0x80000020001f7882 */ /* 0x000fe20000000000 */
[----:B------:R-:W-:Y:S02]  /*4ba0*/  WARPGROUP.DEPBAR.LE gsb0, 0x0 ;  /* 0x00008000000079c5 */ /* 0x000fe40000010000 */
        /* <DEDUP_REMOVED lines=9> */
[----:B------:R-:W-:Y:S01]  /*4c40*/  UMOV UR26, UR6 ;  /* 0x00000006001a7c82 */ /* 0x000fe20008000000 */
[----:B------:R-:W-:Y:S01]  /*4c50*/  UMOV UR27, 0x80000020 ;  /* 0x80000020001b7882 */ /* 0x000fe20000000000 */
[----:B------:R-:W-:Y:S01]  /*4c60*/  UIADD3 UR6, UR54, 0x2, URZ ;  /* 0x0000000236067890 */ /* 0x000fe2000fffe03f */
        /* <DEDUP_REMOVED lines=12> */
[----:B------:R-:W-:Y:S01]  /*4d30*/  UMOV UR28, UR8 ;  /* 0x00000008001c7c82 */ /* 0x000fe20008000000 */
[----:B------:R-:W-:Y:S01]  /*4d40*/  UMOV UR29, UR9 ;  /* 0x00000009001d7c82 */ /* 0x000fe20008000000 */
        /* <DEDUP_REMOVED lines=106> */
[----:B------:R-:W-:Y:S01]  /*53f0*/  UIADD3 UR54, UR54, 0x702, URZ ;  /* 0x0000070236367890 */ /* 0x000fe2000fffe03f */
[----:B------:R-:W-:Y:S02]  /*5400*/  WARPGROUP.DEPBAR.LE gsb0, 0x0 ;  /* 0x00008000000079c5 */ /* 0x000fe40000010000 */
[----:B------:R-:W-:-:S06]  /*5410*/  WARPGROUP.ARRIVE ;  /* 0x00000000000079c5 */ /* 0x000fcc0000000000 */
[----:B------:R-:W-:Y:S03]  /*5420*/  QGMMA.64x32x32.F32.E4M3.E4M3 R136, gdesc[UR28], R136, gsb0 ;  /* 0x006000001c8879f3 */ /* 0x000fe60008000888 */
[----:B------:R-:W-:Y:S02]  /*5430*/  WARPGROUP.DEPBAR.LE gsb0, 0x0 ;  /* 0x00008000000079c5 */ /* 0x000fe40000010000 */
[----:B------:R-:W-:-:S06]  /*5440*/  WARPGROUP.ARRIVE ;  /* 0x00000000000079c5 */ /* 0x000fcc0000000000 */
[----:B------:R-:W-:Y:S03]  /*5450*/  QGMMA.64x32x32.F32.E4M3.E4M3 R120, gdesc[UR32], R120, gsb0 ;  /* 0x00600000207879f3 */ /* 0x000fe60008000878 */
        /* <DEDUP_REMOVED lines=9> */
[----:B0-----:R-:W-:Y:S05]  /*54f0*/  @P2 BRA `(.L_x_20) ;  /* 0x00000000002c2947 */ /* 0x001fea0003800000 */
[----:B------:R-:W-:Y:S05]  /*5500*/  @!P0 BRA `(.L_x_21) ;  /* 0x0000000000048947 */ /* 0x000fea0003800000 */
[----:B------:R-:W-:Y:S01]  /*5510*/  BPT.TRAP 0x1 ;  /* 0x000000040000795c */ /* 0x000fe20000300000 */
.L_x_21:
[----:B------:R-:W-:Y:S01]  /*5520*/  ULEA UR6, UR51, UR39, 0x3 ;  /* 0x0000002733067291 */ /* 0x000fe2000f8e183f */
[----:B------:R-:W-:-:S05]  /*5530*/  IMAD.U32 R0, RZ, RZ, UR53 ;  /* 0x00000035ff007e24 */ /* 0x000fca000f8e00ff */
[----:B------:R-:W-:-:S04]  /*5540*/  SHF.L.U32 R0, R0, 0x1f, RZ ;  /* 0x0000001f00007819 */ /* 0x000fc800000006ff */
[----:B------:R0:W1:Y:S01]  /*5550*/  SYNCS.PHASECHK.TRANS64.TRYWAIT P1, [UR6+0x29850], R0 ;  /* 0x02985000ff0075a7 */ /* 0x0000620008020146 */
[----:B------:R-:W-:Y:S05]  /*5560*/  @!P0 BRA `(.L_x_22) ;  /* 0x0000000000048947 */ /* 0x000fea0003800000 */
[----:B------:R-:W-:Y:S01]  /*5570*/  BPT.TRAP 0x1 ;  /* 0x000000040000795c */ /* 0x000fe20000300000 */
.L_x_22:
[----:B-1----:R-:W-:Y:S05]  /*5580*/  @P1 BRA `(.L_x_20) ;  /* 0x0000000000081947 */ /* 0x002fea0003800000 */
[----:B------:R-:W1:Y:S02]  /*5590*/  SYNCS.PHASECHK.TRANS64.TRYWAIT P1, [UR6+0x29850], R0 ;  /* 0x02985000ff0075a7 */ /* 0x000e640008020146 */
[----:B-1----:R-:W-:Y:S05]  /*55a0*/  @!P1 BRA `(.L_x_23) ;  /* 0x0000007800d89947 */ /* 0x002fea0003800000 */
.L_x_20:
[----:B------:R-:W-:Y:S01]  /*55b0*/  UIADD3 UR6, UR39, 0x400, URZ ;  /* 0x0000040027067890 */ /* 0x000fe2000fffe03f */
[----:B------:R-:W-:Y:S01]  /*55c0*/  WARPGROUP.ARRIVE ;  /* 0x00000000000079c5 */ /* 0x000fe20000000000 */
[----:B------:R-:W-:Y:S01]  /*55d0*/  UMOV UR7, 0xc0000010 ;  /* 0xc000001000077882 */ /* 0x000fe20000000000 */
[----:B01----:R-:W-:Y:S01]  /*55e0*/  FMNMX.FTZ R0, R152, R7, !PT ;  /* 0x0000000798007209 */ /* 0x003fe20007810000 */
[----:B------:R-:W-:Y:S01]  /*55f0*/  USHF.R.U32.HI UR6, URZ, 0x4, UR6 ;  /* 0x000000043f067899 */ /* 0x000fe20008011606 */
[----:B------:R-:W-:Y:S02]  /*5600*/  IMAD.U32 R193, RZ, RZ, UR40 ;  /* 0x00000028ffc17e24 */ /* 0x000fe4000f8e00ff */
[----:B------:R-:W0:Y:S01]  /*5610*/  S2R R194, SR_TID.X ;  /* 0x0000000000c27919 */ /* 0x000e220000002100 */
[----:B------:R-:W-:Y:S01]  /*5620*/  FMNMX.FTZ R3, R153, R0, !PT ;  /* 0x0000000099037209 */ /* 0x000fe20007810000 */
[----:B------:R-:W-:Y:S01]  /*5630*/  ULOP3.LUT UR6, UR6, 0x3fff, URZ, 0xc0, !UPT ;  /* 0x00003fff06067892 */ /* 0x000fe2000f8ec03f */
[----:B------:R-:W-:-:S02]  /*5640*/  FMNMX.FTZ R0, R154, R6, !PT ;  /* 0x000000069a007209 */ /* 0x000fc40007810000 */
[----:B------:R-:W-:Y:S01]  /*5650*/  FMNMX.FTZ R8, R156, R3, !PT ;  /* 0x000000039c087209 */ /* 0x000fe20007810000 */
[----:B------:R-:W-:Y:S01]  /*5660*/  ULOP3.LUT UR6, UR6, 0x10000, URZ, 0xfc, !UPT ;  /* 0x0001000006067892 */ /* 0x000fe2000f8efc3f */
[----:B------:R-:W-:Y:S02]  /*5670*/  FMNMX.FTZ R3, R155, R0, !PT ;  /* 0x000000009b037209 */ /* 0x000fe40007810000 */
[----:B------:R-:W-:Y:S01]  /*5680*/  FMNMX.FTZ R9, R157, R8, !PT ;  /* 0x000000089d097209 */ /* 0x000fe20007810000 */
[----:B------:R-:W-:Y:S01]  /*5690*/  UIMAD UR10, UR51, 0x500, UR6 ;  /* 0x00000500330a78a4 */ /* 0x000fe2000f8e0206 */
[----:B------:R-:W-:Y:S02]  /*56a0*/  FMNMX.FTZ R0, R158, R3, !PT ;  /* 0x000000039e007209 */ /* 0x000fe40007810000 */
[----:B------:R-:W-:Y:S02]  /*56b0*/  FMNMX.FTZ R8, R160, R9, !PT ;  /* 0x00000009a0087209 */ /* 0x000fe40007810000 */
[----:B------:R-:W-:-:S02]  /*56c0*/  FMNMX.FTZ R3, R159, R0, !PT ;  /* 0x000000009f037209 */ /* 0x000fc40007810000 */
[----:B------:R-:W-:Y:S01]  /*56d0*/  UMOV UR6, UR10 ;  /* 0x0000000a00067c82 */ /* 0x000fe20008000000 */
[----:B------:R-:W-:Y:S01]  /*56e0*/  FMNMX.FTZ R9, R161, R8, !PT ;  /* 0x00000008a1097209 */ /* 0x000fe20007810000 */
[----:B------:R-:W-:Y:S01]  /*56f0*/  QGMMA.64x128x32.F32.E4M3.E4M3 R24, R172, gdesc[UR4], R24, gsb0 ;  /* 0x01e00004ac187df3 */ /* 0x000fe20008000818 */
[----:B------:R-:W-:Y:S01]  /*5700*/  UIADD3 UR6, UR10, 0x100, URZ ;  /* 0x000001000a067890 */ /* 0x000fe2000fffe03f */
[----:B------:R-:W-:Y:S01]  /*5710*/  FMNMX.FTZ R0, R162, R3, !PT ;  /* 0x00000003a2007209 */ /* 0x000fe20007810000 */
[----:B------:R-:W-:Y:S01]  /*5720*/  UMOV UR7, 0xc0000010 ;  /* 0xc000001000077882 */ /* 0x000fe20000000000 */
[----:B------:R-:W-:Y:S02]  /*5730*/  FMNMX.FTZ R8, R164, R9, !PT ;  /* 0x00000009a4087209 */ /* 0x000fe40007810000 */
[----:B------:R-:W-:Y:S02]  /*5740*/  FMNMX.FTZ R3, R163, R0, !PT ;  /* 0x00000000a3037209 */ /* 0x000fe40007810000 */
[----:B------:R-:W-:-:S02]  /*5750*/  FMNMX.FTZ R9, R165, R8, !PT ;  /* 0x00000008a5097209 */ /* 0x000fc40007810000 */
[----:B------:R-:W-:Y:S02]  /*5760*/  FMNMX.FTZ R0, R166, R3, !PT ;  /* 0x00000003a6007209 */ /* 0x000fe40007810000 */
[----:B------:R-:W-:Y:S02]  /*5770*/  FMNMX.FTZ R8, R136, R9, !PT ;  /* 0x0000000988087209 */ /* 0x000fe40007810000 */
[----:B------:R-:W-:Y:S02]  /*5780*/  FMNMX.FTZ R3, R167, R0, !PT ;  /* 0x00000000a7037209 */ /* 0x000fe40007810000 */
        /* <DEDUP_REMOVED lines=62> */
[----:B0-----:R-:W-:Y:S01]  /*5b70*/  LOP3.LUT P1, RZ, R194, 0x7f, RZ, 0xc0, !PT ;  /* 0x0000007fc2ff7812 */ /* 0x001fe2000782c0ff */
[----:B------:R-:W0:Y:S01]  /*5b80*/  SHFL.BFLY PT, R3, R8, 0x2, 0x1f ;  /* 0x0c401f0008037f89 */ /* 0x000e2200000e0000 */
[----:B------:R-:W-:-:S02]  /*5b90*/  WARPGROUP.DEPBAR.LE gsb0, 0x0 ;  /* 0x00008000000079c5 */ /* 0x000fc40000010000 */
[----:B------:R-:W-:Y:S01]  /*5ba0*/  WARPGROUP.ARRIVE ;  /* 0x00000000000079c5 */ /* 0x000fe20000000000 */
[----:B------:R-:W-:-:S05]  /*5bb0*/  FMNMX.FTZ R9, R103, R0, !PT ;  /* 0x0000000067097209 */ /* 0x000fca0007810000 */
[----:B------:R-:W-:Y:S01]  /*5bc0*/  QGMMA.64x128x32.F32.E4M3.E4M3 R24, R176, gdesc[UR4], R24, gsb0 ;  /* 0x01e00004b0187df3 */ /* 0x000fe20008000818 */
[----:B------:R-:W-:Y:S01]  /*5bd0*/  UIADD3 UR6, UR10, 0x200, URZ ;  /* 0x000002000a067890 */ /* 0x000fe2000fffe03f */
[----:B------:R-:W1:Y:S01]  /*5be0*/  SHFL.BFLY PT, R0, R9, 0x2, 0x1f ;  /* 0x0c401f0009007f89 */ /* 0x000e6200000e0000 */
[----:B------:R-:W-:Y:S01]  /*5bf0*/  UMOV UR7, 0xc0000010 ;  /* 0xc000001000077882 */ /* 0x000fe20000000000 */
[----:B0-----:R-:W-:-:S05]  /*5c00*/  FMNMX.FTZ R10, R8, R3, !PT ;  /* 0x00000003080a7209 */ /* 0x001fca0007810000 */
[----:B------:R-:W0:Y:S01]  /*5c10*/  SHFL.BFLY PT, R3, R10, 0x1, 0x1f ;  /* 0x0c201f000a037f89 */ /* 0x000e2200000e0000 */
[----:B-1----:R-:W-:-:S05]  /*5c20*/  FMNMX.FTZ R11, R9, R0, !PT ;  /* 0x00000000090b7209 */ /* 0x002fca0007810000 */
[----:B------:R-:W1:Y:S01]  /*5c30*/  SHFL.BFLY PT, R12, R11, 0x1, 0x1f ;  /* 0x0c201f000b0c7f89 */ /* 0x000e6200000e0000 */
[----:B0-----:R-:W-:-:S05]  /*5c40*/  FMNMX.FTZ R0, R10, R3, !PT ;  /* 0x000000030a007209 */ /* 0x001fca0007810000 */
[C---:B------:R-:W-:Y:S01]  /*5c50*/  FFMA.FTZ R193, R0.reuse, R193, -8 ;  /* 0xc100000000c17423 */ /* 0x040fe200000100c1 */
[----:B------:R-:W-:-:S03]  /*5c60*/  FADD.FTZ R7, -R0, R7 ;  /* 0x0000000700077221 */ /* 0x000fc60000010100 */
[--C-:B------:R-:W-:Y:S01]  /*5c70*/  FFMA.FTZ R20, R136, UR40, -R193.reuse ;  /* 0x0000002888147c23 */ /* 0x100fe200080108c1 */
[----:B------:R-:W-:-:S01]  /*5c80*/  FFMA.FTZ R136, R140, UR40, -R193 ;  /* 0x000000288c887c23 */ /* 0x000fc200080108c1 */
[--C-:B------:R-:W-:Y:S01]  /*5c90*/  FFMA.FTZ R140, R144, UR40, -R193.reuse ;  /* 0x00000028908c7c23 */ /* 0x100fe200080108c1 */
[----:B-1----:R-:W-:Y:S01]  /*5ca0*/  FMNMX.FTZ R3, R11, R12, !PT ;  /* 0x0000000c0b037209 */ /* 0x002fe20007810000 */
[--C-:B------:R-:W-:Y:S01]  /*5cb0*/  FFMA.FTZ R21, R137, UR40, -R193.reuse ;  /* 0x0000002889157c23 */ /* 0x100fe200080108c1 */
[----:B------:R-:W-:-:S01]  /*5cc0*/  FFMA.FTZ R144, R148, UR40, -R193 ;  /* 0x0000002894907c23 */ /* 0x000fc200080108c1 */
[--C-:B------:R-:W-:Y:S01]  /*5cd0*/  FFMA.FTZ R137, R141, UR40, -R193.reuse ;  /* 0x000000288d897c23 */ /* 0x100fe200080108c1 */
[----:B------:R-:W-:Y:S02]  /*5ce0*/  IMAD.U32 R148, RZ, RZ, UR40 ;  /* 0x00000028ff947e24 */ /* 0x000fe4000f8e00ff */
[--C-:B------:R-:W-:Y:S01]  /*5cf0*/  FFMA.FTZ R141, R145, UR40, -R193.reuse ;  /* 0x00000028918d7c23 */ /* 0x100fe200080108c1 */
[----:B------:R-:W-:-:S01]  /*5d00*/  FFMA.FTZ R145, R149, UR40, -R193 ;  /* 0x0000002895917c23 */ /* 0x000fc200080108c1 */
[----:B------:R-:W-:Y:S01]  /*5d10*/  FMUL.FTZ R8, R7, UR40 ;  /* 0x0000002807087c20 */ /* 0x000fe20008410000 */
[----:B------:R-:W-:-:S01]  /*5d20*/  FFMA.FTZ R149, R101, UR40, -R193 ;  /* 0x0000002865957c23 */ /* 0x000fc200080108c1 */
[C---:B------:R-:W-:Y:S01]  /*5d30*/  FADD.FTZ R7, -R3.reuse, R6 ;  /* 0x0000000603077221 */ /* 0x040fe20000010100 */
[----:B------:R-:W-:-:S01]  /*5d40*/  FFMA.FTZ R101, R3, R148, -8 ;  /* 0xc100000003657423 */ /* 0x000fc20000010094 */
[--C-:B------:R-:W-:Y:S01]  /*5d50*/  FFMA.FTZ R9, R152, UR40, -R193.reuse ;  /* 0x0000002898097c23 */ /* 0x100fe200080108c1 */
[----:B------:R-:W-:-:S01]  /*5d60*/  FFMA.FTZ R153, R153, UR40, -R193 ;  /* 0x0000002899997c23 */ /* 0x000fc200080108c1 */
[----:B------:R-:W-:Y:S01]  /*5d70*/  FMUL.FTZ R7, R7, UR40 ;  /* 0x0000002807077c20 */ /* 0x000fe20008410000 */
[----:B------:R-:W-:-:S01]  /*5d80*/  FFMA.FTZ R148, R154, UR40, -R101 ;  /* 0x000000289a947c23 */ /* 0x000fc20008010865 */
[----:B------:R-:W-:Y:S01]  /*5d90*/  MUFU.EX2 R6, R8 ;  /* 0x0000000800067308 */ /* 0x000fe20000000800 */
[----:B------:R-:W-:-:S01]  /*5da0*/  FFMA.FTZ R10, R156, UR40, -R193 ;  /* 0x000000289c0a7c23 */ /* 0x000fc200080108c1 */
[----:B------:R-:W-:Y:S01]  /*5db0*/  FFMA.FTZ R152, R158, UR40, -R101 ;  /* 0x000000289e987c23 */ /* 0x000fe20008010865 */
[----:B------:R-:W-:-:S01]  /*5dc0*/  FFMA.FTZ R11, R157, UR40, -R193 ;  /* 0x000000289d0b7c23 */ /* 0x000fc200080108c1 */
[----:B------:R-:W-:Y:S01]  /*5dd0*/  FFMA.FTZ R12, R160, UR40, -R193 ;  /* 0x00000028a00c7c23 */ /* 0x000fe200080108c1 */
[----:B------:R-:W-:-:S01]  /*5de0*/  FFMA.FTZ R154, R162, UR40, -R101 ;  /* 0x00000028a29a7c23 */ /* 0x000fc20008010865 */
[----:B------:R-:W-:Y:S01]  /*5df0*/  FFMA.FTZ R13, R161, UR40, -R193 ;  /* 0x00000028a10d7c23 */ /* 0x000fe200080108c1 */
[----:B------:R-:W-:-:S01]  /*5e00*/  FFMA.FTZ R157, R163, UR40, -R101 ;  /* 0x00000028a39d7c23 */ /* 0x000fc20008010865 */
[----:B------:R0:W-:Y:S01]  /*5e10*/  MUFU.EX2 R8, R153 ;  /* 0x0000009900087308 */ /* 0x0001e20000000800 */
[----:B------:R-:W-:-:S01]  /*5e20*/  FFMA.FTZ R14, R164, UR40, -R193 ;  /* 0x00000028a40e7c23 */ /* 0x000fc200080108c1 */
[----:B------:R-:W-:Y:S01]  /*5e30*/  FFMA.FTZ R156, R166, UR40, -R101 ;  /* 0x00000028a69c7c23 */ /* 0x000fe20008010865 */
[----:B------:R-:W-:-:S01]  /*5e40*/  FFMA.FTZ R15, R165, UR40, -R193 ;  /* 0x00000028a50f7c23 */ /* 0x000fc200080108c1 */
[--C-:B------:R-:W-:Y:S01]  /*5e50*/  FFMA.FTZ R138, R138, UR40, -R101.reuse ;  /* 0x000000288a8a7c23 */ /* 0x100fe20008010865 */
[----:B------:R-:W-:-:S01]  /*5e60*/  FFMA.FTZ R139, R139, UR40, -R101 ;  /* 0x000000288b8b7c23 */ /* 0x000fc20008010865 */
[--C-:B------:R-:W-:Y:S01]  /*5e70*/  FFMA.FTZ R142, R142, UR40, -R101.reuse ;  /* 0x000000288e8e7c23 */ /* 0x100fe20008010865 */
[----:B------:R-:W-:-:S01]  /*5e80*/  FFMA.FTZ R143, R143, UR40, -R101 ;  /* 0x000000288f8f7c23 */ /* 0x000fc20008010865 */
[----:B------:R-:W1:Y:S01]  /*5e90*/  MUFU.EX2 R9, R9 ;  /* 0x0000000900097308 */ /* 0x000e620000000800 */
[----:B0-----:R-:W-:-:S01]  /*5ea0*/  FFMA.FTZ R153, R155, UR40, -R101 ;  /* 0x000000289b997c23 */ /* 0x001fc20008010865 */
        /* <DEDUP_REMOVED lines=14> */
[----:B------:R-:W0:Y:S01]  /*5f90*/  MUFU.EX2 R148, R148 ;  /* 0x0000009400947308 */ /* 0x000e220000000800 */
[----:B-1----:R-:W-:-:S01]  /*5fa0*/  FFMA.FTZ R5, R6, R5, R9 ;  /* 0x0000000506057223 */ /* 0x002fc20000010009 */
[----:B------:R-:W-:Y:S01]  /*5fb0*/  FFMA.FTZ R127, R127, UR40, -R101 ;  /* 0x000000287f7f7c23 */ /* 0x000fe20008010865 */
[----:B------:R-:W-:-:S01]  /*5fc0*/  FFMA.FTZ R128, R128, UR40, -R193 ;  /* 0x0000002880807c23 */ /* 0x000fc200080108c1 */
[----:B------:R-:W-:Y:S01]  /*5fd0*/  FFMA.FTZ R130, R130, UR40, -R101 ;  /* 0x0000002882827c23 */ /* 0x000fe20008010865 */
[----:B------:R-:W-:-:S01]  /*5fe0*/  FADD.FTZ R5, R8, R5 ;  /* 0x0000000508057221 */ /* 0x000fc20000010000 */
[----:B------:R-:W-:Y:S01]  /*5ff0*/  FFMA.FTZ R129, R129, UR40, -R193 ;  /* 0x0000002881817c23 */ /* 0x000fe200080108c1 */
[----:B------:R-:W-:-:S01]  /*6000*/  FFMA.FTZ R131, R131, UR40, -R101 ;  /* 0x0000002883837c23 */ /* 0x000fc20008010865 */
[----:B------:R-:W1:Y:S01]  /*6010*/  MUFU.EX2 R153, R153 ;  /* 0x0000009900997308 */ /* 0x000e620000000800 */
[----:B------:R-:W-:-:S01]  /*6020*/  FFMA.FTZ R132, R132, UR40, -R193 ;  /* 0x0000002884847c23 */ /* 0x000fc200080108c1 */
[----:B------:R-:W-:Y:S01]  /*6030*/  FFMA.FTZ R134, R134, UR40, -R101 ;  /* 0x0000002886867c23 */ /* 0x000fe20008010865 */
[----:B------:R-:W-:-:S01]  /*6040*/  FFMA.FTZ R133, R133, UR40, -R193 ;  /* 0x0000002885857c23 */ /* 0x000fc200080108c1 */
[----:B------:R-:W-:Y:S01]  /*6050*/  FFMA.FTZ R135, R135, UR40, -R101 ;  /* 0x0000002887877c23 */ /* 0x000fe20008010865 */
[----:B------:R-:W-:-:S01]  /*6060*/  FFMA.FTZ R104, R104, UR40, -R193 ;  /* 0x0000002868687c23 */ /* 0x000fc200080108c1 */
[----:B------:R-:W-:Y:S01]  /*6070*/  FFMA.FTZ R106, R106, UR40, -R101 ;  /* 0x000000286a6a7c23 */ /* 0x000fe20008010865 */
[----:B------:R-:W-:-:S01]  /*6080*/  FFMA.FTZ R105, R105, UR40, -R193 ;  /* 0x0000002869697c23 */ /* 0x000fc200080108c1 */
[----:B------:R-:W2:Y:S01]  /*6090*/  MUFU.EX2 R10, R10 ;  /* 0x0000000a000a7308 */ /* 0x000ea20000000800 */
[----:B0-----:R-:W-:-:S01]  /*60a0*/  FFMA.FTZ R4, R7, R4, R148 ;  /* 0x0000000407047223 */ /* 0x001fc20000010094 */
[----:B------:R-:W-:Y:S01]  /*60b0*/  FFMA.FTZ R107, R107, UR40, -R101 ;  /* 0x000000286b6b7c23 */ /* 0x000fe20008010865 */
[----:B------:R-:W-:-:S01]  /*60c0*/  FFMA.FTZ R108, R108, UR40, -R193 ;  /* 0x000000286c6c7c23 */ /* 0x000fc200080108c1 */
[----:B------:R-:W-:Y:S01]  /*60d0*/  FFMA.FTZ R110, R110, UR40, -R101 ;  /* 0x000000286e6e7c23 */ /* 0x000fe20008010865 */
[----:B------:R-:W-:-:S01]  /*60e0*/  FFMA.FTZ R109, R109, UR40, -R193 ;  /* 0x000000286d6d7c23 */ /* 0x000fc200080108c1 */
[----:B------:R-:W-:Y:S01]  /*60f0*/  FFMA.FTZ R111, R111, UR40, -R101 ;  /* 0x000000286f6f7c23 */ /* 0x000fe20008010865 */
[----:B------:R-:W-:-:S01]  /*6100*/  FFMA.FTZ R112, R112, UR40, -R193 ;  /* 0x0000002870707c23 */ /* 0x000fc200080108c1 */
[----:B------:R-:W0:Y:S01]  /*6110*/  MUFU.EX2 R152, R152 ;  /* 0x0000009800987308 */ /* 0x000e220000000800 */
[----:B-1----:R-:W-:-:S01]  /*6120*/  FADD.FTZ R161, R153, R4 ;  /* 0x0000000499a17221 */ /* 0x002fc20000010000 */
[----:B------:R-:W-:Y:S01]  /*6130*/  FFMA.FTZ R114, R114, UR40, -R101 ;  /* 0x0000002872727c23 */ /* 0x000fe20008010865 */
[----:B------:R-:W-:-:S01]  /*6140*/  FFMA.FTZ R113, R113, UR40, -R193 ;  /* 0x0000002871717c23 */ /* 0x000fc200080108c1 */
[----:B------:R-:W-:Y:S01]  /*6150*/  FFMA.FTZ R115, R115, UR40, -R101 ;  /* 0x0000002873737c23 */ /* 0x000fe20008010865 */
[----:B------:R-:W-:-:S01]  /*6160*/  FFMA.FTZ R116, R116, UR40, -R193 ;  /* 0x0000002874747c23 */ /* 0x000fc200080108c1 */
[----:B------:R-:W-:Y:S01]  /*6170*/  FFMA.FTZ R118, R118, UR40, -R101 ;  /* 0x0000002876767c23 */ /* 0x000fe20008010865 */
[----:B------:R-:W-:-:S01]  /*6180*/  FFMA.FTZ R117, R117, UR40, -R193 ;  /* 0x0000002875757c23 */ /* 0x000fc200080108c1 */
[----:B------:R-:W1:Y:S01]  /*6190*/  MUFU.EX2 R11, R11 ;  /* 0x0000000b000b7308 */ /* 0x000e620000000800 */
[----:B--2---:R-:W-:-:S01]  /*61a0*/  FADD.FTZ R4, R10, R5 ;  /* 0x000000050a047221 */ /* 0x004fc20000010000 */
[----:B------:R-:W-:Y:S01]  /*61b0*/  FFMA.FTZ R119, R119, UR40, -R101 ;  /* 0x0000002877777c23 */ /* 0x000fe20008010865 */
[----:B------:R-:W-:-:S01]  /*61c0*/  FFMA.FTZ R88, R88, UR40, -R193 ;  /* 0x0000002858587c23 */ /* 0x000fc200080108c1 */
[--C-:B------:R-:W-:Y:S01]  /*61d0*/  FFMA.FTZ R90, R90, UR40, -R101.reuse ;  /* 0x000000285a5a7c23 */ /* 0x100fe20008010865 */
[----:B------:R-:W-:-:S01]  /*61e0*/  FFMA.FTZ R94, R94, UR40, -R101 ;  /* 0x000000285e5e7c23 */ /* 0x000fc20008010865 */
[----:B------:R-:W-:Y:S01]  /*61f0*/  FFMA.FTZ R89, R89, UR40, -R193 ;  /* 0x0000002859597c23 */ /* 0x000fe200080108c1 */
[----:B------:R-:W-:-:S02]  /*6200*/  WARPGROUP.DEPBAR.LE gsb0, 0x0 ;  /* 0x00008000000079c5 */ /* 0x000fc40000010000 */
[----:B------:R-:W-:Y:S01]  /*6210*/  WARPGROUP.ARRIVE ;  /* 0x00000000000079c5 */ /* 0x000fe20000000000 */
[----:B------:R-:W2:Y:S01]  /*6220*/  MUFU.EX2 R155, R155 ;  /* 0x0000009b009b7308 */ /* 0x000ea20000000800 */
[----:B0-----:R-:W-:-:S01]  /*6230*/  FADD.FTZ R158, R152, R161 ;  /* 0x000000a1989e7221 */ /* 0x001fc20000010000 */
[----:B------:R-:W-:Y:S01]  /*6240*/  FFMA.FTZ R91, R91, UR40, -R101 ;  /* 0x000000285b5b7c23 */ /* 0x000fe20008010865 */
[----:B------:R-:W-:-:S01]  /*6250*/  FFMA.FTZ R92, R92, UR40, -R193 ;  /* 0x000000285c5c7c23 */ /* 0x000fc200080108c1 */
[----:B------:R-:W-:Y:S01]  /*6260*/  FFMA.FTZ R93, R93, UR40, -R193 ;  /* 0x000000285d5d7c23 */ /* 0x000fe200080108c1 */
[----:B------:R-:W-:Y:S01]  /*6270*/  QGMMA.64x128x32.F32.E4M3.E4M3 R24, R180, gdesc[UR4], R24, gsb0 ;  /* 0x01e00004b4187df3 */ /* 0x000fe20008000818 */
[----:B------:R-:W-:Y:S01]  /*6280*/  UIADD3 UR6, UR10, 0x300, URZ ;  /* 0x000003000a067890 */ /* 0x000fe2000fffe03f */
[----:B-1----:R-:W-:Y:S01]  /*6290*/  FADD.FTZ R5, R11, R4 ;  /* 0x000000040b057221 */ /* 0x002fe20000010000 */
[----:B------:R-:W-:Y:S01]  /*62a0*/  UMOV UR7, 0xc0000010 ;  /* 0xc000001000077882 */ /* 0x000fe20000000000 */
[----:B------:R-:W0:Y:S01]  /*62b0*/  MUFU.EX2 R12, R12 ;  /* 0x0000000c000c7308 */ /* 0x000e220000000800 */
[----:B------:R-:W-:-:S01]  /*62c0*/  FFMA.FTZ R95, R95, UR40, -R101 ;  /* 0x000000285f5f7c23 */ /* 0x000fc20008010865 */
        /* <DEDUP_REMOVED lines=8> */
[----:B------:R-:W-:-:S06]  /*6350*/  FFMA.FTZ R101, R103, UR40, -R101 ;  /* 0x0000002867657c23 */ /* 0x000fcc0008010865 */
        /* <DEDUP_REMOVED lines=31> */
[----:B0-----:R-:W-:-:S01]  /*6550*/  FADD.FTZ R161, R143, R158 ;  /* 0x0000009e8fa17221 */ /* 0x001fc20000010000 */
[----:B------:R-:W-:Y:S02]  /*6560*/  WARPGROUP.DEPBAR.LE gsb0, 0x0 ;  /* 0x00008000000079c5 */ /* 0x000fe40000010000 */
[----:B------:R-:W-:-:S04]  /*6570*/  WARPGROUP.ARRIVE ;  /* 0x00000000000079c5 */ /* 0x000fc80000000000 */
[----:B------:R-:W0:Y:S01]  /*6580*/  MUFU.EX2 R141, R141 ;  /* 0x0000008d008d7308 */ /* 0x000e220000000800 */
[----:B-1----:R-:W-:-:S01]  /*6590*/  FADD.FTZ R4, R140, R5 ;  /* 0x000000058c047221 */ /* 0x002fc20000010000 */
[----:B------:R-:W-:Y:S01]  /*65a0*/  QGMMA.64x128x32.F32.E4M3.E4M3 R24, R184, gdesc[UR4], R24, gsb0 ;  /* 0x01e00004b8187df3 */ /* 0x000fe20008000818 */
[----:B------:R-:W-:Y:S01]  /*65b0*/  UIADD3 UR6, UR10, 0x400, URZ ;  /* 0x000004000a067890 */ /* 0x000fe2000fffe03f */
[----:B------:R-:W-:-:S04]  /*65c0*/  UMOV UR7, 0xc0000010 ;  /* 0xc000001000077882 */ /* 0x000fc80000000000 */
        /* <DEDUP_REMOVED lines=39> */
[----:B--2---:R-:W-:-:S05]  /*6840*/  FADD.FTZ R161, R131, R158 ;  /* 0x0000009e83a17221 */ /* 0x004fca0000010000 */
[----:B------:R-:W1:Y:S08]  /*6850*/  MUFU.EX2 R134, R134 ;  /* 0x0000008600867308 */ /* 0x000e700000000800 */
        /* <DEDUP_REMOVED lines=20> */
[----:B------:R-:W-:Y:S01]  /*69a0*/  MUFU.EX2 R112, R112 ;  /* 0x0000007000707308 */ /* 0x000fe20000000800 */
[----:B-1----:R-:W-:-:S01]  /*69b0*/  FADD.FTZ R5, R109, R4 ;  /* 0x000000046d057221 */ /* 0x002fc20000010000 */
[----:B------:R-:W-:-:S06]  /*69c0*/  IADD3 R4, -R22, 0xb, RZ ;  /* 0x0000000b16047810 */ /* 0x000fcc0007ffe1ff */
[----:B------:R-:W0:Y:S01]  /*69d0*/  MUFU.EX2 R114, R114 ;  /* 0x0000007200727308 */ /* 0x000e220000000800 */
[----:B--2---:R-:W-:-:S07]  /*69e0*/  FADD.FTZ R161, R111, R158 ;  /* 0x0000009e6fa17221 */ /* 0x004fce0000010000 */
[----:B------:R-:W-:Y:S08]  /*69f0*/  MUFU.EX2 R113, R113 ;  /* 0x0000007100717308 */ /* 0x000ff00000000800 */
[----:B------:R-:W1:Y:S01]  /*6a00*/  MUFU.EX2 R115, R115 ;  /* 0x0000007300737308 */ /* 0x000e620000000800 */
[----:B0-----:R-:W-:-:S07]  /*6a10*/  FADD.FTZ R158, R114, R161 ;  /* 0x000000a1729e7221 */ /* 0x001fce0000010000 */
[----:B------:R-:W-:Y:S08]  /*6a20*/  MUFU.EX2 R116, R116 ;  /* 0x0000007400747308 */ /* 0x000ff00000000800 */
[----:B------:R-:W0:Y:S01]  /*6a30*/  MUFU.EX2 R118, R118 ;  /* 0x0000007600767308 */ /* 0x000e220000000800 */
[----:B-1----:R-:W-:-:S07]  /*6a40*/  FADD.FTZ R161, R115, R158 ;  /* 0x0000009e73a17221 */ /* 0x002fce0000010000 */
[----:B------:R-:W1:Y:S01]  /*6a50*/  MUFU.EX2 R117, R117 ;  /* 0x0000007500757308 */ /* 0x000e620000000800 */
[----:B------:R-:W-:-:S07]  /*6a60*/  WARPGROUP.DEPBAR.LE gsb0, 0x0 ;  /* 0x00008000000079c5 */ /* 0x000fce0000010000 */
[----:B------:R-:W-:Y:S01]  /*6a70*/  MUFU.EX2 R119, R119 ;  /* 0x0000007700777308 */ /* 0x000fe20000000800 */
[----:B0-----:R-:W-:-:S01]  /*6a80*/  FADD.FTZ R158, R118, R161 ;  /* 0x000000a1769e7221 */ /* 0x001fc20000010000 */
[----:B------:R-:W-:-:S06]  /*6a90*/  IMAD.U32 R161, RZ, RZ, UR52 ;  /* 0x00000034ffa17e24 */ /* 0x000fcc000f8e00ff */
[----:B------:R-:W0:Y:S08]  /*6aa0*/  MUFU.EX2 R88, R88 ;  /* 0x0000005800587308 */ /* 0x000e300000000800 */
[----:B------:R2:W-:Y:S08]  /*6ab0*/  MUFU.EX2 R163, R94 ;  /* 0x0000005e00a37308 */ /* 0x0005f00000000800 */
[----:B------:R-:W-:Y:S01]  /*6ac0*/  MUFU.EX2 R90, R90 ;  /* 0x0000005a005a7308 */ /* 0x000fe20000000800 */
[----:B--2---:R-:W-:-:S04]  /*6ad0*/  FADD.FTZ R94, R112, R5 ;  /* 0x00000005705e7221 */ /* 0x004fc80000010000 */
[----:B------:R-:W-:-:S03]  /*6ae0*/  FADD.FTZ R5, R113, R94 ;  /* 0x0000005e71057221 */ /* 0x000fc60000010000 */
[----:B------:R-:W2:Y:S01]  /*6af0*/  MUFU.EX2 R89, R89 ;  /* 0x0000005900597308 */ /* 0x000ea20000000800 */
[----:B------:R-:W-:-:S04]  /*6b00*/  FADD.FTZ R94, R116, R5 ;  /* 0x00000005745e7221 */ /* 0x000fc80000010000 */
[----:B-1----:R-:W-:-:S03]  /*6b10*/  FADD.FTZ R5, R117, R94 ;  /* 0x0000005e75057221 */ /* 0x002fc60000010000 */
[----:B------:R-:W-:Y:S01]  /*6b20*/  MUFU.EX2 R91, R91 ;  /* 0x0000005b005b7308 */ /* 0x000fe20000000800 */
[----:B0-----:R-:W-:-:S07]  /*6b30*/  FADD.FTZ R94, R88, R5 ;  /* 0x00000005585e7221 */ /* 0x001fce0000010000 */
[----:B------:R-:W0:Y:S01]  /*6b40*/  MUFU.EX2 R92, R92 ;  /* 0x0000005c005c7308 */ /* 0x000e220000000800 */
[----:B--2---:R-:W-:-:S07]  /*6b50*/  FADD.FTZ R5, R89, R94 ;  /* 0x0000005e59057221 */ /* 0x004fce0000010000 */
[----:B------:R-:W1:Y:S08]  /*6b60*/  MUFU.EX2 R93, R93 ;  /* 0x0000005d005d7308 */ /* 0x000e700000000800 */
[----:B------:R2:W-:Y:S01]  /*6b70*/  MUFU.EX2 R160, R95 ;  /* 0x0000005f00a07308 */ /* 0x0005e20000000800 */
[----:B0-----:R-:W-:-:S07]  /*6b80*/  FADD.FTZ R94, R92, R5 ;  /* 0x000000055c5e7221 */ /* 0x001fce0000010000 */
[----:B------:R-:W0:Y:S01]  /*6b90*/  MUFU.EX2 R96, R96 ;  /* 0x0000006000607308 */ /* 0x000e220000000800 */
[----:B--2---:R-:W-:-:S01]  /*6ba0*/  FADD.FTZ R95, R119, R158 ;  /* 0x0000009e775f7221 */ /* 0x004fc20000010000 */
[----:B------:R-:W-:Y:S01]  /*6bb0*/  @!P1 LEA R158, R161, UR39, 0x3 ;  /* 0x00000027a19e9c11 */ /* 0x000fe2000f8e18ff */
[----:B------:R2:W-:Y:S06]  /*6bc0*/  BAR.ARV R4, 0x100 ;  /* 0x000400040000751d */ /* 0x0005ec0000002000 */
[----:B------:R3:W4:Y:S01]  /*6bd0*/  MUFU.EX2 R191, R98 ;  /* 0x0000006200bf7308 */ /* 0x0007220000000800 */
[----:B-1----:R-:W-:-:S01]  /*6be0*/  FADD.FTZ R5, R93, R94 ;  /* 0x0000005e5d057221 */ /* 0x002fc20000010000 */
[----:B--2---:R-:W-:-:S05]  /*6bf0*/  @!P1 VIADD R4, R158, 0x29840 ;  /* 0x000298409e049836 */ /* 0x004fca0000000000 */
[----:B------:R-:W-:Y:S01]  /*6c00*/  @!P1 PRMT R4, RZ, 0x654, R4 ;  /* 0x00000654ff049816 */ /* 0x000fe20000000004 */
[----:B------:R-:W1:Y:S01]  /*6c10*/  MUFU.EX2 R97, R97 ;  /* 0x0000006100617308 */ /* 0x000e620000000800 */
[----:B---3--:R-:W-:-:S02]  /*6c20*/  FADD.FTZ R98, R90, R95 ;  /* 0x0000005f5a627221 */ /* 0x008fc40000010000 */
[----:B------:R0:W-:Y:S02]  /*6c30*/  @!P1 SYNCS.ARRIVE.TRANS64.RED.A1T0 RZ, [R4+URZ], RZ ;  /* 0x000000ff04ff99a7 */ /* 0x0001e4000810043f */
[----:B------:R-:W-:-:S03]  /*6c40*/  FADD.FTZ R98, R91, R98 ;  /* 0x000000625b627221 */ /* 0x000fc60000010000 */
[----:B------:R-:W2:Y:S01]  /*6c50*/  MUFU.EX2 R162, R99 ;  /* 0x0000006300a27308 */ /* 0x000ea20000000800 */
[----:B------:R-:W-:-:S01]  /*6c60*/  FADD.FTZ R98, R163, R98 ;  /* 0x00000062a3627221 */ /* 0x000fc20000010000 */
[----:B0-----:R-:W-:-:S03]  /*6c70*/  FADD.FTZ R4, R96, R5 ;  /* 0x0000000560047221 */ /* 0x001fc60000010000 */
[----:B------:R-:W-:-:S03]  /*6c80*/  FADD.FTZ R98, R160, R98 ;  /* 0x00000062a0627221 */ /* 0x000fc60000010000 */
[----:B------:R-:W0:Y:S01]  /*6c90*/  MUFU.EX2 R100, R100 ;  /* 0x0000006400647308 */ /* 0x000e220000000800 */
[----:B----4-:R-:W-:-:S01]  /*6ca0*/  FADD.FTZ R98, R191, R98 ;  /* 0x00000062bf627221 */ /* 0x010fc20000010000 */
[----:B-1----:R-:W-:-:S06]  /*6cb0*/  FADD.FTZ R5, R97, R4 ;  /* 0x0000000461057221 */ /* 0x002fcc0000010000 */
[----:B------:R-:W1:Y:S01]  /*6cc0*/  MUFU.EX2 R95, R102 ;  /* 0x00000066005f7308 */ /* 0x000e620000000800 */
[----:B--2---:R-:W-:-:S07]  /*6cd0*/  FADD.FTZ R98, R162, R98 ;  /* 0x00000062a2627221 */ /* 0x004fce0000010000 */
[----:B------:R-:W2:Y:S01]  /*6ce0*/  MUFU.EX2 R149, R149 ;  /* 0x0000009500957308 */ /* 0x000ea20000000800 */
[----:B0-----:R-:W-:-:S07]  /*6cf0*/  FADD.FTZ R4, R100, R5 ;  /* 0x0000000564047221 */ /* 0x001fce0000010000 */
[----:B------:R-:W0:Y:S01]  /*6d00*/  MUFU.EX2 R101, R101 ;  /* 0x0000006500657308 */ /* 0x000e220000000800 */
[----:B-1----:R-:W-:-:S01]  /*6d10*/  FADD.FTZ R98, R95, R98 ;  /* 0x000000625f627221 */ /* 0x002fc20000010000 */
[----:B--2---:R-:W-:-:S03]  /*6d20*/  FADD.FTZ R5, R149, R4 ;  /* 0x0000000495057221 */ /* 0x004fc60000010000 */
[----:B0-----:R-:W-:Y:S01]  /*6d30*/  FADD.FTZ R4, R101, R98 ;  /* 0x0000006265047221 */ /* 0x001fe20000010000 */
[----:B------:R-:W-:Y:S06]  /*6d40*/  @!P0 BRA `(.L_x_24) ;  /* 0x0000000000048947 */ /* 0x000fec0003800000 */
[----:B------:R-:W-:Y:S01]  /*6d50*/  BPT.TRAP 0x1 ;  /* 0x000000040000795c */ /* 0x000fe20000300000 */
.L_x_24:
[----:B------:R-:W-:Y:S01]  /*6d60*/  ULEA UR6, UR51, UR39, 0x3 ;  /* 0x0000002733067291 */ /* 0x000fe2000f8e183f */
[----:B------:R-:W-:Y:S01]  /*6d70*/  ISETP.LT.AND P1, PT, RZ, UR50, PT ;  /* 0x00000032ff007c0c */ /* 0x000fe2000bf21270 */
[----:B------:R-:W-:Y:S01]  /*6d80*/  UIADD3 UR7, UR50, -0x1, URZ ;  /* 0xffffffff32077890 */ /* 0x000fe2000fffe03f */
[----:B------:R-:W-:Y:S01]  /*6d90*/  F2FP.SATFINITE.E4M3.F32.PACK_AB_MERGE_C R10, R11, R10, RZ ;  /* 0x0000000a0b0a723e */ /* 0x000fe200048070ff */
[----:B------:R-:W-:Y:S01]  /*6da0*/  UIADD3 UR6, UR6, 0x29860, URZ ;  /* 0x0002986006067890 */ /* 0x000fe2000fffe03f */
[----:B------:R-:W-:Y:S01]  /*6db0*/  F2FP.SATFINITE.E4M3.F32.PACK_AB_MERGE_C R14, R15, R14, RZ ;  /* 0x0000000e0f0e723e */ /* 0x000fe200048070ff */
[----:B------:R-:W-:Y:S01]  /*6dc0*/  UMOV UR53, UR44 ;  /* 0x0000002c00357c82 */ /* 0x000fe20008000000 */
[----:B------:R-:W-:Y:S01]  /*6dd0*/  F2FP.SATFINITE.E4M3.F32.PACK_AB_MERGE_C R152, R155, R152, RZ ;  /* 0x000000989b98723e */ /* 0x000fe200048070ff */
[----:B------:R-:W-:Y:S01]  /*6de0*/  UPRMT UR6, UR36, 0x654, UR6 ;  /* 0x0000065424067896 */ /* 0x000fe20008000006 */
[----:B------:R-:W-:Y:S01]  /*6df0*/  F2FP.SATFINITE.E4M3.F32.PACK_AB_MERGE_C R156, R159, R156, RZ ;  /* 0x0000009c9f9c723e */ /* 0x000fe200048070ff */
[----:B------:R-:W-:Y:S01]  /*6e00*/  UMOV UR50, UR7 ;  /* 0x0000000700327c82 */ /* 0x000fe20008000000 */
[----:B------:R-:W-:Y:S01]  /*6e10*/  F2FP.SATFINITE.E4M3.F32.PACK_AB_MERGE_C R136, R137, R136, RZ ;  /* 0x000000888988723e */ /* 0x000fe200048070ff */
[----:B------:R-:W-:Y:S01]  /*6e20*/  UMOV UR51, UR52 ;  /* 0x0000003400337c82 */ /* 0x000fe20008000000 */
[----:B------:R-:W-:Y:S01]  /*6e30*/  F2FP.SATFINITE.E4M3.F32.PACK_AB_MERGE_C R142, R143, R142, RZ ;  /* 0x0000008e8f8e723e */ /* 0x000fe200048070ff */
[----:B------:R-:W-:Y:S01]  /*6e40*/  FMUL.FTZ R24, R24, R6 ;  /* 0x0000000618187220 */ /* 0x000fe20000410000 */
[----:B------:R-:W-:Y:S01]  /*6e50*/  F2FP.SATFINITE.E4M3.F32.PACK_AB_MERGE_C R144, R145, R144, RZ ;  /* 0x000000909190723e */ /* 0x000fe200048070ff */
[----:B------:R-:W-:Y:S01]  /*6e60*/  FMUL.FTZ R25, R25, R6 ;  /* 0x0000000619197220 */ /* 0x000fe20000410000 */
[----:B------:R-:W-:Y:S01]  /*6e70*/  F2FP.SATFINITE.E4M3.F32.PACK_AB_MERGE_C R150, R151, R150, RZ ;  /* 0x000000969796723e */ /* 0x000fe200048070ff */
[----:B------:R-:W-:Y:S01]  /*6e80*/  SYNCS.ARRIVE.TRANS64.RED.A1T0 RZ, [UR6], RZ ;  /* 0x000000ffffff79a7 */ /* 0x000fe20008100406 */
[----:B------:R-:W-:Y:S01]  /*6e90*/  F2FP.SATFINITE.E4M3.F32.PACK_AB_MERGE_C R124, R125, R124, RZ ;  /* 0x0000007c7d7c723e */ /* 0x000fe200048070ff */
[----:B------:R-:W-:Y:S01]  /*6ea0*/  FMUL.FTZ R28, R28, R6 ;  /* 0x000000061c1c7220 */ /* 0x000fe20000410000 */
        /* <DEDUP_REMOVED lines=15> */
[-C--:B------:R-:W-:Y:S01]  /*6fa0*/  FMUL.FTZ R44, R44, R6.reuse ;  /* 0x000000062c2c7220 */ /* 0x080fe20000410000 */
[----:B------:R-:W-:Y:S01]  /*6fb0*/  F2FP.SATFINITE.E4M3.F32.PACK_AB_MERGE_C R11, R160, R163, RZ ;  /* 0x000000a3a00b723e */ /* 0x000fe200048070ff */
[----:B------:R-:W-:Y:S01]  /*6fc0*/  FMUL.FTZ R45, R45, R6 ;  /* 0x000000062d2d7220 */ /* 0x000fe20000410000 */
[----:B------:R-:W-:Y:S01]  /*6fd0*/  F2FP.SATFINITE.E4M3.F32.PACK_AB_MERGE_C R100, R149, R100, RZ ;  /* 0x000000649564723e */ /* 0x000fe200048070ff */
[-C--:B------:R-:W-:Y:S01]  /*6fe0*/  FMUL.FTZ R48, R48, R6.reuse ;  /* 0x0000000630307220 */ /* 0x080fe20000410000 */
[----:B------:R-:W-:Y:S01]  /*6ff0*/  F2FP.SATFINITE.E4M3.F32.PACK_AB_MERGE_C R15, R101, R95, RZ ;  /* 0x0000005f650f723e */ /* 0x000fe200048070ff */
[-C--:B------:R-:W-:Y:S01]  /*7000*/  FMUL.FTZ R49, R49, R6.reuse ;  /* 0x0000000631317220 */ /* 0x080fe20000410000 */
        /* <DEDUP_REMOVED lines=17> */
[----:B------:R-:W-:Y:S01]  /*7120*/  FMUL.FTZ R85, R85, R6 ;  /* 0x0000000655557220 */ /* 0x000fe20000410000 */
        /* <DEDUP_REMOVED lines=32> */
[----:B------:R-:W-:Y:S01]  /*7330*/  F2FP.SATFINITE.E4M3.F32.PACK_AB_MERGE_C R172, R8, R9, R10 ;  /* 0x0000000908ac723e */ /* 0x000fe2000480700a */
[----:B------:R-:W-:Y:S01]  /*7340*/  IMAD.MOV.U32 R6, RZ, RZ, R3 ;  /* 0x000000ffff067224 */ /* 0x000fe200078e0003 */
[----:B------:R-:W-:Y:S01]  /*7350*/  F2FP.SATFINITE.E4M3.F32.PACK_AB_MERGE_C R173, R153, R148, R152 ;  /* 0x0000009499ad723e */ /* 0x000fe20004807098 */
[----:B------:R-:W-:Y:S01]  /*7360*/  IMAD.MOV.U32 R7, RZ, RZ, R0 ;  /* 0x000000ffff077224 */ /* 0x000fe200078e0000 */
[----:B------:R-:W-:-:S02]  /*7370*/  F2FP.SATFINITE.E4M3.F32.PACK_AB_MERGE_C R174, R13, R12, R14 ;  /* 0x0000000c0dae723e */ /* 0x000fc4000480700e */
[----:B------:R-:W-:Y:S02]  /*7380*/  F2FP.SATFINITE.E4M3.F32.PACK_AB_MERGE_C R175, R157, R154, R156 ;  /* 0x0000009a9daf723e */ /* 0x000fe4000480709c */
[----:B------:R-:W-:Y:S02]  /*7390*/  F2FP.SATFINITE.E4M3.F32.PACK_AB_MERGE_C R176, R21, R20, R136 ;  /* 0x0000001415b0723e */ /* 0x000fe40004807088 */
[----:B------:R-:W-:Y:S02]  /*73a0*/  F2FP.SATFINITE.E4M3.F32.PACK_AB_MERGE_C R177, R139, R138, R142 ;  /* 0x0000008a8bb1723e */ /* 0x000fe4000480708e */
[----:B------:R-:W-:Y:S02]  /*73b0*/  F2FP.SATFINITE.E4M3.F32.PACK_AB_MERGE_C R178, R141, R140, R144 ;  /* 0x0000008c8db2723e */ /* 0x000fe40004807090 */
[----:B------:R-:W-:Y:S02]  /*73c0*/  F2FP.SATFINITE.E4M3.F32.PACK_AB_MERGE_C R179, R147, R146, R150 ;  /* 0x0000009293b3723e */ /* 0x000fe40004807096 */
        /* <DEDUP_REMOVED lines=11> */
[----:B------:R-:W-:Y:S01]  /*7480*/  F2FP.SATFINITE.E4M3.F32.PACK_AB_MERGE_C R191, R162, R191, R15 ;  /* 0x000000bfa2bf723e */ /* 0x000fe2000480700f */
[----:B------:R-:W-:Y:S06]  /*7490*/  @P1 BRA `(.L_x_25) ;  /* 0xffffffd000e01947 */ /* 0x000fec000383ffff */
.L_x_15:
[----:B------:R-:W-:Y:S06]  /*74a0*/  BAR.ARV 0x8, 0x180 ;  /* 0x0206000000007b1d */ /* 0x000fec0000002000 */
[----:B------:R-:W-:Y:S05]  /*74b0*/  @!P0 BRA `(.L_x_26) ;  /* 0x0000000000048947 */ /* 0x000fea0003800000 */
[----:B------:R-:W-:Y:S01]  /*74c0*/  BPT.TRAP 0x1 ;  /* 0x000000040000795c */ /* 0x000fe20000300000 */
.L_x_26:
[----:B------:R-:W-:Y:S01]  /*74d0*/  ULEA UR4, UR52, UR39, 0x3 ;  /* 0x0000002734047291 */ /* 0x000fe2000f8e183f */
[----:B------:R-:W-:-:S05]  /*74e0*/  IMAD.U32 R6, RZ, RZ, UR44 ;  /* 0x0000002cff067e24 */ /* 0x000fca000f8e00ff */
[----:B------:R-:W-:-:S04]  /*74f0*/  SHF.L.U32 R6, R6, 0x1f, RZ ;  /* 0x0000001f06067819 */ /* 0x000fc800000006ff */
[----:B------:R0:W1:Y:S01]  /*7500*/  SYNCS.PHASECHK.TRANS64.TRYWAIT P1, [UR4+0x29850], R6 ;  /* 0x02985006ff0075a7 */ /* 0x0000620008020144 */
[----:B------:R-:W-:Y:S05]  /*7510*/  @!P0 BRA `(.L_x_27) ;  /* 0x0000000000048947 */ /* 0x000fea0003800000 */
[----:B------:R-:W-:Y:S01]  /*7520*/  BPT.TRAP 0x1 ;  /* 0x000000040000795c */ /* 0x000fe20000300000 */
.L_x_27:
[----:B-1----:R-:W-:Y:S05]  /*7530*/  @P1 BRA `(.L_x_28) ;  /* 0x0000000000081947 */ /* 0x002fea0003800000 */
[----:B------:R-:W1:Y:S02]  /*7540*/  SYNCS.PHASECHK.TRANS64.TRYWAIT P1, [UR4+0x29850], R6 ;  /* 0x02985006ff0075a7 */ /* 0x000e640008020144 */
[----:B-1----:R-:W-:Y:S05]  /*7550*/  @!P1 BRA `(.L_x_29) ;  /* 0x0000005c00049947 */ /* 0x002fea0003800000 */
.L_x_28:
[----:B------:R-:W-:Y:S01]  /*7560*/  UIADD3 UR5, UR39, 0x400, URZ ;  /* 0x0000040027057890 */ /* 0x000fe2000fffe03f */
[----:B------:R-:W-:Y:S01]  /*7570*/  WARPGROUP.ARRIVE ;  /* 0x00000000000079c5 */ /* 0x000fe20000000000 */
[----:B------:R-:W-:Y:S01]  /*7580*/  UMOV UR7, 0xc0000010 ;  /* 0xc000001000077882 */ /* 0x000fe20000000000 */
[----:B------:R-:W-:Y:S01]  /*7590*/  IMAD.MOV.U32 R8, RZ, RZ, 0x3f800000 ;  /* 0x3f800000ff087424 */ /* 0x000fe200078e00ff */
[----:B------:R-:W-:-:S04]  /*75a0*/  USHF.R.U32.HI UR5, URZ, 0x4, UR5 ;  /* 0x000000043f057899 */ /* 0x000fc80008011605 */
[----:B------:R-:W-:-:S04]  /*75b0*/  ULOP3.LUT UR5, UR5, 0x3fff, URZ, 0xc0, !UPT ;  /* 0x00003fff05057892 */ /* 0x000fc8000f8ec03f */
[----:B------:R-:W-:-:S04]  /*75c0*/  ULOP3.LUT UR5, UR5, 0x10000, URZ, 0xfc, !UPT ;  /* 0x0001000005057892 */ /* 0x000fc8000f8efc3f */
[----:B------:R-:W-:-:S07]  /*75d0*/  UIMAD UR5, UR52, 0x500, UR5 ;  /* 0x00000500340578a4 */ /* 0x000fce000f8e0205 */
[----:B------:R-:W-:Y:S02]  /*75e0*/  UMOV UR6, UR5 ;  /* 0x0000000500067c82 */ /* 0x000fe40008000000 */
[----:B------:R-:W-:Y:S01]  /*75f0*/  QGMMA.64x128x32.F32.E4M3.E4M3 R24, R172, gdesc[UR4], R24, gsb0 ;  /* 0x01e00004ac187df3 */ /* 0x000fe20008000818 */
[----:B------:R-:W-:Y:S01]  /*7600*/  UIADD3 UR6, UR5, 0x100, URZ ;  /* 0x0000010005067890 */ /* 0x000fe2000fffe03f */
[----:B------:R-:W-:Y:S01]  /*7610*/  UMOV UR7, 0xc0000010 ;  /* 0xc000001000077882 */ /* 0x000fe20000000000 */
[----:B------:R-:W-:Y:S02]  /*7620*/  WARPGROUP.DEPBAR.LE gsb0, 0x0 ;  /* 0x00008000000079c5 */ /* 0x000fe40000010000 */
[----:B------:R-:W-:-:S07]  /*7630*/  WARPGROUP.ARRIVE ;  /* 0x00000000000079c5 */ /* 0x000fce0000000000 */
[----:B------:R-:W-:Y:S01]  /*7640*/  QGMMA.64x128x32.F32.E4M3.E4M3 R24, R176, gdesc[UR4], R24, gsb0 ;  /* 0x01e00004b0187df3 */ /* 0x000fe20008000818 */
[----:B------:R-:W-:Y:S02]  /*7650*/  ULDC.64 UR6, c[0x0][0x9a0] ;  /* 0x0002680000067ab9 */ /* 0x000fe40000000a00 */
[----:B------:R-:W-:-:S04]  /*7660*/  UISETP.NE.U32.AND UP0, UPT, UR6, URZ, UPT ;  /* 0x0000003f0600728c */ /* 0x000fc8000bf05070 */
[----:B------:R-:W-:-:S06]  /*7670*/  UISETP.NE.AND.EX UP0, UPT, UR7, URZ, UPT, UP0 ;  /* 0x0000003f0700728c */ /* 0x000fcc000bf05300 */
[----:B------:R-:W-:-:S05]  /*7680*/  PLOP3.LUT P1, PT, PT, PT, UP0, 0x80, 0x0 ;  /* 0x000000000000781c */ /* 0x000fca0003f2f008 */
[----:B------:R-:W-:Y:S01]  /*7690*/  @UP0 USHF.R.S32.HI UR10, URZ, 0x1f, UR42 ;  /* 0x0000001f3f0a0899 */ /* 0x000fe2000801142a */
[----:B------:R-:W-:Y:S01]  /*76a0*/  @UP0 ULDC.64 UR12, c[0x0][0x9c8] ;  /* 0x00027200000c0ab9 */ /* 0x000fe20000000a00 */
[----:B------:R-:W-:Y:S02]  /*76b0*/  @UP0 UIADD3 UR8, -UR42, URZ, URZ ;  /* 0x0000003f2a080290 */ /* 0x000fe4000fffe13f */
[----:B------:R-:W-:Y:S01]  /*76c0*/  @UP0 UIMAD UR10, UR10, UR12, URZ ;  /* 0x0000000c0a0a02a4 */ /* 0x000fe2000f8e023f */
[----:B------:R-:W-:Y:S02]  /*76d0*/  @UP0 ULDC UR9, c[0x0][0xc44] ;  /* 0x0003110000090ab9 */ /* 0x000fe40000000800 */
[----:B------:R-:W-:Y:S02]  /*76e0*/  @UP0 UIMAD UR11, UR9, UR8, UR43 ;  /* 0x00000008090b02a4 */ /* 0x000fe4000f8e022b */
[----:B------:R-:W-:Y:S02]  /*76f0*/  @UP0 UIMAD.WIDE.U32 UR8, UR42, UR12, URZ ;  /* 0x0000000c2a0802a5 */ /* 0x000fe4000f8e003f */
[----:B------:R-:W-:-:S02]  /*7700*/  @UP0 UIMAD UR10, UR42, UR13, UR10 ;  /* 0x0000000d2a0a02a4 */ /* 0x000fc4000f8e020a */
[----:B------:R-:W-:Y:S02]  /*7710*/  @UP0 USHF.R.S32.HI UR14, URZ, 0x1f, UR11 ;  /* 0x0000001f3f0e0899 */ /* 0x000fe4000801140b */
[----:B------:R-:W-:Y:S01]  /*7720*/  @UP0 UIADD3 UR9, UR9, UR10, URZ ;  /* 0x0000000a09090290 */ /* 0x000fe2000fffe03f */
[----:B------:R-:W-:Y:S02]  /*7730*/  @UP0 ULDC.64 UR12, c[0x0][0x9d0] ;  /* 0x00027400000c0ab9 */ /* 0x000fe40000000a00 */
[----:B------:R-:W-:Y:S02]  /*7740*/  @UP0 UIMAD UR10, UR14, UR12, URZ ;  /* 0x0000000c0e0a02a4 */ /* 0x000fe4000f8e023f */
[----:B------:R-:W-:Y:S02]  /*7750*/  @UP0 UIMAD.WIDE.U32 UR8, UR11, UR12, UR8 ;  /* 0x0000000c0b0802a5 */ /* 0x000fe4000f8e0008 */
[----:B------:R-:W-:Y:S02]  /*7760*/  @UP0 UIMAD UR10, UR11, UR13, UR10 ;  /* 0x0000000d0b0a02a4 */ /* 0x000fe4000f8e020a */
[----:B------:R-:W-:-:S02]  /*7770*/  @UP0 ULEA UR6, UP1, UR8, UR6, 0x2 ;  /* 0x0000000608060291 */ /* 0x000fc4000f82103f */
[----:B------:R-:W-:-:S04]  /*7780*/  @UP0 UIADD3 UR9, UR9, UR10, URZ ;  /* 0x0000000a09090290 */ /* 0x000fc8000fffe03f */
[----:B01----:R-:W-:Y:S01]  /*7790*/  IMAD.U32 R6, RZ, RZ, UR6 ;  /* 0x00000006ff067e24 */ /* 0x003fe2000f8e00ff */
[----:B------:R-:W-:Y:S02]  /*77a0*/  @UP0 ULEA.HI.X UR7, UR8, UR7, UR9, 0x2, UP1 ;  /* 0x0000000708070291 */ /* 0x000fe400088f1409 */
[----:B------:R-:W-:-:S04]  /*77b0*/  UIADD3 UR6, UR5, 0x200, URZ ;  /* 0x0000020005067890 */ /* 0x000fc8000fffe03f */
[----:B------:R-:W-:Y:S01]  /*77c0*/  IMAD.U32 R7, RZ, RZ, UR7 ;  /* 0x00000007ff077e24 */ /* 0x000fe2000f8e00ff */
[----:B------:R-:W-:-:S04]  /*77d0*/  UMOV UR7, 0xc0000010 ;  /* 0xc000001000077882 */ /* 0x000fc80000000000 */
[----:B------:R0:W2:Y:S01]  /*77e0*/  @P1 LDG.E R8, desc[UR48][R6.64] ;  /* 0x0000003006081981 */ /* 0x0000a2000c1e1900 */
[----:B------:R-:W-:Y:S02]  /*77f0*/  WARPGROUP.DEPBAR.LE gsb0, 0x0 ;  /* 0x00008000000079c5 */ /* 0x000fe40000010000 */
[----:B------:R-:W-:-:S06]  /*7800*/  WARPGROUP.ARRIVE ;  /* 0x00000000000079c5 */ /* 0x000fcc0000000000 */
[----:B------:R-:W-:Y:S01]  /*7810*/  QGMMA.64x128x32.F32.E4M3.E4M3 R24, R180, gdesc[UR4], R24, gsb0 ;  /* 0x01e00004b4187df3 */ /* 0x000fe20008000818 */
[----:B------:R-:W-:Y:S01]  /*7820*/  UIADD3 UR6, UR5, 0x300, URZ ;  /* 0x0000030005067890 */ /* 0x000fe2000fffe03f */
[----:B------:R-:W-:Y:S01]  /*7830*/  UMOV UR7, 0xc0000010 ;  /* 0xc000001000077882 */ /* 0x000fe20000000000 */
[----:B------:R-:W1:Y:S04]  /*7840*/  SHFL.BFLY PT, R10, R5, 0x2, 0x1f ;  /* 0x0c401f00050a7f89 */ /* 0x000e6800000e0000 */
[----:B------:R-:W3:Y:S01]  /*7850*/  SHFL.BFLY PT, R9, R4, 0x2, 0x1f ;  /* 0x0c401f0004097f89 */ /* 0x000ee200000e0000 */
[----:B------:R-:W-:Y:S02]  /*7860*/  WARPGROUP.DEPBAR.LE gsb0, 0x0 ;  /* 0x00008000000079c5 */ /* 0x000fe40000010000 */
[----:B------:R-:W-:-:S06]  /*7870*/  WARPGROUP.ARRIVE ;  /* 0x00000000000079c5 */ /* 0x000fcc0000000000 */
[----:B------:R-:W-:Y:S01]  /*7880*/  QGMMA.64x128x32.F32.E4M3.E4M3 R24, R184, gdesc[UR4], R24, gsb0 ;  /* 0x01e00004b8187df3 */ /* 0x000fe20008000818 */
[----:B------:R-:W-:Y:S01]  /*7890*/  UIADD3 UR6, UR5, 0x400, URZ ;  /* 0x0000040005067890 */ /* 0x000fe2000fffe03f */
[----:B------:R-:W-:Y:S01]  /*78a0*/  UMOV UR7, 0xc0000010 ;  /* 0xc000001000077882 */ /* 0x000fe20000000000 */
[----:B-1----:R-:W-:-:S01]  /*78b0*/  FADD.FTZ R10, R10, R5 ;  /* 0x000000050a0a7221 */ /* 0x002fc20000010000 */
[----:B---3--:R-:W-:-:S04]  /*78c0*/  FADD.FTZ R9, R9, R4 ;  /* 0x0000000409097221 */ /* 0x008fc80000010000 */
[----:B0-----:R-:W0:Y:S04]  /*78d0*/  SHFL.BFLY PT, R7, R10, 0x1, 0x1f ;  /* 0x0c201f000a077f89 */ /* 0x001e2800000e0000 */
[----:B------:R-:W1:Y:S01]  /*78e0*/  SHFL.BFLY PT, R6, R9, 0x1, 0x1f ;  /* 0x0c201f0009067f89 */ /* 0x000e6200000e0000 */
[----:B0-----:R-:W-:-:S01]  /*78f0*/  FADD.FTZ R12, R10, R7 ;  /* 0x000000070a0c7221 */ /* 0x001fc20000010000 */
[----:B-1----:R-:W-:-:S04]  /*7900*/  FADD.FTZ R13, R9, R6 ;  /* 0x00000006090d7221 */ /* 0x002fc80000010000 */
[C---:B------:R-:W-:Y:S01]  /*7910*/  FSETP.NE.FTZ.AND P1, PT, R12.reuse, RZ, PT ;  /* 0x000000ff0c00720b */ /* 0x040fe20003f35000 */
[----:B------:R-:W-:Y:S01]  /*7920*/  FMUL.FTZ R14, R12, 0.00390625 ;  /* 0x3b8000000c0e7820 */ /* 0x000fe20000410000 */
[----:B------:R-:W-:Y:S01]  /*7930*/  FMUL.FTZ R15, R13, 0.00390625 ;  /* 0x3b8000000d0f7820 */ /* 0x000fe20000410000 */
[----:B------:R-:W-:-:S03]  /*7940*/  IMAD.MOV.U32 R7, RZ, RZ, RZ ;  /* 0x000000ffff077224 */ /* 0x000fc600078e00ff */
[----:B------:R-:W-:Y:S02]  /*7950*/  FSETP.NE.FTZ.AND P2, PT, R14, RZ, PT ;  /* 0x000000ff0e00720b */ /* 0x000fe40003f55000 */
[----:B------:R-:W-:-:S05]  /*7960*/  FSETP.NE.FTZ.AND P3, PT, R15, RZ, PT ;  /* 0x000000ff0f00720b */ /* 0x000fca0003f75000 */
[----:B------:R-:W-:Y:S01]  /*7970*/  @P1 MUFU.RCP R7, R12 ;  /* 0x0000000c00071308 */ /* 0x000fe20000001000 */
[----:B------:R-:W-:Y:S01]  /*7980*/  FSETP.NE.FTZ.AND P1, PT, R13, RZ, PT ;  /* 0x000000ff0d00720b */ /* 0x000fe20003f35000 */
[----:B------:R-:W-:Y:S01]  /*7990*/  IMAD.MOV.U32 R11, RZ, RZ, RZ ;  /* 0x000000ffff0b7224 */ /* 0x000fe200078e00ff */
[----:B------:R-:W-:Y:S02]  /*79a0*/  WARPGROUP.DEPBAR.LE gsb0, 0x0 ;  /* 0x00008000000079c5 */ /* 0x000fe40000010000 */
[----:B------:R-:W-:-:S06]  /*79b0*/  WARPGROUP.ARRIVE ;  /* 0x00000000000079c5 */ /* 0x000fcc0000000000 */
[----:B------:R-:W-:Y:S01]  /*79c0*/  QGMMA.64x128x32.F32.E4M3.E4M3 R24, R188, gdesc[UR4], R24, gsb0 ;  /* 0x01e00004bc187df3 */ /* 0x000fe20008000818 */
[----:B------:R-:W0:Y:S08]  /*79d0*/  @P2 MUFU.LG2 R6, R14 ;  /* 0x0000000e00062308 */ /* 0x000e300000000c00 */
[----:B------:R-:W1:Y:S08]  /*79e0*/  @P3 MUFU.LG2 R10, R15 ;  /* 0x0000000f000a3308 */ /* 0x000e700000000c00 */
[----:B------:R-:W3:Y:S01]  /*79f0*/  @P1 MUFU.RCP R11, R13 ;  /* 0x0000000d000b1308 */ /* 0x000ee20000001000 */
[----:B------:R-:W-:-:S02]  /*7a00*/  IMAD.U32 R9, RZ, RZ, UR40 ;  /* 0x00000028ff097e24 */ /* 0x000fc4000f8e00ff */
[----:B------:R-:W-:Y:S02]  /*7a10*/  IMAD.U32 R21, RZ, RZ, UR40 ;  /* 0x00000028ff157e24 */ /* 0x000fe4000f8e00ff */
[----:B0-----:R-:W-:Y:S01]  /*7a20*/  @P2 FMUL.FTZ R6, R6, 0.69314718246459960938 ;  /* 0x3f31721806062820 */ /* 0x001fe20000410000 */
[----:B------:R-:W-:Y:S01]  /*7a30*/  @P2 FMUL.FTZ R9, R9, 0.69314718246459960938 ;  /* 0x3f31721809092820 */ /* 0x000fe20000410000 */
[----:B------:R-:W-:Y:S01]  /*7a40*/  @P3 FMUL.FTZ R21, R21, 0.69314718246459960938 ;  /* 0x3f31721815153820 */ /* 0x000fe20000410000 */
[----:B-1----:R-:W-:Y:S01]  /*7a50*/  @P3 FMUL.FTZ R10, R10, 0.69314718246459960938 ;  /* 0x3f3172180a0a3820 */ /* 0x002fe20000410000 */
[----:B------:R-:W-:Y:S02]  /*7a60*/  IMAD.MOV.U32 R5, RZ, RZ, -0x800000 ;  /* 0xff800000ff057424 */ /* 0x000fe400078e00ff */
[----:B------:R-:W-:Y:S01]  /*7a70*/  @P2 FFMA.FTZ R5, R9, R0, R6 ;  /* 0x0000000009052223 */ /* 0x000fe20000010006 */
[----:B------:R-:W-:Y:S02]  /*7a80*/  IMAD.MOV.U32 R4, RZ, RZ, -0x800000 ;  /* 0xff800000ff047424 */ /* 0x000fe400078e00ff */
[----:B------:R-:W-:Y:S01]  /*7a90*/  @P3 FFMA.FTZ R4, R21, R3, R10 ;  /* 0x0000000315043223 */ /* 0x000fe2000001000a */
[-C--:B--2---:R-:W-:Y:S01]  /*7aa0*/  FMUL.FTZ R12, R7, R8.reuse ;  /* 0x00000008070c7220 */ /* 0x084fe20000410000 */
[----:B---3--:R-:W-:Y:S01]  /*7ab0*/  FMUL.FTZ R88, R11, R8 ;  /* 0x000000080b587220 */ /* 0x008fe20000410000 */
[----:B------:R-:W-:-:S02]  /*7ac0*/  WARPGROUP.DEPBAR.LE gsb0, 0x0 ;  /* 0x00008000000079c5 */ /* 0x000fc40000010000 */
[----:B------:R-:W-:Y:S05]  /*7ad0*/  @!P0 BRA `(.L_x_30) ;  /* 0x0000000000048947 */ /* 0x000fea0003800000 */
[----:B------:R-:W-:Y:S01]  /*7ae0*/  BPT.TRAP 0x1 ;  /* 0x000000040000795c */ /* 0x000fe20000300000 */
.L_x_30:
[----:B------:R-:W0:Y:S01]  /*7af0*/  S2R R89, SR_TID.X ;  /* 0x0000000000597919 */ /* 0x000e220000002100 */
[----:B------:R-:W-:Y:S01]  /*7b00*/  ULDC.64 UR6, c[0x4][0x40] ;  /* 0x0100100000067ab9 */ /* 0x000fe20000000a00 */
[----:B------:R-:W1:Y:S01]  /*7b10*/  S2UR UR5, SR_SWINHI ;  /* 0x00000000000579c3 */ /* 0x000e620000002f00 */
        /* <DEDUP_REMOVED lines=9> */
[----:B------:R-:W-:Y:S01]  /*7bb0*/  FMUL.FTZ R20, R34, R88 ;  /* 0x0000005822147220 */ /* 0x000fe20000410000 */
[----:B------:R-:W-:Y:S01]  /*7bc0*/  ULDC.64 UR8, c[0x0][0xb90] ;  /* 0x0002e40000087ab9 */ /* 0x000fe20000000a00 */
[----:B------:R-:W-:Y:S01]  /*7bd0*/  USHF.R.S32.HI UR14, URZ, 0x1f, UR42 ;  /* 0x0000001f3f0e7899 */ /* 0x000fe2000801142a */
[----:B------:R-:W-:Y:S01]  /*7be0*/  ULDC.64 UR10, c[0x0][0xb98] ;  /* 0x0002e600000a7ab9 */ /* 0x000fe20000000a00 */
[----:B0-----:R-:W-:-:S05]  /*7bf0*/  IMAD.SHL.U32 R0, R89, 0x4, RZ ;  /* 0x0000000459007824 */ /* 0x001fca00078e00ff */
[----:B------:R-:W-:-:S04]  /*7c00*/  LOP3.LUT R0, R0, 0xc, RZ, 0xc0, !PT ;  /* 0x0000000c00007812 */ /* 0x000fc800078ec0ff */
[----:B------:R-:W-:-:S05]  /*7c10*/  IADD3 R6, P0, R0, UR6, RZ ;  /* 0x0000000600067c10 */ /* 0x000fca000ff1e0ff */
[----:B------:R-:W-:-:S05]  /*7c20*/  IMAD.X R7, RZ, RZ, UR7, P0 ;  /* 0x00000007ff077e24 */ /* 0x000fca00080e06ff */
[----:B------:R0:W2:Y:S01]  /*7c30*/  LDG.E.CONSTANT R0, desc[UR48][R6.64] ;  /* 0x0000003006007981 */ /* 0x0000a2000c1e9900 */
        /* <DEDUP_REMOVED lines=9> */
[-C--:B0-----:R-:W-:Y:S01]  /*7cd0*/  FMUL.FTZ R6, R30, R88.reuse ;  /* 0x000000581e067220 */ /* 0x081fe20000410000 */
[----:B------:R-:W-:Y:S01]  /*7ce0*/  FMUL.FTZ R7, R26, R88 ;  /* 0x000000581a077220 */ /* 0x000fe20000410000 */
[-C--:B------:R-:W-:Y:S01]  /*7cf0*/  FMUL.FTZ R48, R61, R12.reuse ;  /* 0x0000000c3d307220 */ /* 0x080fe20000410000 */
[-C--:B------:R-:W-:Y:S01]  /*7d00*/  FMUL.FTZ R49, R57, R12.reuse ;  /* 0x0000000c39317220 */ /* 0x080fe20000410000 */
[-C--:B------:R-:W-:Y:S01]  /*7d10*/  FMUL.FTZ R36, R52, R12.reuse ;  /* 0x0000000c34247220 */ /* 0x080fe20000410000 */
[-C--:B------:R-:W-:Y:S01]  /*7d20*/  FMUL.FTZ R40, R53, R12.reuse ;  /* 0x0000000c35287220 */ /* 0x080fe20000410000 */
[----:B------:R-:W-:Y:S01]  /*7d30*/  F2FP.BF16.F32.PACK_AB R6, R6, R7 ;  /* 0x000000070606723e */ /* 0x000fe200000010ff */
[-C--:B------:R-:W-:Y:S01]  /*7d40*/  FMUL.FTZ R52, R68, R12.reuse ;  /* 0x0000000c44347220 */ /* 0x080fe20000410000 */
[----:B------:R-:W-:Y:S01]  /*7d50*/  LOP3.LUT P0, R7, R89, 0x3, RZ, 0xc0, !PT ;  /* 0x0000000359077812 */ /* 0x000fe2000780c0ff */
        /* <DEDUP_REMOVED lines=12> */
[----:B------:R-:W-:Y:S01]  /*7e20*/  F2FP.BF16.F32.PACK_AB R44, R44, R45 ;  /* 0x0000002d2c2c723e */ /* 0x000fe200000010ff */
[-C--:B------:R-:W-:Y:S01]  /*7e30*/  FMUL.FTZ R25, R39, R88.reuse ;  /* 0x0000005827197220 */ /* 0x080fe20000410000 */
[----:B------:R-:W-:Y:S01]  /*7e40*/  F2FP.BF16.F32.PACK_AB R49, R48, R49 ;  /* 0x000000313031723e */ /* 0x000fe200000010ff */
[-C--:B------:R-:W-:Y:S01]  /*7e50*/  FMUL.FTZ R26, R35, R88.reuse ;  /* 0x00000058231a7220 */ /* 0x080fe20000410000 */
[----:B------:R-:W-:Y:S01]  /*7e60*/  ISETP.EQ.OR P0, PT, R7, 0x3, !P0 ;  /* 0x000000030700780c */ /* 0x000fe20004702670 */
[-C--:B------:R-:W-:Y:S01]  /*7e70*/  FMUL.FTZ R27, R46, R88.reuse ;  /* 0x000000582e1b7220 */ /* 0x080fe20000410000 */
[-C--:B------:R-:W-:Y:S01]  /*7e80*/  FMUL.FTZ R30, R42, R88.reuse ;  /* 0x000000582a1e7220 */ /* 0x080fe20000410000 */
[-C--:B------:R-:W-:Y:S01]  /*7e90*/  FMUL.FTZ R34, R43, R88.reuse ;  /* 0x000000582b227220 */ /* 0x080fe20000410000 */
[-C--:B------:R-:W-:Y:S01]  /*7ea0*/  FMUL.FTZ R38, R50, R88.reuse ;  /* 0x0000005832267220 */ /* 0x080fe20000410000 */
[----:B------:R-:W-:Y:S01]  /*7eb0*/  F2FP.BF16.F32.PACK_AB R52, R52, R53 ;  /* 0x000000353434723e */ /* 0x000fe200000010ff */
[-C--:B------:R-:W-:Y:S01]  /*7ec0*/  FMUL.FTZ R43, R62, R88.reuse ;  /* 0x000000583e2b7220 */ /* 0x080fe20000410000 */
[----:B------:R-:W-:Y:S01]  /*7ed0*/  F2FP.BF16.F32.PACK_AB R57, R56, R57 ;  /* 0x000000393839723e */ /* 0x000fe200000010ff */
[-C--:B------:R-:W-:Y:S01]  /*7ee0*/  FMUL.FTZ R50, R59, R88.reuse ;  /* 0x000000583b327220 */ /* 0x080fe20000410000 */
[----:B------:R-:W-:Y:S01]  /*7ef0*/  F2FP.BF16.F32.PACK_AB R60, R60, R61 ;  /* 0x0000003d3c3c723e */ /* 0x000fe200000010ff */
[-C--:B------:R-:W-:Y:S01]  /*7f00*/  FMUL.FTZ R59, R78, R88.reuse ;  /* 0x000000584e3b7220 */ /* 0x080fe20000410000 */
[-C--:B------:R-:W-:Y:S01]  /*7f10*/  FMUL.FTZ R62, R74, R88.reuse ;  /* 0x000000584a3e7220 */ /* 0x080fe20000410000 */
[----:B------:R-:W-:Y:S01]  /*7f20*/  F2FP.BF16.F32.PACK_AB R65, R64, R65 ;  /* 0x000000414041723e */ /* 0x000fe200000010ff */
[----:B------:R-:W-:Y:S01]  /*7f30*/  UMOV UR6, UR39 ;  /* 0x0000002700067c82 */ /* 0x000fe20008000000 */
[----:B-1----:R-:W-:Y:S01]  /*7f40*/  UMOV UR7, UR5 ;  /* 0x0000000500077c82 */ /* 0x002fe20008000000 */
[----:B------:R-:W-:Y:S01]  /*7f50*/  SEL R61, R44, R49, P0 ;  /* 0x000000312c3d7207 */ /* 0x000fe20000000000 */
[----:B------:R-:W-:Y:S01]  /*7f60*/  FMUL.FTZ R31, R47, R88 ;  /* 0x000000582f1f7220 */ /* 0x000fe20000410000 */
[----:B------:R-:W-:Y:S01]  /*7f70*/  F2FP.BF16.F32.PACK_AB R3, R3, R8 ;  /* 0x000000080303723e */ /* 0x000fe200000010ff */
[----:B------:R-:W-:Y:S01]  /*7f80*/  FMUL.FTZ R39, R55, R88 ;  /* 0x0000005837277220 */ /* 0x000fe20000410000 */
[----:B------:R-:W-:Y:S01]  /*7f90*/  SEL R44, R49, R44, P0 ;  /* 0x0000002c312c7207 */ /* 0x000fe20000000000 */
[----:B------:R-:W-:Y:S01]  /*7fa0*/  FMUL.FTZ R42, R51, R88 ;  /* 0x00000058332a7220 */ /* 0x000fe20000410000 */
[----:B------:R-:W-:Y:S01]  /*7fb0*/  F2FP.BF16.F32.PACK_AB R11, R11, R12 ;  /* 0x0000000c0b0b723e */ /* 0x000fe200000010ff */
[----:B------:R-:W-:Y:S01]  /*7fc0*/  FMUL.FTZ R46, R58, R88 ;  /* 0x000000583a2e7220 */ /* 0x000fe20000410000 */
[----:B------:R-:W-:Y:S01]  /*7fd0*/  F2FP.BF16.F32.PACK_AB R8, R25, R26 ;  /* 0x0000001a1908723e */ /* 0x000fe200000010ff */
[----:B------:R-:W-:Y:S01]  /*7fe0*/  IMAD.U32 R26, RZ, RZ, UR6 ;  /* 0x00000006ff1a7e24 */ /* 0x000fe2000f8e00ff */
[----:B------:R-:W-:Y:S01]  /*7ff0*/  F2FP.BF16.F32.PACK_AB R30, R27, R30 ;  /* 0x0000001e1b1e723e */ /* 0x000fe200000010ff */
[----:B------:R-:W-:Y:S01]  /*8000*/  IMAD.U32 R27, RZ, RZ, UR7 ;  /* 0x00000007ff1b7e24 */ /* 0x000fe2000f8e00ff */
[----:B------:R-:W-:Y:S01]  /*8010*/  SEL R49, R52, R57, P0 ;  /* 0x0000003934317207 */ /* 0x000fe20000000000 */
[----:B------:R-:W-:Y:S01]  /*8020*/  FMUL.FTZ R51, R70, R88 ;  /* 0x0000005846337220 */ /* 0x000fe20000410000 */
[----:B------:R-:W-:Y:S01]  /*8030*/  SEL R52, R57, R52, P0 ;  /* 0x0000003439347207 */ /* 0x000fe20000000000 */
[-C--:B------:R-:W-:Y:S01]  /*8040*/  FMUL.FTZ R55, R71, R88.reuse ;  /* 0x0000005847377220 */ /* 0x080fe20000410000 */
[-C--:B------:R-:W-:Y:S01]  /*8050*/  FMUL.FTZ R58, R67, R88.reuse ;  /* 0x00000058433a7220 */ /* 0x080fe20000410000 */
[----:B------:R-:W-:Y:S01]  /*8060*/  SEL R57, R60, R65, P0 ;  /* 0x000000413c397207 */ /* 0x000fe20000000000 */
[-C--:B------:R-:W-:Y:S01]  /*8070*/  FMUL.FTZ R67, R86, R88.reuse ;  /* 0x0000005856437220 */ /* 0x080fe20000410000 */
[-C--:B------:R-:W-:Y:S01]  /*8080*/  FMUL.FTZ R70, R82, R88.reuse ;  /* 0x0000005852467220 */ /* 0x080fe20000410000 */
[-C--:B------:R-:W-:Y:S01]  /*8090*/  FMUL.FTZ R71, R87, R88.reuse ;  /* 0x0000005857477220 */ /* 0x080fe20000410000 */
[----:B------:R-:W-:Y:S01]  /*80a0*/  FMUL.FTZ R74, R83, R88 ;  /* 0x00000058534a7220 */ /* 0x000fe20000410000 */
[----:B------:R-:W-:Y:S01]  /*80b0*/  F2FP.BF16.F32.PACK_AB R59, R59, R62 ;  /* 0x0000003e3b3b723e */ /* 0x000fe200000010ff */
[----:B------:R-:W-:Y:S01]  /*80c0*/  FMUL.FTZ R35, R54, R88 ;  /* 0x0000005836237220 */ /* 0x000fe20000410000 */
[----:B------:R-:W-:Y:S01]  /*80d0*/  SEL R60, R65, R60, P0 ;  /* 0x0000003c413c7207 */ /* 0x000fe20000000000 */
[----:B------:R-:W-:Y:S01]  /*80e0*/  FMUL.FTZ R54, R66, R88 ;  /* 0x0000005842367220 */ /* 0x000fe20000410000 */
[----:B------:R-:W-:Y:S01]  /*80f0*/  SEL R65, R6, R11, P0 ;  /* 0x0000000b06417207 */ /* 0x000fe20000000000 */
[----:B------:R-:W0:Y:S01]  /*8100*/  LDC R89, c[0x0][0xc38] ;  /* 0x00030e00ff597b82 */ /* 0x000e220000000800 */
[----:B------:R-:W-:Y:S01]  /*8110*/  SEL R62, R11, R6, P0 ;  /* 0x000000060b3e7207 */ /* 0x000fe20000000000 */
[----:B------:R-:W-:Y:S01]  /*8120*/  IMAD.WIDE R6, R170, 0x2, R26 ;  /* 0x00000002aa067825 */ /* 0x000fe200078e021a */
[----:B------:R-:W-:-:S03]  /*8130*/  F2FP.BF16.F32.PACK_AB R31, R31, R34 ;  /* 0x000000221f1f723e */ /* 0x000fc600000010ff */
[----:B------:R-:W-:Y:S01]  /*8140*/  FMUL.FTZ R47, R63, R88 ;  /* 0x000000583f2f7220 */ /* 0x000fe20000410000 */
[----:B------:R-:W-:Y:S01]  /*8150*/  F2FP.BF16.F32.PACK_AB R67, R67, R70 ;  /* 0x000000464343723e */ /* 0x000fe200000010ff */
[----:B------:R-:W-:Y:S01]  /*8160*/  FMUL.FTZ R66, R75, R88 ;  /* 0x000000584b427220 */ /* 0x000fe20000410000 */
[----:B------:R-:W-:Y:S01]  /*8170*/  F2FP.BF16.F32.PACK_AB R74, R71, R74 ;  /* 0x0000004a474a723e */ /* 0x000fe200000010ff */
[----:B------:R-:W-:Y:S01]  /*8180*/  FMUL.FTZ R63, R79, R88 ;  /* 0x000000584f3f7220 */ /* 0x000fe20000410000 */
[----:B------:R-:W-:Y:S01]  /*8190*/  F2FP.BF16.F32.PACK_AB R10, R9, R10 ;  /* 0x0000000a090a723e */ /* 0x000fe200000010ff */
[----:B------:R-:W-:Y:S01]  /*81a0*/  UIADD3 UR5, -UR42, URZ, URZ ;  /* 0x0000003f2a057290 */ /* 0x000fe2000fffe13f */
[----:B------:R-:W-:Y:S01]  /*81b0*/  SEL R71, R30, R31, P0 ;  /* 0x0000001f1e477207 */ /* 0x000fe20000000000 */
[----:B------:R-:W-:Y:S01]  /*81c0*/  ULDC UR6, c[0x0][0xc44] ;  /* 0x0003110000067ab9 */ /* 0x000fe20000000800 */
[----:B------:R-:W-:Y:S01]  /*81d0*/  SEL R70, R31, R30, P0 ;  /* 0x0000001e1f467207 */ /* 0x000fe20000000000 */
[----:B------:R-:W-:Y:S01]  /*81e0*/  UIMAD UR13, UR6, UR5, UR43 ;  /* 0x00000005060d72a4 */ /* 0x000fe2000f8e022b */
[----:B------:R-:W-:Y:S01]  /*81f0*/  F2FP.BF16.F32.PACK_AB R15, R15, R20 ;  /* 0x000000140f0f723e */ /* 0x000fe200000010ff */
[----:B------:R-:W-:Y:S01]  /*8200*/  UIADD3 UR4, UR4, 0x29860, URZ ;  /* 0x0002986004047890 */ /* 0x000fe2000fffe03f */
[----:B------:R-:W-:Y:S01]  /*8210*/  IADD3 R31, P6, R6, 0x4060, RZ ;  /* 0x00004060061f7810 */ /* 0x000fe20007fde0ff */
[----:B------:R-:W-:Y:S01]  /*8220*/  USHF.R.S32.HI UR12, URZ, 0x1f, UR13 ;  /* 0x0000001f3f0c7899 */ /* 0x000fe2000801140d */
[----:B------:R-:W-:Y:S01]  /*8230*/  F2FP.BF16.F32.PACK_AB R43, R43, R46 ;  /* 0x0000002e2b2b723e */ /* 0x000fe200000010ff */
[----:B------:R-:W-:Y:S01]  /*8240*/  UPRMT UR4, UR36, 0x654, UR4 ;  /* 0x0000065424047896 */ /* 0x000fe20008000004 */
[----:B------:R-:W-:Y:S01]  /*8250*/  F2FP.BF16.F32.PACK_AB R68, R68, R69 ;  /* 0x000000454444723e */ /* 0x000fe200000010ff */
[----:B------:R-:W-:Y:S01]  /*8260*/  UIMAD UR5, UR12, UR8, URZ ;  /* 0x000000080c0572a4 */ /* 0x000fe2000f8e023f */
[----:B------:R-:W-:Y:S01]  /*8270*/  SEL R45, R3, R10, P0 ;  /* 0x0000000a032d7207 */ /* 0x000fe20000000000 */
[----:B------:R-:W-:Y:S01]  /*8280*/  UIMAD.WIDE.U32 UR6, UR13, UR8, URZ ;  /* 0x000000080d0672a5 */ /* 0x000fe2000f8e003f */
[----:B------:R-:W-:Y:S01]  /*8290*/  SEL R46, R10, R3, P0 ;  /* 0x000000030a2e7207 */ /* 0x000fe20000000000 */
[----:B------:R-:W-:Y:S01]  /*82a0*/  IMAD R3, R18, 0x40, R2 ;  /* 0x0000004012037824 */ /* 0x000fe200078e0202 */
[----:B------:R-:W-:Y:S01]  /*82b0*/  SEL R69, R15, R8, P0 ;  /* 0x000000080f457207 */ /* 0x000fe20000000000 */
[----:B------:R-:W-:Y:S01]  /*82c0*/  UIMAD UR5, UR13, UR9, UR5 ;  /* 0x000000090d0572a4 */ /* 0x000fe2000f8e0205 */
[----:B------:R-:W-:Y:S01]  /*82d0*/  SEL R64, R8, R15, P0 ;  /* 0x0000000f08407207 */ /* 0x000fe20000000000 */
[----:B------:R-:W-:Y:S01]  /*82e0*/  IMAD.WIDE R26, R3, 0x2, R26 ;  /* 0x00000002031a7825 */ /* 0x000fe200078e021a */
[----:B------:R-:W-:Y:S01]  /*82f0*/  LOP3.LUT R30, R31, 0x380, RZ, 0xc0, !PT ;  /* 0x000003801f1e7812 */ /* 0x000fe200078ec0ff */
[----:B------:R-:W-:Y:S01]  /*8300*/  UIMAD UR8, UR14, UR10, URZ ;  /* 0x0000000a0e0872a4 */ /* 0x000fe2000f8e023f */
[----:B------:R-:W-:Y:S01]  /*8310*/  IADD3 R8, P2, R6, 0x20, RZ ;  /* 0x0000002006087810 */ /* 0x000fe20007f5e0ff */
[----:B------:R-:W-:Y:S01]  /*8320*/  SYNCS.ARRIVE.TRANS64.RED.A1T0 RZ, [UR4], RZ ;  /* 0x000000ffffff79a7 */ /* 0x000fe20008100404 */
[----:B------:R-:W-:Y:S01]  /*8330*/  SHF.R.U64 R30, R30, 0x3, RZ ;  /* 0x000000031e1e7819 */ /* 0x000fe200000012ff */
[----:B------:R-:W-:Y:S01]  /*8340*/  UIADD3 UR7, UR7, UR5, URZ ;  /* 0x0000000507077290 */ /* 0x000fe2000fffe03f */
[----:B------:R-:W-:Y:S01]  /*8350*/  LOP3.LUT R3, R8, 0x380, RZ, 0xc0, !PT ;  /* 0x0000038008037812 */ /* 0x000fe200078ec0ff */
[----:B------:R-:W-:Y:S01]  /*8360*/  UIMAD UR8, UR42, UR11, UR8 ;  /* 0x0000000b2a0872a4 */ /* 0x000fe2000f8e0208 */
[----:B------:R-:W-:Y:S01]  /*8370*/  LOP3.LUT R30, R30, R31, RZ, 0x3c, !PT ;  /* 0x0000001f1e1e7212 */ /* 0x000fe200078e3cff */
[----:B------:R-:W-:Y:S01]  /*8380*/  IMAD.X R31, RZ, RZ, R7, P6 ;  /* 0x000000ffff1f7224 */ /* 0x000fe200030e0607 */
[----:B------:R-:W-:Y:S01]  /*8390*/  SHF.R.U64 R3, R3, 0x3, RZ ;  /* 0x0000000303037819 */ /* 0x000fe200000012ff */
[----:B------:R-:W-:Y:S01]  /*83a0*/  UIMAD.WIDE.U32 UR6, UR42, UR10, UR6 ;  /* 0x0000000a2a0672a5 */ /* 0x000fe2000f8e0006 */
[----:B------:R-:W-:Y:S01]  /*83b0*/  IADD3 R10, P6, R6, 0x40, RZ ;  /* 0x00000040060a7810 */ /* 0x000fe20007fde0ff */
[----:B------:R-:W-:Y:S01]  /*83c0*/  ULDC.64 UR4, c[0x0][0xb50] ;  /* 0x0002d40000047ab9 */ /* 0x000fe20000000a00 */
[----:B------:R-:W-:-:S02]  /*83d0*/  F2FP.BF16.F32.PACK_AB R41, R40, R41 ;  /* 0x000000292829723e */ /* 0x000fc400000010ff */
[----:B------:R-:W-:Y:S02]  /*83e0*/  LOP3.LUT R40, R3, R8, RZ, 0x3c, !PT ;  /* 0x0000000803287212 */ /* 0x000fe400078e3cff */
[----:B------:R-:W-:Y:S02]  /*83f0*/  LOP3.LUT R3, R10, 0x380, RZ, 0xc0, !PT ;  /* 0x000003800a037812 */ /* 0x000fe400078ec0ff */
[----:B------:R-:W-:Y:S01]  /*8400*/  F2FP.BF16.F32.PACK_AB R28, R28, R29 ;  /* 0x0000001d1c1c723e */ /* 0x000fe200000010ff */
[----:B------:R-:W-:Y:S01]  /*8410*/  IMAD.X R29, RZ, RZ, R7, P6 ;  /* 0x000000ffff1d7224 */ /* 0x000fe200030e0607 */
[----:B------:R-:W-:Y:S02]  /*8420*/  F2FP.BF16.F32.PACK_AB R33, R32, R33 ;  /* 0x000000212021723e */ /* 0x000fe400000010ff */
[----:B------:R-:W-:Y:S02]  /*8430*/  SHF.R.U64 R3, R3, 0x3, RZ ;  /* 0x0000000303037819 */ /* 0x000fe400000012ff */
[----:B------:R-:W-:-:S02]  /*8440*/  F2FP.BF16.F32.PACK_AB R51, R51, R54 ;  /* 0x000000363333723e */ /* 0x000fc400000010ff */
[----:B------:R-:W-:Y:S02]  /*8450*/  SEL R53, R28, R33, P0 ;  /* 0x000000211c357207 */ /* 0x000fe40000000000 */
[----:B------:R-:W-:Y:S02]  /*8460*/  SEL R54, R33, R28, P0 ;  /* 0x0000001c21367207 */ /* 0x000fe40000000000 */
[----:B------:R-:W-:Y:S02]  /*8470*/  LOP3.LUT R28, R3, R10, RZ, 0x3c, !PT ;  /* 0x0000000a031c7212 */ /* 0x000fe400078e3cff */
[----:B------:R-:W1:Y:S01]  /*8480*/  LDC R3, c[0x0][0xbe8] ;  /* 0x0002fa00ff037b82 */ /* 0x000e620000000800 */
[----:B------:R-:W-:Y:S02]  /*8490*/  F2FP.BF16.F32.PACK_AB R36, R36, R37 ;  /* 0x000000252424723e */ /* 0x000fe400000010ff */
[----:B------:R-:W-:Y:S02]  /*84a0*/  F2FP.BF16.F32.PACK_AB R58, R55, R58 ;  /* 0x0000003a373a723e */ /* 0x000fe400000010ff */
[----:B------:R-:W-:-:S02]  /*84b0*/  SEL R55, R36, R41, P0 ;  /* 0x0000002924377207 */ /* 0x000fc40000000000 */
[----:B------:R-:W-:Y:S01]  /*84c0*/  SEL R56, R41, R36, P0 ;  /* 0x0000002429387207 */ /* 0x000fe20000000000 */
[----:B------:R-:W-:Y:S01]  /*84d0*/  IMAD.X R41, RZ, RZ, R7, P2 ;  /* 0x000000ffff297224 */ /* 0x000fe200010e0607 */
[----:B------:R-:W-:Y:S02]  /*84e0*/  F2FP.BF16.F32.PACK_AB R24, R21, R24 ;  /* 0x000000181518723e */ /* 0x000fe400000010ff */
[----:B------:R-:W-:Y:S02]  /*84f0*/  IADD3 R21, P2, R26, 0x2000, RZ ;  /* 0x000020001a157810 */ /* 0x000fe40007f5e0ff */
[----:B------:R-:W-:Y:S02]  /*8500*/  F2FP.BF16.F32.PACK_AB R50, R47, R50 ;  /* 0x000000322f32723e */ /* 0x000fe400000010ff */
[----:B------:R-:W-:Y:S02]  /*8510*/  LOP3.LUT R20, R21, 0x380, RZ, 0xc0, !PT ;  /* 0x0000038015147812 */ /* 0x000fe400078ec0ff */
[----:B------:R-:W-:Y:S01]  /*8520*/  MOV R81, R30 ;  /* 0x0000001e00517202 */ /* 0x000fe20000000f00 */
[----:B------:R-:W-:Y:S01]  /*8530*/  IMAD R30, RZ, RZ, -UR43 ;  /* 0x8000002bff1e7e24 */ /* 0x000fe2000f8e02ff */
[----:B------:R-:W-:-:S02]  /*8540*/  SHF.R.U64 R20, R20, 0x3, RZ ;  /* 0x0000000314147819 */ /* 0x000fc400000012ff */
[----:B------:R-:W-:Y:S01]  /*8550*/  SEL R75, R43, R50, P0 ;  /* 0x000000322b4b7207 */ /* 0x000fe20000000000 */
[----:B0-----:R-:W-:Y:S01]  /*8560*/  IMAD R89, R89, R30, UR41 ;  /* 0x0000002959597e24 */ /* 0x001fe2000f8e021e */
[----:B------:R-:W-:Y:S01]  /*8570*/  LOP3.LUT R20, R20, R21, RZ, 0x3c, !PT ;  /* 0x0000001514147212 */ /* 0x000fe200078e3cff */
[----:B------:R-:W-:Y:S01]  /*8580*/  IMAD.X R21, RZ, RZ, R27, P2 ;  /* 0x000000ffff157224 */ /* 0x000fe200010e061b */
[----:B-1----:R-:W-:Y:S02]  /*8590*/  ISETP.NE.AND P2, PT, R3, 0x1, PT ;  /* 0x000000010300780c */ /* 0x002fe40003f45270 */
[----:B------:R-:W-:Y:S02]  /*85a0*/  SEL R50, R50, R43, P0 ;  /* 0x0000002b32327207 */ /* 0x000fe40000000000 */
[----:B------:R-:W-:Y:S02]  /*85b0*/  F2FP.BF16.F32.PACK_AB R13, R13, R14 ;  /* 0x0000000e0d0d723e */ /* 0x000fe400000010ff */
[----:B------:R-:W-:-:S02]  /*85c0*/  LOP3.LUT R43, R6, 0x380, RZ, 0xc0, !PT ;  /* 0x00000380062b7812 */ /* 0x000fc400078ec0ff */
[----:B------:R-:W-:Y:S02]  /*85d0*/  F2FP.BF16.F32.PACK_AB R73, R72, R73 ;  /* 0x000000494849723e */ /* 0x000fe400000010ff */
[----:B------:R-:W-:Y:S02]  /*85e0*/  IADD3 R14, P5, R6, 0x4040, RZ ;  /* 0x00004040060e7810 */ /* 0x000fe40007fbe0ff */
[----:B------:R-:W-:Y:S01]  /*85f0*/  F2FP.BF16.F32.PACK_AB R35, R35, R38 ;  /* 0x000000262323723e */ /* 0x000fe200000010ff */
[----:B------:R-:W0:Y:S01]  /*8600*/  @P2 LDC R31, c[0x0][0xbec] ;  /* 0x0002fb00ff1f2b82 */ /* 0x000e220000000800 */
[----:B------:R-:W-:Y:S01]  /*8610*/  F2FP.BF16.F32.PACK_AB R42, R39, R42 ;  /* 0x0000002a272a723e */ /* 0x000fe200000010ff */
[----:B------:R-:W-:Y:S01]  /*8620*/  IMAD.X R33, RZ, RZ, R7, P5 ;  /* 0x000000ffff217224 */ /* 0x000fe200028e0607 */
[----:B------:R-:W-:Y:S02]  /*8630*/  F2FP.BF16.F32.PACK_AB R66, R63, R66 ;  /* 0x000000423f42723e */ /* 0x000fe400000010ff */
[----:B------:R-:W-:-:S02]  /*8640*/  SEL R47, R13, R24, P0 ;  /* 0x000000180d2f7207 */ /* 0x000fc40000000000 */
[----:B------:R-:W-:Y:S01]  /*8650*/  SEL R48, R24, R13, P0 ;  /* 0x0000000d18307207 */ /* 0x000fe20000000000 */
[----:B------:R-:W1:Y:S01]  /*8660*/  @P2 LDC R30, c[0x0][0xbf0] ;  /* 0x0002fc00ff1e2b82 */ /* 0x000e620000000800 */
[----:B------:R-:W-:Y:S02]  /*8670*/  SHF.R.U64 R43, R43, 0x3, RZ ;  /* 0x000000032b2b7819 */ /* 0x000fe400000012ff */
[----:B------:R-:W-:Y:S02]  /*8680*/  SEL R63, R68, R73, P0 ;  /* 0x00000049443f7207 */ /* 0x000fe40000000000 */
[----:B------:R-:W-:Y:S02]  /*8690*/  IADD3 R11, P3, R6, 0x4000, RZ ;  /* 0x00004000060b7810 */ /* 0x000fe40007f7e0ff */
[----:B------:R-:W-:Y:S02]  /*86a0*/  LOP3.LUT R13, R14, 0x380, RZ, 0xc0, !PT ;  /* 0x000003800e0d7812 */ /* 0x000fe400078ec0ff */
[----:B------:R-:W-:Y:S01]  /*86b0*/  SEL R68, R73, R68, P0 ;  /* 0x0000004449447207 */ /* 0x000fe20000000000 */
[----:B------:R-:W-:Y:S01]  /*86c0*/  IMAD.X R37, RZ, RZ, R7, P3 ;  /* 0x000000ffff257224 */ /* 0x000fe200018e0607 */
[----:B------:R-:W-:-:S02]  /*86d0*/  SEL R73, R35, R42, P0 ;  /* 0x0000002a23497207 */ /* 0x000fc40000000000 */
[----:B------:R-:W-:Y:S02]  /*86e0*/  SEL R72, R42, R35, P0 ;  /* 0x000000232a487207 */ /* 0x000fe40000000000 */
[C---:B------:R-:W-:Y:S02]  /*86f0*/  IADD3 R12, P4, R6.reuse, 0x4020, RZ ;  /* 0x00004020060c7810 */ /* 0x040fe40007f9e0ff */
[----:B------:R-:W-:Y:S02]  /*8700*/  IADD3 R9, P1, R6, 0x60, RZ ;  /* 0x0000006006097810 */ /* 0x000fe40007f3e0ff */
[----:B------:R-:W-:Y:S01]  /*8710*/  LOP3.LUT R42, R43, R6, RZ, 0x3c, !PT ;  /* 0x000000062b2a7212 */ /* 0x000fe200078e3cff */
[--C-:B------:R-:W-:Y:S01]  /*8720*/  IMAD.X R35, RZ, RZ, R7.reuse, P4 ;  /* 0x000000ffff237224 */ /* 0x100fe200020e0607 */
[----:B------:R-:W-:Y:S01]  /*8730*/  LOP3.LUT R6, R11, 0x380, RZ, 0xc0, !PT ;  /* 0x000003800b067812 */ /* 0x000fe200078ec0ff */
[--C-:B------:R-:W-:Y:S01]  /*8740*/  IMAD.X R39, RZ, RZ, R7.reuse, P1 ;  /* 0x000000ffff277224 */ /* 0x100fe200008e0607 */
[----:B------:R-:W-:Y:S01]  /*8750*/  SHF.R.U64 R13, R13, 0x3, RZ ;  /* 0x000000030d0d7819 */ /* 0x000fe200000012ff */
[----:B------:R-:W-:Y:S01]  /*8760*/  IMAD.MOV.U32 R43, RZ, RZ, R7 ;  /* 0x000000ffff2b7224 */ /* 0x000fe200078e0007 */
[----:B------:R-:W-:-:S02]  /*8770*/  IADD3 R25, P6, R26, 0x1000, RZ ;  /* 0x000010001a197810 */ /* 0x000fc40007fde0ff */
[----:B------:R-:W-:Y:S02]  /*8780*/  SHF.R.U64 R6, R6, 0x3, RZ ;  /* 0x0000000306067819 */ /* 0x000fe400000012ff */
[----:B------:R-:W-:Y:S02]  /*8790*/  LOP3.LUT R32, R13, R14, RZ, 0x3c, !PT ;  /* 0x0000000e0d207212 */ /* 0x000fe400078e3cff */
[----:B------:R-:W-:Y:S02]  /*87a0*/  LOP3.LUT R24, R25, 0x380, RZ, 0xc0, !PT ;  /* 0x0000038019187812 */ /* 0x000fe400078ec0ff */
[----:B------:R-:W-:Y:S02]  /*87b0*/  LOP3.LUT R36, R6, R11, RZ, 0x3c, !PT ;  /* 0x0000000b06247212 */ /* 0x000fe400078e3cff */
[----:B------:R-:W-:Y:S02]  /*87c0*/  SHF.R.U64 R24, R24, 0x3, RZ ;  /* 0x0000000318187819 */ /* 0x000fe400000012ff */
[----:B------:R-:W-:Y:S01]  /*87d0*/  MOV R82, R32 ;  /* 0x0000002000527202 */ /* 0x000fe20000000f00 */
[----:B------:R-:W-:Y:S01]  /*87e0*/  IMAD R32, R89, 0x80, R169 ;  /* 0x0000008059207824 */ /* 0x000fe200078e02a9 */
[----:B------:R-:W-:-:S02]  /*87f0*/  SEL R77, R51, R58, P0 ;  /* 0x0000003a334d7207 */ /* 0x000fc40000000000 */
[----:B------:R-:W-:Y:S02]  /*8800*/  LOP3.LUT R6, R9, 0x380, RZ, 0xc0, !PT ;  /* 0x0000038009067812 */ /* 0x000fe400078ec0ff */
[----:B------:R-:W-:Y:S02]  /*8810*/  SEL R58, R58, R51, P0 ;  /* 0x000000333a3a7207 */ /* 0x000fe40000000000 */
[----:B------:R-:W-:Y:S02]  /*8820*/  SEL R51, R59, R66, P0 ;  /* 0x000000423b337207 */ /* 0x000fe40000000000 */
[----:B------:R-:W-:Y:S02]  /*8830*/  SEL R66, R66, R59, P0 ;  /* 0x0000003b42427207 */ /* 0x000fe40000000000 */
[----:B------:R-:W-:Y:S01]  /*8840*/  LOP3.LUT R24, R24, R25, RZ, 0x3c, !PT ;  /* 0x0000001918187212 */ /* 0x000fe200078e3cff */
[----:B------:R-:W-:Y:S01]  /*8850*/  IMAD.X R25, RZ, RZ, R27, P6 ;  /* 0x000000ffff197224 */ /* 0x000fe200030e061b */
[----:B------:R-:W-:Y:S01]  /*8860*/  MOV R86, R28 ;  /* 0x0000001c00567202 */ /* 0x000fe20000000f00 */
[----:B0-----:R-:W-:Y:S01]  /*8870*/  @P2 IMAD.HI.U32 R29, R32, R31, RZ ;  /* 0x0000001f201d2227 */ /* 0x001fe200078e00ff */
[----:B------:R-:W-:-:S02]  /*8880*/  SEL R59, R67, R74, P0 ;  /* 0x0000004a433b7207 */ /* 0x000fc40000000000 */
[----:B------:R-:W-:Y:S01]  /*8890*/  SEL R80, R74, R67, P0 ;  /* 0x000000434a507207 */ /* 0x000fe20000000000 */
[----:B------:R-:W-:Y:S01]  /*88a0*/  IMAD.MOV.U32 R28, RZ, RZ, R32 ;  /* 0x000000ffff1c7224 */ /* 0x000fe200078e0020 */
[----:B------:R-:W-:Y:S02]  /*88b0*/  SHF.R.U64 R6, R6, 0x3, RZ ;  /* 0x0000000306067819 */ /* 0x000fe400000012ff */
[----:B------:R-:W-:Y:S02]  /*88c0*/  IADD3 R67, P6, R26, 0x7000, RZ ;  /* 0x000070001a437810 */ /* 0x000fe40007fde0ff */
[----:B------:R-:W-:Y:S02]  /*88d0*/  LOP3.LUT R7, R12, 0x380, RZ, 0xc0, !PT ;  /* 0x000003800c077812 */ /* 0x000fe400078ec0ff */
[----:B------:R-:W-:Y:S02]  /*88e0*/  IADD3 R15, P1, R26, 0x3000, RZ ;  /* 0x000030001a0f7810 */ /* 0x000fe40007f3e0ff */
[----:B------:R-:W-:-:S02]  /*88f0*/  LOP3.LUT R38, R6, R9, RZ, 0x3c, !PT ;  /* 0x0000000906267212 */ /* 0x000fc400078e3cff */
[----:B------:R-:W-:Y:S02]  /*8900*/  LOP3.LUT R6, R67, 0x380, RZ, 0xc0, !PT ;  /* 0x0000038043067812 */ /* 0x000fe400078ec0ff */
[----:B-1----:R-:W-:Y:S02]  /*8910*/  @P2 SHF.R.U32.HI R28, RZ, R30, R29 ;  /* 0x0000001eff1c2219 */ /* 0x002fe4000001161d */
[----:B------:R-:W-:Y:S02]  /*8920*/  SHF.R.U64 R7, R7, 0x3, RZ ;  /* 0x0000000307077819 */ /* 0x000fe400000012ff */
[----:B------:R-:W-:Y:S01]  /*8930*/  LOP3.LUT R14, R15, 0x380, RZ, 0xc0, !PT ;  /* 0x000003800f0e7812 */ /* 0x000fe200078ec0ff */
[----:B------:R-:W-:Y:S01]  /*8940*/  IMAD.MOV R30, RZ, RZ, -R28 ;  /* 0x000000ffff1e7224 */ /* 0x000fe200078e0a1c */
[----:B------:R-:W-:Y:S02]  /*8950*/  SHF.R.U64 R6, R6, 0x3, RZ ;  /* 0x0000000306067819 */ /* 0x000fe400000012ff */
[----:B------:R-:W-:-:S02]  /*8960*/  LOP3.LUT R34, R7, R12, RZ, 0x3c, !PT ;  /* 0x0000000c07227212 */ /* 0x000fc400078e3cff */
[----:B------:R-:W-:Y:S02]  /*8970*/  SHF.R.U64 R14, R14, 0x3, RZ ;  /* 0x000000030e0e7819 */ /* 0x000fe400000012ff */
[----:B------:R-:W-:Y:S02]  /*8980*/  LOP3.LUT R6, R6, R67, RZ, 0x3c, !PT ;  /* 0x0000004306067212 */ /* 0x000fe400078e3cff */
[----:B------:R-:W-:Y:S02]  /*8990*/  MOV R88, R42 ;  /* 0x0000002a00587202 */ /* 0x000fe40000000f00 */
[----:B------:R-:W-:Y:S01]  /*89a0*/  MOV R84, R36 ;  /* 0x0000002400547202 */ /* 0x000fe20000000f00 */
[----:B------:R-:W-:Y:S01]  /*89b0*/  IMAD R37, R3, R30, R32 ;  /* 0x0000001e03257224 */ /* 0x000fe200078e0220 */
[----:B------:R-:W-:Y:S01]  /*89c0*/  LOP3.LUT R14, R14, R15, RZ, 0x3c, !PT ;  /* 0x0000000f0e0e7212 */ /* 0x000fe200078e3cff */
[----:B------:R-:W-:Y:S01]  /*89d0*/  IMAD.X R15, RZ, RZ, R27, P1 ;  /* 0x000000ffff0f7224 */ /* 0x000fe200008e061b */
[----:B------:R-:W-:Y:S01]  /*89e0*/  MOV R83, R34 ;  /* 0x0000002200537202 */ /* 0x000fe20000000f00 */
[----:B------:R-:W-:Y:S01]  /*89f0*/  IMAD.U32 R34, RZ, RZ, UR8 ;  /* 0x00000008ff227e24 */ /* 0x000fe2000f8e00ff */
[----:B------:R-:W-:Y:S01]  /*8a00*/  MOV R87, R40 ;  /* 0x0000002800577202 */ /* 0x000fe20000000f00 */
[----:B------:R-:W-:Y:S01]  /*8a10*/  ULDC.64 UR8, c[0x0][0xae8] ;  /* 0x0002ba0000087ab9 */ /* 0x000fe20000000a00 */
[----:B------:R-:W-:-:S02]  /*8a20*/  SHF.R.S32.HI R29, RZ, 0x1f, R28 ;  /* 0x0000001fff1d7819 */ /* 0x000fc4000001141c */
[----:B------:R-:W-:Y:S02]  /*8a30*/  IADD3 R40, P1, R28, UR6, RZ ;  /* 0x000000061c287c10 */ /* 0x000fe4000ff3e0ff */
[C---:B------:R-:W-:Y:S02]  /*8a40*/  IADD3 R11, P4, R26.reuse, 0x5000, RZ ;  /* 0x000050001a0b7810 */ /* 0x040fe40007f9e0ff */
[----:B------:R-:W-:Y:S02]  /*8a50*/  SHF.R.S32.HI R36, RZ, 0x1f, R37 ;  /* 0x0000001fff247819 */ /* 0x000fe40000011425 */
[----:B------:R-:W-:Y:S01]  /*8a60*/  IADD3.X R41, R29, UR7, R34, P1, !PT ;  /* 0x000000071d297c10 */ /* 0x000fe20008ffe422 */
[----:B------:R-:W-:Y:S01]  /*8a70*/  ULDC.64 UR6, c[0x0][0xb88] ;  /* 0x0002e20000067ab9 */ /* 0x000fe20000000a00 */
[----:B------:R-:W-:Y:S01]  /*8a80*/  IADD3 R13, P3, R26, 0x4000, RZ ;  /* 0x000040001a0d7810 */ /* 0x000fe20007f7e0ff */
[----:B------:R-:W-:Y:S01]  /*8a90*/  IMAD R36, R36, UR6, RZ ;  /* 0x0000000624247c24 */ /* 0x000fe2000f8e02ff */
[----:B------:R-:W-:Y:S01]  /*8aa0*/  LOP3.LUT R10, R11, 0x380, RZ, 0xc0, !PT ;  /* 0x000003800b0a7812 */ /* 0x000fe200078ec0ff */
[----:B------:R-:W-:Y:S01]  /*8ab0*/  IMAD.WIDE.U32 R40, R37, UR6, R40 ;  /* 0x0000000625287c25 */ /* 0x000fe2000f8e0028 */
[----:B------:R-:W-:Y:S01]  /*8ac0*/  LOP3.LUT R12, R13, 0x380, RZ, 0xc0, !PT ;  /* 0x000003800d0c7812 */ /* 0x000fe200078ec0ff */
[----:B------:R-:W-:Y:S01]  /*8ad0*/  ULDC UR6, c[0x0][0xa88] ;  /* 0x0002a20000067ab9 */ /* 0x000fe20000000800 */
[----:B------:R-:W-:-:S02]  /*8ae0*/  SHF.R.U64 R10, R10, 0x3, RZ ;  /* 0x000000030a0a7819 */ /* 0x000fc400000012ff */
[----:B------:R-:W-:Y:S02]  /*8af0*/  SHF.R.U64 R12, R12, 0x3, RZ ;  /* 0x000000030c0c7819 */ /* 0x000fe400000012ff */
[----:B--2---:R-:W-:Y:S01]  /*8b00*/  LOP3.LUT R33, R0, 0x2, RZ, 0x3c, !PT ;  /* 0x0000000200217812 */ /* 0x004fe200078e3cff */
[----:B------:R-:W-:Y:S01]  /*8b10*/  SHFL.IDX PT, R45, R45, R0, 0x1c1f ;  /* 0x001c1f002d2d7589 */ /* 0x000fe200000e0000 */
[----:B------:R-:W-:Y:S01]  /*8b20*/  LOP3.LUT R10, R10, R11, RZ, 0x3c, !PT ;  /* 0x0000000b0a0a7212 */ /* 0x000fe200078e3cff */
[--C-:B------:R-:W-:Y:S01]  /*8b30*/  IMAD.X R11, RZ, RZ, R27.reuse, P4 ;  /* 0x000000ffff0b7224 */ /* 0x100fe200020e061b */
[----:B------:R-:W-:Y:S01]  /*8b40*/  MOV R85, R38 ;  /* 0x0000002600557202 */ /* 0x000fe20000000f00 */
[----:B------:R-:W-:Y:S01]  /*8b50*/  SHFL.IDX PT, R65, R65, R0, 0x1c1f ;  /* 0x001c1f0041417589 */ /* 0x000fe200000e0000 */
[----:B------:R-:W-:Y:S02]  /*8b60*/  LOP3.LUT P1, RZ, R19, 0x3, RZ, 0xc0, !PT ;  /* 0x0000000313ff7812 */ /* 0x000fe4000782c0ff */
[----:B------:R-:W-:Y:S01]  /*8b70*/  LOP3.LUT R12, R12, R13, RZ, 0x3c, !PT ;  /* 0x0000000d0c0c7212 */ /* 0x000fe200078e3cff */
[----:B------:R-:W0:Y:S01]  /*8b80*/  SHFL.IDX PT, R46, R46, R33, 0x1c1f ;  /* 0x001c1f212e2e7589 */ /* 0x000e2200000e0000 */
[----:B------:R-:W-:Y:S01]  /*8b90*/  IMAD.X R13, RZ, RZ, R27, P3 ;  /* 0x000000ffff0d7224 */ /* 0x000fe200018e061b */
[----:B------:R-:W-:-:S02]  /*8ba0*/  IADD3 R9, P5, R26, 0x6000, RZ ;  /* 0x000060001a097810 */ /* 0x000fc40007fbe0ff */
[----:B------:R-:W1:Y:S01]  /*8bb0*/  SHFL.IDX PT, R62, R62, R33, 0x1c1f ;  /* 0x001c1f213e3e7589 */ /* 0x000e6200000e0000 */
[----:B------:R-:W-:Y:S02]  /*8bc0*/  LOP3.LUT R7, R26, 0x380, RZ, 0xc0, !PT ;  /* 0x000003801a077812 */ /* 0x000fe400078ec0ff */
[----:B------:R-:W-:Y:S01]  /*8bd0*/  LOP3.LUT R8, R9, 0x380, RZ, 0xc0, !PT ;  /* 0x0000038009087812 */ /* 0x000fe200078ec0ff */
[----:B------:R-:W-:Y:S01]  /*8be0*/  SHFL.IDX PT, R47, R47, R0, 0x1c1f ;  /* 0x001c1f002f2f7589 */ /* 0x000fe200000e0000 */
[----:B------:R-:W-:Y:S02]  /*8bf0*/  SHF.R.U64 R7, R7, 0x3, RZ ;  /* 0x0000000307077819 */ /* 0x000fe400000012ff */
[----:B------:R-:W-:Y:S01]  /*8c00*/  SHF.R.U64 R8, R8, 0x3, RZ ;  /* 0x0000000308087819 */ /* 0x000fe200000012ff */
[----:B------:R-:W-:Y:S01]  /*8c10*/  SHFL.IDX PT, R69, R69, R0, 0x1c1f ;  /* 0x001c1f0045457589 */ /* 0x000fe200000e0000 */
[----:B------:R-:W-:Y:S01]  /*8c20*/  LOP3.LUT R26, R7, R26, RZ, 0x3c, !PT ;  /* 0x0000001a071a7212 */ /* 0x000fe200078e3cff */
[--C-:B------:R-:W-:Y:S01]  /*8c30*/  IMAD.X R7, RZ, RZ, R27.reuse, P6 ;  /* 0x000000ffff077224 */ /* 0x100fe200030e061b */
[----:B------:R-:W-:Y:S01]  /*8c40*/  LOP3.LUT R8, R8, R9, RZ, 0x3c, !PT ;  /* 0x0000000908087212 */ /* 0x000fe200078e3cff */
[----:B------:R-:W2:Y:S01]  /*8c50*/  SHFL.IDX PT, R48, R48, R33, 0x1c1f ;  /* 0x001c1f2130307589 */ /* 0x000ea200000e0000 */
[----:B------:R-:W-:-:S03]  /*8c60*/  IMAD.X R9, RZ, RZ, R27, P5 ;  /* 0x000000ffff097224 */ /* 0x000fc600028e061b */
[----:B------:R-:W3:Y:S04]  /*8c70*/  SHFL.IDX PT, R64, R64, R33, 0x1c1f ;  /* 0x001c1f2140407589 */ /* 0x000ee800000e0000 */
[----:B------:R-:W-:Y:S01]  /*8c80*/  SHFL.IDX PT, R53, R53, R0, 0x1c1f ;  /* 0x001c1f0035357589 */ /* 0x000fe200000e0000 */
[----:B0-----:R-:W-:Y:S02]  /*8c90*/  SEL R28, R45, R46, P0 ;  /* 0x0000002e2d1c7207 */ /* 0x001fe40000000000 */
[----:B------:R-:W-:Y:S01]  /*8ca0*/  SEL R30, R46, R45, P0 ;  /* 0x0000002d2e1e7207 */ /* 0x000fe20000000000 */
[----:B------:R-:W-:Y:S01]  /*8cb0*/  SHFL.IDX PT, R71, R71, R0, 0x1c1f ;  /* 0x001c1f0047477589 */ /* 0x000fe200000e0000 */
[----:B-1----:R-:W-:Y:S01]  /*8cc0*/  SEL R29, R65, R62, P0 ;  /* 0x0000003e411d7207 */ /* 0x002fe20000000000 */
[----:B------:R-:W-:Y:S01]  /*8cd0*/  IMAD R45, R37, UR7, R36 ;  /* 0x00000007252d7c24 */ /* 0x000fe2000f8e0224 */
[----:B------:R-:W-:Y:S01]  /*8ce0*/  SEL R31, R62, R65, P0 ;  /* 0x000000413e1f7207 */ /* 0x000fe20000000000 */
[----:B------:R-:W-:Y:S06]  /*8cf0*/  BAR.SYNC.DEFER_BLOCKING 0x1, 0x100 ;  /* 0x0044000000007b1d */ /* 0x000fec0000010000 */
[----:B------:R-:W0:Y:S01]  /*8d00*/  SHFL.IDX PT, R54, R54, R33, 0x1c1f ;  /* 0x001c1f2136367589 */ /* 0x000e2200000e0000 */
[----:B--2---:R-:W-:-:S02]  /*8d10*/  SEL R32, R47, R48, P0 ;  /* 0x000000302f207207 */ /* 0x004fc40000000000 */
[----:B------:R-:W-:Y:S01]  /*8d20*/  SEL R34, R48, R47, P0 ;  /* 0x0000002f30227207 */ /* 0x000fe20000000000 */
[----:B------:R-:W1:Y:S01]  /*8d30*/  SHFL.IDX PT, R70, R70, R33, 0x1c1f ;  /* 0x001c1f2146467589 */ /* 0x000e6200000e0000 */
[----:B---3--:R-:W-:Y:S01]  /*8d40*/  SEL R35, R64, R69, P0 ;  /* 0x0000004540237207 */ /* 0x008fe20000000000 */
[----:B------:R-:W-:Y:S02]  /*8d50*/  IMAD R47, R89, 0x80, R168 ;  /* 0x00000080592f7824 */ /* 0x000fe400078e02a8 */
[----:B------:R-:W-:Y:S04]  /*8d60*/  SHFL.IDX PT, R55, R55, R0, 0x1c1f ;  /* 0x001c1f0037377589 */ /* 0x000fe800000e0000 */
[----:B------:R-:W-:Y:S04]  /*8d70*/  SHFL.IDX PT, R56, R56, R33, 0x1c1f ;  /* 0x001c1f2138387589 */ /* 0x000fe800000e0000 */
[----:B------:R-:W-:Y:S04]  /*8d80*/  SHFL.IDX PT, R61, R61, R0, 0x1c1f ;  /* 0x001c1f003d3d7589 */ /* 0x000fe800000e0000 */
[----:B------:R-:W-:Y:S04]  /*8d90*/  SHFL.IDX PT, R49, R49, R0, 0x1c1f ;  /* 0x001c1f0031317589 */ /* 0x000fe800000e0000 */
[----:B------:R-:W-:Y:S01]  /*8da0*/  SHFL.IDX PT, R57, R57, R0, 0x1c1f ;  /* 0x001c1f0039397589 */ /* 0x000fe200000e0000 */
[----:B0-----:R-:W-:-:S02]  /*8db0*/  SEL R36, R53, R54, P0 ;  /* 0x0000003635247207 */ /* 0x001fc40000000000 */
[----:B------:R-:W-:Y:S01]  /*8dc0*/  SEL R38, R54, R53, P0 ;  /* 0x0000003536267207 */ /* 0x000fe20000000000 */
[----:B------:R-:W-:Y:S01]  /*8dd0*/  SHFL.IDX PT, R42, R63, R0, 0x1c1f ;  /* 0x001c1f003f2a7589 */ /* 0x000fe200000e0000 */
[----:B-1----:R-:W-:Y:S02]  /*8de0*/  SEL R37, R71, R70, P0 ;  /* 0x0000004647257207 */ /* 0x002fe40000000000 */
[----:B------:R-:W-:Y:S01]  /*8df0*/  SEL R39, R70, R71, P0 ;  /* 0x0000004746277207 */ /* 0x000fe20000000000 */
[----:B------:R-:W-:Y:S04]  /*8e00*/  SHFL.IDX PT, R73, R73, R0, 0x1c1f ;  /* 0x001c1f0049497589 */ /* 0x000fe800000e0000 */
[----:B------:R-:W-:Y:S04]  /*8e10*/  SHFL.IDX PT, R75, R75, R0, 0x1c1f ;  /* 0x001c1f004b4b7589 */ /* 0x000fe800000e0000 */
[----:B------:R-:W-:Y:S04]  /*8e20*/  SHFL.IDX PT, R77, R77, R0, 0x1c1f ;  /* 0x001c1f004d4d7589 */ /* 0x000fe800000e0000 */
[----:B------:R-:W-:Y:S04]  /*8e30*/  SHFL.IDX PT, R67, R51, R0, 0x1c1f ;  /* 0x001c1f0033437589 */ /* 0x000fe800000e0000 */
[----:B------:R-:W-:Y:S04]  /*8e40*/  SHFL.IDX PT, R79, R59, R0, 0x1c1f ;  /* 0x001c1f003b4f7589 */ /* 0x000fe800000e0000 */
[----:B------:R-:W0:Y:S04]  /*8e50*/  SHFL.IDX PT, R52, R52, R33, 0x1c1f ;  /* 0x001c1f2134347589 */ /* 0x000e2800000e0000 */
[----:B------:R-:W-:Y:S04]  /*8e60*/  SHFL.IDX PT, R72, R72, R33, 0x1c1f ;  /* 0x001c1f2148487589 */ /* 0x000fe800000e0000 */
[----:B------:R-:W1:Y:S04]  /*8e70*/  SHFL.IDX PT, R44, R44, R33, 0x1c1f ;  /* 0x001c1f212c2c7589 */ /* 0x000e6800000e0000 */
[----:B------:R-:W-:Y:S04]  /*8e80*/  SHFL.IDX PT, R0, R60, R33, 0x1c1f ;  /* 0x001c1f213c007589 */ /* 0x000fe800000e0000 */
[----:B------:R-:W2:Y:S04]  /*8e90*/  SHFL.IDX PT, R74, R50, R33, 0x1c1f ;  /* 0x001c1f21324a7589 */ /* 0x000ea800000e0000 */
[----:B------:R0:W3:Y:S04]  /*8ea0*/  SHFL.IDX PT, R76, R58, R33, 0x1c1f ;  /* 0x001c1f213a4c7589 */ /* 0x0000e800000e0000 */
[----:B------:R-:W4:Y:S04]  /*8eb0*/  SHFL.IDX PT, R78, R66, R33, 0x1c1f ;  /* 0x001c1f21424e7589 */ /* 0x000f2800000e0000 */
[----:B------:R2:W4:Y:S01]  /*8ec0*/  SHFL.IDX PT, R43, R68, R33, 0x1c1f ;  /* 0x001c1f21442b7589 */ /* 0x00052200000e0000 */
[----:B0-----:R-:W-:-:S03]  /*8ed0*/  SEL R58, R52, R49, P0 ;  /* 0x00000031343a7207 */ /* 0x001fc60000000000 */
[----:B------:R0:W4:Y:S01]  /*8ee0*/  SHFL.IDX PT, R80, R80, R33, 0x1c1f ;  /* 0x001c1f2150507589 */ /* 0x00012200000e0000 */
[----:B-1----:R-:W-:Y:S02]  /*8ef0*/  SEL R48, R61, R44, P0 ;  /* 0x0000002c3d307207 */ /* 0x002fe40000000000 */
[----:B------:R-:W-:Y:S01]  /*8f00*/  SEL R50, R44, R61, P0 ;  /* 0x0000003d2c327207 */ /* 0x000fe20000000000 */
[----:B------:R1:W-:Y:S01]  /*8f10*/  STSM.16.M88.4 [R88], R28 ;  /* 0x0000001c58007844 */ /* 0x0003e20000000200 */
[----:B--2---:R-:W-:Y:S01]  /*8f20*/  IMAD R68, R3, UR6, RZ ;  /* 0x0000000603447c24 */ /* 0x004fe2000f8e02ff */
[----:B------:R-:W-:Y:S02]  /*8f30*/  SEL R51, R74, R75, P0 ;  /* 0x0000004b4a337207 */ /* 0x000fe40000000000 */
[----:B0-----:R-:W-:Y:S02]  /*8f40*/  SEL R33, R69, R64, P0 ;  /* 0x0000004045217207 */ /* 0x001fe40000000000 */
[----:B------:R-:W-:-:S02]  /*8f50*/  ISETP.GE.OR P3, PT, R47, R68, P1 ;  /* 0x000000442f00720c */ /* 0x000fc40000f66670 */
[----:B---3--:R-:W-:Y:S01]  /*8f60*/  SEL R59, R76, R77, P0 ;  /* 0x0000004d4c3b7207 */ /* 0x008fe20000000000 */
[----:B------:R0:W-:Y:S04]  /*8f70*/  STSM.16.M88.4 [R87], R32 ;  /* 0x0000002057007844 */ /* 0x0001e80000000200 */
[----:B------:R2:W-:Y:S01]  /*8f80*/  STSM.16.M88.4 [R86], R36 ;  /* 0x0000002456007844 */ /* 0x0005e20000000200 */
[----:B-1----:R-:W-:Y:S01]  /*8f90*/  VIADD R29, R47, 0x8 ;  /* 0x000000082f1d7836 */ /* 0x002fe20000000000 */
[----:B------:R-:W-:Y:S01]  /*8fa0*/  SEL R28, R55, R56, P0 ;  /* 0x00000038371c7207 */ /* 0x000fe20000000000 */
[----:B------:R-:W-:Y:S01]  /*8fb0*/  IMAD.IADD R31, R41, 0x1, R45 ;  /* 0x00000001291f7824 */ /* 0x000fe200078e022d */
[----:B------:R-:W-:Y:S02]  /*8fc0*/  SEL R30, R56, R55, P0 ;  /* 0x00000037381e7207 */ /* 0x000fe40000000000 */
[----:B------:R-:W-:-:S02]  /*8fd0*/  ISETP.GE.OR P1, PT, R29, R68, P1 ;  /* 0x000000441d00720c */ /* 0x000fc40000f26670 */
[----:B------:R-:W-:Y:S02]  /*8fe0*/  SEL R56, R49, R52, P0 ;  /* 0x0000003431387207 */ /* 0x000fe40000000000 */
[----:B------:R-:W-:Y:S02]  /*8ff0*/  SEL R29, R73, R72, P0 ;  /* 0x00000048491d7207 */ /* 0x000fe40000000000 */
[C---:B0-----:R-:W-:Y:S02]  /*9000*/  LEA R32, P4, R40.reuse, UR4, 0x2 ;  /* 0x0000000428207c11 */ /* 0x041fe4000f8810ff */
[----:B------:R-:W-:Y:S02]  /*9010*/  SEL R49, R75, R74, P0 ;  /* 0x0000004a4b317207 */ /* 0x000fe40000000000 */
[----:B------:R-:W-:Y:S01]  /*9020*/  LEA.HI.X R40, R40, UR5, R31, 0x2, P4 ;  /* 0x0000000528287c11 */ /* 0x000fe2000a0f141f */
[----:B------:R-:W-:Y:S01]  /*9030*/  SHFL.IDX PT, R60, R32, RZ, 0x1c1f ;  /* 0x001c1fff203c7589 */ /* 0x000fe200000e0000 */
[----:B------:R-:W-:-:S02]  /*9040*/  SEL R31, R72, R73, P0 ;  /* 0x00000049481f7207 */ /* 0x000fc40000000000 */
[----:B--2---:R-:W-:Y:S01]  /*9050*/  SEL R36, R57, R0, P0 ;  /* 0x0000000039247207 */ /* 0x004fe20000000000 */
[----:B------:R-:W0:Y:S01]  /*9060*/  SHFL.IDX PT, R61, R40, RZ, 0x1c1f ;  /* 0x001c1fff283d7589 */ /* 0x000e2200000e0000 */
[----:B------:R-:W-:Y:S02]  /*9070*/  SEL R38, R0, R57, P0 ;  /* 0x0000003900267207 */ /* 0x000fe40000000000 */
[----:B------:R-:W-:Y:S01]  /*9080*/  SEL R57, R77, R76, P0 ;  /* 0x0000004c4d397207 */ /* 0x000fe20000000000 */
[----:B------:R-:W-:Y:S01]  /*9090*/  STSM.16.M88.4 [R85], R28 ;  /* 0x0000001c55007844 */ /* 0x000fe20000000200 */
[----:B----4-:R-:W-:Y:S02]  /*90a0*/  SEL R37, R67, R78, P0 ;  /* 0x0000004e43257207 */ /* 0x010fe40000000000 */
[----:B------:R-:W-:Y:S01]  /*90b0*/  SEL R39, R78, R67, P0 ;  /* 0x000000434e277207 */ /* 0x000fe20000000000 */
[----:B------:R-:W-:Y:S01]  /*90c0*/  STSM.16.M88.4 [R84], R48 ;  /* 0x0000003054007844 */ /* 0x000fe20000000200 */
[----:B------:R-:W-:-:S02]  /*90d0*/  SEL R64, R42, R43, P0 ;  /* 0x0000002b2a407207 */ /* 0x000fc40000000000 */
[----:B------:R-:W-:Y:S01]  /*90e0*/  SEL R66, R43, R42, P0 ;  /* 0x0000002a2b427207 */ /* 0x000fe20000000000 */
[----:B------:R-:W-:Y:S01]  /*90f0*/  STSM.16.M88.4 [R83], R56 ;  /* 0x0000003853007844 */ /* 0x000fe20000000200 */
[----:B------:R-:W-:Y:S02]  /*9100*/  SEL R65, R79, R80, P0 ;  /* 0x000000504f417207 */ /* 0x000fe40000000000 */
[----:B------:R-:W-:Y:S01]  /*9110*/  SEL R67, R80, R79, P0 ;  /* 0x0000004f50437207 */ /* 0x000fe20000000000 */
[----:B------:R-:W-:Y:S04]  /*9120*/  STSM.16.M88.4 [R82], R36 ;  /* 0x0000002452007844 */ /* 0x000fe80000000200 */
[----:B------:R1:W-:Y:S01]  /*9130*/  STSM.16.M88.4 [R81], R64 ;  /* 0x0000004051007844 */ /* 0x0003e20000000200 */
[----:B------:R-:W-:Y:S06]  /*9140*/  BAR.SYNC.DEFER_BLOCKING 0x1, 0x100 ;  /* 0x0044000000007b1d */ /* 0x000fec0000010000 */
[----:B------:R-:W-:Y:S04]  /*9150*/  SHFL.IDX PT, R62, R32, 0x1, 0x1c1f ;  /* 0x003c1f00203e7f89 */ /* 0x000fe800000e0000 */
[----:B------:R-:W2:Y:S01]  /*9160*/  SHFL.IDX PT, R63, R40, 0x1, 0x1c1f ;  /* 0x003c1f00283f7f89 */ /* 0x000ea200000e0000 */
[----:B-1----:R-:W1:Y:S03]  /*9170*/  @P2 LDC R65, c[0x0][0xbec] ;  /* 0x0002fb00ff412b82 */ /* 0x002e660000000800 */
[----:B0-----:R0:W-:Y:S01]  /*9180*/  @!P3 ST.E desc[UR48][R60.64], R5 ;  /* 0x000000053c00b985 */ /* 0x0011e2000c101930 */
[----:B------:R-:W-:-:S04]  /*9190*/  IMAD R0, R17, 0x20, R18 ;  /* 0x0000002011007824 */ /* 0x000fc800078e0212 */
[----:B0-----:R-:W0:Y:S01]  /*91a0*/  @P2 LDC R5, c[0x0][0xbf0] ;  /* 0x0002fc00ff052b82 */ /* 0x001e220000000800 */
[----:B--2---:R2:W-:Y:S01]  /*91b0*/  @!P1 ST.E desc[UR48][R62.64], R4 ;  /* 0x000000043e009985 */ /* 0x0045e2000c101930 */
[----:B------:R-:W-:-:S03]  /*91c0*/  UIMAD UR6, UR12, UR8, URZ ;  /* 0x000000080c0672a4 */ /* 0x000fc6000f8e023f */
[----:B------:R3:W5:Y:S01]  /*91d0*/  LD.E.128 R48, desc[UR48][R8.64] ;  /* 0x0000003008307980 */ /* 0x000762000c101d00 */
[----:B------:R-:W-:Y:S02]  /*91e0*/  UIMAD.WIDE.U32 UR4, UR13, UR8, URZ ;  /* 0x000000080d0472a5 */ /* 0x000fe4000f8e003f */
[----:B------:R-:W-:Y:S01]  /*91f0*/  UIMAD UR6, UR13, UR9, UR6 ;  /* 0x000000090d0672a4 */ /* 0x000fe2000f8e0206 */
[----:B------:R4:W5:Y:S02]  /*9200*/  LD.E.128 R36, desc[UR48][R6.64] ;  /* 0x0000003006247980 */ /* 0x000964000c101d00 */
[----:B------:R-:W-:Y:S02]  /*9210*/  ULDC.64 UR8, c[0x0][0xaf0] ;  /* 0x0002bc0000087ab9 */ /* 0x000fe40000000a00 */
[----:B------:R-:W5:Y:S01]  /*9220*/  LD.E.128 R44, desc[UR48][R26.64] ;  /* 0x000000301a2c7980 */ /* 0x000f62000c101d00 */
[----:B---3--:R-:W-:Y:S01]  /*9230*/  IMAD R8, R89, 0x80, R0 ;  /* 0x0000008059087824 */ /* 0x008fe200078e0200 */
[----:B------:R-:W-:-:S02]  /*9240*/  UIMAD UR7, UR14, UR8, URZ ;  /* 0x000000080e0772a4 */ /* 0x000fc4000f8e023f */
[----:B------:R-:W5:Y:S01]  /*9250*/  LD.E.128 R40, desc[UR48][R24.64] ;  /* 0x0000003018287980 */ /* 0x000f62000c101d00 */
[----:B-1----:R-:W-:Y:S01]  /*9260*/  @P2 IMAD.HI.U32 R0, R8, R65, RZ ;  /* 0x0000004108002227 */ /* 0x002fe200078e00ff */
[----:B------:R-:W-:Y:S02]  /*9270*/  UIADD3 UR5, UR5, UR6, URZ ;  /* 0x0000000605057290 */ /* 0x000fe4000fffe03f */
[----:B------:R-:W5:Y:S01]  /*9280*/  LD.E.128 R32, desc[UR48][R20.64] ;  /* 0x0000003014207980 */ /* 0x000f62000c101d00 */
[----:B------:R-:W-:Y:S01]  /*9290*/  UIMAD UR7, UR42, UR9, UR7 ;  /* 0x000000092a0772a4 */ /* 0x000fe2000f8e0207 */
[----:B----4-:R-:W-:Y:S01]  /*92a0*/  IMAD.MOV.U32 R7, RZ, RZ, R8 ;  /* 0x000000ffff077224 */ /* 0x010fe200078e0008 */
[----:B0-----:R-:W-:Y:S01]  /*92b0*/  @P2 SHF.R.U32.HI R7, RZ, R5, R0 ;  /* 0x00000005ff072219 */ /* 0x001fe20000011600 */
[----:B------:R-:W-:Y:S01]  /*92c0*/  UIMAD.WIDE.U32 UR42, UR42, UR8, UR4 ;  /* 0x000000082a2a72a5 */ /* 0x000fe2000f8e0004 */
[----:B------:R-:W5:Y:S02]  /*92d0*/  LD.E.128 R28, desc[UR48][R14.64] ;  /* 0x000000300e1c7980 */ /* 0x000f64000c101d00 */
[--C-:B------:R-:W-:Y:S01]  /*92e0*/  SHF.R.S32.HI R0, RZ, 0x1f, R7.reuse ;  /* 0x0000001fff007819 */ /* 0x100fe20000011407 */
[----:B------:R-:W-:Y:S01]  /*92f0*/  UIADD3 UR4, UR43, UR7, URZ ;  /* 0x000000072b047290 */ /* 0x000fe2000fffe03f */
[----:B------:R-:W-:Y:S01]  /*9300*/  IMAD.MOV R6, RZ, RZ, -R7 ;  /* 0x000000ffff067224 */ /* 0x000fe200078e0a07 */
[----:B------:R-:W5:Y:S01]  /*9310*/  LD.E.128 R52, desc[UR48][R12.64] ;  /* 0x000000300c347980 */ /* 0x000f62000c101d00 */
[----:B------:R-:W-:Y:S01]  /*9320*/  ULDC.64 UR6, c[0x0][0xae0] ;  /* 0x0002b80000067ab9 */ /* 0x000fe20000000a00 */
[----:B------:R-:W-:-:S02]  /*9330*/  IMAD.U32 R5, RZ, RZ, UR43 ;  /* 0x0000002bff057e24 */ /* 0x000fc4000f8e00ff */
[----:B------:R-:W-:Y:S01]  /*9340*/  IMAD R0, R0, UR6, RZ ;  /* 0x0000000600007c24 */ /* 0x000fe2000f8e02ff */
[----:B------:R0:W5:Y:S01]  /*9350*/  LD.E.128 R56, desc[UR48][R10.64] ;  /* 0x000000300a387980 */ /* 0x000162000c101d00 */
[----:B------:R-:W-:Y:S02]  /*9360*/  IMAD R3, R3, R6, R8 ;  /* 0x0000000603037224 */ /* 0x000fe400078e0208 */
[----:B--2---:R-:W-:Y:S01]  /*9370*/  IMAD.U32 R4, RZ, RZ, UR42 ;  /* 0x0000002aff047e24 */ /* 0x004fe2000f8e00ff */
[----:B------:R-:W-:Y:S01]  /*9380*/  @!PT LDS RZ, [RZ] ;  /* 0x00000000fffff984 */ /* 0x000fe20000000800 */
[----:B------:R-:W-:Y:S01]  /*9390*/  @!PT LDS RZ, [RZ] ;  /* 0x00000000fffff984 */ /* 0x000fe20000000800 */
[----:B------:R-:W-:Y:S01]  /*93a0*/  @!PT LDS RZ, [RZ] ;  /* 0x00000000fffff984 */ /* 0x000fe20000000800 */
[----:B------:R-:W-:Y:S01]  /*93b0*/  @!PT LDS RZ, [RZ] ;  /* 0x00000000fffff984 */ /* 0x000fe20000000800 */
[----:B------:R1:W-:Y:S06]  /*93c0*/  MEMBAR.ALL.CTA ;  /* 0x0000000000007992 */ /* 0x0003ec0000008000 */
[----:B-1----:R-:W1:Y:S01]  /*93d0*/  FENCE.VIEW.ASYNC.S ;  /* 0x00000000000073c6 */ /* 0x002e620000000000 */
[----:B------:R-:W-:-:S02]  /*93e0*/  IMAD.U32 R5, RZ, RZ, UR4 ;  /* 0x00000004ff057e24 */ /* 0x000fc4000f8e00ff */
[C---:B------:R-:W-:Y:S01]  /*93f0*/  IMAD R9, R7.reuse, UR7, R0 ;  /* 0x0000000707097c24 */ /* 0x040fe2000f8e0200 */
[----:B------:R-:W-:Y:S01]  /*9400*/  SHF.R.S32.HI R0, RZ, 0x1f, R3 ;  /* 0x0000001fff007819 */ /* 0x000fe20000011403 */
[----:B------:R-:W-:Y:S01]  /*9410*/  IMAD.WIDE.U32 R4, R7, UR6, R4 ;  /* 0x0000000607047c25 */ /* 0x000fe2000f8e0004 */
[----:B------:R-:W-:-:S03]  /*9420*/  ULDC.64 UR6, c[0x0][0xad8] ;  /* 0x0002b60000067ab9 */ /* 0x000fc60000000a00 */
[----:B------:R-:W-:Y:S02]  /*9430*/  IMAD.IADD R5, R5, 0x1, R9 ;  /* 0x0000000105057824 */ /* 0x000fe400078e0209 */
[----:B------:R-:W-:Y:S02]  /*9440*/  IMAD R0, R0, UR6, RZ ;  /* 0x0000000600007c24 */ /* 0x000fe4000f8e02ff */
[----:B------:R-:W-:Y:S01]  /*9450*/  IMAD R89, R89, 0x80, R18 ;  /* 0x0000008059597824 */ /* 0x000fe200078e0212 */
[----:B------:R-:W-:Y:S01]  /*9460*/  UIADD3 UR39, UR39, 0x29820, URZ ;  /* 0x0002982027277890 */ /* 0x000fe2000fffe03f */
[C---:B------:R-:W-:Y:S02]  /*9470*/  IMAD R9, R3.reuse, UR7, R0 ;  /* 0x0000000703097c24 */ /* 0x040fe4000f8e0200 */
[----:B------:R-:W-:Y:S01]  /*9480*/  IMAD.WIDE.U32 R4, R3, UR6, R4 ;  /* 0x0000000603047c25 */ /* 0x000fe2000f8e0004 */
[----:B------:R-:W-:Y:S01]  /*9490*/  UIADD3 UR52, UR52, 0x1, URZ ;  /* 0x0000000134347890 */ /* 0x000fe2000fffe03f */
[----:B------:R-:W-:Y:S01]  /*94a0*/  ISETP.GE.AND P1, PT, R89, R68, PT ;  /* 0x000000445900720c */ /* 0x000fe20003f26270 */
[----:B------:R-:W-:Y:S01]  /*94b0*/  ULDC.64 UR6, c[0x0][0xa80] ;  /* 0x0002a00000067ab9 */ /* 0x000fe20000000a00 */
[----:B------:R-:W-:Y:S01]  /*94c0*/  IMAD.IADD R5, R5, 0x1, R9 ;  /* 0x0000000105057824 */ /* 0x000fe200078e0209 */
[----:B------:R-:W-:Y:S01]  /*94d0*/  UPRMT UR39, URZ, 0x654, UR39 ;  /* 0x000006543f277896 */ /* 0x000fe20008000027 */
[----:B------:R-:W-:Y:S01]  /*94e0*/  LEA R0, P2, R4, UR6, 0x1 ;  /* 0x0000000604007c11 */ /* 0x000fe2000f8408ff */
[----:B------:R-:W-:-:S03]  /*94f0*/  UISETP.NE.AND UP0, UPT, UR52, 0x2, UPT ;  /* 0x000000023400788c */ /* 0x000fc6000bf05270 */
[----:B0-----:R-:W-:Y:S01]  /*9500*/  LEA.HI.X R10, R4, UR7, R5, 0x1, P2 ;  /* 0x00000007040a7c11 */ /* 0x001fe200090f0c05 */
[----:B------:R-:W-:Y:S01]  /*9510*/  USEL UR5, URZ, 0x1, UP0 ;  /* 0x000000013f057887 */ /* 0x000fe20008000000 */
[C---:B------:R-:W-:Y:S01]  /*9520*/  VIADD R7, R89.reuse, 0x20 ;  /* 0x0000002059077836 */ /* 0x040fe20000000000 */
[----:B------:R-:W-:Y:S01]  /*9530*/  ULDC UR4, c[0x0][0xc] ;  /* 0x0000030000047ab9 */ /* 0x000fe20000000800 */
[----:B------:R-:W-:Y:S01]  /*9540*/  VIADD R3, R89, 0x40 ;  /* 0x0000004059037836 */ /* 0x000fe20000000000 */
[----:B------:R-:W-:Y:S01]  /*9550*/  UIADD3 UR41, UR4, UR41, URZ ;  /* 0x0000002904297290 */ /* 0x000fe2000fffe03f */
[----:B-1----:R0:W1:Y:S01]  /*9560*/  SHFL.IDX PT, R8, R0, RZ, 0x181f ;  /* 0x00181fff00087589 */ /* 0x00206200000e0000 */
[----:B------:R-:W-:Y:S01]  /*9570*/  USEL UR52, UR52, URZ, UP0 ;  /* 0x0000003f34347287 */ /* 0x000fe20008000000 */
[----:B------:R-:W-:Y:S01]  /*9580*/  SYNCS.ARRIVE.TRANS64.RED.A1T0 RZ, [UR39], RZ ;  /* 0x000000ffffff79a7 */ /* 0x000fe20008100427 */
[----:B------:R-:W-:Y:S01]  /*9590*/  ULOP3.LUT UR44, UR44, UR5, URZ, 0x3c, !UPT ;  /* 0x000000052c2c7292 */ /* 0x000fe2000f8e3c3f */
[----:B------:R0:W2:Y:S01]  /*95a0*/  SHFL.IDX PT, R9, R10, RZ, 0x181f ;  /* 0x00181fff0a097589 */ /* 0x0000a200000e0000 */
[----:B------:R-:W-:Y:S01]  /*95b0*/  BSSY B0, `(.L_x_31) ;  /* 0x000000c000007945 */ /* 0x000fe20003800000 */
[----:B------:R-:W-:-:S02]  /*95c0*/  ISETP.GE.AND P3, PT, R7, R68, PT ;  /* 0x000000440700720c */ /* 0x000fc40003f66270 */
[----:B------:R-:W-:Y:S01]  /*95d0*/  ISETP.GE.AND P0, PT, R3, R68, PT ;  /* 0x000000440300720c */ /* 0x000fe20003f06270 */
[----:B------:R-:W-:-:S12]  /*95e0*/  @P1 BRA `(.L_x_32) ;  /* 0x0000000000201947 */ /* 0x000fd80003800000 */
[----:B------:R-:W-:Y:S02]  /*95f0*/  ULDC UR4, c[0x0][0xac8] ;  /* 0x0002b20000047ab9 */ /* 0x000fe40000000800 */
[----:B------:R-:W-:Y:S02]  /*9600*/  ISETP.GE.AND P2, PT, R16, UR4, PT ;  /* 0x0000000410007c0c */ /* 0x000fe4000bf46270 */
[----:B------:R-:W-:-:S11]  /*9610*/  ISETP.GE.AND P1, PT, R2, UR4, PT ;  /* 0x0000000402007c0c */ /* 0x000fd6000bf26270 */
[----:B-1----:R-:W-:Y:S02]  /*9620*/  @!P2 LEA R6, P4, R16, R8, 0x1 ;  /* 0x000000081006a211 */ /* 0x002fe400078808ff */
[----:B--2---:R-:W-:Y:S02]  /*9630*/  @!P1 IMAD.WIDE R4, R2, 0x2, R8 ;  /* 0x0000000202049825 */ /* 0x004fe400078e0208 */
[----:B------:R-:W-:-:S03]  /*9640*/  @!P2 LEA.HI.X R7, R16, R9, R192, 0x1, P4 ;  /* 0x000000091007a211 */ /* 0x000fc600020f0cc0 */
[----:B-----5:R3:W-:Y:S04]  /*9650*/  @!P1 ST.E.128 desc[UR48][R4.64], R44 ;  /* 0x0000002c04009985 */ /* 0x0207e8000c101d30 */
[----:B------:R3:W-:Y:S02]  /*9660*/  @!P2 ST.E.128 desc[UR48][R6.64], R52 ;  /* 0x000000340600a985 */ /* 0x0007e4000c101d30 */
.L_x_32:
[----:B------:R-:W-:Y:S05]  /*9670*/  BSYNC B0 ;  /* 0x0000000000007941 */ /* 0x000fea0003800000 */
.L_x_31:
[----:B--2---:R2:W4:Y:S01]  /*9680*/  SHFL.IDX PT, R9, R10, 0x1, 0x181f ;  /* 0x00381f000a097f89 */ /* 0x00452200000e0000 */
[----:B------:R-:W-:Y:S03]  /*9690*/  BSSY B0, `(.L_x_33) ;  /* 0x000000b000007945 */ /* 0x000fe60003800000 */
[----:B-1----:R2:W1:Y:S01]  /*96a0*/  SHFL.IDX PT, R8, R0, 0x1, 0x181f ;  /* 0x00381f0000087f89 */ /* 0x00246200000e0000 */
[----:B------:R-:W-:Y:S05]  /*96b0*/  @P3 BRA `(.L_x_34) ;  /* 0x0000000000203947 */ /* 0x000fea0003800000 */
[----:B------:R-:W-:Y:S02]  /*96c0*/  ULDC UR4, c[0x0][0xac8] ;  /* 0x0002b20000047ab9 */ /* 0x000fe40000000800 */
[----:B------:R-:W-:Y:S02]  /*96d0*/  ISETP.GE.AND P3, PT, R16, UR4, PT ;  /* 0x0000000410007c0c */ /* 0x000fe4000bf66270 */
[----:B------:R-:W-:-:S11]  /*96e0*/  ISETP.GE.AND P2, PT, R2, UR4, PT ;  /* 0x0000000402007c0c */ /* 0x000fd6000bf46270 */
[----:B-1-3--:R-:W-:Y:S02]  /*96f0*/  @!P3 LEA R6, P1, R16, R8, 0x1 ;  /* 0x000000081006b211 */ /* 0x00afe400078208ff */
[----:B----4-:R-:W-:Y:S02]  /*9700*/  @!P2 IMAD.WIDE R4, R2, 0x2, R8 ;  /* 0x000000020204a825 */ /* 0x010fe400078e0208 */
[----:B------:R-:W-:-:S03]  /*9710*/  @!P3 LEA.HI.X R7, R16, R9, R192, 0x1, P1 ;  /* 0x000000091007b211 */ /* 0x000fc600008f0cc0 */
[----:B-----5:R1:W-:Y:S04]  /*9720*/  @!P2 ST.E.128 desc[UR48][R4.64], R40 ;  /* 0x000000280400a985 */ /* 0x0203e8000c101d30 */
[----:B------:R1:W-:Y:S02]  /*9730*/  @!P3 ST.E.128 desc[UR48][R6.64], R56 ;  /* 0x000000380600b985 */ /* 0x0003e4000c101d30 */
.L_x_34:
[----:B------:R-:W-:Y:S05]  /*9740*/  BSYNC B0 ;  /* 0x0000000000007941 */ /* 0x000fea0003800000 */
.L_x_33:
[----:B----4-:R4:W0:Y:S01]  /*9750*/  SHFL.IDX PT, R9, R10, 0x2, 0x181f ;  /* 0x00581f000a097f89 */ /* 0x01082200000e0000 */
[----:B------:R-:W-:Y:S03]  /*9760*/  BSSY B0, `(.L_x_35) ;  /* 0x000000b000007945 */ /* 0x000fe60003800000 */
[----:B-1----:R4:W1:Y:S01]  /*9770*/  SHFL.IDX PT, R8, R0, 0x2, 0x181f ;  /* 0x00581f0000087f89 */ /* 0x00286200000e0000 */
[----:B------:R-:W-:Y:S05]  /*9780*/  @P0 BRA `(.L_x_36) ;  /* 0x0000000000200947 */ /* 0x000fea0003800000 */
[----:B------:R-:W-:Y:S02]  /*9790*/  ULDC UR4, c[0x0][0xac8] ;  /* 0x0002b20000047ab9 */ /* 0x000fe40000000800 */
[----:B------:R-:W-:Y:S02]  /*97a0*/  ISETP.GE.AND P2, PT, R16, UR4, PT ;  /* 0x0000000410007c0c */ /* 0x000fe4000bf46270 */
[----:B------:R-:W-:-:S11]  /*97b0*/  ISETP.GE.AND P1, PT, R2, UR4, PT ;  /* 0x0000000402007c0c */ /* 0x000fd6000bf26270 */
[----:B-1-3--:R-:W-:Y:S02]  /*97c0*/  @!P2 LEA R6, P0, R16, R8, 0x1 ;  /* 0x000000081006a211 */ /* 0x00afe400078008ff */
[----:B0-----:R-:W-:Y:S02]  /*97d0*/  @!P1 IMAD.WIDE R4, R2, 0x2, R8 ;  /* 0x0000000202049825 */ /* 0x001fe400078e0208 */
[----:B------:R-:W-:-:S03]  /*97e0*/  @!P2 LEA.HI.X R7, R16, R9, R192, 0x1, P0 ;  /* 0x000000091007a211 */ /* 0x000fc600000f0cc0 */
[----:B-----5:R0:W-:Y:S04]  /*97f0*/  @!P1 ST.E.128 desc[UR48][R4.64], R32 ;  /* 0x0000002004009985 */ /* 0x0201e8000c101d30 */
[----:B------:R0:W-:Y:S02]  /*9800*/  @!P2 ST.E.128 desc[UR48][R6.64], R48 ;  /* 0x000000300600a985 */ /* 0x0001e4000c101d30 */
.L_x_36:
[----:B------:R-:W-:Y:S05]  /*9810*/  BSYNC B0 ;  /* 0x0000000000007941 */ /* 0x000fea0003800000 */
.L_x_35:
[----:B------:R-:W-:Y:S01]  /*9820*/  VIADD R3, R89, 0x60 ;  /* 0x0000006059037836 */ /* 0x000fe20000000000 */
[----:B0-----:R0:W0:Y:S01]  /*9830*/  SHFL.IDX PT, R9, R10, 0x3, 0x181f ;  /* 0x00781f000a097f89 */ /* 0x00102200000e0000 */
[----:B------:R-:W-:Y:S01]  /*9840*/  UIADD3 UR45, UR45, 0x1, URZ ;  /* 0x000000012d2d7890 */ /* 0x000fe2000fffe03f */
[----:B------:R-:W-:Y:S02]  /*9850*/  BSSY B0, `(.L_x_37) ;  /* 0x000000c000007945 */ /* 0x000fe40003800000 */
[----:B------:R-:W-:Y:S01]  /*9860*/  ISETP.GE.AND P0, PT, R3, R68, PT ;  /* 0x000000440300720c */ /* 0x000fe20003f06270 */
[----:B-1----:R1:W0:-:S12]  /*9870*/  SHFL.IDX PT, R8, R0, 0x3, 0x181f ;  /* 0x00781f0000087f89 */ /* 0x00221800000e0000 */
[----:B-1----:R-:W-:Y:S05]  /*9880*/  @P0 BRA `(.L_x_38) ;  /* 0x0000000000200947 */ /* 0x002fea0003800000 */
[----:B------:R-:W-:Y:S02]  /*9890*/  ULDC UR4, c[0x0][0xac8] ;  /* 0x0002b20000047ab9 */ /* 0x000fe40000000800 */
[----:B------:R-:W-:Y:S02]  /*98a0*/  ISETP.GE.AND P2, PT, R16, UR4, PT ;  /* 0x0000000410007c0c */ /* 0x000fe4000bf46270 */
[----:B------:R-:W-:-:S11]  /*98b0*/  ISETP.GE.AND P1, PT, R2, UR4, PT ;  /* 0x0000000402007c0c */ /* 0x000fd6000bf26270 */
[----:B0--3--:R-:W-:Y:S02]  /*98c0*/  @!P2 LEA R6, P0, R16, R8, 0x1 ;  /* 0x000000081006a211 */ /* 0x009fe400078008ff */
[----:B------:R-:W-:Y:S02]  /*98d0*/  @!P1 IMAD.WIDE R4, R2, 0x2, R8 ;  /* 0x0000000202049825 */ /* 0x000fe400078e0208 */
[----:B------:R-:W-:-:S03]  /*98e0*/  @!P2 LEA.HI.X R7, R16, R9, R192, 0x1, P0 ;  /* 0x000000091007a211 */ /* 0x000fc600000f0cc0 */
[----:B-----5:R1:W-:Y:S04]  /*98f0*/  @!P1 ST.E.128 desc[UR48][R4.64], R28 ;  /* 0x0000001c04009985 */ /* 0x0203e8000c101d30 */
[----:B------:R1:W-:Y:S02]  /*9900*/  @!P2 ST.E.128 desc[UR48][R6.64], R36 ;  /* 0x000000240600a985 */ /* 0x0003e4000c101d30 */
.L_x_38:
[----:B------:R-:W-:Y:S05]  /*9910*/  BSYNC B0 ;  /* 0x0000000000007941 */ /* 0x000fea0003800000 */
.L_x_37:
[----:B--2-4-:R-:W2:Y:S02]  /*9920*/  LDC R0, c[0x0][0xc34] ;  /* 0x00030d00ff007b82 */ /* 0x014ea40000000800 */
[----:B--2---:R-:W-:-:S13]  /*9930*/  ISETP.LE.AND P0, PT, R0, UR41, PT ;  /* 0x0000002900007c0c */ /* 0x004fda000bf03270 */
[----:B------:R-:W-:Y:S05]  /*9940*/  @!P0 BRA `(.L_x_39) ;  /* 0xffffff7400148947 */ /* 0x000fea000383ffff */
[----:B------:R-:W-:Y:S05]  /*9950*/  EXIT ;  /* 0x000000000000794d */ /* 0x000fea0003800000 */
.L_x_7:
[----:B------:R-:W-:-:S08]  /*9960*/  NOP ;  /* 0x0000000000007918 */ /* 0x000fd00000000000 */
[----:B------:R-:W0:-:S00]  /*9970*/  USETMAXREG.DEALLOC.CTAPOOL 0x18 ;  /* 0x00000018000079c8 */ /* 0x000e0000080e0500 */
[----:B------:R-:W1:Y:S01]  /*9980*/  S2UR UR50, SR_CTAID.X ;  /* 0x00000000003279c3 */ /* 0x000e620000002500 */
[----:B0-----:R-:W-:Y:S01]  /*9990*/  IMAD.MOV.U32 R0, RZ, RZ, 0x1 ;  /* 0x00000001ff007424 */ /* 0x001fe200078e00ff */
[----:B------:R-:W-:Y:S01]  /*99a0*/  UMOV UR46, 0x1 ;  /* 0x00000001002e7882 */ /* 0x000fe20000000000 */
[----:B------:R-:W-:-:S03]  /*99b0*/  IMAD.MOV.U32 R17, RZ, RZ, RZ ;  /* 0x000000ffff117224 */ /* 0x000fc600078e00ff */
[----:B------:R0:W-:Y:S02]  /*99c0*/  STL [R1], R0 ;  /* 0x0000000001007387 */ /* 0x0001e40000100800 */
[----:B------:R-:W1:Y:S02]  /*99d0*/  LDC R2, c[0x0][0xc34] ;  /* 0x00030d00ff027b82 */ /* 0x000e640000000800 */
[----:B-1----:R-:W-:-:S13]  /*99e0*/  ISETP.LE.AND P0, PT, R2, UR50, PT ;  /* 0x0000003202007c0c */ /* 0x002fda000bf03270 */
[----:B0-----:R-:W-:Y:S05]  /*99f0*/  @P0 BRA `(.L_x_40) ;  /* 0x0000003000a00947 */ /* 0x001fea0003800000 */
[----:B------:R-:W0:Y:S01]  /*9a00*/  S2R R11, SR_TID.X ;  /* 0x00000000000b7919 */ /* 0x000e220000002100 */
[----:B------:R-:W1:Y:S01]  /*9a10*/  S2UR UR4, SR_CgaCtaId ;  /* 0x00000000000479c3 */ /* 0x000e620000008800 */
[----:B------:R-:W-:Y:S01]  /*9a20*/  UMOV UR41, 0x400 ;  /* 0x0000040000297882 */ /* 0x000fe20000000000 */
[----:B------:R-:W-:Y:S01]  /*9a30*/  IMAD.MOV.U32 R17, RZ, RZ, RZ ;  /* 0x000000ffff117224 */ /* 0x000fe200078e00ff */
[----:B------:R-:W-:Y:S01]  /*9a40*/  ULDC.64 UR52, c[0x0][0x198] ;  /* 0x0000660000347ab9 */ /* 0x000fe20000000a00 */
[----:B------:R-:W-:Y:S02]  /*9a50*/  ULOP3.LUT UR42, UR38, 0x1, URZ, 0xfc, !UPT ;  /* 0x00000001262a7892 */ /* 0x000fe4000f8efc3f */
[----:B------:R-:W-:Y:S01]  /*9a60*/  ULOP3.LUT UR47, UR38, 0x2, URZ, 0xfc, !UPT ;  /* 0x00000002262f7892 */ /* 0x000fe2000f8efc3f */
[----:B------:R-:W-:Y:S01]  /*9a70*/  ULDC UR43, c[0x0][0xc] ;  /* 0x00000300002b7ab9 */ /* 0x000fe20000000800 */
[----:B------:R-:W-:Y:S01]  /*9a80*/  UMOV UR46, URZ ;  /* 0x0000003f002e7c82 */ /* 0x000fe20008000000 */
[----:B-1----:R-:W-:Y:S01]  /*9a90*/  ULEA UR41, UR4, UR41, 0x18 ;  /* 0x0000002904297291 */ /* 0x002fe2000f8ec03f */
[C---:B0-----:R-:W-:Y:S01]  /*9aa0*/  IMAD.SHL.U32 R4, R11.reuse, 0x80, RZ ;  /* 0x000000800b047824 */ /* 0x041fe200078e00ff */
[C---:B------:R-:W-:Y:S01]  /*9ab0*/  LOP3.LUT R10, R11.reuse, 0x7f, RZ, 0xc0, !PT ;  /* 0x0000007f0b0a7812 */ /* 0x040fe200078ec0ff */
[C---:B------:R-:W-:Y:S01]  /*9ac0*/  IMAD.SHL.U32 R2, R11.reuse, 0x10, RZ ;  /* 0x000000100b027824 */ /* 0x040fe200078e00ff */
[C---:B------:R-:W-:Y:S01]  /*9ad0*/  LOP3.LUT P0, RZ, R11.reuse, 0x4, RZ, 0xc0, !PT ;  /* 0x000000040bff7812 */ /* 0x040fe2000780c0ff */
[----:B------:R-:W-:Y:S01]  /*9ae0*/  IMAD.SHL.U32 R9, R11, 0x4, RZ ;  /* 0x000000040b097824 */ /* 0x000fe200078e00ff */
[----:B------:R-:W-:-:S02]  /*9af0*/  SHF.R.U32.HI R0, RZ, 0x5, R10 ;  /* 0x00000005ff007819 */ /* 0x000fc4000001160a */
[----:B------:R-:W-:-:S03]  /*9b00*/  LOP3.LUT R3, R4, 0x380, RZ, 0xc0, !PT ;  /* 0x0000038004037812 */ /* 0x000fc600078ec0ff */
[C---:B------:R-:W-:Y:S02]  /*9b10*/  IMAD.SHL.U32 R7, R0.reuse, 0x200, RZ ;  /* 0x0000020000077824 */ /* 0x040fe400078e00ff */
[----:B------:R-:W-:Y:S01]  /*9b20*/  IMAD R5, R0, 0x10, R3 ;  /* 0x0000001000057824 */ /* 0x000fe200078e0203 */
[----:B------:R-:W-:Y:S01]  /*9b30*/  LOP3.LUT R0, R2, 0x1b0, RZ, 0xc0, !PT ;  /* 0x000001b002007812 */ /* 0x000fe200078ec0ff */
[----:B------:R-:W-:-:S03]  /*9b40*/  IMAD.SHL.U32 R3, R11, 0x2, RZ ;  /* 0x000000020b037824 */ /* 0x000fc600078e00ff */
[--C-:B------:R-:W-:Y:S02]  /*9b50*/  LOP3.LUT R5, R5, 0x70, R2.reuse, 0x78, !PT ;  /* 0x0000007005057812 */ /* 0x100fe400078e7802 */
[----:B------:R-:W-:Y:S02]  /*9b60*/  LOP3.LUT R0, R0, 0x30, R3, 0x78, !PT ;  /* 0x0000003000007812 */ /* 0x000fe400078e7803 */
[----:B------:R-:W-:Y:S02]  /*9b70*/  LOP3.LUT R3, R7, 0x40, R2, 0xf8, !PT ;  /* 0x0000004007037812 */ /* 0x000fe400078ef802 */
[----:B------:R-:W-:Y:S02]  /*9b80*/  LOP3.LUT R5, R5, 0xc00, R4, 0xf8, !PT ;  /* 0x00000c0005057812 */ /* 0x000fe400078ef804 */
[----:B------:R-:W-:Y:S01]  /*9b90*/  LOP3.LUT R0, R3, R0, RZ, 0xfc, !PT ;  /* 0x0000000003007212 */ /* 0x000fe200078efcff */
[----:B------:R-:W-:Y:S01]  /*9ba0*/  IMAD.SHL.U32 R3, R11, 0x20, RZ ;  /* 0x000000200b037824 */ /* 0x000fe200078e00ff */
[----:B------:R-:W-:Y:S01]  /*9bb0*/  LOP3.LUT R2, R2, 0x30, RZ, 0xc0, !PT ;  /* 0x0000003002027812 */ /* 0x000fe200078ec0ff */
[----:B------:R0:W-:Y:S02]  /*9bc0*/  STL [R1+0x14], R5 ;  /* 0x0000140501007387 */ /* 0x0001e40000100800 */
[----:B------:R-:W-:Y:S01]  /*9bd0*/  VIADD R0, R0, UR41 ;  /* 0x0000002900007c36 */ /* 0x000fe20008000000 */
[----:B------:R-:W-:-:S02]  /*9be0*/  LOP3.LUT R6, R3, 0x80, RZ, 0xc0, !PT ;  /* 0x0000008003067812 */ /* 0x000fc400078ec0ff */
[----:B------:R-:W-:Y:S02]  /*9bf0*/  LOP3.LUT R8, R7, 0x60, R3, 0xf8, !PT ;  /* 0x0000006007087812 */ /* 0x000fe400078ef803 */
[----:B------:R-:W-:Y:S02]  /*9c00*/  LOP3.LUT R6, R6, 0x10, R11, 0xf8, !PT ;  /* 0x0000001006067812 */ /* 0x000fe400078ef80b */
[----:B------:R-:W-:Y:S02]  /*9c10*/  LOP3.LUT R7, R8, 0x100, R3, 0xf8, !PT ;  /* 0x0000010008077812 */ /* 0x000fe400078ef803 */
[----:B------:R-:W-:Y:S02]  /*9c20*/  LOP3.LUT R6, R6, 0x10, R9, 0x78, !PT ;  /* 0x0000001006067812 */ /* 0x000fe400078e7809 */
[----:B0-----:R-:W-:Y:S02]  /*9c30*/  SHF.R.U32.HI R5, RZ, 0x2, R10 ;  /* 0x00000002ff057819 */ /* 0x001fe4000001160a */
[----:B------:R-:W-:-:S02]  /*9c40*/  LOP3.LUT R4, R7, R6, RZ, 0xfc, !PT ;  /* 0x0000000607047212 */ /* 0x000fc400078efcff */
[----:B------:R-:W-:Y:S02]  /*9c50*/  LOP3.LUT R3, R5, 0x60, R3, 0xf8, !PT ;  /* 0x0000006005037812 */ /* 0x000fe400078ef803 */
[----:B------:R-:W-:Y:S01]  /*9c60*/  LOP3.LUT R3, R2, 0x40, RZ, 0xfc, !PT ;  /* 0x0000004002037812 */ /* 0x000fe200078efcff */
[----:B------:R0:W-:Y:S02]  /*9c70*/  STL [R1+0x10], R4 ;  /* 0x0000100401007387 */ /* 0x0001e40000100800 */
[----:B0-----:R-:W-:-:S05]  /*9c80*/  IMAD.MOV.U32 R4, RZ, RZ, 0x40 ;  /* 0x00000040ff047424 */ /* 0x001fca00078e00ff */
[----:B------:R-:W-:-:S05]  /*9c90*/  SEL R4, R4, 0xffffffc0, !P0 ;  /* 0xffffffc004047807 */ /* 0x000fca0004000000 */
[----:B------:R0:W-:Y:S04]  /*9ca0*/  STL [R1+0x18], R4 ;  /* 0x0000180401007387 */ /* 0x0001e80000100800 */
[----:B------:R1:W-:Y:S01]  /*9cb0*/  STL [R1+0x1c], R0 ;  /* 0x00001c0001007387 */ /* 0x0003e20000100800 */
[----:B0-----:R-:W-:Y:S01]  /*9cc0*/  IMAD.MOV.U32 R4, RZ, RZ, 0x1 ;  /* 0x00000001ff047424 */ /* 0x001fe200078e00ff */
[----:B-1----:R-:W-:-:S04]  /*9cd0*/  LOP3.LUT R0, R2, 0x80, RZ, 0xfc, !PT ;  /* 0x0000008002007812 */ /* 0x002fc800078efcff */
[----:B------:R0:W-:Y:S03]  /*9ce0*/  STL [R1], R4 ;  /* 0x0000000401007387 */ /* 0x0001e60000100800 */
.L_x_87:
[----:B------:R-:W-:Y:S01]  /*9cf0*/  ULDC UR4, c[0x0][0xc38] ;  /* 0x00030e0000047ab9 */ /* 0x000fe20000000800 */
[----:B------:R-:W-:Y:S01]  /*9d00*/  ULDC UR8, c[0x0][0xc44] ;  /* 0x0003110000087ab9 */ /* 0x000fe20000000800 */
[----:B------:R-:W-:Y:S02]  /*9d10*/  UISETP.NE.AND UP2, UPT, UR4, 0x1, UPT ;  /* 0x000000010400788c */ /* 0x000fe4000bf45270 */
[----:B------:R-:W-:Y:S01]  /*9d20*/  UISETP.NE.AND UP1, UPT, UR8, 0x1, UPT ;  /* 0x000000010800788c */ /* 0x000fe2000bf25270 */
[----:B------:R-:W-:Y:S01]  /*9d30*/  ULDC.64 UR4, c[0x0][0x418] ;  /* 0x0001060000047ab9 */ /* 0x000fe20000000a00 */
[----:B------:R-:W-:Y:S01]  /*9d40*/  ULDC UR6, c[0x0][0x424] ;  /* 0x0001090000067ab9 */ /* 0x000fe20000000800 */
[----:B------:R-:W-:Y:S02]  /*9d50*/  UISETP.NE.U32.AND UP0, UPT, UR4, URZ, UPT ;  /* 0x0000003f0400728c */ /* 0x000fe4000bf05070 */
[----:B------:R-:W-:Y:S02]  /*9d60*/  UIADD3 UR9, UR41, 0x1a400, URZ ;  /* 0x0001a40029097890 */ /* 0x000fe4000fffe03f */
[----:B------:R-:W-:-:S02]  /*9d70*/  UISETP.NE.AND.EX UP0, UPT, UR5, URZ, UPT, UP0 ;  /* 0x0000003f0500728c */ /* 0x000fc4000bf05300 */
[----:B------:R-:W-:Y:S01]  /*9d80*/  @UP2 ULDC UR4, c[0x0][0xc3c] ;  /* 0x00030f0000042ab9 */ /* 0x000fe20000000800 */
[----:B------:R-:W-:Y:S01]  /*9d90*/  ULDC UR40, c[0x0][0x2f0] ;  /* 0x0000bc0000287ab9 */ /* 0x000fe20000000800 */
[----:B------:R-:W-:Y:S02]  /*9da0*/  UIMAD.WIDE.U32 UR4, UR50, UR4, URZ ;  /* 0x00000004320472a5 */ /* 0x000fe4000f8e003f */
[----:B------:R-:W-:Y:S01]  /*9db0*/  USEL UR6, UR6, 0x1, UP0 ;  /* 0x0000000106067887 */ /* 0x000fe20008000000 */
[----:B------:R-:W-:Y:S01]  /*9dc0*/  @UP2 ULDC UR7, c[0x0][0xc40] ;  /* 0x0003100000072ab9 */ /* 0x000fe20000000800 */
[----:B------:R-:W-:Y:S01]  /*9dd0*/  ULOP3.LUT UP0, URZ, UR9, 0x1bf, URZ, 0xc0, !UPT ;  /* 0x000001bf093f7892 */ /* 0x000fe2000f80c03f */
[----:B------:R-:W-:Y:S01]  /*9de0*/  UMOV UR45, UR50 ;  /* 0x00000032002d7c82 */ /* 0x000fe20008000000 */
[----:B------:R-:W-:Y:S02]  /*9df0*/  UIMAD UR40, UR6, UR40, URZ ;  /* 0x00000028062872a4 */ /* 0x000fe4000f8e023f */
[----:B------:R-:W-:-:S02]  /*9e00*/  @UP2 USHF.R.U32.HI UR45, URZ, UR7, UR5 ;  /* 0x000000073f2d2299 */ /* 0x000fc40008011605 */
[----:B------:R-:W-:Y:S01]  /*9e10*/  PLOP3.LUT P0, PT, PT, PT, UP0, 0x80, 0x0 ;  /* 0x000000000000781c */ /* 0x000fe20003f0f008 */
[----:B------:R-:W-:Y:S01]  /*9e20*/  @UP1 ULDC.64 UR10, c[0x0][0xc48] ;  /* 0x00031200000a1ab9 */ /* 0x000fe20000000a00 */
[----:B------:R-:W-:Y:S02]  /*9e30*/  UIADD3 UR6, UR40, 0x9f, URZ ;  /* 0x0000009f28067890 */ /* 0x000fe4000fffe03f */
[----:B------:R-:W-:Y:S02]  /*9e40*/  UIMAD.WIDE.U32 UR4, UR45, UR10, URZ ;  /* 0x0000000a2d0472a5 */ /* 0x000fe4000f8e003f */
[----:B------:R-:W-:Y:S01]  /*9e50*/  UMOV UR44, UR45 ;  /* 0x0000002d002c7c82 */ /* 0x000fe20008000000 */
[----:B------:R-:W-:Y:S02]  /*9e60*/  UIMAD.WIDE UR6, UR6, 0x66666667, URZ ;  /* 0x66666667060678a5 */ /* 0x000fe4000f8e023f */
[----:B------:R-:W-:Y:S02]  /*9e70*/  @UP1 USHF.R.U32.HI UR44, URZ, UR11, UR5 ;  /* 0x0000000b3f2c1299 */ /* 0x000fe40008011605 */
[----:B------:R-:W-:-:S02]  /*9e80*/  USHF.R.U32.HI UR39, URZ, 0x1f, UR7 ;  /* 0x0000001f3f277899 */ /* 0x000fc40008011607 */
[----:B------:R-:W-:Y:S02]  /*9e90*/  UIADD3 UR36, -UR44, URZ, URZ ;  /* 0x0000003f2c247290 */ /* 0x000fe4000fffe13f */
[----:B------:R-:W-:Y:S02]  /*9ea0*/  ULEA.HI.SX32 UR39, UR7, UR39, 0x1a ;  /* 0x0000002707277291 */ /* 0x000fe4000f8fd23f */
[----:B------:R-:W-:Y:S01]  /*9eb0*/  UIMAD UR36, UR8, UR36, UR45 ;  /* 0x00000024082472a4 */ /* 0x000fe2000f8e022d */
[----:B-1----:R-:W-:Y:S11]  /*9ec0*/  @!P0 BRA `(.L_x_41) ;  /* 0x0000000000408947 */ /* 0x002ff60003800000 */
[----:B------:R-:W-:Y:S01]  /*9ed0*/  MOV R2, 0x0 ;  /* 0x0000000000027802 */ /* 0x000fe20000000f00 */
[----:B------:R-:W-:Y:S01]  /*9ee0*/  ULDC.64 UR6, c[0x4][0xa0] ;  /* 0x0100280000067ab9 */ /* 0x000fe20000000a00 */
[----:B------:R-:W-:Y:S01]  /*9ef0*/  ULDC.64 UR8, c[0x4][0xa8] ;  /* 0x01002a0000087ab9 */ /* 0x000fe20000000a00 */
[----:B------:R-:W-:Y:S01]  /*9f00*/  ULDC.64 UR4, c[0x4][0x8] ;  /* 0x0100020000047ab9 */ /* 0x000fe20000000a00 */
[----:B0-----:R-:W-:Y:S02]  /*9f10*/  IMAD.U32 R4, RZ, RZ, UR6 ;  /* 0x00000006ff047e24 */ /* 0x001fe4000f8e00ff */
[----:B------:R-:W0:Y:S01]  /*9f20*/  LDC.64 R2, c[0x4][R2] ;  /* 0x0100000002027b82 */ /* 0x000e220000000a00 */
[----:B------:R-:W-:Y:S02]  /*9f30*/  IMAD.U32 R5, RZ, RZ, UR7 ;  /* 0x00000007ff057e24 */ /* 0x000fe4000f8e00ff */
[----:B------:R-:W-:Y:S02]  /*9f40*/  IMAD.U32 R6, RZ, RZ, UR8 ;  /* 0x00000008ff067e24 */ /* 0x000fe4000f8e00ff */
[----:B------:R-:W-:-:S02]  /*9f50*/  IMAD.U32 R7, RZ, RZ, UR9 ;  /* 0x00000009ff077e24 */ /* 0x000fc4000f8e00ff */
[----:B------:R-:W-:Y:S02]  /*9f60*/  IMAD.U32 R10, RZ, RZ, UR4 ;  /* 0x00000004ff0a7e24 */ /* 0x000fe4000f8e00ff */
[----:B------:R-:W-:Y:S02]  /*9f70*/  IMAD.U32 R11, RZ, RZ, UR5 ;  /* 0x00000005ff0b7e24 */ /* 0x000fe4000f8e00ff */
[----:B------:R-:W-:Y:S02]  /*9f80*/  IMAD.MOV.U32 R8, RZ, RZ, 0x70 ;  /* 0x00000070ff087424 */ /* 0x000fe400078e00ff */
[----:B------:R-:W-:Y:S02]  /*9f90*/  IMAD.MOV.U32 R12, RZ, RZ, 0x1 ;  /* 0x00000001ff0c7424 */ /* 0x000fe400078e00ff */
[----:B------:R-:W-:-:S07]  /*9fa0*/  IMAD.MOV.U32 R13, RZ, RZ, RZ ;  /* 0x000000ffff0d7224 */ /* 0x000fce00078e00ff */
[----:B------:R-:W-:-:S07]  /*9fb0*/  LEPC R20, `(.L_x_41) ;  /* 0x000000001014794e */ /* 0x000fce0000000000 */
[----:B0-----:R-:W-:Y:S05]  /*9fc0*/  CALL.ABS.NOINC R2 ;  /* 0x0000000002007343 */ /* 0x001fea0003c00000 */
.L_x_41:
[----:B------:R-:W-:-:S06]  /*9fd0*/  UIADD3 UR4, UR41, 0xa400, URZ ;  /* 0x0000a40029047890 */ /* 0x000fcc000fffe03f */
[----:B------:R-:W-:-:S05]  /*9fe0*/  IMAD.U32 R16, RZ, RZ, UR4 ;  /* 0x00000004ff107e24 */ /* 0x000fca000f8e00ff */
[----:B------:R-:W-:-:S13]  /*9ff0*/  LOP3.LUT P0, RZ, R16, 0x3ff, RZ, 0xc0, !PT ;  /* 0x000003ff10ff7812 */ /* 0x000fda000780c0ff */
[----:B------:R-:W-:Y:S05]  /*a000*/  @!P0 BRA `(.L_x_42) ;  /* 0x0000000000408947 */ /* 0x000fea0003800000 */
        /* <DEDUP_REMOVED lines=16> */
.L_x_42:
[----:B------:R-:W-:-:S04]  /*a110*/  UIADD3 UR4, UR41, 0x400, URZ ;  /* 0x0000040029047890 */ /* 0x000fc8000fffe03f */
[----:B------:R-:W-:-:S06]  /*a120*/  ULOP3.LUT UP0, URZ, UR4, 0x9f, URZ, 0xc0, !UPT ;  /* 0x0000009f043f7892 */ /* 0x000fcc000f80c03f */
[----:B------:R-:W-:-:S13]  /*a130*/  PLOP3.LUT P0, PT, PT, PT, UP0, 0x80, 0x0 ;  /* 0x000000000000781c */ /* 0x000fda0003f0f008 */
        /* <DEDUP_REMOVED lines=17> */
.L_x_43:
        /* <DEDUP_REMOVED lines=18> */
.L_x_44:
[----:B------:R-:W-:Y:S01]  /*a370*/  ULDC.64 UR4, c[0x0][0x9f8] ;  /* 0x00027e0000047ab9 */ /* 0x000fe20000000a00 */
[----:B------:R-:W2:Y:S01]  /*a380*/  LDL.LU R18, [R1+0x4] ;  /* 0x0000040001127983 */ /* 0x000ea20000300800 */
[----:B------:R-:W-:Y:S01]  /*a390*/  UISETP.NE.U32.AND UP0, UPT, UR4, URZ, UPT ;  /* 0x0000003f0400728c */ /* 0x000fe2000bf05070 */
[----:B------:R-:W-:-:S03]  /*a3a0*/  IMAD.U32 R8, RZ, RZ, UR44 ;  /* 0x0000002cff087e24 */ /* 0x000fc6000f8e00ff */
[----:B------:R-:W-:-:S06]  /*a3b0*/  UISETP.NE.AND.EX UP0, UPT, UR5, URZ, UPT, UP0 ;  /* 0x0000003f0500728c */ /* 0x000fcc000bf05300 */
[----:B------:R-:W-:-:S05]  /*a3c0*/  PLOP3.LUT P0, PT, PT, PT, UP0, 0x80, 0x0 ;  /* 0x000000000000781c */ /* 0x000fca0003f0f008 */
[----:B------:R-:W-:Y:S02]  /*a3d0*/  @UP0 ULDC.64 UR4, c[0x0][0x9f8] ;  /* 0x00027e0000040ab9 */ /* 0x000fe40000000a00 */
[----:B------:R-:W-:-:S06]  /*a3e0*/  @UP0 UIMAD.WIDE UR4, UR44, 0x4, UR4 ;  /* 0x000000042c0408a5 */ /* 0x000fcc000f8e0204 */
[----:B------:R-:W-:Y:S02]  /*a3f0*/  IMAD.U32 R2, RZ, RZ, UR4 ;  /* 0x00000004ff027e24 */ /* 0x000fe4000f8e00ff */
[----:B------:R-:W-:-:S05]  /*a400*/  IMAD.U32 R3, RZ, RZ, UR5 ;  /* 0x00000005ff037e24 */ /* 0x000fca000f8e00ff */
[----:B------:R1:W3:Y:S01]  /*a410*/  @P0 LDG.E R8, desc[UR48][R2.64] ;  /* 0x0000003002080981 */ /* 0x0002e2000c1e1900 */
[----:B------:R-:W-:Y:S01]  /*a420*/  UMOV UR4, 0xffffffff ;  /* 0xffffffff00047882 */ /* 0x000fe20000000000 */
[----:B------:R-:W4:Y:S01]  /*a430*/  S2R R19, SR_TID.X ;  /* 0x0000000000137919 */ /* 0x000f220000002100 */
[----:B-1----:R-:W1:Y:S02]  /*a440*/  LDC.64 R2, c[0x0][0x418] ;  /* 0x00010600ff027b82 */ /* 0x002e640000000a00 */
[----:B-1----:R-:W-:Y:S02]  /*a450*/  ISETP.NE.U32.AND P0, PT, R2, RZ, PT ;  /* 0x000000ff0200720c */ /* 0x002fe40003f05070 */
[----:B----4-:R-:W-:Y:S02]  /*a460*/  SHF.R.U32.HI R19, RZ, 0x5, R19 ;  /* 0x00000005ff137819 */ /* 0x010fe40000011613 */
[----:B------:R-:W-:Y:S02]  /*a470*/  ISETP.NE.AND.EX P1, PT, R3, RZ, PT, P0 ;  /* 0x000000ff0300720c */ /* 0x000fe40003f25300 */
[----:B------:R-:W-:-:S02]  /*a480*/  LOP3.LUT R19, R19, 0x3, RZ, 0xc0, !PT ;  /* 0x0000000313137812 */ /* 0x000fc400078ec0ff */
[----:B--2---:R-:W-:-:S09]  /*a490*/  LOP3.LUT R18, R18, 0xfffffffe, RZ, 0xc0, !PT ;  /* 0xfffffffe12127812 */ /* 0x004fd200078ec0ff */
[----:B------:R-:W-:Y:S02]  /*a4a0*/  @P1 LOP3.LUT R18, R18, 0x1, RZ, 0xfc, !PT ;  /* 0x0000000112121812 */ /* 0x000fe400078efcff */
[----:B---3--:R-:W-:Y:S01]  /*a4b0*/  SHF.R.S32.HI R9, RZ, 0x1f, R8 ;  /* 0x0000001fff097819 */ /* 0x008fe20000011408 */
[----:B------:R1:W-:Y:S01]  /*a4c0*/  STL [R1+0x8], R8 ;  /* 0x0000080801007387 */ /* 0x0003e20000100800 */
[----:B------:R-:W-:-:S03]  /*a4d0*/  SEL R16, R8, RZ, !P1 ;  /* 0x000000ff08107207 */ /* 0x000fc60004800000 */
[----:B------:R1:W-:Y:S04]  /*a4e0*/  STL [R1+0xc], R9 ;  /* 0x00000c0901007387 */ /* 0x0003e80000100800 */
[----:B------:R1:W-:Y:S01]  /*a4f0*/  STL [R1+0x4], R18 ;  /* 0x0000041201007387 */ /* 0x0003e20000100800 */
[----:B------:R-:W-:Y:S05]  /*a500*/  BRA.DIV UR4, `(.L_x_45) ;  /* 0x0000002e04307947 */ /* 0x000fea000b800000 */
[----:B------:R2:W3:Y:S02]  /*a510*/  SHFL.IDX PT, R14, R19, RZ, 0x1f ;  /* 0x00001fff130e7589 */ /* 0x0004e400000e0000 */
.L_x_103:
[----:B------:R-:W-:Y:S01]  /*a520*/  PLOP3.LUT P2, PT, PT, PT, PT, 0x8, 0x0 ;  /* 0x000000000000781c */ /* 0x000fe20003f4e170 */
[----:B------:R-:W-:Y:S01]  /*a530*/  IMAD.MOV.U32 R0, RZ, RZ, R18 ;  /* 0x000000ffff007224 */ /* 0x000fe200078e0012 */
[----:B---3--:R-:W-:-:S04]  /*a540*/  ISETP.NE.AND P0, PT, R14, RZ, PT ;  /* 0x000000ff0e00720c */ /* 0x008fc80003f05270 */
[----:B------:R-:W-:-:S07]  /*a550*/  LOP3.LUT R0, R0, 0xfffffffd, RZ, 0xc0, !PT ;  /* 0xfffffffd00007812 */ /* 0x000fce00078ec0ff */
[----:B------:R-:W-:-:S05]  /*a560*/  @P2 LOP3.LUT R0, R0, 0x2, RZ, 0xfc, !PT ;  /* 0x0000000200002812 */ /* 0x000fca00078efcff */
[----:B------:R3:W-:Y:S01]  /*a570*/  STL [R1+0x4], R0 ;  /* 0x0000040001007387 */ /* 0x0007e20000100800 */
[----:B------:R-:W-:Y:S05]  /*a580*/  @P0 BRA `(.L_x_46) ;  /* 0x00000004008c0947 */ /* 0x000fea0003800000 */
[----:B------:R-:W-:-:S06]  /*a590*/  UIADD3 UR4, UR39, -0x1, URZ ;  /* 0xffffffff27047890 */ /* 0x000fcc000fffe03f */
[----:B---3--:R-:W-:Y:S01]  /*a5a0*/  IMAD.U32 R0, RZ, RZ, UR4 ;  /* 0x00000004ff007e24 */ /* 0x008fe2000f8e00ff */
[----:B------:R-:W-:-:S03]  /*a5b0*/  UMOV UR4, 0xffffffff ;  /* 0xffffffff00047882 */ /* 0x000fc60000000000 */
[----:B------:R-:W-:Y:S05]  /*a5c0*/  BRA.DIV UR4, `(.L_x_47) ;  /* 0x0000002e04207947 */ /* 0x000fea000b800000 */
[----:B------:R-:W-:-:S13]  /*a5d0*/  ELECT P6, URZ, PT ;  /* 0x00000000003f782f */ /* 0x000fda00038c0000 */
.L_x_106:
[----:B------:R-:W-:Y:S05]  /*a5e0*/  @!P6 BRA `(.L_x_46) ;  /* 0x000000040074e947 */ /* 0x000fea0003800000 */
[----:B------:R-:W-:Y:S01]  /*a5f0*/  IMAD.MOV.U32 R16, RZ, RZ, R8 ;  /* 0x000000ffff107224 */ /* 0x000fe200078e0008 */
[----:B------:R-:W-:Y:S06]  /*a600*/  @!P1 BRA `(.L_x_48) ;  /* 0x0000000000449947 */ /* 0x000fec0003800000 */
[----:B------:R-:W3:Y:S01]  /*a610*/  LDC R7, c[0x0][0x43c] ;  /* 0x00010f00ff077b82 */ /* 0x000ee20000000800 */
[----:B------:R-:W-:Y:S01]  /*a620*/  ULDC.64 UR4, c[0x0][0x428] ;  /* 0x00010a0000047ab9 */ /* 0x000fe20000000a00 */
[----:B---3--:R-:W-:-:S13]  /*a630*/  ISETP.NE.AND P0, PT, R7, 0x1, PT ;  /* 0x000000010700780c */ /* 0x008fda0003f05270 */
[----:B0-----:R-:W0:Y:S02]  /*a640*/  @P0 LDC.64 R4, c[0x0][0x440] ;  /* 0x00011000ff040b82 */ /* 0x001e240000000a00 */
[----:B0-----:R-:W-:-:S04]  /*a650*/  @P0 IMAD.HI.U32 R6, R0, R4, RZ ;  /* 0x0000000400060227 */ /* 0x001fc800078e00ff */
[----:B------:R-:W-:Y:S01]  /*a660*/  IMAD.MOV.U32 R4, RZ, RZ, R0 ;  /* 0x000000ffff047224 */ /* 0x000fe200078e0000 */
[----:B------:R-:W-:Y:S01]  /*a670*/  @P0 SHF.R.U32.HI R4, RZ, R5, R6 ;  /* 0x00000005ff040219 */ /* 0x000fe20000011606 */
[----:B------:R-:W-:-:S04]  /*a680*/  IMAD R6, R9, UR4, RZ ;  /* 0x0000000409067c24 */ /* 0x000fc8000f8e02ff */
[----:B------:R-:W-:Y:S02]  /*a690*/  IMAD.MOV R5, RZ, RZ, -R4 ;  /* 0x000000ffff057224 */ /* 0x000fe400078e0a04 */
[----:B------:R-:W-:Y:S02]  /*a6a0*/  IMAD R6, R8, UR5, R6 ;  /* 0x0000000508067c24 */ /* 0x000fe4000f8e0206 */
[----:B------:R-:W-:Y:S01]  /*a6b0*/  IMAD R0, R7, R5, R0 ;  /* 0x0000000507007224 */ /* 0x000fe200078e0200 */
[----:B------:R-:W-:-:S03]  /*a6c0*/  SHF.R.S32.HI R5, RZ, 0x1f, R4 ;  /* 0x0000001fff057819 */ /* 0x000fc60000011404 */
[----:B------:R-:W-:-:S04]  /*a6d0*/  IMAD.WIDE.U32 R4, R8, UR4, R4 ;  /* 0x0000000408047c25 */ /* 0x000fc8000f8e0004 */
[----:B------:R-:W-:Y:S01]  /*a6e0*/  IMAD.IADD R6, R5, 0x1, R6 ;  /* 0x0000000105067824 */ /* 0x000fe200078e0206 */
[----:B------:R-:W-:-:S04]  /*a6f0*/  LEA R2, P0, R4, R2, 0x2 ;  /* 0x0000000204027211 */ /* 0x000fc800078010ff */
[----:B------:R-:W-:-:S05]  /*a700*/  LEA.HI.X R3, R4, R3, R6, 0x2, P0 ;  /* 0x0000000304037211 */ /* 0x000fca00000f1406 */
[----:B------:R3:W5:Y:S04]  /*a710*/  LDG.E R16, desc[UR48][R2.64] ;  /* 0x0000003002107981 */ /* 0x000768000c1e1900 */
.L_x_48:
[----:B---3--:R-:W3:Y:S01]  /*a720*/  LDL R3, [R1] ;  /* 0x0000000001037983 */ /* 0x008ee20000100800 */
[----:B------:R-:W0:Y:S02]  /*a730*/  S2R R2, SR_TID.X ;  /* 0x0000000000027919 */ /* 0x000e240000002100 */
[----:B0-----:R-:W-:Y:S02]  /*a740*/  LOP3.LUT R4, R2, 0x7f, RZ, 0xc0, !PT ;  /* 0x0000007f02047812 */ /* 0x001fe400078ec0ff */
[----:B------:R-:W-:Y:S02]  /*a750*/  LEA R2, R17, UR41, 0x3 ;  /* 0x0000002911027c11 */ /* 0x000fe4000f8e18ff */
[----:B------:R-:W-:Y:S02]  /*a760*/  ISETP.NE.AND P1, PT, R4, RZ, PT ;  /* 0x000000ff0400720c */ /* 0x000fe40003f25270 */
[----:B---3--:R-:W-:-:S04]  /*a770*/  SHF.L.U32 R3, R3, 0x1f, RZ ;  /* 0x0000001f03037819 */ /* 0x008fc800000006ff */
[----:B------:R-:W0:Y:S02]  /*a780*/  SYNCS.PHASECHK.TRANS64.TRYWAIT P0, [R2+URZ+0x29880], R3 ;  /* 0x02988003020075a7 */ /* 0x000e24000800017f */
[----:B0-----:R-:W-:Y:S05]  /*a790*/  @!P0 BRA `(.L_x_49) ;  /* 0x0000002800cc8947 */ /* 0x001fea0003800000 */
.L_x_107:
[----:B------:R-:W-:Y:S05]  /*a7a0*/  @P1 BRA `(.L_x_50) ;  /* 0x00000000001c1947 */ /* 0x000fea0003800000 */
[----:B------:R-:W3:Y:S02]  /*a7b0*/  S2R R4, SR_TID.X ;  /* 0x0000000000047919 */ /* 0x000ee40000002100 */
[----:B---3--:R-:W-:Y:S01]  /*a7c0*/  LOP3.LUT R5, R4, 0x1f, RZ, 0xc0, !PT ;  /* 0x0000001f04057812 */ /* 0x008fe200078ec0ff */
[----:B------:R-:W-:-:S03]  /*a7d0*/  IMAD.MOV.U32 R4, RZ, RZ, 0x5000 ;  /* 0x00005000ff047424 */ /* 0x000fc600078e00ff */
[----:B------:R-:W-:Y:S01]  /*a7e0*/  ISETP.NE.AND P0, PT, R5, RZ, PT ;  /* 0x000000ff0500720c */ /* 0x000fe20003f05270 */
[----:B------:R3:W-:-:S12]  /*a7f0*/  SYNCS.ARRIVE.TRANS64 RZ, [R2+URZ+0x29870], R4 ;  /* 0x0298700402ff79a7 */ /* 0x0007d8000800003f */
[----:B---3--:R-:W-:Y:S05]  /*a800*/  @!P0 BRA `(.L_x_50) ;  /* 0x0000000000048947 */ /* 0x008fea0003800000 */
[----:B------:R-:W-:Y:S01]  /*a810*/  BPT.TRAP 0x1 ;  /* 0x000000040000795c */ /* 0x000fe20000300000 */
.L_x_50:
[----:B------:R-:W-:Y:S01]  /*a820*/  R2UR UR32, R17 ;  /* 0x00000000112072ca */ /* 0x000fe200000e0000 */
[----:B------:R-:W-:Y:S01]  /*a830*/  IMAD R0, R0, 0xa0, RZ ;  /* 0x000000a000007824 */ /* 0x000fe200078e02ff */
[----:B------:R-:W-:Y:S01]  /*a840*/  R2UR UR33, R2 ;  /* 0x00000000022172ca */ /* 0x000fe200000e0000 */
[----:B------:R-:W-:Y:S01]  /*a850*/  UIADD3 UR4, UP0, UR52, 0x470, URZ ;  /* 0x0000047034047890 */ /* 0x000fe2000ff1e03f */
[----:B-----5:R-:W-:Y:S01]  /*a860*/  R2UR UR37, R16 ;  /* 0x00000000102572ca */ /* 0x020fe200000e0000 */
[----:B------:R-:W-:Y:S01]  /*a870*/  UMOV UR6, 0x0 ;  /* 0x0000000000067882 */ /* 0x000fe20000000000 */
[----:B------:R-:W-:Y:S01]  /*a880*/  R2UR UR35, R0 ;  /* 0x00000000002372ca */ /* 0x000fe200000e0000 */
[----:B------:R-:W-:Y:S01]  /*a890*/  UIADD3.X UR5, URZ, UR53, URZ, UP0, !UPT ;  /* 0x000000353f057290 */ /* 0x000fe200087fe43f */
[----:B------:R-:W-:Y:S01]  /*a8a0*/  UMOV UR7, 0x14f00000 ;  /* 0x14f0000000077882 */ /* 0x000fe20000000000 */
[----:B------:R-:W-:-:S04]  /*a8b0*/  UMOV UR34, URZ ;  /* 0x0000003f00227c82 */ /* 0x000fc80008000000 */
[----:B------:R-:W-:Y:S02]  /*a8c0*/  UIMAD UR32, UR32, 0x5000, UR41 ;  /* 0x00005000202078a4 */ /* 0x000fe4000f8e0229 */
[----:B------:R-:W-:Y:S02]  /*a8d0*/  UIADD3 UR33, UR33, 0x29870, URZ ;  /* 0x0002987021217890 */ /* 0x000fe4000fffe03f */
[----:B------:R-:W-:-:S09]  /*a8e0*/  UIADD3 UR32, UR32, 0xa400, URZ ;  /* 0x0000a40020207890 */ /* 0x000fd2000fffe03f */
[----:B------:R3:W-:Y:S01]  /*a8f0*/  UTMALDG.4D [UR32], [UR4], desc[UR6] ;  /* 0x00000620040075b4 */ /* 0x0007e20008019000 */
[----:B------:R-:W4:Y:S02]  /*a900*/  SYNCS.PHASECHK.TRANS64.TRYWAIT P0, [R2+URZ+0x29840], R3 ;  /* 0x02984003020075a7 */ /* 0x000f24000800017f */
[----:B---34-:R-:W-:Y:S05]  /*a910*/  @!P0 BRA `(.L_x_51) ;  /* 0x0000002800808947 */ /* 0x018fea0003800000 */
.L_x_108:
[----:B------:R-:W-:Y:S05]  /*a920*/  @P1 BRA `(.L_x_52) ;  /* 0x00000000001c1947 */ /* 0x000fea0003800000 */
[----:B------:R-:W4:Y:S01]  /*a930*/  S2R R4, SR_TID.X ;  /* 0x0000000000047919 */ /* 0x000f220000002100 */
[----:B0--3--:R-:W-:-:S04]  /*a940*/  IMAD.MOV.U32 R3, RZ, RZ, 0x7800 ;  /* 0x00007800ff037424 */ /* 0x009fc800078e00ff */
[----:B------:R0:W-:Y:S01]  /*a950*/  SYNCS.ARRIVE.TRANS64 RZ, [R2+URZ+0x29830], R3 ;  /* 0x0298300302ff79a7 */ /* 0x0001e2000800003f */
[----:B----4-:R-:W-:-:S04]  /*a960*/  LOP3.LUT R4, R4, 0x1f, RZ, 0xc0, !PT ;  /* 0x0000001f04047812 */ /* 0x010fc800078ec0ff */
[----:B------:R-:W-:-:S13]  /*a970*/  ISETP.NE.AND P0, PT, R4, RZ, PT ;  /* 0x000000ff0400720c */ /* 0x000fda0003f05270 */
[----:B0-----:R-:W-:Y:S05]  /*a980*/  @!P0 BRA `(.L_x_52) ;  /* 0x0000000000048947 */ /* 0x001fea0003800000 */
[----:B------:R-:W-:Y:S01]  /*a990*/  BPT.TRAP 0x1 ;  /* 0x000000040000795c */ /* 0x000fe20000300000 */
.L_x_52:
[----:B0--3--:R-:W3:Y:S01]  /*a9a0*/  LDL.LU R3, [R1+0x4] ;  /* 0x0000040001037983 */ /* 0x009ee20000300800 */
[----:B------:R-:W-:Y:S01]  /*a9b0*/  R2UR UR8, R17 ;  /* 0x00000000110872ca */ /* 0x000fe200000e0000 */
[----:B------:R-:W-:Y:S01]  /*a9c0*/  UIADD3 UR4, UP0, UR52, 0x370, URZ ;  /* 0x0000037034047890 */ /* 0x000fe2000ff1e03f */
[----:B------:R-:W-:Y:S01]  /*a9d0*/  R2UR UR25, R2 ;  /* 0x00000000021972ca */ /* 0x000fe200000e0000 */
[----:B------:R-:W-:Y:S01]  /*a9e0*/  UMOV UR6, 0x0 ;  /* 0x0000000000067882 */ /* 0x000fe20000000000 */
[----:B------:R-:W-:Y:S01]  /*a9f0*/  PLOP3.LUT P0, PT, PT, PT, PT, 0x80, 0x0 ;  /* 0x000000000000781c */ /* 0x000fe20003f0f070 */
[----:B------:R-:W-:Y:S01]  /*aa00*/  UIADD3.X UR5, URZ, UR53, URZ, UP0, !UPT ;  /* 0x000000353f057290 */ /* 0x000fe200087fe43f */
[----:B------:R-:W-:Y:S01]  /*aa10*/  R2UR UR27, R0 ;  /* 0x00000000001b72ca */ /* 0x000fe200000e0000 */
[----:B------:R-:W-:Y:S01]  /*aa20*/  UMOV UR7, 0x14f00000 ;  /* 0x14f0000000077882 */ /* 0x000fe20000000000 */
[----:B------:R-:W-:Y:S01]  /*aa30*/  R2UR UR29, R16 ;  /* 0x00000000101d72ca */ /* 0x000fe200000e0000 */
[----:B------:R-:W-:Y:S01]  /*aa40*/  UMOV UR26, URZ ;  /* 0x0000003f001a7c82 */ /* 0x000fe20008000000 */
[----:B------:R-:W-:Y:S01]  /*aa50*/  UMOV UR28, UR36 ;  /* 0x00000024001c7c82 */ /* 0x000fe20008000000 */
[----:B------:R-:W-:Y:S01]  /*aa60*/  UMOV UR18, 0x40 ;  /* 0x0000004000127882 */ /* 0x000fe20000000000 */
[----:B------:R-:W-:Y:S01]  /*aa70*/  UMOV UR20, UR36 ;  /* 0x0000002400147c82 */ /* 0x000fe20008000000 */
[----:B------:R-:W-:-:S02]  /*aa80*/  UIMAD UR8, UR8, 0x7800, UR41 ;  /* 0x00007800080878a4 */ /* 0x000fc4000f8e0229 */
[----:B------:R-:W-:Y:S02]  /*aa90*/  UIADD3 UR25, UR25, 0x29830, URZ ;  /* 0x0002983019197890 */ /* 0x000fe4000fffe03f */
[----:B------:R-:W-:Y:S02]  /*aaa0*/  UIADD3 UR24, UR8, 0x1a400, URZ ;  /* 0x0001a40008187890 */ /* 0x000fe4000fffe03f */
[----:B------:R-:W-:Y:S02]  /*aab0*/  UIADD3 UR16, UR8, 0x1cc00, URZ ;  /* 0x0001cc0008107890 */ /* 0x000fe4000fffe03f */
[----:B------:R-:W-:Y:S01]  /*aac0*/  UIADD3 UR8, UR8, 0x1f400, URZ ;  /* 0x0001f40008087890 */ /* 0x000fe2000fffe03f */
[----:B------:R-:W-:Y:S01]  /*aad0*/  UMOV UR19, UR27 ;  /* 0x0000001b00137c82 */ /* 0x000fe20008000000 */
[----:B------:R-:W-:Y:S01]  /*aae0*/  UMOV UR21, UR29 ;  /* 0x0000001d00157c82 */ /* 0x000fe20008000000 */
[----:B------:R-:W-:Y:S01]  /*aaf0*/  UMOV UR17, UR25 ;  /* 0x0000001900117c82 */ /* 0x000fe20008000000 */
[----:B------:R-:W-:Y:S01]  /*ab00*/  UMOV UR10, 0x80 ;  /* 0x00000080000a7882 */ /* 0x000fe20000000000 */
[----:B------:R-:W-:Y:S01]  /*ab10*/  UMOV UR12, UR36 ;  /* 0x00000024000c7c82 */ /* 0x000fe20008000000 */
[----:B------:R-:W-:Y:S01]  /*ab20*/  UMOV UR11, UR27 ;  /* 0x0000001b000b7c82 */ /* 0x000fe20008000000 */
[----:B------:R-:W-:Y:S01]  /*ab30*/  UMOV UR13, UR29 ;  /* 0x0000001d000d7c82 */ /* 0x000fe20008000000 */
[----:B------:R4:W-:Y:S01]  /*ab40*/  UTMALDG.4D [UR24], [UR4], desc[UR6] ;  /* 0x00000618040075b4 */ /* 0x0009e20008019000 */
[----:B------:R-:W-:Y:S01]  /*ab50*/  UMOV UR9, UR25 ;  /* 0x0000001900097c82 */ /* 0x000fe20008000000 */
[----:B------:R4:W-:Y:S01]  /*ab60*/  UTMALDG.4D [UR16], [UR4], desc[UR6] ;  /* 0x00000610040075b4 */ /* 0x0009e20008019000 */
[----:B------:R4:W-:Y:S01]  /*ab70*/  UTMALDG.4D [UR8], [UR4], desc[UR6] ;  /* 0x00000608040075b4 */ /* 0x0009e20008019000 */
[----:B---3--:R-:W-:-:S04]  /*ab80*/  LOP3.LUT R3, R3, 0xfffffffd, RZ, 0xc0, !PT ;  /* 0xfffffffd03037812 */ /* 0x008fc800078ec0ff */
[----:B------:R-:W-:-:S05]  /*ab90*/  @P0 LOP3.LUT R3, R3, 0x2, RZ, 0xfc, !PT ;  /* 0x0000000203030812 */ /* 0x000fca00078efcff */
[----:B------:R4:W-:Y:S01]  /*aba0*/  STL [R1+0x4], R3 ;  /* 0x0000040301007387 */ /* 0x0009e20000100800 */
[----:B------:R-:W-:Y:S01]  /*abb0*/  NOP ;  /* 0x0000000000007918 */ /* 0x000fe20000000000 */
.L_x_46:
[----:B------:R-:W-:Y:S05]  /*abc0*/  WARPSYNC.ALL ;  /* 0x0000000000007948 */ /* 0x000fea0003800000 */
[----:B----4-:R-:W-:Y:S01]  /*abd0*/  UIADD3 UR4, UR41, 0x14400, URZ ;  /* 0x0001440029047890 */ /* 0x010fe2000fffe03f */
[----:B------:R-:W-:Y:S03]  /*abe0*/  BAR.SYNC.DEFER_BLOCKING 0x8, 0x180 ;  /* 0x0206000000007b1d */ /* 0x000fe60000010000 */
        /* <DEDUP_REMOVED lines=14> */
[----:B-1----:R-:W-:Y:S02]  /*acd0*/  IMAD.MOV.U32 R8, RZ, RZ, 0x70 ;  /* 0x00000070ff087424 */ /* 0x002fe400078e00ff */
[----:B------:R-:W-:Y:S02]  /*ace0*/  IMAD.MOV.U32 R12, RZ, RZ, 0x1 ;  /* 0x00000001ff0c7424 */ /* 0x000fe400078e00ff */
[----:B------:R-:W-:-:S07]  /*acf0*/  IMAD.MOV.U32 R13, RZ, RZ, RZ ;  /* 0x000000ffff0d7224 */ /* 0x000fce00078e00ff */
[----:B------:R-:W-:-:S07]  /*ad00*/  LEPC R20, `(.L_x_53) ;  /* 0x000000001014794e */ /* 0x000fce0000000000 */
[----:B0-23--:R-:W-:Y:S05]  /*ad10*/  CALL.ABS.NOINC R2 ;  /* 0x0000000002007343 */ /* 0x00dfea0003c00000 */
.L_x_53:
[----:B-1----:R1:W5:Y:S01]  /*ad20*/  LDL R8, [R1+0x1c] ;  /* 0x00001c0001087983 */ /* 0x0023620000100800 */
[----:B------:R-:W4:Y:S01]  /*ad30*/  LDC R7, c[0x0][0x448] ;  /* 0x00011200ff077b82 */ /* 0x000f220000000800 */
[----:B---3--:R-:W-:Y:S01]  /*ad40*/  IMAD R0, RZ, RZ, -UR45 ;  /* 0x8000002dff007e24 */ /* 0x008fe2000f8e02ff */
[----:B------:R-:W3:Y:S01]  /*ad50*/  S2R R2, SR_TID.X ;  /* 0x0000000000027919 */ /* 0x000ee20000002100 */
[----:B------:R-:W2:Y:S05]  /*ad60*/  S2R R18, SR_TID.X ;  /* 0x0000000000127919 */ /* 0x000eaa0000002100 */
[----:B------:R-:W0:Y:S01]  /*ad70*/  LDC R3, c[0x0][0xc38] ;  /* 0x00030e00ff037b82 */ /* 0x000e220000000800 */
[----:B------:R-:W-:Y:S01]  /*ad80*/  USHF.R.S32.HI UR4, URZ, 0x1f, UR36 ;  /* 0x0000001f3f047899 */ /* 0x000fe20008011424 */
[----:B------:R-:W-:Y:S01]  /*ad90*/  ULDC.64 UR8, c[0x0][0x2d8] ;  /* 0x0000b60000087ab9 */ /* 0x000fe20000000a00 */
[----:B----4-:R-:W-:Y:S01]  /*ada0*/  ISETP.NE.AND P0, PT, R7, 0x1, PT ;  /* 0x000000010700780c */ /* 0x010fe20003f05270 */
[----:B0-----:R-:W-:Y:S01]  /*adb0*/  IMAD R0, R3, R0, UR50 ;  /* 0x0000003203007e24 */ /* 0x001fe2000f8e0200 */
[----:B---3--:R-:W-:-:S03]  /*adc0*/  LOP3.LUT R2, R2, 0x7f, RZ, 0xc0, !PT ;  /* 0x0000007f02027812 */ /* 0x008fc600078ec0ff */
[----:B------:R-:W-:-:S08]  /*add0*/  IMAD.SHL.U32 R0, R0, 0x80, RZ ;  /* 0x0000008000007824 */ /* 0x000fd000078e00ff */
[----:B------:R-:W0:Y:S01]  /*ade0*/  @P0 LDC R4, c[0x0][0x44c] ;  /* 0x00011300ff040b82 */ /* 0x000e220000000800 */
[----:B------:R-:W-:Y:S01]  /*adf0*/  SHF.R.U32.HI R2, RZ, 0x2, R2 ;  /* 0x00000002ff027819 */ /* 0x000fe20000011602 */
[----:B--2---:R-:W-:-:S05]  /*ae00*/  IMAD.SHL.U32 R18, R18, 0x20, RZ ;  /* 0x0000002012127824 */ /* 0x004fca00078e00ff */
[----:B------:R-:W-:Y:S02]  /*ae10*/  LOP3.LUT R18, R2, 0x60, R18, 0xf8, !PT ;  /* 0x0000006002127812 */ /* 0x000fe400078ef812 */
[----:B------:R-:W2:Y:S02]  /*ae20*/  @P0 LDC R2, c[0x0][0x450] ;  /* 0x00011400ff020b82 */ /* 0x000ea40000000800 */
[----:B------:R-:W-:-:S05]  /*ae30*/  LOP3.LUT R3, R18, R0, RZ, 0xfc, !PT ;  /* 0x0000000012037212 */ /* 0x000fca00078efcff */
[----:B------:R-:W-:Y:S02]  /*ae40*/  IMAD.MOV.U32 R6, RZ, RZ, R3 ;  /* 0x000000ffff067224 */ /* 0x000fe400078e0003 */
[----:B0-----:R-:W-:-:S05]  /*ae50*/  @P0 IMAD.HI.U32 R4, R3, R4, RZ ;  /* 0x0000000403040227 */ /* 0x001fca00078e00ff */
[----:B--2---:R-:W-:-:S05]  /*ae60*/  @P0 SHF.R.U32.HI R6, RZ, R2, R4 ;  /* 0x00000002ff060219 */ /* 0x004fca0000011604 */
[----:B------:R-:W-:Y:S01]  /*ae70*/  IMAD.MOV R4, RZ, RZ, -R6 ;  /* 0x000000ffff047224 */ /* 0x000fe200078e0a06 */
[----:B------:R-:W0:Y:S03]  /*ae80*/  S2R R19, SR_TID.X ;  /* 0x0000000000137919 */ /* 0x000e260000002100 */
[----:B------:R-:W-:Y:S02]  /*ae90*/  IMAD R4, R7, R4, R3 ;  /* 0x0000000407047224 */ /* 0x000fe400078e0203 */
[----:B------:R-:W2:Y:S01]  /*aea0*/  LDC.64 R2, c[0x0][0x2d0] ;  /* 0x0000b400ff027b82 */ /* 0x000ea20000000a00 */
[----:B------:R-:W3:Y:S01]  /*aeb0*/  S2R R18, SR_TID.X ;  /* 0x0000000000127919 */ /* 0x000ee20000002100 */
[----:B------:R-:W-:Y:S02]  /*aec0*/  UIMAD UR6, UR4, UR8, URZ ;  /* 0x00000008040672a4 */ /* 0x000fe4000f8e023f */
[----:B------:R-:W-:-:S02]  /*aed0*/  UIMAD.WIDE.U32 UR4, UR36, UR8, URZ ;  /* 0x00000008240472a5 */ /* 0x000fc4000f8e003f */
[----:B------:R-:W-:Y:S02]  /*aee0*/  UIMAD UR6, UR36, UR9, UR6 ;  /* 0x00000009240672a4 */ /* 0x000fe4000f8e0206 */
[----:B------:R-:W-:Y:S01]  /*aef0*/  USHF.R.S32.HI UR7, URZ, 0x1f, UR44 ;  /* 0x0000001f3f077899 */ /* 0x000fe2000801142c */
[----:B------:R-:W-:Y:S01]  /*af00*/  ULDC.64 UR8, c[0x0][0x2e0] ;  /* 0x0000b80000087ab9 */ /* 0x000fe20000000a00 */
[----:B------:R-:W-:Y:S02]  /*af10*/  UIADD3 UR5, UR5, UR6, URZ ;  /* 0x0000000605057290 */ /* 0x000fe4000fffe03f */
[----:B------:R-:W-:Y:S01]  /*af20*/  UIMAD UR6, UR7, UR8, URZ ;  /* 0x00000008070672a4 */ /* 0x000fe2000f8e023f */
[----:B------:R-:W-:Y:S01]  /*af30*/  SHF.R.S32.HI R5, RZ, 0x1f, R6 ;  /* 0x0000001fff057819 */ /* 0x000fe20000011406 */
[----:B------:R-:W-:Y:S02]  /*af40*/  UIMAD.WIDE.U32 UR4, UR44, UR8, UR4 ;  /* 0x000000082c0472a5 */ /* 0x000fe4000f8e0004 */
[----:B------:R-:W-:-:S04]  /*af50*/  UIMAD UR6, UR44, UR9, UR6 ;  /* 0x000000092c0672a4 */ /* 0x000fc8000f8e0206 */
[----:B------:R-:W-:Y:S01]  /*af60*/  UIADD3 UR5, UR5, UR6, URZ ;  /* 0x0000000605057290 */ /* 0x000fe2000fffe03f */
[-C--:B--2---:R-:W-:Y:S02]  /*af70*/  IMAD R5, R5, R2.reuse, RZ ;  /* 0x0000000205057224 */ /* 0x084fe400078e02ff */
[----:B------:R-:W-:Y:S02]  /*af80*/  ULDC.64 UR6, c[0x0][0x280] ;  /* 0x0000a00000067ab9 */ /* 0x000fe40000000a00 */
[C---:B------:R-:W-:Y:S02]  /*af90*/  IMAD R5, R6.reuse, R3, R5 ;  /* 0x0000000306057224 */ /* 0x040fe400078e0205 */
[----:B------:R-:W-:Y:S01]  /*afa0*/  IMAD.WIDE.U32 R2, R6, R2, UR4 ;  /* 0x0000000406027e25 */ /* 0x000fe2000f8e0002 */
[----:B------:R-:W-:-:S03]  /*afb0*/  ULDC.64 UR4, c[0x0][0x2c8] ;  /* 0x0000b20000047ab9 */ /* 0x000fc60000000a00 */
[----:B0-----:R-:W-:Y:S02]  /*afc0*/  IMAD.SHL.U32 R19, R19, 0x10, RZ ;  /* 0x0000001013137824 */ /* 0x001fe400078e00ff */
[----:B------:R-:W-:Y:S01]  /*afd0*/  IMAD.IADD R3, R3, 0x1, R5 ;  /* 0x0000000103037824 */ /* 0x000fe200078e0205 */
[----:B------:R-:W-:Y:S01]  /*afe0*/  SHF.R.S32.HI R5, RZ, 0x1f, R4 ;  /* 0x0000001fff057819 */ /* 0x000fe20000011404 */
[----:B---3--:R-:W-:Y:S01]  /*aff0*/  IMAD.SHL.U32 R9, R18, 0x10, RZ ;  /* 0x0000001012097824 */ /* 0x008fe200078e00ff */
[----:B------:R-:W-:Y:S01]  /*b000*/  LOP3.LUT R19, R19, 0x30, RZ, 0xc0, !PT ;  /* 0x0000003013137812 */ /* 0x000fe200078ec0ff */
[----:B------:R-:W-:-:S04]  /*b010*/  IMAD.WIDE.U32 R2, R4, UR4, R2 ;  /* 0x0000000404027c25 */ /* 0x000fc8000f8e0002 */
[----:B------:R-:W-:Y:S01]  /*b020*/  IMAD R5, R5, UR4, RZ ;  /* 0x0000000405057c24 */ /* 0x000fe2000f8e02ff */
[----:B------:R-:W-:Y:S01]  /*b030*/  LOP3.LUT R9, R9, 0x30, RZ, 0xc0, !PT ;  /* 0x0000003009097812 */ /* 0x000fe200078ec0ff */
[----:B------:R-:W-:Y:S01]  /*b040*/  ULDC UR4, c[0x0][0x2b8] ;  /* 0x0000ae0000047ab9 */ /* 0x000fe20000000800 */
[C---:B------:R-:W-:Y:S02]  /*b050*/  LOP3.LUT R11, R19.reuse, 0x40, RZ, 0xfc, !PT ;  /* 0x00000040130b7812 */ /* 0x040fe400078efcff */
[----:B------:R-:W-:Y:S01]  /*b060*/  LOP3.LUT R10, R19, 0x80, RZ, 0xfc, !PT ;  /* 0x00000080130a7812 */ /* 0x000fe200078efcff */
[----:B------:R-:W-:Y:S01]  /*b070*/  IMAD R5, R4, UR5, R5 ;  /* 0x0000000504057c24 */ /* 0x000fe2000f8e0205 */
[----:B------:R-:W-:Y:S02]  /*b080*/  IADD3 R6, P3, R2, UR6, RZ ;  /* 0x0000000602067c10 */ /* 0x000fe4000ff7e0ff */
[----:B------:R-:W-:Y:S02]  /*b090*/  ISETP.GE.AND P0, PT, R9, UR4, PT ;  /* 0x0000000409007c0c */ /* 0x000fe4000bf06270 */
[----:B------:R-:W-:-:S02]  /*b0a0*/  ISETP.GE.AND P1, PT, R11, UR4, PT ;  /* 0x000000040b007c0c */ /* 0x000fc4000bf26270 */
[----:B------:R-:W-:Y:S01]  /*b0b0*/  ISETP.GE.AND P2, PT, R10, UR4, PT ;  /* 0x000000040a007c0c */ /* 0x000fe2000bf46270 */
[----:B------:R-:W-:Y:S01]  /*b0c0*/  UMOV UR4, 0xffffffff ;  /* 0xffffffff00047882 */ /* 0x000fe20000000000 */
[----:B------:R-:W-:Y:S02]  /*b0d0*/  LOP3.LUT R18, R18, 0x7f, RZ, 0xc0, !PT ;  /* 0x0000007f12127812 */ /* 0x000fe400078ec0ff */
[----:B------:R-:W-:Y:S02]  /*b0e0*/  IADD3.X R5, R3, UR7, R5, P3, !PT ;  /* 0x0000000703057c10 */ /* 0x000fe40009ffe405 */
[----:B------:R-:W-:Y:S01]  /*b0f0*/  SHF.R.U32.HI R10, RZ, 0x2, R18 ;  /* 0x00000002ff0a7819 */ /* 0x000fe20000011612 */
[----:B-1----:R-:W-:Y:S06]  /*b100*/  BRA.DIV UR4, `(.L_x_54) ;  /* 0x0000002204987947 */ /* 0x002fec000b800000 */
[----:B------:R-:W0:Y:S01]  /*b110*/  SHFL.IDX PT, R3, R6, RZ, 0x1c1f ;  /* 0x001c1fff06037589 */ /* 0x000e2200000e0000 */
[----:B------:R-:W-:Y:S01]  /*b120*/  ULDC UR4, c[0x0][0x288] ;  /* 0x0000a20000047ab9 */ /* 0x000fe20000000800 */
[----:B------:R-:W-:Y:S02]  /*b130*/  IMAD.IADD R0, R10, 0x1, R0 ;  /* 0x000000010a007824 */ /* 0x000fe400078e0200 */
[----:B------:R-:W1:Y:S01]  /*b140*/  SHFL.IDX PT, R2, R5, RZ, 0x1c1f ;  /* 0x001c1fff05027589 */ /* 0x000e6200000e0000 */
[----:B------:R-:W-:-:S05]  /*b150*/  IMAD R4, R7, UR4, RZ ;  /* 0x0000000407047c24 */ /* 0x000fca000f8e02ff */
[----:B------:R-:W-:-:S13]  /*b160*/  ISETP.GE.AND P4, PT, R0, R4, PT ;  /* 0x000000040000720c */ /* 0x000fda0003f86270 */
[----:B0-----:R-:W-:-:S05]  /*b170*/  @!P4 IADD3 R3, P3, R9, R3, RZ ;  /* 0x000000030903c210 */ /* 0x001fca0007f7e0ff */
[----:B-1----:R-:W-:-:S05]  /*b180*/  @!P4 IMAD.X R2, RZ, RZ, R2, P3 ;  /* 0x000000ffff02c224 */ /* 0x002fca00018e0602 */
[----:B------:R-:W-:-:S04]  /*b190*/  @!P4 LOP3.LUT R3, R3, R2, RZ, 0x3c, !PT ;  /* 0x000000020303c212 */ /* 0x000fc800078e3cff */
[----:B------:R-:W-:-:S04]  /*b1a0*/  @!P4 LOP3.LUT R2, R3, R2, RZ, 0x3c, !PT ;  /* 0x000000020302c212 */ /* 0x000fc800078e3cff */
[----:B------:R-:W-:-:S05]  /*b1b0*/  @!P4 LOP3.LUT R3, R3, R2, RZ, 0x3c, !PT ;  /* 0x000000020303c212 */ /* 0x000fca00078e3cff */
[----:B------:R-:W-:Y:S01]  /*b1c0*/  @!PT LDS RZ, [RZ] ;  /* 0x00000000fffff984 */ /* 0x000fe20000000800 */
[----:B-----5:R-:W-:Y:S04]  /*b1d0*/  @!P4 LDGSTS.E.BYPASS.LTC128B.128 [R8+0x14400], desc[UR48][R2.64], !P0 ;  /* 0x144000000208cfae */ /* 0x020fe8000c101d70 */
[----:B------:R-:W-:Y:S04]  /*b1e0*/  @!P4 LDGSTS.E.BYPASS.LTC128B.128 [R8+0x16400], desc[UR48][R2.64+0x40], !P1 ;  /* 0x164000400208cfae */ /* 0x000fe8000c901d70 */
[----:B------:R0:W-:Y:S02]  /*b1f0*/  @!P4 LDGSTS.E.BYPASS.LTC128B.128 [R8+0x18400], desc[UR48][R2.64+0x80], !P2 ;  /* 0x184000800208cfae */ /* 0x0001e4000d101d70 */
[----:B0-----:R-:W-:-:S02]  /*b200*/  VIADD R2, R0, 0x20 ;  /* 0x0000002000027836 */ /* 0x001fc40000000000 */
[----:B------:R-:W0:Y:S03]  /*b210*/  SHFL.IDX PT, R3, R6, 0x1, 0x1c1f ;  /* 0x003c1f0006037f89 */ /* 0x000e2600000e0000 */
[----:B------:R-:W-:Y:S02]  /*b220*/  ISETP.GE.AND P3, PT, R2, R4, PT ;  /* 0x000000040200720c */ /* 0x000fe40003f66270 */
[----:B------:R-:W1:Y:S11]  /*b230*/  SHFL.IDX PT, R2, R5, 0x1, 0x1c1f ;  /* 0x003c1f0005027f89 */ /* 0x000e7600000e0000 */
[----:B0-----:R-:W-:-:S05]  /*b240*/  @!P3 IADD3 R3, P4, R9, R3, RZ ;  /* 0x000000030903b210 */ /* 0x001fca0007f9e0ff */
[----:B-1----:R-:W-:-:S05]  /*b250*/  @!P3 IMAD.X R2, RZ, RZ, R2, P4 ;  /* 0x000000ffff02b224 */ /* 0x002fca00020e0602 */
[----:B------:R-:W-:-:S04]  /*b260*/  @!P3 LOP3.LUT R3, R3, R2, RZ, 0x3c, !PT ;  /* 0x000000020303b212 */ /* 0x000fc800078e3cff */
[----:B------:R-:W-:-:S04]  /*b270*/  @!P3 LOP3.LUT R2, R3, R2, RZ, 0x3c, !PT ;  /* 0x000000020302b212 */ /* 0x000fc800078e3cff */
[----:B------:R-:W-:-:S05]  /*b280*/  @!P3 LOP3.LUT R3, R3, R2, RZ, 0x3c, !PT ;  /* 0x000000020303b212 */ /* 0x000fca00078e3cff */
[----:B------:R-:W-:Y:S04]  /*b290*/  @!P3 LDGSTS.E.BYPASS.LTC128B.128 [R8+0x14c00], desc[UR48][R2.64], !P0 ;  /* 0x14c000000208bfae */ /* 0x000fe8000c101d70 */
[----:B------:R-:W-:Y:S04]  /*b2a0*/  @!P3 LDGSTS.E.BYPASS.LTC128B.128 [R8+0x16c00], desc[UR48][R2.64+0x40], !P1 ;  /* 0x16c000400208bfae */ /* 0x000fe8000c901d70 */
[----:B------:R0:W-:Y:S02]  /*b2b0*/  @!P3 LDGSTS.E.BYPASS.LTC128B.128 [R8+0x18c00], desc[UR48][R2.64+0x80], !P2 ;  /* 0x18c000800208bfae */ /* 0x0001e4000d101d70 */
[----:B0-----:R-:W-:-:S02]  /*b2c0*/  VIADD R2, R0, 0x40 ;  /* 0x0000004000027836 */ /* 0x001fc40000000000 */
[----:B------:R-:W0:Y:S03]  /*b2d0*/  SHFL.IDX PT, R3, R6, 0x2, 0x1c1f ;  /* 0x005c1f0006037f89 */ /* 0x000e2600000e0000 */
[----:B------:R-:W-:Y:S02]  /*b2e0*/  ISETP.GE.AND P3, PT, R2, R4, PT ;  /* 0x000000040200720c */ /* 0x000fe40003f66270 */
[----:B------:R-:W1:Y:S04]  /*b2f0*/  SHFL.IDX PT, R2, R5, 0x2, 0x1c1f ;  /* 0x005c1f0005027f89 */ /* 0x000e6800000e0000 */
[----:B------:R-:W2:Y:S07]  /*b300*/  SHFL.IDX PT, R5, R5, 0x3, 0x1c1f ;  /* 0x007c1f0005057f89 */ /* 0x000eae00000e0000 */
[----:B0-----:R-:W-:-:S05]  /*b310*/  @!P3 IADD3 R3, P4, R9, R3, RZ ;  /* 0x000000030903b210 */ /* 0x001fca0007f9e0ff */
[----:B-1----:R-:W-:-:S05]  /*b320*/  @!P3 IMAD.X R2, RZ, RZ, R2, P4 ;  /* 0x000000ffff02b224 */ /* 0x002fca00020e0602 */
[----:B------:R-:W-:-:S04]  /*b330*/  @!P3 LOP3.LUT R3, R3, R2, RZ, 0x3c, !PT ;  /* 0x000000020303b212 */ /* 0x000fc800078e3cff */
[----:B------:R-:W-:-:S04]  /*b340*/  @!P3 LOP3.LUT R2, R3, R2, RZ, 0x3c, !PT ;  /* 0x000000020302b212 */ /* 0x000fc800078e3cff */
[----:B------:R-:W-:-:S05]  /*b350*/  @!P3 LOP3.LUT R3, R3, R2, RZ, 0x3c, !PT ;  /* 0x000000020303b212 */ /* 0x000fca00078e3cff */
[----:B------:R-:W-:Y:S04]  /*b360*/  @!P3 LDGSTS.E.BYPASS.LTC128B.128 [R8+0x15400], desc[UR48][R2.64], !P0 ;  /* 0x154000000208bfae */ /* 0x000fe8000c101d70 */
[----:B------:R-:W-:Y:S04]  /*b370*/  @!P3 LDGSTS.E.BYPASS.LTC128B.128 [R8+0x17400], desc[UR48][R2.64+0x40], !P1 ;  /* 0x174000400208bfae */ /* 0x000fe8000c901d70 */
[----:B------:R0:W-:Y:S04]  /*b380*/  @!P3 LDGSTS.E.BYPASS.LTC128B.128 [R8+0x19400], desc[UR48][R2.64+0x80], !P2 ;  /* 0x194000800208bfae */ /* 0x0001e8000d101d70 */
[----:B0-2---:R0:W1:Y:S02]  /*b390*/  SHFL.IDX PT, R2, R6, 0x3, 0x1c1f ;  /* 0x007c1f0006027f89 */ /* 0x00506400000e0000 */
.L_x_117:
[----:B------:R-:W-:Y:S01]  /*b3a0*/  VIADD R0, R0, 0x60 ;  /* 0x0000006000007836 */ /* 0x000fe20000000000 */
[----:B------:R-:W-:Y:S04]  /*b3b0*/  BSSY B0, `(.L_x_55) ;  /* 0x000000b000007945 */ /* 0x000fe80003800000 */
[----:B------:R-:W-:-:S13]  /*b3c0*/  ISETP.GE.AND P3, PT, R0, R4, PT ;  /* 0x000000040000720c */ /* 0x000fda0003f66270 */
[----:B------:R-:W-:Y:S05]  /*b3d0*/  @P3 BRA `(.L_x_56) ;  /* 0x0000000000203947 */ /* 0x000fea0003800000 */
[----:B-1----:R-:W-:-:S05]  /*b3e0*/  IADD3 R2, P3, R9, R2, RZ ;  /* 0x0000000209027210 */ /* 0x002fca0007f7e0ff */
[----:B------:R-:W-:-:S05]  /*b3f0*/  IMAD.X R3, RZ, RZ, R5, P3 ;  /* 0x000000ffff037224 */ /* 0x000fca00018e0605 */
[----:B------:R-:W-:Y:S01]  /*b400*/  @!PT LDS RZ, [RZ] ;  /* 0x00000000fffff984 */ /* 0x000fe20000000800 */
[----:B------:R-:W-:Y:S01]  /*b410*/  @!PT LDS RZ, [RZ] ;  /* 0x00000000fffff984 */ /* 0x000fe20000000800 */
[----:B------:R-:W-:Y:S01]  /*b420*/  @!PT LDS RZ, [RZ] ;  /* 0x00000000fffff984 */ /* 0x000fe20000000800 */
[----:B------:R2:W-:Y:S04]  /*b430*/  LDGSTS.E.BYPASS.LTC128B.128 [R8+0x15c00], desc[UR48][R2.64], !P0 ;  /* 0x15c0000002087fae */ /* 0x0005e8000c101d70 */
[----:B------:R2:W-:Y:S04]  /*b440*/  LDGSTS.E.BYPASS.LTC128B.128 [R8+0x17c00], desc[UR48][R2.64+0x40], !P1 ;  /* 0x17c0004002087fae */ /* 0x0005e8000c901d70 */
[----:B------:R2:W-:Y:S02]  /*b450*/  LDGSTS.E.BYPASS.LTC128B.128 [R8+0x19c00], desc[UR48][R2.64+0x80], !P2 ;  /* 0x19c0008002087fae */ /* 0x0005e4000d101d70 */
.L_x_56:
[----:B------:R-:W-:Y:S05]  /*b460*/  BSYNC B0 ;  /* 0x0000000000007941 */ /* 0x000fea0003800000 */
.L_x_55:
[----:B------:R-:W-:Y:S01]  /*b470*/  NOP ;  /* 0x0000000000007918 */ /* 0x000fe20000000000 */
[----:B------:R-:W-:Y:S01]  /*b480*/  SYNCS.ARRIVE.TRANS64.RED.A0T1 RZ, [UR41+0x29800], RZ ;  /* 0x029800ffffff79a7 */ /* 0x000fe20008200429 */
[----:B------:R-:W-:Y:S01]  /*b490*/  ARRIVES.LDGSTSBAR.64.TRANSCNT [UR41+0x29800] ;  /* 0x02980000ff0079b0 */ /* 0x000fe20008000aa9 */
[----:B------:R-:W-:Y:S01]  /*b4a0*/  NOP ;  /* 0x0000000000007918 */ /* 0x000fe20000000000 */
[----:B------:R-:W-:Y:S01]  /*b4b0*/  ULOP3.LUT UR4, UR46, 0x1, URZ, 0xc, !UPT ;  /* 0x000000012e047892 */ /* 0x000fe2000f8e0c3f */
[----:B------:R-:W-:Y:S05]  /*b4c0*/  SYNCS.ARRIVE.TRANS64.A1T0 RZ, [UR41+0x29800], RZ ;  /* 0x029800ffffff79a7 */ /* 0x000fea0008100029 */
[----:B------:R-:W-:-:S05]  /*b4d0*/  IMAD.U32 R0, RZ, RZ, UR4 ;  /* 0x00000004ff007e24 */ /* 0x000fca000f8e00ff */
[----:B------:R-:W-:-:S04]  /*b4e0*/  SHF.L.U32 R0, R0, 0x1f, RZ ;  /* 0x0000001f00007819 */ /* 0x000fc800000006ff */
[----:B------:R-:W3:Y:S02]  /*b4f0*/  SYNCS.PHASECHK.TRANS64.TRYWAIT P0, [UR41+0x29820], R0 ;  /* 0x02982000ff0075a7 */ /* 0x000ee40008000169 */
[----:B---3--:R-:W-:Y:S05]  /*b500*/  @!P0 BRA `(.L_x_57) ;  /* 0x0000002000f88947 */ /* 0x008fea0003800000 */
.L_x_118:
[----:B------:R-:W-:-:S06]  /*b510*/  UISETP.GE.AND UP0, UPT, UR40, 0xa1, UPT ;  /* 0x000000a12800788c */ /* 0x000fcc000bf06270 */
[----:B------:R-:W-:-:S13]  /*b520*/  PLOP3.LUT P0, PT, PT, PT, UP0, 0x80, 0x0 ;  /* 0x000000000000781c */ /* 0x000fda0003f0f008 */
[----:B------:R-:W-:Y:S05]  /*b530*/  @!P0 BRA `(.L_x_58) ;  /* 0x0000000c00f48947 */ /* 0x000fea0003800000 */
[----:B--2---:R2:W5:Y:S01]  /*b540*/  LDL.LU R0, [R1] ;  /* 0x0000000001007983 */ /* 0x0045620000300800 */
[----:B------:R-:W-:Y:S01]  /*b550*/  UIADD3 UR4, UR39, -0x2, URZ ;  /* 0xfffffffe27047890 */ /* 0x000fe2000fffe03f */
[----:B------:R-:W-:-:S05]  /*b560*/  IMAD.MOV.U32 R3, RZ, RZ, R17 ;  /* 0x000000ffff037224 */ /* 0x000fca00078e0011 */
[----:B-1----:R-:W-:-:S07]  /*b570*/  IMAD.U32 R2, RZ, RZ, UR4 ;  /* 0x00000004ff027e24 */ /* 0x002fce000f8e00ff */
.L_x_80:
[----:B------:R-:W3:Y:S01]  /*b580*/  LDL R4, [R1+0x4] ;  /* 0x0000040001047983 */ /* 0x000ee20000100800 */
[----:B------:R-:W-:Y:S01]  /*b590*/  VIADD R17, R3, 0x1 ;  /* 0x0000000103117836 */ /* 0x000fe20000000000 */
[----:B------:R-:W-:Y:S04]  /*b5a0*/  BSSY B0, `(.L_x_59) ;  /* 0x0000089000007945 */ /* 0x000fe80003800000 */
[----:B------:R-:W-:-:S04]  /*b5b0*/  ISETP.NE.AND P0, PT, R17, 0x2, PT ;  /* 0x000000021100780c */ /* 0x000fc80003f05270 */
[----:B------:R-:W-:Y:S02]  /*b5c0*/  SEL R5, RZ, 0x1, P0 ;  /* 0x00000001ff057807 */ /* 0x000fe40000000000 */
[----:B------:R-:W-:Y:S02]  /*b5d0*/  SEL R17, R17, RZ, P0 ;  /* 0x000000ff11117207 */ /* 0x000fe40000000000 */
[----:B0----5:R-:W-:-:S05]  /*b5e0*/  LOP3.LUT R9, R0, R5, RZ, 0x3c, !PT ;  /* 0x0000000500097212 */ /* 0x021fca00078e3cff */
[----:B------:R1:W-:Y:S01]  /*b5f0*/  STL [R1], R9 ;  /* 0x0000000901007387 */ /* 0x0003e20000100800 */
[----:B---3--:R-:W-:-:S13]  /*b600*/  LOP3.LUT P1, RZ, R4, 0x2, RZ, 0xc0, !PT ;  /* 0x0000000204ff7812 */ /* 0x008fda000782c0ff */
[----:B-1----:R-:W-:Y:S05]  /*b610*/  @!P1 BRA `(.L_x_60) ;  /* 0x0000000800049947 */ /* 0x002fea0003800000 */
[----:B------:R-:W-:Y:S01]  /*b620*/  LOP3.LUT P1, RZ, R4, 0x1, RZ, 0xc0, !PT ;  /* 0x0000000104ff7812 */ /* 0x000fe2000782c0ff */
[----:B------:R-:W-:-:S12]  /*b630*/  IMAD.MOV.U32 R8, RZ, RZ, R2 ;  /* 0x000000ffff087224 */ /* 0x000fd800078e0002 */
[----:B------:R-:W-:Y:S05]  /*b640*/  @!P1 BRA `(.L_x_61) ;  /* 0x0000000000509947 */ /* 0x000fea0003800000 */
[----:B------:R-:W3:Y:S01]  /*b650*/  LDL R10, [R1+0xc] ;  /* 0x00000c00010a7983 */ /* 0x000ee20000100800 */
[----:B------:R-:W1:Y:S01]  /*b660*/  LDC R8, c[0x0][0x43c] ;  /* 0x00010f00ff087b82 */ /* 0x000e620000000800 */
[----:B------:R-:W-:Y:S02]  /*b670*/  ULDC.64 UR4, c[0x0][0x428] ;  /* 0x00010a0000047ab9 */ /* 0x000fe40000000a00 */
[----:B------:R-:W4:Y:S01]  /*b680*/  LDL R7, [R1+0x8] ;  /* 0x0000080001077983 */ /* 0x000f220000100800 */
[----:B-1----:R-:W-:-:S13]  /*b690*/  ISETP.NE.AND P0, PT, R8, 0x1, PT ;  /* 0x000000010800780c */ /* 0x002fda0003f05270 */
[----:B------:R-:W0:Y:S02]  /*b6a0*/  @P0 LDC.64 R4, c[0x0][0x440] ;  /* 0x00011000ff040b82 */ /* 0x000e240000000a00 */
[----:B0-----:R-:W-:-:S04]  /*b6b0*/  @P0 IMAD.HI.U32 R6, R2, R4, RZ ;  /* 0x0000000402060227 */ /* 0x001fc800078e00ff */
[----:B------:R-:W-:Y:S01]  /*b6c0*/  IMAD.MOV.U32 R4, RZ, RZ, R2 ;  /* 0x000000ffff047224 */ /* 0x000fe200078e0002 */
[----:B------:R-:W-:-:S05]  /*b6d0*/  @P0 SHF.R.U32.HI R4, RZ, R5, R6 ;  /* 0x00000005ff040219 */ /* 0x000fca0000011606 */
[----:B------:R-:W-:-:S04]  /*b6e0*/  IMAD.MOV R5, RZ, RZ, -R4 ;  /* 0x000000ffff057224 */ /* 0x000fc800078e0a04 */
[----:B------:R-:W-:Y:S01]  /*b6f0*/  IMAD R8, R8, R5, R2 ;  /* 0x0000000508087224 */ /* 0x000fe200078e0202 */
[----:B------:R-:W-:Y:S01]  /*b700*/  SHF.R.S32.HI R5, RZ, 0x1f, R4 ;  /* 0x0000001fff057819 */ /* 0x000fe20000011404 */
[----:B---3--:R-:W-:-:S04]  /*b710*/  IMAD R6, R10, UR4, RZ ;  /* 0x000000040a067c24 */ /* 0x008fc8000f8e02ff */
[C---:B----4-:R-:W-:Y:S02]  /*b720*/  IMAD R6, R7.reuse, UR5, R6 ;  /* 0x0000000507067c24 */ /* 0x050fe4000f8e0206 */
[----:B------:R-:W-:Y:S01]  /*b730*/  IMAD.WIDE.U32 R4, R7, UR4, R4 ;  /* 0x0000000407047c25 */ /* 0x000fe2000f8e0004 */
[----:B------:R-:W-:-:S03]  /*b740*/  ULDC.64 UR4, c[0x0][0x418] ;  /* 0x0001060000047ab9 */ /* 0x000fc60000000a00 */
[----:B------:R-:W-:Y:S01]  /*b750*/  IMAD.IADD R5, R6, 0x1, R5 ;  /* 0x0000000106057824 */ /* 0x000fe200078e0205 */
[----:B------:R-:W-:-:S04]  /*b760*/  LEA R6, P0, R4, UR4, 0x2 ;  /* 0x0000000404067c11 */ /* 0x000fc8000f8010ff */
[----:B------:R-:W-:-:S05]  /*b770*/  LEA.HI.X R7, R4, UR5, R5, 0x2, P0 ;  /* 0x0000000504077c11 */ /* 0x000fca00080f1405 */
[----:B------:R1:W5:Y:S04]  /*b780*/  LDG.E R16, desc[UR48][R6.64] ;  /* 0x0000003006107981 */ /* 0x000368000c1e1900 */
.L_x_61:
[----:B------:R-:W3:Y:S01]  /*b790*/  S2R R4, SR_TID.X ;  /* 0x0000000000047919 */ /* 0x000ee20000002100 */
[----:B01----:R-:W-:Y:S01]  /*b7a0*/  LEA R6, R17, UR41, 0x3 ;  /* 0x0000002911067c11 */ /* 0x003fe2000f8e18ff */
[----:B------:R-:W-:Y:S01]  /*b7b0*/  BSSY B1, `(.L_x_62) ;  /* 0x0000006000017945 */ /* 0x000fe20003800000 */
[----:B---3--:R-:W-:Y:S02]  /*b7c0*/  LOP3.LUT R5, R4, 0x7f, RZ, 0xc0, !PT ;  /* 0x0000007f04057812 */ /* 0x008fe400078ec0ff */
[----:B------:R-:W-:Y:S02]  /*b7d0*/  SHF.L.U32 R4, R9, 0x1f, RZ ;  /* 0x0000001f09047819 */ /* 0x000fe400000006ff */
[----:B------:R-:W-:Y:S02]  /*b7e0*/  ISETP.NE.AND P1, PT, R5, RZ, PT ;  /* 0x000000ff0500720c */ /* 0x000fe40003f25270 */
[----:B------:R-:W0:Y:S02]  /*b7f0*/  SYNCS.PHASECHK.TRANS64.TRYWAIT P0, [R6+URZ+0x29880], R4 ;  /* 0x02988004060075a7 */ /* 0x000e24000800017f */
[----:B0-----:R-:W-:Y:S09]  /*b800*/  @!P0 BRA `(.L_x_63) ;  /* 0x0000002000508947 */ /* 0x001ff20003800000 */
.L_x_119:
[----:B------:R-:W-:Y:S05]  /*b810*/  BSYNC B1 ;  /* 0x0000000000017941 */ /* 0x000fea0003800000 */
.L_x_62:
[----:B------:R-:W-:Y:S04]  /*b820*/  BSSY B1, `(.L_x_64) ;  /* 0x0000009000017945 */ /* 0x000fe80003800000 */
[----:B------:R-:W-:Y:S05]  /*b830*/  @P1 BRA `(.L_x_65) ;  /* 0x00000000001c1947 */ /* 0x000fea0003800000 */
[----:B------:R-:W1:Y:S02]  /*b840*/  S2R R5, SR_TID.X ;  /* 0x0000000000057919 */ /* 0x000e640000002100 */
[----:B-1----:R-:W-:Y:S01]  /*b850*/  LOP3.LUT R7, R5, 0x1f, RZ, 0xc0, !PT ;  /* 0x0000001f05077812 */ /* 0x002fe200078ec0ff */
[----:B------:R-:W-:-:S03]  /*b860*/  IMAD.MOV.U32 R5, RZ, RZ, 0x5000 ;  /* 0x00005000ff057424 */ /* 0x000fc600078e00ff */
[----:B------:R-:W-:Y:S01]  /*b870*/  ISETP.NE.AND P0, PT, R7, RZ, PT ;  /* 0x000000ff0700720c */ /* 0x000fe20003f05270 */
[----:B------:R1:W-:-:S12]  /*b880*/  SYNCS.ARRIVE.TRANS64 RZ, [R6+URZ+0x29870], R5 ;  /* 0x0298700506ff79a7 */ /* 0x0003d8000800003f */
[----:B-1----:R-:W-:Y:S05]  /*b890*/  @!P0 BRA `(.L_x_65) ;  /* 0x0000000000048947 */ /* 0x002fea0003800000 */
[----:B------:R-:W-:Y:S01]  /*b8a0*/  BPT.TRAP 0x1 ;  /* 0x000000040000795c */ /* 0x000fe20000300000 */
.L_x_65:
[----:B------:R-:W-:Y:S05]  /*b8b0*/  BSYNC B1 ;  /* 0x0000000000017941 */ /* 0x000fea0003800000 */
.L_x_64:
[----:B------:R-:W-:Y:S01]  /*b8c0*/  IMAD.MOV.U32 R10, RZ, RZ, RZ ;  /* 0x000000ffff0a7224 */ /* 0x000fe200078e00ff */
[----:B------:R-:W-:Y:S01]  /*b8d0*/  UIADD3 UR4, UP0, UR52, 0x470, URZ ;  /* 0x0000047034047890 */ /* 0x000fe2000ff1e03f */
[----:B------:R-:W-:Y:S01]  /*b8e0*/  IMAD.U32 R7, RZ, RZ, UR41 ;  /* 0x00000029ff077e24 */ /* 0x000fe2000f8e00ff */
[----:B------:R-:W-:Y:S01]  /*b8f0*/  PLOP3.LUT P0, PT, PT, PT, PT, 0x80, 0x0 ;  /* 0x000000000000781c */ /* 0x000fe20003f0f070 */
[----:B------:R-:W-:Y:S01]  /*b900*/  IMAD R8, R8, 0xa0, RZ ;  /* 0x000000a008087824 */ /* 0x000fe200078e02ff */
[----:B------:R-:W-:Y:S01]  /*b910*/  R2UR UR10, R10 ;  /* 0x000000000a0a72ca */ /* 0x000fe200000e0000 */
[----:B------:R-:W-:Y:S01]  /*b920*/  IMAD R5, R17, 0x5000, R7 ;  /* 0x0000500011057824 */ /* 0x000fe200078e0207 */
[----:B------:R-:W-:Y:S01]  /*b930*/  UIADD3.X UR5, URZ, UR53, URZ, UP0, !UPT ;  /* 0x000000353f057290 */ /* 0x000fe200087fe43f */
[----:B------:R-:W-:Y:S01]  /*b940*/  VIADD R9, R6, 0x29870 ;  /* 0x0002987006097836 */ /* 0x000fe20000000000 */
[----:B------:R-:W-:Y:S01]  /*b950*/  UMOV UR6, 0x0 ;  /* 0x0000000000067882 */ /* 0x000fe20000000000 */
[----:B------:R-:W-:Y:S01]  /*b960*/  VIADD R5, R5, 0xa400 ;  /* 0x0000a40005057836 */ /* 0x000fe20000000000 */
[----:B------:R-:W-:-:S09]  /*b970*/  UMOV UR7, 0x14f00000 ;  /* 0x14f0000000077882 */ /* 0x000fd20000000000 */
.L_x_66:
[----:B------:R-:W-:-:S13]  /*b980*/  @P0 ELECT P2, URZ, PT ;  /* 0x00000000003f082f */ /* 0x000fda0003840000 */
[----:B-----5:R-:W-:Y:S01]  /*b990*/  @P2 R2UR UR13, R16 ;  /* 0x00000000100d22ca */ /* 0x020fe200000e0000 */
[----:B------:R-:W-:Y:S01]  /*b9a0*/  UMOV UR12, UR36 ;  /* 0x00000024000c7c82 */ /* 0x000fe20008000000 */
[----:B------:R-:W-:Y:S02]  /*b9b0*/  @P2 R2UR UR11, R8 ;  /* 0x00000000080b22ca */ /* 0x000fe400000e0000 */
[----:B------:R-:W-:Y:S02]  /*b9c0*/  @P2 R2UR UR9, R9 ;  /* 0x00000000090922ca */ /* 0x000fe400000e0000 */
[----:B------:R-:W-:Y:S02]  /*b9d0*/  @P2 R2UR UR8, R5 ;  /* 0x00000000050822ca */ /* 0x000fe400000e0000 */
[----:B------:R-:W-:Y:S02]  /*b9e0*/  @P2 PLOP3.LUT P0, PT, P2, PT, PT, 0x8, 0x0 ;  /* 0x000000000000281c */ /* 0x000fe4000170e170 */
[----:B------:R-:W-:-:S09]  /*b9f0*/  PLOP3.LUT P2, PT, PT, PT, PT, 0x8, 0x0 ;  /* 0x000000000000781c */ /* 0x000fd20003f4e170 */
[----:B------:R1:W-:Y:S02]  /*ba00*/  UTMALDG.4D [UR8], [UR4], desc[UR6] ;  /* 0x00000608040075b4 */ /* 0x0003e40008019000 */
[----:B-1----:R-:W-:Y:S05]  /*ba10*/  @P0 BRA.U.ANY `(.L_x_66) ;  /* 0xfffffffd00d80947 */ /* 0x002fea000393ffff */
[----:B------:R-:W1:Y:S01]  /*ba20*/  SYNCS.PHASECHK.TRANS64.TRYWAIT P0, [R6+URZ+0x29840], R4 ;  /* 0x02984004060075a7 */ /* 0x000e62000800017f */
[----:B------:R-:W-:Y:S04]  /*ba30*/  BSSY B1, `(.L_x_67) ;  /* 0x0000002000017945 */ /* 0x000fe80003800000 */
[----:B-1----:R-:W-:Y:S05]  /*ba40*/  @!P0 BRA `(.L_x_68) ;  /* 0x0000001c00d48947 */ /* 0x002fea0003800000 */
.L_x_120:
[----:B------:R-:W-:Y:S05]  /*ba50*/  BSYNC B1 ;  /* 0x0000000000017941 */ /* 0x000fea0003800000 */
.L_x_67:
[----:B------:R-:W-:Y:S01]  /*ba60*/  BSSY B1, `(.L_x_69) ;  /* 0x000000b000017945 */ /* 0x000fe20003800000 */
[----:B01----:R-:W-:Y:S02]  /*ba70*/  IMAD.MOV.U32 R4, RZ, RZ, 0x0 ;  /* 0x00000000ff047424 */ /* 0x003fe400078e00ff */
[----:B------:R-:W-:Y:S01]  /*ba80*/  IMAD.MOV.U32 R5, RZ, RZ, 0x14f00000 ;  /* 0x14f00000ff057424 */ /* 0x000fe200078e00ff */
[----:B------:R-:W-:Y:S06]  /*ba90*/  @P1 BRA `(.L_x_70) ;  /* 0x00000000001c1947 */ /* 0x000fec0003800000 */
[----:B------:R-:W0:Y:S02]  /*baa0*/  S2R R9, SR_TID.X ;  /* 0x0000000000097919 */ /* 0x000e240000002100 */
[----:B0-----:R-:W-:Y:S01]  /*bab0*/  LOP3.LUT R11, R9, 0x1f, RZ, 0xc0, !PT ;  /* 0x0000001f090b7812 */ /* 0x001fe200078ec0ff */
[----:B------:R-:W-:-:S03]  /*bac0*/  IMAD.MOV.U32 R9, RZ, RZ, 0x7800 ;  /* 0x00007800ff097424 */ /* 0x000fc600078e00ff */
[----:B------:R-:W-:Y:S01]  /*bad0*/  ISETP.NE.AND P0, PT, R11, RZ, PT ;  /* 0x000000ff0b00720c */ /* 0x000fe20003f05270 */
[----:B------:R0:W-:-:S12]  /*bae0*/  SYNCS.ARRIVE.TRANS64 RZ, [R6+URZ+0x29830], R9 ;  /* 0x0298300906ff79a7 */ /* 0x0001d8000800003f */
[----:B0-----:R-:W-:Y:S05]  /*baf0*/  @!P0 BRA `(.L_x_70) ;  /* 0x0000000000048947 */ /* 0x001fea0003800000 */
[----:B------:R-:W-:Y:S01]  /*bb00*/  BPT.TRAP 0x1 ;  /* 0x000000040000795c */ /* 0x000fe20000300000 */
.L_x_70:
[----:B------:R-:W-:Y:S05]  /*bb10*/  BSYNC B1 ;  /* 0x0000000000017941 */ /* 0x000fea0003800000 */
.L_x_69:
[----:B------:R-:W-:Y:S01]  /*bb20*/  R2UR UR10, R10 ;  /* 0x000000000a0a72ca */ /* 0x000fe200000e0000 */
[----:B------:R-:W-:Y:S01]  /*bb30*/  IMAD R7, R17, 0x7800, R7 ;  /* 0x0000780011077824 */ /* 0x000fe200078e0207 */
[----:B------:R-:W-:Y:S01]  /*bb40*/  R2UR UR6, R4 ;  /* 0x00000000040672ca */ /* 0x000fe200000e0000 */
[----:B------:R-:W-:Y:S01]  /*bb50*/  UIADD3 UR4, UP0, UR52, 0x370, URZ ;  /* 0x0000037034047890 */ /* 0x000fe2000ff1e03f */
[----:B------:R-:W-:Y:S01]  /*bb60*/  R2UR UR7, R5 ;  /* 0x00000000050772ca */ /* 0x000fe200000e0000 */
[----:B------:R-:W-:Y:S01]  /*bb70*/  VIADD R6, R6, 0x29830 ;  /* 0x0002983006067836 */ /* 0x000fe20000000000 */
[----:B------:R-:W-:Y:S01]  /*bb80*/  PLOP3.LUT P0, PT, PT, PT, PT, 0x80, 0x0 ;  /* 0x000000000000781c */ /* 0x000fe20003f0f070 */
[----:B------:R-:W-:Y:S01]  /*bb90*/  VIADD R9, R7, 0x1a400 ;  /* 0x0001a40007097836 */ /* 0x000fe20000000000 */
[----:B------:R-:W-:-:S12]  /*bba0*/  UIADD3.X UR5, URZ, UR53, URZ, UP0, !UPT ;  /* 0x000000353f057290 */ /* 0x000fd800087fe43f */
.L_x_71:
[----:B------:R-:W-:-:S13]  /*bbb0*/  @P0 ELECT P1, URZ, PT ;  /* 0x00000000003f082f */ /* 0x000fda0003820000 */
[----:B------:R-:W-:Y:S01]  /*bbc0*/  @P1 R2UR UR13, R16 ;  /* 0x00000000100d12ca */ /* 0x000fe200000e0000 */
[----:B------:R-:W-:Y:S01]  /*bbd0*/  UMOV UR12, UR36 ;  /* 0x00000024000c7c82 */ /* 0x000fe20008000000 */
[----:B------:R-:W-:Y:S02]  /*bbe0*/  @P1 R2UR UR11, R8 ;  /* 0x00000000080b12ca */ /* 0x000fe400000e0000 */
[----:B------:R-:W-:Y:S02]  /*bbf0*/  @P1 R2UR UR9, R6 ;  /* 0x00000000060912ca */ /* 0x000fe400000e0000 */
[----:B------:R-:W-:Y:S02]  /*bc00*/  @P1 R2UR UR8, R9 ;  /* 0x00000000090812ca */ /* 0x000fe400000e0000 */
[----:B------:R-:W-:Y:S02]  /*bc10*/  @P1 PLOP3.LUT P0, PT, P1, PT, PT, 0x8, 0x0 ;  /* 0x000000000000181c */ /* 0x000fe40000f0e170 */
[----:B------:R-:W-:-:S09]  /*bc20*/  PLOP3.LUT P1, PT, PT, PT, PT, 0x8, 0x0 ;  /* 0x000000000000781c */ /* 0x000fd20003f2e170 */
[----:B------:R0:W-:Y:S02]  /*bc30*/  UTMALDG.4D [UR8], [UR4], desc[UR6] ;  /* 0x00000608040075b4 */ /* 0x0001e40008019000 */
[----:B0-----:R-:W-:Y:S05]  /*bc40*/  @P0 BRA.U.ANY `(.L_x_71) ;  /* 0xfffffffd00d80947 */ /* 0x001fea000393ffff */
[----:B------:R-:W-:Y:S01]  /*bc50*/  R2UR UR6, R4 ;  /* 0x00000000040672ca */ /* 0x000fe200000e0000 */
[----:B------:R-:W-:Y:S01]  /*bc60*/  VIADD R9, R7, 0x1cc00 ;  /* 0x0001cc0007097836 */ /* 0x000fe20000000000 */
[----:B------:R-:W-:Y:S01]  /*bc70*/  R2UR UR7, R5 ;  /* 0x00000000050772ca */ /* 0x000fe200000e0000 */
[----:B------:R-:W-:Y:S01]  /*bc80*/  UMOV UR10, 0x40 ;  /* 0x00000040000a7882 */ /* 0x000fe20000000000 */
[----:B------:R-:W-:-:S13]  /*bc90*/  PLOP3.LUT P0, PT, PT, PT, PT, 0x80, 0x0 ;  /* 0x000000000000781c */ /* 0x000fda0003f0f070 */
.L_x_72:
        /* <DEDUP_REMOVED lines=15> */
.L_x_73:
        /* <DEDUP_REMOVED lines=10> */
.L_x_60:
[----:B------:R-:W-:Y:S05]  /*be30*/  BSYNC B0 ;  /* 0x0000000000007941 */ /* 0x000fea0003800000 */
.L_x_59:
[----:B------:R-:W-:-:S06]  /*be40*/  UISETP.NE.AND UP0, UPT, UR42, 0x3, UPT ;  /* 0x000000032a00788c */ /* 0x000fcc000bf05270 */
[----:B------:R-:W-:-:S13]  /*be50*/  PLOP3.LUT P0, PT, PT, PT, UP0, 0x80, 0x0 ;  /* 0x000000000000781c */ /* 0x000fda0003f0f008 */
[----:B------:R-:W-:Y:S05]  /*be60*/  @!P0 BRA `(.L_x_74) ;  /* 0x0000000000048947 */ /* 0x000fea0003800000 */
[----:B------:R-:W-:Y:S01]  /*be70*/  BPT.TRAP 0x1 ;  /* 0x000000040000795c */ /* 0x000fe20000300000 */
.L_x_74:
[----:B------:R-:W-:Y:S01]  /*be80*/  IMAD.U32 R4, RZ, RZ, UR47 ;  /* 0x0000002fff047e24 */ /* 0x000fe2000f8e00ff */
[----:B------:R-:W-:Y:S01]  /*be90*/  LEA R18, R3, UR41, 0x3 ;  /* 0x0000002903127c11 */ /* 0x000fe2000f8e18ff */
[----:B------:R-:W-:Y:S03]  /*bea0*/  BSSY B0, `(.L_x_75) ;  /* 0x0000006000007945 */ /* 0x000fe60003800000 */
[----:B------:R-:W-:Y:S02]  /*beb0*/  ISETP.NE.AND P1, PT, R4, 0x3, PT ;  /* 0x000000030400780c */ /* 0x000fe40003f25270 */
[----:B------:R-:W-:-:S04]  /*bec0*/  LOP3.LUT R4, R0, 0x1, RZ, 0x3c, !PT ;  /* 0x0000000100047812 */ /* 0x000fc800078e3cff */
[----:B------:R-:W-:-:S04]  /*bed0*/  SHF.L.U32 R4, R4, 0x1f, RZ ;  /* 0x0000001f04047819 */ /* 0x000fc800000006ff */
[----:B------:R-:W1:Y:S02]  /*bee0*/  SYNCS.PHASECHK.TRANS64.TRYWAIT P0, [R18+URZ+0x29870], R4 ;  /* 0x02987004120075a7 */ /* 0x000e64000800017f */
[----:B-1----:R-:W-:Y:S05]  /*bef0*/  @!P0 BRA `(.L_x_76) ;  /* 0x0000001800bc8947 */ /* 0x002fea0003800000 */
.L_x_121:
[----:B------:R-:W-:Y:S05]  /*bf00*/  BSYNC B0 ;  /* 0x0000000000007941 */ /* 0x000fea0003800000 */
.L_x_75:
[----:B------:R-:W-:Y:S05]  /*bf10*/  @!P1 BRA `(.L_x_77) ;  /* 0x0000000000049947 */ /* 0x000fea0003800000 */
[----:B------:R-:W-:Y:S01]  /*bf20*/  BPT.TRAP 0x1 ;  /* 0x000000040000795c */ /* 0x000fe20000300000 */
.L_x_77:
[----:B------:R-:W-:Y:S01]  /*bf30*/  SHF.L.U32 R0, R0, 0x1f, RZ ;  /* 0x0000001f00007819 */ /* 0x000fe200000006ff */
[----:B------:R-:W-:-:S03]  /*bf40*/  IMAD R12, R3, 0x5000, RZ ;  /* 0x00005000030c7824 */ /* 0x000fc600078e02ff */
[----:B------:R-:W3:Y:S02]  /*bf50*/  SYNCS.PHASECHK.TRANS64.TRYWAIT P0, [R18+URZ+0x29860], R0 ;  /* 0x02986000120075a7 */ /* 0x000ee4000800017f */
[----:B---3--:R-:W-:Y:S05]  /*bf60*/  @!P0 BRA `(.L_x_78) ;  /* 0x0000001800b48947 */ /* 0x008fea0003800000 */
.L_x_122:
[----:B------:R-:W3:Y:S04]  /*bf70*/  LDL R3, [R1+0x14] ;  /* 0x0000140001037983 */ /* 0x000ee80000100800 */
[----:B0-----:R-:W4:Y:S04]  /*bf80*/  LDL R6, [R1+0x18] ;  /* 0x0000180001067983 */ /* 0x001f280000100800 */
[----:B------:R-:W5:Y:S01]  /*bf90*/  LDL R13, [R1+0x10] ;  /* 0x00001000010d7983 */ /* 0x000f620000100800 */
[----:B------:R-:W-:Y:S05]  /*bfa0*/  WARPSYNC.ALL ;  /* 0x0000000000007948 */ /* 0x000fea0003800000 */
[----:B---3--:R-:W-:-:S05]  /*bfb0*/  LOP3.LUT R0, R12, R3, RZ, 0xfc, !PT ;  /* 0x000000030c007212 */ /* 0x008fca00078efcff */
[----:B------:R-:W1:Y:S01]  /*bfc0*/  LDSM.16.MT88.4 R8, [R0+UR41+0xa400] ;  /* 0x00a400290008783b */ /* 0x000e620008004200 */
[----:B------:R-:W-:Y:S01]  /*bfd0*/  VIADD R3, R0, UR41 ;  /* 0x0000002900037c36 */ /* 0x000fe20008000000 */
[----:B-----5:R-:W-:-:S03]  /*bfe0*/  LOP3.LUT R19, R12, R13, RZ, 0xfc, !PT ;  /* 0x0000000d0c137212 */ /* 0x020fc600078efcff */
[----:B----4-:R-:W-:Y:S02]  /*bff0*/  IMAD.IADD R3, R6, 0x1, R3 ;  /* 0x0000000106037824 */ /* 0x010fe400078e0203 */
[----:B------:R-:W-:Y:S01]  /*c000*/  VIADD R19, R19, UR41 ;  /* 0x0000002913137c36 */ /* 0x000fe20008000000 */
[C-C-:B-1----:R-:W-:Y:S02]  /*c010*/  PRMT R4, R8.reuse, 0x6420, R9.reuse ;  /* 0x0000642008047816 */ /* 0x142fe40000000009 */
[----:B------:R-:W-:Y:S02]  /*c020*/  PRMT R5, R8, 0x7531, R9 ;  /* 0x0000753108057816 */ /* 0x000fe40000000009 */
[C-C-:B------:R-:W-:Y:S02]  /*c030*/  PRMT R6, R10.reuse, 0x6420, R11.reuse ;  /* 0x000064200a067816 */ /* 0x140fe4000000000b */
[----:B------:R-:W-:Y:S02]  /*c040*/  PRMT R7, R10, 0x7531, R11 ;  /* 0x000075310a077816 */ /* 0x000fe4000000000b */
[----:B------:R-:W0:Y:S04]  /*c050*/  LDSM.16.MT88.4 R8, [R3+0xa400] ;  /* 0x00a400000308783b */ /* 0x000e280000004200 */
[----:B------:R-:W-:Y:S01]  /*c060*/  STSM.16.M88.4 [R19+0x400], R4 ;  /* 0x0004000413007844 */ /* 0x000fe20000000200 */
[----:B0-----:R-:W-:-:S02]  /*c070*/  PRMT R12, R8, 0x6420, R9 ;  /* 0x00006420080c7816 */ /* 0x001fc40000000009 */
[----:B------:R-:W-:Y:S02]  /*c080*/  PRMT R13, R8, 0x7531, R9 ;  /* 0x00007531080d7816 */ /* 0x000fe40000000009 */
[C-C-:B------:R-:W-:Y:S02]  /*c090*/  PRMT R14, R10.reuse, 0x6420, R11.reuse ;  /* 0x000064200a0e7816 */ /* 0x140fe4000000000b */
[----:B------:R-:W-:-:S05]  /*c0a0*/  PRMT R15, R10, 0x7531, R11 ;  /* 0x000075310a0f7816 */ /* 0x000fca000000000b */
[----:B------:R-:W-:Y:S04]  /*c0b0*/  STSM.16.M88.4 [R19+0xc00], R12 ;  /* 0x000c000c13007844 */ /* 0x000fe80000000200 */
[----:B------:R-:W0:Y:S02]  /*c0c0*/  LDSM.16.MT88.4 R8, [R0+UR41+0xb400] ;  /* 0x00b400290008783b */ /* 0x000e240008004200 */
[C-C-:B0-----:R-:W-:Y:S02]  /*c0d0*/  PRMT R4, R8.reuse, 0x6420, R9.reuse ;  /* 0x0000642008047816 */ /* 0x141fe40000000009 */
[----:B------:R-:W-:Y:S02]  /*c0e0*/  PRMT R5, R8, 0x7531, R9 ;  /* 0x0000753108057816 */ /* 0x000fe40000000009 */
[----:B------:R-:W-:-:S02]  /*c0f0*/  PRMT R6, R10, 0x6420, R11 ;  /* 0x000064200a067816 */ /* 0x000fc4000000000b */
[----:B------:R-:W-:Y:S02]  /*c100*/  PRMT R7, R10, 0x7531, R11 ;  /* 0x000075310a077816 */ /* 0x000fe4000000000b */
[----:B------:R-:W0:Y:S04]  /*c110*/  LDSM.16.MT88.4 R8, [R3+0xb400] ;  /* 0x00b400000308783b */ /* 0x000e280000004200 */
[----:B------:R-:W-:Y:S01]  /*c120*/  STSM.16.M88.4 [R19+0x1400], R4 ;  /* 0x0014000413007844 */ /* 0x000fe20000000200 */
[C-C-:B0-----:R-:W-:Y:S02]  /*c130*/  PRMT R12, R8.reuse, 0x6420, R9.reuse ;  /* 0x00006420080c7816 */ /* 0x141fe40000000009 */
[----:B------:R-:W-:Y:S02]  /*c140*/  PRMT R13, R8, 0x7531, R9 ;  /* 0x00007531080d7816 */ /* 0x000fe40000000009 */
[----:B------:R-:W-:-:S02]  /*c150*/  PRMT R14, R10, 0x6420, R11 ;  /* 0x000064200a0e7816 */ /* 0x000fc4000000000b */
        /* <DEDUP_REMOVED lines=20> */
[----:B------:R0:W-:Y:S02]  /*c2a0*/  STSM.16.M88.4 [R19+0x3400], R4 ;  /* 0x0034000413007844 */ /* 0x0001e40000000200 */
[C-C-:B0-----:R-:W-:Y:S02]  /*c2b0*/  PRMT R4, R8.reuse, 0x6420, R9.reuse ;  /* 0x0000642008047816 */ /* 0x141fe40000000009 */
[----:B------:R-:W-:-:S02]  /*c2c0*/  PRMT R5, R8, 0x7531, R9 ;  /* 0x0000753108057816 */ /* 0x000fc40000000009 */
[C-C-:B------:R-:W-:Y:S02]  /*c2d0*/  PRMT R6, R10.reuse, 0x6420, R11.reuse ;  /* 0x000064200a067816 */ /* 0x140fe4000000000b */
[----:B------:R-:W-:-:S05]  /*c2e0*/  PRMT R7, R10, 0x7531, R11 ;  /* 0x000075310a077816 */ /* 0x000fca000000000b */
[----:B------:R-:W-:Y:S04]  /*c2f0*/  STSM.16.M88.4 [R19+0x3c00], R4 ;  /* 0x003c000413007844 */ /* 0x000fe80000000200 */
[----:B------:R-:W0:Y:S04]  /*c300*/  LDSM.16.MT88.4 R12, [R0+UR41+0xe400] ;  /* 0x00e40029000c783b */ /* 0x000e280008004200 */
[----:B------:R-:W1:Y:S01]  /*c310*/  LDSM.16.MT88.4 R4, [R3+0xe400] ;  /* 0x00e400000304783b */ /* 0x000e620000004200 */
[C-C-:B0-----:R-:W-:Y:S02]  /*c320*/  PRMT R8, R12.reuse, 0x6420, R13.reuse ;  /* 0x000064200c087816 */ /* 0x141fe4000000000d */
[----:B------:R-:W-:-:S02]  /*c330*/  PRMT R9, R12, 0x7531, R13 ;  /* 0x000075310c097816 */ /* 0x000fc4000000000d */
[C-C-:B------:R-:W-:Y:S02]  /*c340*/  PRMT R10, R14.reuse, 0x6420, R15.reuse ;  /* 0x000064200e0a7816 */ /* 0x140fe4000000000f */
[----:B------:R-:W-:-:S05]  /*c350*/  PRMT R11, R14, 0x7531, R15 ;  /* 0x000075310e0b7816 */ /* 0x000fca000000000f */
[----:B------:R1:W-:Y:S02]  /*c360*/  STSM.16.M88.4 [R19+0x4400], R8 ;  /* 0x0044000813007844 */ /* 0x0003e40000000200 */
[C-C-:B-1----:R-:W-:Y:S02]  /*c370*/  PRMT R8, R4.reuse, 0x6420, R5.reuse ;  /* 0x0000642004087816 */ /* 0x142fe40000000005 */
[----:B------:R-:W-:Y:S02]  /*c380*/  PRMT R9, R4, 0x7531, R5 ;  /* 0x0000753104097816 */ /* 0x000fe40000000005 */
[C-C-:B------:R-:W-:Y:S02]  /*c390*/  PRMT R10, R6.reuse, 0x6420, R7.reuse ;  /* 0x00006420060a7816 */ /* 0x140fe40000000007 */
[----:B------:R-:W-:-:S05]  /*c3a0*/  PRMT R11, R6, 0x7531, R7 ;  /* 0x00007531060b7816 */ /* 0x000fca0000000007 */
[----:B------:R0:W-:Y:S01]  /*c3b0*/  STSM.16.M88.4 [R19+0x4c00], R8 ;  /* 0x004c000813007844 */ /* 0x0001e20000000200 */
[----:B------:R-:W-:Y:S01]  /*c3c0*/  @!PT LDS RZ, [RZ] ;  /* 0x00000000fffff984 */ /* 0x000fe20000000800 */
[----:B------:R-:W-:Y:S01]  /*c3d0*/  @!PT LDS RZ, [RZ] ;  /* 0x00000000fffff984 */ /* 0x000fe20000000800 */
[----:B------:R-:W-:Y:S01]  /*c3e0*/  @!PT LDS RZ, [RZ] ;  /* 0x00000000fffff984 */ /* 0x000fe20000000800 */
[----:B------:R-:W-:Y:S01]  /*c3f0*/  @!PT LDS RZ, [RZ] ;  /* 0x00000000fffff984 */ /* 0x000fe20000000800 */
[----:B------:R1:W-:Y:S06]  /*c400*/  MEMBAR.ALL.CTA ;  /* 0x0000000000007992 */ /* 0x0003ec0000008000 */
[----:B-1----:R-:W1:Y:S01]  /*c410*/  FENCE.VIEW.ASYNC.S ;  /* 0x00000000000073c6 */ /* 0x002e620000000000 */
[----:B------:R-:W-:Y:S05]  /*c420*/  @!P1 BRA `(.L_x_79) ;  /* 0x0000000000049947 */ /* 0x000fea0003800000 */
[----:B------:R-:W-:Y:S01]  /*c430*/  BPT.TRAP 0x1 ;  /* 0x000000040000795c */ /* 0x000fe20000300000 */
.L_x_79:
[----:B------:R-:W3:Y:S01]  /*c440*/  S2R R0, SR_TID.X ;  /* 0x0000000000007919 */ /* 0x000ee20000002100 */
[----:B-1----:R1:W-:Y:S01]  /*c450*/  SYNCS.ARRIVE.TRANS64.A1T0 RZ, [R18+URZ+0x29850], RZ ;  /* 0x029850ff12ff79a7 */ /* 0x0023e2000810003f */
[----:B---3--:R-:W-:Y:S01]  /*c460*/  LOP3.LUT R0, R0, 0x7f, RZ, 0xc0, !PT ;  /* 0x0000007f00007812 */ /* 0x008fe200078ec0ff */
[----:B------:R-:W-:Y:S03]  /*c470*/  BAR.SYNC.DEFER_BLOCKING 0x2, 0x80 ;  /* 0x0082000000007b1d */ /* 0x000fe60000010000 */
[----:B------:R-:W-:-:S03]  /*c480*/  ISETP.NE.AND P0, PT, R0, RZ, PT ;  /* 0x000000ff0000720c */ /* 0x000fc60003f05270 */
[----:B------:R3:W5:Y:S10]  /*c490*/  LDL R0, [R1] ;  /* 0x0000000001007983 */ /* 0x0007740000100800 */
[----:B-1----:R-:W-:-:S05]  /*c4a0*/  @!P0 VIADD R18, R18, 0x29880 ;  /* 0x0002988012128836 */ /* 0x002fca0000000000 */
[----:B------:R-:W-:-:S04]  /*c4b0*/  @!P0 PRMT R18, RZ, 0x654, R18 ;  /* 0x00000654ff128816 */ /* 0x000fc80000000012 */
[----:B------:R3:W-:Y:S01]  /*c4c0*/  @!P0 SYNCS.ARRIVE.TRANS64.RED.A1T0 RZ, [R18+URZ], RZ ;  /* 0x000000ff12ff89a7 */ /* 0x0007e2000810043f */
[C---:B------:R-:W-:Y:S01]  /*c4d0*/  ISETP.GT.AND P0, PT, R2.reuse, RZ, PT ;  /* 0x000000ff0200720c */ /* 0x040fe20003f04270 */
[----:B------:R-:W-:Y:S02]  /*c4e0*/  VIADD R2, R2, 0xffffffff ;  /* 0xffffffff02027836 */ /* 0x000fe40000000000 */
[----:B------:R-:W-:-:S10]  /*c4f0*/  IMAD.MOV.U32 R3, RZ, RZ, R17 ;  /* 0x000000ffff037224 */ /* 0x000fd400078e0011 */
[----:B---3--:R-:W-:Y:S05]  /*c500*/  @P0 BRA `(.L_x_80) ;  /* 0xfffffff0001c0947 */ /* 0x008fea000383ffff */
.L_x_58:
[----:B------:R-:W-:-:S06]  /*c510*/  UISETP.NE.AND UP0, UPT, UR42, 0x3, UPT ;  /* 0x000000032a00788c */ /* 0x000fcc000bf05270 */
[----:B------:R-:W-:-:S13]  /*c520*/  PLOP3.LUT P0, PT, PT, PT, UP0, 0x80, 0x0 ;  /* 0x000000000000781c */ /* 0x000fda0003f0f008 */
[----:B------:R-:W-:Y:S05]  /*c530*/  @!P0 BRA `(.L_x_81) ;  /* 0x0000000000048947 */ /* 0x000fea0003800000 */
[----:B------:R-:W-:Y:S01]  /*c540*/  BPT.TRAP 0x1 ;  /* 0x000000040000795c */ /* 0x000fe20000300000 */
.L_x_81:
[----:B--2--5:R-:W2:Y:S01]  /*c550*/  LDL R0, [R1] ;  /* 0x0000000001007983 */ /* 0x024ea20000100800 */
[----:B------:R-:W-:Y:S01]  /*c560*/  LEA R16, R17, UR41, 0x3 ;  /* 0x0000002911107c11 */ /* 0x000fe2000f8e18ff */
[----:B------:R-:W-:Y:S01]  /*c570*/  BSSY B0, `(.L_x_82) ;  /* 0x0000007000007945 */ /* 0x000fe20003800000 */
[----:B--2---:R-:W-:Y:S01]  /*c580*/  LOP3.LUT R3, R0, 0x1, RZ, 0x3c, !PT ;  /* 0x0000000100037812 */ /* 0x004fe200078e3cff */
[----:B------:R-:W-:-:S03]  /*c590*/  IMAD.U32 R0, RZ, RZ, UR47 ;  /* 0x0000002fff007e24 */ /* 0x000fc6000f8e00ff */
[----:B------:R-:W-:Y:S02]  /*c5a0*/  SHF.L.U32 R3, R3, 0x1f, RZ ;  /* 0x0000001f03037819 */ /* 0x000fe400000006ff */
[----:B------:R-:W-:Y:S02]  /*c5b0*/  ISETP.NE.AND P1, PT, R0, 0x3, PT ;  /* 0x000000030000780c */ /* 0x000fe40003f25270 */
[----:B------:R-:W2:Y:S02]  /*c5c0*/  SYNCS.PHASECHK.TRANS64.TRYWAIT P0, [R16+URZ+0x29870], R3 ;  /* 0x02987003100075a7 */ /* 0x000ea4000800017f */
[----:B--2---:R-:W-:Y:S09]  /*c5d0*/  @!P0 BRA `(.L_x_83) ;  /* 0x00000014002c8947 */ /* 0x004ff20003800000 */
.L_x_123:
[----:B------:R-:W-:Y:S05]  /*c5e0*/  BSYNC B0 ;  /* 0x0000000000007941 */ /* 0x000fea0003800000 */
.L_x_82:
[----:B------:R-:W-:Y:S05]  /*c5f0*/  @!P1 BRA `(.L_x_84) ;  /* 0x0000000000049947 */ /* 0x000fea0003800000 */
[----:B------:R-:W-:Y:S01]  /*c600*/  BPT.TRAP 0x1 ;  /* 0x000000040000795c */ /* 0x000fe20000300000 */
.L_x_84:
[----:B------:R-:W2:Y:S02]  /*c610*/  LDL R0, [R1] ;  /* 0x0000000001007983 */ /* 0x000ea40000100800 */
[----:B--2---:R-:W-:-:S04]  /*c620*/  SHF.L.U32 R3, R0, 0x1f, RZ ;  /* 0x0000001f00037819 */ /* 0x004fc800000006ff */
[----:B------:R-:W2:Y:S02]  /*c630*/  SYNCS.PHASECHK.TRANS64.TRYWAIT P0, [R16+URZ+0x29860], R3 ;  /* 0x02986003100075a7 */ /* 0x000ea4000800017f */
[----:B--2---:R-:W-:Y:S05]  /*c640*/  @!P0 BRA `(.L_x_85) ;  /* 0x0000001400248947 */ /* 0x004fea0003800000 */
.L_x_124:
[----:B-1----:R-:W3:Y:S04]  /*c650*/  LDL R2, [R1+0x14] ;  /* 0x0000140001027983 */ /* 0x002ee80000100800 */
[----:B0-----:R-:W4:Y:S04]  /*c660*/  LDL R10, [R1+0x18] ;  /* 0x00001800010a7983 */ /* 0x001f280000100800 */
[----:B------:R-:W5:Y:S01]  /*c670*/  LDL R12, [R1+0x10] ;  /* 0x00001000010c7983 */ /* 0x000f620000100800 */
[----:B------:R-:W-:Y:S01]  /*c680*/  IMAD R0, R17, 0x5000, RZ ;  /* 0x0000500011007824 */ /* 0x000fe200078e02ff */
[----:B------:R-:W-:Y:S05]  /*c690*/  WARPSYNC.ALL ;  /* 0x0000000000007948 */ /* 0x000fea0003800000 */
[----:B---3--:R-:W-:-:S05]  /*c6a0*/  LOP3.LUT R2, R0, R2, RZ, 0xfc, !PT ;  /* 0x0000000200027212 */ /* 0x008fca00078efcff */
[----:B------:R-:W0:Y:S01]  /*c6b0*/  LDSM.16.MT88.4 R4, [R2+UR41+0xa400] ;  /* 0x00a400290204783b */ /* 0x000e220008004200 */
[----:B--2---:R-:W-:Y:S01]  /*c6c0*/  VIADD R3, R2, UR41 ;  /* 0x0000002902037c36 */ /* 0x004fe20008000000 */
[----:B-----5:R-:W-:-:S03]  /*c6d0*/  LOP3.LUT R0, R0, R12, RZ, 0xfc, !PT ;  /* 0x0000000c00007212 */ /* 0x020fc600078efcff */
[----:B----4-:R-:W-:Y:S02]  /*c6e0*/  IMAD.IADD R3, R10, 0x1, R3 ;  /* 0x000000010a037824 */ /* 0x010fe400078e0203 */
[----:B------:R-:W-:Y:S01]  /*c6f0*/  VIADD R0, R0, UR41 ;  /* 0x0000002900007c36 */ /* 0x000fe20008000000 */
[C-C-:B0-----:R-:W-:Y:S02]  /*c700*/  PRMT R8, R4.reuse, 0x6420, R5.reuse ;  /* 0x0000642004087816 */ /* 0x141fe40000000005 */
[----:B------:R-:W-:Y:S02]  /*c710*/  PRMT R9, R4, 0x7531, R5 ;  /* 0x0000753104097816 */ /* 0x000fe40000000005 */
[C-C-:B------:R-:W-:Y:S02]  /*c720*/  PRMT R10, R6.reuse, 0x6420, R7.reuse ;  /* 0x00006420060a7816 */ /* 0x140fe40000000007 */
[----:B------:R-:W-:Y:S02]  /*c730*/  PRMT R11, R6, 0x7531, R7 ;  /* 0x00007531060b7816 */ /* 0x000fe40000000007 */
[----:B------:R-:W0:Y:S04]  /*c740*/  LDSM.16.MT88.4 R4, [R3+0xa400] ;  /* 0x00a400000304783b */ /* 0x000e280000004200 */
[----:B------:R0:W-:Y:S02]  /*c750*/  STSM.16.M88.4 [R0+0x400], R8 ;  /* 0x0004000800007844 */ /* 0x0001e40000000200 */
        /* <DEDUP_REMOVED lines=47> */
[----:B------:R1:W-:Y:S01]  /*ca50*/  STSM.16.M88.4 [R0+0x4400], R12 ;  /* 0x0044000c00007844 */ /* 0x0003e20000000200 */
[C-C-:B0-----:R-:W-:Y:S02]  /*ca60*/  PRMT R8, R4.reuse, 0x6420, R5.reuse ;  /* 0x0000642004087816 */ /* 0x141fe40000000005 */
[----:B------:R-:W-:Y:S02]  /*ca70*/  PRMT R9, R4, 0x7531, R5 ;  /* 0x0000753104097816 */ /* 0x000fe40000000005 */
[----:B------:R-:W-:-:S02]  /*ca80*/  PRMT R10, R6, 0x6420, R7 ;  /* 0x00006420060a7816 */ /* 0x000fc40000000007 */
[----:B------:R-:W-:-:S05]  /*ca90*/  PRMT R11, R6, 0x7531, R7 ;  /* 0x00007531060b7816 */ /* 0x000fca0000000007 */
[----:B------:R1:W-:Y:S01]  /*caa0*/  STSM.16.M88.4 [R0+0x4c00], R8 ;  /* 0x004c000800007844 */ /* 0x0003e20000000200 */
[----:B------:R-:W-:Y:S01]  /*cab0*/  @!PT LDS RZ, [RZ] ;  /* 0x00000000fffff984 */ /* 0x000fe20000000800 */
[----:B------:R-:W-:Y:S01]  /*cac0*/  @!PT LDS RZ, [RZ] ;  /* 0x00000000fffff984 */ /* 0x000fe20000000800 */
[----:B------:R-:W-:Y:S01]  /*cad0*/  @!PT LDS RZ, [RZ] ;  /* 0x00000000fffff984 */ /* 0x000fe20000000800 */
[----:B------:R-:W-:Y:S01]  /*cae0*/  @!PT LDS RZ, [RZ] ;  /* 0x00000000fffff984 */ /* 0x000fe20000000800 */
[----:B------:R0:W-:Y:S06]  /*caf0*/  MEMBAR.ALL.CTA ;  /* 0x0000000000007992 */ /* 0x0001ec0000008000 */
[----:B0-----:R-:W0:Y:S01]  /*cb00*/  FENCE.VIEW.ASYNC.S ;  /* 0x00000000000073c6 */ /* 0x001e220000000000 */
[----:B------:R-:W-:Y:S05]  /*cb10*/  @!P1 BRA `(.L_x_86) ;  /* 0x0000000000049947 */ /* 0x000fea0003800000 */
[----:B------:R-:W-:Y:S01]  /*cb20*/  BPT.TRAP 0x1 ;  /* 0x000000040000795c */ /* 0x000fe20000300000 */
.L_x_86:
[----:B------:R-:W2:Y:S01]  /*cb30*/  LDL.LU R3, [R1] ;  /* 0x0000000001037983 */ /* 0x000ea20000300800 */
[----:B0-----:R-:W-:Y:S01]  /*cb40*/  SYNCS.ARRIVE.TRANS64.A1T0 RZ, [R16+URZ+0x29850], RZ ;  /* 0x029850ff10ff79a7 */ /* 0x001fe2000810003f */
[----:B-1----:R-:W0:Y:S01]  /*cb50*/  S2R R0, SR_TID.X ;  /* 0x0000000000007919 */ /* 0x002e220000002100 */
[----:B------:R-:W-:Y:S01]  /*cb60*/  VIADD R17, R17, 0x1 ;  /* 0x0000000111117836 */ /* 0x000fe20000000000 */
[----:B------:R-:W1:Y:S01]  /*cb70*/  LDC R2, c[0x0][0xc34] ;  /* 0x00030d00ff027b82 */ /* 0x000e620000000800 */
[----:B0-----:R-:W-:-:S07]  /*cb80*/  LOP3.LUT R0, R0, 0x7f, RZ, 0xc0, !PT ;  /* 0x0000007f00007812 */ /* 0x001fce00078ec0ff */
[----:B------:R-:W-:Y:S01]  /*cb90*/  BAR.SYNC.DEFER_BLOCKING 0x2, 0x80 ;  /* 0x0082000000007b1d */ /* 0x000fe20000010000 */
[----:B------:R-:W-:-:S13]  /*cba0*/  ISETP.NE.AND P0, PT, R0, RZ, PT ;  /* 0x000000ff0000720c */ /* 0x000fda0003f05270 */
[----:B------:R-:W-:-:S05]  /*cbb0*/  @!P0 VIADD R0, R16, 0x29880 ;  /* 0x0002988010008836 */ /* 0x000fca0000000000 */
[----:B------:R-:W-:-:S04]  /*cbc0*/  @!P0 PRMT R0, RZ, 0x654, R0 ;  /* 0x00000654ff008816 */ /* 0x000fc80000000000 */
[----:B------:R0:W-:Y:S01]  /*cbd0*/  @!P0 SYNCS.ARRIVE.TRANS64.RED.A1T0 RZ, [R0+URZ], RZ ;  /* 0x000000ff00ff89a7 */ /* 0x0001e2000810043f */
[----:B------:R-:W-:-:S04]  /*cbe0*/  ISETP.NE.AND P0, PT, R17, 0x2, PT ;  /* 0x000000021100780c */ /* 0x000fc80003f05270 */
[----:B0-----:R-:W-:Y:S01]  /*cbf0*/  SEL R0, RZ, 0x1, P0 ;  /* 0x00000001ff007807 */ /* 0x001fe20000000000 */
[----:B------:R-:W-:-:S06]  /*cc00*/  UIADD3 UR50, UR43, UR50, URZ ;  /* 0x000000322b327290 */ /* 0x000fcc000fffe03f */
[----:B-1----:R-:W-:Y:S01]  /*cc10*/  ISETP.LE.AND P1, PT, R2, UR50, PT ;  /* 0x0000003202007c0c */ /* 0x002fe2000bf23270 */
[----:B------:R-:W-:Y:S01]  /*cc20*/  UIADD3 UR46, UR46, 0x1, URZ ;  /* 0x000000012e2e7890 */ /* 0x000fe2000fffe03f */
[----:B------:R-:W-:Y:S02]  /*cc30*/  SEL R17, R17, RZ, P0 ;  /* 0x000000ff11117207 */ /* 0x000fe40000000000 */
[----:B--2---:R-:W-:-:S05]  /*cc40*/  LOP3.LUT R3, R3, R0, RZ, 0x3c, !PT ;  /* 0x0000000003037212 */ /* 0x004fca00078e3cff */
[----:B------:R1:W-:Y:S04]  /*cc50*/  STL [R1], R3 ;  /* 0x0000000301007387 */ /* 0x0003e80000100800 */
[----:B------:R-:W-:Y:S05]  /*cc60*/  @!P1 BRA `(.L_x_87) ;  /* 0xffffffd000209947 */ /* 0x000fea000383ffff */
[----:B------:R-:W-:-:S12]  /*cc70*/  ULOP3.LUT UR46, UR46, 0x1, URZ, 0xc, !UPT ;  /* 0x000000012e2e7892 */ /* 0x000fd8000f8e0c3f */
.L_x_40:
[----:B-1----:R-:W0:Y:S01]  /*cc80*/  S2R R3, SR_CgaCtaId ;  /* 0x0000000000037919 */ /* 0x002e220000008800 */
[----:B------:R-:W-:-:S04]  /*cc90*/  MOV R0, 0x400 ;  /* 0x0000040000007802 */ /* 0x000fc80000000f00 */
[----:B0-----:R-:W-:Y:S01]  /*cca0*/  LEA R8, R3, R0, 0x18 ;  /* 0x0000000003087211 */ /* 0x001fe200078ec0ff */
[----:B------:R-:W-:-:S05]  /*ccb0*/  IMAD.U32 R0, RZ, RZ, UR46 ;  /* 0x0000002eff007e24 */ /* 0x000fca000f8e00ff */
[----:B------:R-:W-:-:S04]  /*ccc0*/  SHF.L.U32 R0, R0, 0x1f, RZ ;  /* 0x0000001f00007819 */ /* 0x000fc800000006ff */
[----:B------:R-:W0:Y:S02]  /*ccd0*/  SYNCS.PHASECHK.TRANS64.TRYWAIT P0, [R8+URZ+0x29820], R0 ;  /* 0x02982000080075a7 */ /* 0x000e24000800017f */
[----:B0-----:R-:W-:Y:S05]  /*cce0*/  @!P0 BRA `(.L_x_88) ;  /* 0x0000000c00908947 */ /* 0x001fea0003800000 */
.L_x_125:
[----:B------:R-:W1:Y:S02]  /*ccf0*/  S2R R2, SR_TID.X ;  /* 0x0000000000027919 */ /* 0x000e640000002100 */
[----:B-1----:R-:W-:-:S04]  /*cd00*/  SHF.R.U32.HI R2, RZ, 0x5, R2 ;  /* 0x00000005ff027819 */ /* 0x002fc80000011602 */
[----:B------:R-:W-:-:S05]  /*cd10*/  LOP3.LUT R2, R2, 0x3, RZ, 0xc0, !PT ;  /* 0x0000000302027812 */ /* 0x000fca00078ec0ff */
[----:B0-----:R-:W0:Y:S02]  /*cd20*/  SHFL.IDX PT, R0, R2, RZ, 0x1f ;  /* 0x00001fff02007589 */ /* 0x001e2400000e0000 */
[----:B0-----:R-:W-:-:S13]  /*cd30*/  ISETP.NE.AND P0, PT, R0, RZ, PT ;  /* 0x000000ff0000720c */ /* 0x001fda0003f05270 */
[----:B------:R-:W-:Y:S05]  /*cd40*/  @P0 EXIT ;  /* 0x000000000000094d */ /* 0x000fea0003800000 */
[----:B------:R-:W-:Y:S01]  /*cd50*/  ELECT P0, URZ, PT ;  /* 0x00000000003f782f */ /* 0x000fe20003800000 */
[----:B------:R-:W-:-:S12]  /*cd60*/  BSSY B0, `(.L_x_89) ;  /* 0x0000028000007945 */ /* 0x000fd80003800000 */
[----:B------:R-:W-:Y:S05]  /*cd70*/  @!P0 BRA `(.L_x_90) ;  /* 0x0000000000988947 */ /* 0x000fea0003800000 */
[----:B------:R-:W-:-:S06]  /*cd80*/  ULOP3.LUT UR4, UR38, 0x2, URZ, 0xfc, !UPT ;  /* 0x0000000226047892 */ /* 0x000fcc000f8efc3f */
[----:B------:R-:W-:-:S05]  /*cd90*/  IMAD.U32 R0, RZ, RZ, UR4 ;  /* 0x00000004ff007e24 */ /* 0x000fca000f8e00ff */
[----:B------:R-:W-:-:S13]  /*cda0*/  ISETP.NE.AND P0, PT, R0, 0x3, PT ;  /* 0x000000030000780c */ /* 0x000fda0003f05270 */
[----:B------:R-:W-:Y:S05]  /*cdb0*/  @!P0 BRA `(.L_x_91) ;  /* 0x0000000000048947 */ /* 0x000fea0003800000 */
[----:B------:R-:W-:Y:S01]  /*cdc0*/  BPT.TRAP 0x1 ;  /* 0x000000040000795c */ /* 0x000fe20000300000 */
.L_x_91:
[----:B------:R-:W2:Y:S01]  /*cdd0*/  LDL.LU R6, [R1] ;  /* 0x0000000001067983 */ /* 0x000ea20000300800 */
[----:B------:R-:W-:Y:S02]  /*cde0*/  VIADD R0, R8, 0x29840 ;  /* 0x0002984008007836 */ /* 0x000fe40000000000 */
[C---:B------:R-:W-:Y:S02]  /*cdf0*/  VIADD R2, R17.reuse, 0x1 ;  /* 0x0000000111027836 */ /* 0x040fe40000000000 */
[----:B------:R-:W-:-:S03]  /*ce00*/  IMAD R5, R17, 0x8, R0 ;  /* 0x0000000811057824 */ /* 0x000fc600078e0200 */
[----:B------:R-:W-:-:S04]  /*ce10*/  ISETP.NE.AND P2, PT, R2, 0x2, PT ;  /* 0x000000020200780c */ /* 0x000fc80003f45270 */
[----:B------:R-:W-:Y:S02]  /*ce20*/  SEL R3, RZ, 0x1, P2 ;  /* 0x00000001ff037807 */ /* 0x000fe40001000000 */
[C---:B--2---:R-:W-:Y:S02]  /*ce30*/  SHF.L.U32 R4, R6.reuse, 0x1f, RZ ;  /* 0x0000001f06047819 */ /* 0x044fe400000006ff */
[----:B------:R-:W-:Y:S02]  /*ce40*/  LOP3.LUT R6, R6, R3, RZ, 0x3c, !PT ;  /* 0x0000000306067212 */ /* 0x000fe400078e3cff */
[----:B------:R-:W0:Y:S01]  /*ce50*/  SYNCS.PHASECHK.TRANS64.TRYWAIT P1, [R5+URZ], R4 ;  /* 0x00000004050075a7 */ /* 0x000e22000802017f */
[----:B------:R-:W-:-:S05]  /*ce60*/  SEL R3, R2, RZ, P2 ;  /* 0x000000ff02037207 */ /* 0x000fca0001000000 */
[----:B------:R-:W-:Y:S01]  /*ce70*/  IMAD R7, R3, 0x8, R0 ;  /* 0x0000000803077824 */ /* 0x000fe200078e0200 */
[----:B------:R-:W-:Y:S01]  /*ce80*/  SHF.L.U32 R0, R6, 0x1f, RZ ;  /* 0x0000001f06007819 */ /* 0x000fe200000006ff */
[----:B0-----:R-:W-:Y:S06]  /*ce90*/  @!P1 BRA `(.L_x_92) ;  /* 0x0000000c00389947 */ /* 0x001fec0003800000 */
.L_x_126:
[----:B------:R-:W1:Y:S02]  /*cea0*/  SYNCS.PHASECHK.TRANS64.TRYWAIT P1, [R7+URZ], R0 ;  /* 0x00000000070075a7 */ /* 0x000e64000802017f */
[----:B-1----:R-:W-:Y:S05]  /*ceb0*/  @!P1 BRA `(.L_x_93) ;  /* 0x0000000c00449947 */ /* 0x002fea0003800000 */
.L_x_127:
[----:B------:R-:W-:Y:S05]  /*cec0*/  @!P0 BRA `(.L_x_94) ;  /* 0x0000000000048947 */ /* 0x000fea0003800000 */
[----:B------:R-:W-:Y:S01]  /*ced0*/  BPT.TRAP 0x1 ;  /* 0x000000040000795c */ /* 0x000fe20000300000 */
.L_x_94:
[----:B------:R-:W-:-:S04]  /*cee0*/  IMAD R17, R17, 0x8, R8 ;  /* 0x0000000811117824 */ /* 0x000fc800078e0208 */
[----:B------:R-:W2:Y:S02]  /*cef0*/  SYNCS.PHASECHK.TRANS64.TRYWAIT P1, [R17+URZ+0x29860], R4 ;  /* 0x02986004110075a7 */ /* 0x000ea4000802017f */
[----:B--2---:R-:W-:Y:S05]  /*cf00*/  @!P1 BRA `(.L_x_95) ;  /* 0x0000000c00449947 */ /* 0x004fea0003800000 */
.L_x_128:
[----:B------:R-:W-:Y:S05]  /*cf10*/  @!P0 BRA `(.L_x_96) ;  /* 0x0000000000048947 */ /* 0x000fea0003800000 */
[----:B------:R-:W-:Y:S01]  /*cf20*/  BPT.TRAP 0x1 ;  /* 0x000000040000795c */ /* 0x000fe20000300000 */
.L_x_96:
[----:B------:R-:W-:-:S04]  /*cf30*/  IMAD R3, R3, 0x8, R8 ;  /* 0x0000000803037824 */ /* 0x000fc800078e0208 */
[----:B------:R-:W3:Y:S02]  /*cf40*/  SYNCS.PHASECHK.TRANS64.TRYWAIT P1, [R3+URZ+0x29860], R0 ;  /* 0x02986000030075a7 */ /* 0x000ee4000802017f */
[----:B---3--:R-:W-:Y:S05]  /*cf50*/  @!P1 BRA `(.L_x_97) ;  /* 0x0000000c00449947 */ /* 0x008fea0003800000 */
.L_x_129:
[----:B------:R-:W-:Y:S05]  /*cf60*/  @!P0 BRA `(.L_x_98) ;  /* 0x0000000000048947 */ /* 0x000fea0003800000 */
[----:B------:R-:W-:Y:S01]  /*cf70*/  BPT.TRAP 0x1 ;  /* 0x000000040000795c */ /* 0x000fe20000300000 */
.L_x_98:
[----:B------:R-:W4:Y:S02]  /*cf80*/  SYNCS.PHASECHK.TRANS64.TRYWAIT P0, [R17+URZ+0x29880], R4 ;  /* 0x02988004110075a7 */ /* 0x000f24000800017f */
[----:B----4-:R-:W-:Y:S05]  /*cf90*/  @!P0 BRA `(.L_x_99) ;  /* 0x0000000c00488947 */ /* 0x010fea0003800000 */
.L_x_100:
[----:B------:R0:W0:Y:S02]  /*cfa0*/  SYNCS.PHASECHK.TRANS64.TRYWAIT P0, [R3+URZ+0x29880], R0 ;  /* 0x02988000030075a7 */ /* 0x000024000800017f */
[----:B0-----:R-:W-:Y:S05]  /*cfb0*/  @!P0 NANOSLEEP.SYNCS 0x989680 ;  /* 0x009896800000895d */ /* 0x001fea0003900000 */
[----:B------:R-:W0:Y:S02]  /*cfc0*/  @!P0 SYNCS.PHASECHK.TRANS64 P0, [R3+URZ+0x29880], R0 ;  /* 0x02988000030085a7 */ /* 0x000e24000800007f */
[----:B0-----:R-:W-:Y:S05]  /*cfd0*/  @!P0 BRA `(.L_x_100) ;  /* 0xfffffffc00f08947 */ /* 0x001fea000383ffff */
.L_x_90:
[----:B------:R-:W-:Y:S05]  /*cfe0*/  BSYNC B0 ;  /* 0x0000000000007941 */ /* 0x000fea0003800000 */
.L_x_89:
[----:B------:R-:W-:Y:S05]  /*cff0*/  EXIT ;  /* 0x000000000000794d */ /* 0x000fea0003800000 */
.L_x_10:
[----:B0-----:R-:W-:-:S04]  /*d000*/  IMAD.U32 R3, RZ, RZ, UR39 ;  /* 0x00000027ff037e24 */ /* 0x001fc8000f8e00ff */
[----:B------:R0:W1:Y:S03]  /*d010*/  SYNCS.PHASECHK.TRANS64.TRYWAIT P1, [R3+URZ+0x29800], R0 ;  /* 0x02980000030075a7 */ /* 0x000066000802017f */
[----:B-1----:R-:W-:Y:S05]  /*d020*/  @!P1 NANOSLEEP.SYNCS 0x989680 ;  /* 0x009896800000995d */ /* 0x002fea0003900000 */
[----:B------:R-:W1:Y:S02]  /*d030*/  @!P1 SYNCS.PHASECHK.TRANS64 P1, [R3+URZ+0x29800], R0 ;  /* 0x02980000030095a7 */ /* 0x000e64000802007f */
[----:B-1----:R-:W-:Y:S05]  /*d040*/  @!P1 BRA `(.L_x_10) ;  /* 0xfffffffc00ec9947 */ /* 0x002fea000383ffff */
[----:B------:R-:W-:Y:S05]  /*d050*/  BRA `(.L_x_101) ;  /* 0xffffff4400187947 */ /* 0x000fea000383ffff */
.L_x_14:
[----:B-1----:R1:W2:Y:S02]  /*d060*/  SYNCS.PHASECHK.TRANS64.TRYWAIT P1, [R4+URZ+0x29830], R3 ;  /* 0x02983003040075a7 */ /* 0x0022a4000802017f */
[----:B--2---:R-:W-:Y:S05]  /*d070*/  @!P1 NANOSLEEP.SYNCS 0x989680 ;  /* 0x009896800000995d */ /* 0x004fea0003900000 */
[----:B------:R-:W2:Y:S02]  /*d080*/  @!P1 SYNCS.PHASECHK.TRANS64 P1, [R4+URZ+0x29830], R3 ;  /* 0x02983003040095a7 */ /* 0x000ea4000802007f */
[----:B--2---:R-:W-:Y:S05]  /*d090*/  @!P1 BRA `(.L_x_14) ;  /* 0xfffffffc00f09947 */ /* 0x004fea000383ffff */
[----:B------:R-:W-:Y:S05]  /*d0a0*/  BRA `(.L_x_13) ;  /* 0xffffff4400407947 */ /* 0x000fea000383ffff */
.L_x_19:
[----:B-1----:R-:W-:-:S04]  /*d0b0*/  IMAD.U32 R3, RZ, RZ, UR6 ;  /* 0x00000006ff037e24 */ /* 0x002fc8000f8e00ff */
[----:B------:R1:W2:Y:S03]  /*d0c0*/  SYNCS.PHASECHK.TRANS64.TRYWAIT P1, [R3+URZ+0x29830], R0 ;  /* 0x02983000030075a7 */ /* 0x0002a6000802017f */
[----:B--2---:R-:W-:Y:S05]  /*d0d0*/  @!P1 NANOSLEEP.SYNCS 0x989680 ;  /* 0x009896800000995d */ /* 0x004fea0003900000 */
[----:B------:R-:W2:Y:S02]  /*d0e0*/  @!P1 SYNCS.PHASECHK.TRANS64 P1, [R3+URZ+0x29830], R0 ;  /* 0x02983000030095a7 */ /* 0x000ea4000802007f */
[----:B--2---:R-:W-:Y:S05]  /*d0f0*/  @!P1 BRA `(.L_x_19) ;  /* 0xfffffffc00ec9947 */ /* 0x004fea000383ffff */
[----:B------:R-:W-:Y:S05]  /*d100*/  BRA `(.L_x_16) ;  /* 0xffffff7800107947 */ /* 0x000fea000383ffff */
.L_x_23:
[----:B-1----:R-:W-:-:S04]  /*d110*/  IMAD.U32 R3, RZ, RZ, UR6 ;  /* 0x00000006ff037e24 */ /* 0x002fc8000f8e00ff */
[----:B------:R1:W2:Y:S03]  /*d120*/  SYNCS.PHASECHK.TRANS64.TRYWAIT P1, [R3+URZ+0x29850], R0 ;  /* 0x02985000030075a7 */ /* 0x0002a6000802017f */
[----:B--2---:R-:W-:Y:S05]  /*d130*/  @!P1 NANOSLEEP.SYNCS 0x989680 ;  /* 0x009896800000995d */ /* 0x004fea0003900000 */
[----:B------:R-:W2:Y:S02]  /*d140*/  @!P1 SYNCS.PHASECHK.TRANS64 P1, [R3+URZ+0x29850], R0 ;  /* 0x02985000030095a7 */ /* 0x000ea4000802007f */
[----:B--2---:R-:W-:Y:S05]  /*d150*/  @!P1 BRA `(.L_x_23) ;  /* 0xfffffffc00ec9947 */ /* 0x004fea000383ffff */
[----:B------:R-:W-:Y:S05]  /*d160*/  BRA `(.L_x_20) ;  /* 0xffffff8400107947 */ /* 0x000fea000383ffff */
.L_x_29:
[----:B-1----:R-:W-:-:S04]  /*d170*/  IMAD.U32 R7, RZ, RZ, UR4 ;  /* 0x00000004ff077e24 */ /* 0x002fc8000f8e00ff */
[----:B------:R1:W2:Y:S03]  /*d180*/  SYNCS.PHASECHK.TRANS64.TRYWAIT P1, [R7+URZ+0x29850], R6 ;  /* 0x02985006070075a7 */ /* 0x0002a6000802017f */
[----:B--2---:R-:W-:Y:S05]  /*d190*/  @!P1 NANOSLEEP.SYNCS 0x989680 ;  /* 0x009896800000995d */ /* 0x004fea0003900000 */
[----:B------:R-:W2:Y:S02]  /*d1a0*/  @!P1 SYNCS.PHASECHK.TRANS64 P1, [R7+URZ+0x29850], R6 ;  /* 0x02985006070095a7 */ /* 0x000ea4000802007f */
[----:B--2---:R-:W-:Y:S05]  /*d1b0*/  @!P1 BRA `(.L_x_29) ;  /* 0xfffffffc00ec9947 */ /* 0x004fea000383ffff */
[----:B------:R-:W-:Y:S05]  /*d1c0*/  BRA `(.L_x_28) ;  /* 0xffffffa000e47947 */ /* 0x000fea000383ffff */
.L_x_45:
[----:B------:R-:W-:Y:S02]  /*d1d0*/  IMAD.MOV.U32 R13, RZ, RZ, R19 ;  /* 0x000000ffff0d7224 */ /* 0x000fe400078e0013 */
[----:B------:R-:W-:Y:S02]  /*d1e0*/  IMAD.MOV.U32 R12, RZ, RZ, RZ ;  /* 0x000000ffff0c7224 */ /* 0x000fe400078e00ff */
[----:B------:R-:W-:Y:S02]  /*d1f0*/  IMAD.MOV.U32 R11, RZ, RZ, 0x1f ;  /* 0x0000001fff0b7424 */ /* 0x000fe400078e00ff */
[----:B------:R-:W-:-:S07]  /*d200*/  IMAD.MOV.U32 R15, RZ, RZ, -0x1 ;  /* 0xffffffffff0f7424 */ /* 0x000fce00078e00ff */
[----:B01----:R-:W-:Y:S05]  /*d210*/  WARPSYNC.COLLECTIVE R15, `(.L_x_102) ;  /* 0x000000000f087348 */ /* 0x003fea0003c00000 */
[----:B------:R2:W3:Y:S02]  /*d220*/  SHFL.IDX P6, R14, R13, R12, R11 ;  /* 0x0000000c0d0e7389 */ /* 0x0004e400000c000b */
[----:B0123--:R-:W-:Y:S01]  /*d230*/  ENDCOLLECTIVE ;  /* 0x000000000000791b */ /* 0x00ffe20003800000 */
.L_x_102:
[----:B------:R-:W-:Y:S05]  /*d240*/  BRA `(.L_x_103) ;  /* 0xffffffd000b47947 */ /* 0x000fea000383ffff */
.L_x_47:
[----:B------:R-:W-:Y:S01]  /*d250*/  BSSY B0, `(.L_x_104) ;  /* 0x0000006000007945 */ /* 0x000fe20003800000 */
[----:B------:R-:W-:-:S07]  /*d260*/  IMAD.MOV.U32 R15, RZ, RZ, -0x1 ;  /* 0xffffffffff0f7424 */ /* 0x000fce00078e00ff */
[----:B012---:R-:W-:Y:S05]  /*d270*/  WARPSYNC.COLLECTIVE R15, `(.L_x_105) ;  /* 0x000000000f0c7348 */ /* 0x007fea0003c00000 */
[----:B------:R-:W-:Y:S02]  /*d280*/  ELECT P6, UR62, PT ;  /* 0x00000000003e782f */ /* 0x000fe400038c0000 */
[----:B------:R-:W-:Y:S01]  /*d290*/  MOV R14, UR62 ;  /* 0x0000003e000e7c02 */ /* 0x000fe20008000f00 */
[----:B012---:R-:W-:Y:S10]  /*d2a0*/  ENDCOLLECTIVE ;  /* 0x000000000000791b */ /* 0x007ff40003800000 */
.L_x_105:
[----:B------:R-:W-:Y:S05]  /*d2b0*/  BSYNC B0 ;  /* 0x0000000000007941 */ /* 0x000fea0003800000 */
.L_x_104:
[----:B------:R-:W-:Y:S05]  /*d2c0*/  BRA `(.L_x_106) ;  /* 0xffffffd000c47947 */ /* 0x000fea000383ffff */
.L_x_49:
[----:B0-----:R0:W3:Y:S02]  /*d2d0*/  SYNCS.PHASECHK.TRANS64.TRYWAIT P0, [R2+URZ+0x29880], R3 ;  /* 0x02988003020075a7 */ /* 0x0010e4000800017f */
[----:B---3--:R-:W-:Y:S05]  /*d2e0*/  @!P0 NANOSLEEP.SYNCS 0x989680 ;  /* 0x009896800000895d */ /* 0x008fea0003900000 */
[----:B------:R-:W3:Y:S02]  /*d2f0*/  @!P0 SYNCS.PHASECHK.TRANS64 P0, [R2+URZ+0x29880], R3 ;  /* 0x02988003020085a7 */ /* 0x000ee4000800007f */
[----:B---3--:R-:W-:Y:S05]  /*d300*/  @!P0 BRA `(.L_x_49) ;  /* 0xfffffffc00f08947 */ /* 0x008fea000383ffff */
[----:B------:R-:W-:Y:S05]  /*d310*/  BRA `(.L_x_107) ;  /* 0xffffffd400207947 */ /* 0x000fea000383ffff */
.L_x_51:
[----:B---3--:R3:W4:Y:S02]  /*d320*/  SYNCS.PHASECHK.TRANS64.TRYWAIT P0, [R2+URZ+0x29840], R3 ;  /* 0x02984003020075a7 */ /* 0x008724000800017f */
[----:B----4-:R-:W-:Y:S05]  /*d330*/  @!P0 NANOSLEEP.SYNCS 0x989680 ;  /* 0x009896800000895d */ /* 0x010fea0003900000 */
[----:B------:R-:W4:Y:S02]  /*d340*/  @!P0 SYNCS.PHASECHK.TRANS64 P0, [R2+URZ+0x29840], R3 ;  /* 0x02984003020085a7 */ /* 0x000f24000800007f */
[----:B----4-:R-:W-:Y:S05]  /*d350*/  @!P0 BRA `(.L_x_51) ;  /* 0xfffffffc00f08947 */ /* 0x010fea000383ffff */
[----:B------:R-:W-:Y:S05]  /*d360*/  BRA `(.L_x_108) ;  /* 0xffffffd4006c7947 */ /* 0x000fea000383ffff */
.L_x_54:
[----:B------:R-:W-:Y:S02]  /*d370*/  IMAD.MOV.U32 R13, RZ, RZ, R5 ;  /* 0x000000ffff0d7224 */ /* 0x000fe400078e0005 */
[----:B------:R-:W-:Y:S02]  /*d380*/  IMAD.MOV.U32 R12, RZ, RZ, RZ ;  /* 0x000000ffff0c7224 */ /* 0x000fe400078e00ff */
[----:B------:R-:W-:Y:S02]  /*d390*/  IMAD.MOV.U32 R11, RZ, RZ, 0x1c1f ;  /* 0x00001c1fff0b7424 */ /* 0x000fe400078e00ff */
[----:B------:R-:W-:Y:S02]  /*d3a0*/  IMAD.MOV.U32 R15, RZ, RZ, -0x1 ;  /* 0xffffffffff0f7424 */ /* 0x000fe400078e00ff */
[----:B------:R-:W-:-:S07]  /*d3b0*/  IMAD.IADD R0, R10, 0x1, R0 ;  /* 0x000000010a007824 */ /* 0x000fce00078e0200 */
[----:B-----5:R-:W-:Y:S05]  /*d3c0*/  WARPSYNC.COLLECTIVE R15, `(.L_x_109) ;  /* 0x000000000f087348 */ /* 0x020fea0003c00000 */
[----:B------:R0:W1:Y:S02]  /*d3d0*/  SHFL.IDX P6, R14, R13, R12, R11 ;  /* 0x0000000c0d0e7389 */ /* 0x00006400000c000b */
[----:B01---5:R-:W-:Y:S01]  /*d3e0*/  ENDCOLLECTIVE ;  /* 0x000000000000791b */ /* 0x023fe20003800000 */
.L_x_109:
[----:B------:R-:W-:Y:S02]  /*d3f0*/  IMAD.MOV.U32 R13, RZ, RZ, R6 ;  /* 0x000000ffff0d7224 */ /* 0x000fe400078e0006 */
[----:B------:R-:W-:-:S07]  /*d400*/  IMAD.MOV.U32 R2, RZ, RZ, R14 ;  /* 0x000000ffff027224 */ /* 0x000fce00078e000e */
[----:B------:R-:W-:Y:S05]  /*d410*/  WARPSYNC.COLLECTIVE R15, `(.L_x_110) ;  /* 0x000000000f087348 */ /* 0x000fea0003c00000 */
[----:B------:R0:W1:Y:S02]  /*d420*/  SHFL.IDX P6, R14, R13, R12, R11 ;  /* 0x0000000c0d0e7389 */ /* 0x00006400000c000b */
[----:B01----:R-:W-:Y:S01]  /*d430*/  ENDCOLLECTIVE ;  /* 0x000000000000791b */ /* 0x003fe20003800000 */
.L_x_110:
[----:B------:R-:W-:Y:S02]  /*d440*/  ULDC UR4, c[0x0][0x288] ;  /* 0x0000a20000047ab9 */ /* 0x000fe40000000800 */
[----:B------:R-:W-:Y:S02]  /*d450*/  IMAD R4, R7, UR4, RZ ;  /* 0x0000000407047c24 */ /* 0x000fe4000f8e02ff */
[----:B------:R-:W-:-:S03]  /*d460*/  VIADD R7, R0, 0x20 ;  /* 0x0000002000077836 */ /* 0x000fc60000000000 */
[----:B------:R-:W-:Y:S01]  /*d470*/  ISETP.GE.AND P4, PT, R0, R4, PT ;  /* 0x000000040000720c */ /* 0x000fe20003f86270 */
[----:B------:R-:W-:Y:S02]  /*d480*/  IMAD.MOV.U32 R13, RZ, RZ, R5 ;  /* 0x000000ffff0d7224 */ /* 0x000fe400078e0005 */
[----:B------:R-:W-:Y:S02]  /*d490*/  IMAD.MOV.U32 R12, RZ, RZ, 0x1 ;  /* 0x00000001ff0c7424 */ /* 0x000fe400078e00ff */
[----:B------:R-:W-:-:S08]  /*d4a0*/  IMAD.MOV.U32 R3, RZ, RZ, R14 ;  /* 0x000000ffff037224 */ /* 0x000fd000078e000e */
[----:B------:R-:W-:Y:S05]  /*d4b0*/  WARPSYNC.COLLECTIVE R15, `(.L_x_111) ;  /* 0x000000000f087348 */ /* 0x000fea0003c00000 */
[----:B------:R0:W1:Y:S02]  /*d4c0*/  SHFL.IDX P6, R14, R13, R12, R11 ;  /* 0x0000000c0d0e7389 */ /* 0x00006400000c000b */
[----:B01----:R-:W-:Y:S01]  /*d4d0*/  ENDCOLLECTIVE ;  /* 0x000000000000791b */ /* 0x003fe20003800000 */
.L_x_111:
[----:B------:R-:W-:-:S05]  /*d4e0*/  @!P4 IADD3 R3, P3, R9, R3, RZ ;  /* 0x000000030903c210 */ /* 0x000fca0007f7e0ff */
[----:B------:R-:W-:Y:S01]  /*d4f0*/  @!P4 IMAD.X R2, RZ, RZ, R2, P3 ;  /* 0x000000ffff02c224 */ /* 0x000fe200018e0602 */
[----:B------:R-:W-:-:S04]  /*d500*/  ISETP.GE.AND P3, PT, R7, R4, PT ;  /* 0x000000040700720c */ /* 0x000fc80003f66270 */
[----:B------:R-:W-:Y:S01]  /*d510*/  @!P4 LOP3.LUT R3, R3, R2, RZ, 0x3c, !PT ;  /* 0x000000020303c212 */ /* 0x000fe200078e3cff */
[----:B------:R-:W-:-:S03]  /*d520*/  IMAD.MOV.U32 R13, RZ, RZ, R6 ;  /* 0x000000ffff0d7224 */ /* 0x000fc600078e0006 */
[----:B------:R-:W-:-:S04]  /*d530*/  @!P4 LOP3.LUT R2, R3, R2, RZ, 0x3c, !PT ;  /* 0x000000020302c212 */ /* 0x000fc800078e3cff */
[----:B------:R-:W-:-:S05]  /*d540*/  @!P4 LOP3.LUT R3, R3, R2, RZ, 0x3c, !PT ;  /* 0x000000020303c212 */ /* 0x000fca00078e3cff */
[----:B------:R-:W-:Y:S01]  /*d550*/  @!PT LDS RZ, [RZ] ;  /* 0x00000000fffff984 */ /* 0x000fe20000000800 */
[----:B------:R-:W-:Y:S01]  /*d560*/  @!PT LDS RZ, [RZ] ;  /* 0x00000000fffff984 */ /* 0x000fe20000000800 */
[----:B------:R-:W-:Y:S01]  /*d570*/  @!PT LDS RZ, [RZ] ;  /* 0x00000000fffff984 */ /* 0x000fe20000000800 */
[----:B------:R-:W-:Y:S04]  /*d580*/  @!P4 LDGSTS.E.BYPASS.LTC128B.128 [R8+0x14400], desc[UR48][R2.64], !P0 ;  /* 0x144000000208cfae */ /* 0x000fe8000c101d70 */
[----:B------:R-:W-:Y:S04]  /*d590*/  @!P4 LDGSTS.E.BYPASS.LTC128B.128 [R8+0x16400], desc[UR48][R2.64+0x40], !P1 ;  /* 0x164000400208cfae */ /* 0x000fe8000c901d70 */
[----:B------:R0:W-:Y:S02]  /*d5a0*/  @!P4 LDGSTS.E.BYPASS.LTC128B.128 [R8+0x18400], desc[UR48][R2.64+0x80], !P2 ;  /* 0x184000800208cfae */ /* 0x0001e4000d101d70 */
[----:B0-----:R-:W-:-:S07]  /*d5b0*/  IMAD.MOV.U32 R2, RZ, RZ, R14 ;  /* 0x000000ffff027224 */ /* 0x001fce00078e000e */
[----:B------:R-:W-:Y:S05]  /*d5c0*/  WARPSYNC.COLLECTIVE R15, `(.L_x_112) ;  /* 0x000000000f087348 */ /* 0x000fea0003c00000 */
[----:B------:R0:W1:Y:S02]  /*d5d0*/  SHFL.IDX P6, R14, R13, R12, R11 ;  /* 0x0000000c0d0e7389 */ /* 0x00006400000c000b */
[----:B01----:R-:W-:Y:S01]  /*d5e0*/  ENDCOLLECTIVE ;  /* 0x000000000000791b */ /* 0x003fe20003800000 */
.L_x_112:
[----:B------:R-:W-:Y:S02]  /*d5f0*/  IMAD.MOV.U32 R13, RZ, RZ, R5 ;  /* 0x000000ffff0d7224 */ /* 0x000fe400078e0005 */
[----:B------:R-:W-:Y:S02]  /*d600*/  IMAD.MOV.U32 R12, RZ, RZ, 0x2 ;  /* 0x00000002ff0c7424 */ /* 0x000fe400078e00ff */
[----:B------:R-:W-:-:S07]  /*d610*/  IMAD.MOV.U32 R3, RZ, RZ, R14 ;  /* 0x000000ffff037224 */ /* 0x000fce00078e000e */
[----:B------:R-:W-:Y:S05]  /*d620*/  WARPSYNC.COLLECTIVE R15, `(.L_x_113) ;  /* 0x000000000f087348 */ /* 0x000fea0003c00000 */
[----:B------:R0:W1:Y:S02]  /*d630*/  SHFL.IDX P6, R14, R13, R12, R11 ;  /* 0x0000000c0d0e7389 */ /* 0x00006400000c000b */
[----:B01----:R-:W-:Y:S01]  /*d640*/  ENDCOLLECTIVE ;  /* 0x000000000000791b */ /* 0x003fe20003800000 */
.L_x_113:
[----:B------:R-:W-:-:S05]  /*d650*/  @!P3 IADD3 R3, P4, R9, R3, RZ ;  /* 0x000000030903b210 */ /* 0x000fca0007f9e0ff */
[----:B------:R-:W-:-:S05]  /*d660*/  @!P3 IMAD.X R2, RZ, RZ, R2, P4 ;  /* 0x000000ffff02b224 */ /* 0x000fca00020e0602 */
        /* <DEDUP_REMOVED lines=10> */
[----:B0-----:R-:W-:-:S05]  /*d710*/  VIADD R2, R0, 0x40 ;  /* 0x0000004000027836 */ /* 0x001fca0000000000 */
[----:B------:R-:W-:Y:S01]  /*d720*/  ISETP.GE.AND P3, PT, R2, R4, PT ;  /* 0x000000040200720c */ /* 0x000fe20003f66270 */
[----:B------:R-:W-:-:S12]  /*d730*/  IMAD.MOV.U32 R2, RZ, RZ, R14 ;  /* 0x000000ffff027224 */ /* 0x000fd800078e000e */
[----:B------:R-:W-:Y:S05]  /*d740*/  WARPSYNC.COLLECTIVE R15, `(.L_x_114) ;  /* 0x000000000f087348 */ /* 0x000fea0003c00000 */
[----:B------:R0:W1:Y:S02]  /*d750*/  SHFL.IDX P6, R14, R13, R12, R11 ;  /* 0x0000000c0d0e7389 */ /* 0x00006400000c000b */
[----:B01----:R-:W-:Y:S01]  /*d760*/  ENDCOLLECTIVE ;  /* 0x000000000000791b */ /* 0x003fe20003800000 */
.L_x_114:
[----:B------:R-:W-:Y:S02]  /*d770*/  IMAD.MOV.U32 R13, RZ, RZ, R5 ;  /* 0x000000ffff0d7224 */ /* 0x000fe400078e0005 */
[----:B------:R-:W-:Y:S02]  /*d780*/  IMAD.MOV.U32 R12, RZ, RZ, 0x3 ;  /* 0x00000003ff0c7424 */ /* 0x000fe400078e00ff */
[----:B------:R-:W-:-:S07]  /*d790*/  IMAD.MOV.U32 R3, RZ, RZ, R14 ;  /* 0x000000ffff037224 */ /* 0x000fce00078e000e */
[----:B------:R-:W-:Y:S05]  /*d7a0*/  WARPSYNC.COLLECTIVE R15, `(.L_x_115) ;  /* 0x000000000f087348 */ /* 0x000fea0003c00000 */
[----:B------:R0:W1:Y:S02]  /*d7b0*/  SHFL.IDX P6, R14, R13, R12, R11 ;  /* 0x0000000c0d0e7389 */ /* 0x00006400000c000b */
[----:B01----:R-:W-:Y:S01]  /*d7c0*/  ENDCOLLECTIVE ;  /* 0x000000000000791b */ /* 0x003fe20003800000 */
.L_x_115:
[----:B------:R-:W-:-:S05]  /*d7d0*/  @!P3 IADD3 R3, P4, R9, R3, RZ ;  /* 0x000000030903b210 */ /* 0x000fca0007f9e0ff */
[----:B------:R-:W-:-:S05]  /*d7e0*/  @!P3 IMAD.X R2, RZ, RZ, R2, P4 ;  /* 0x000000ffff02b224 */ /* 0x000fca00020e0602 */
[----:B------:R-:W-:Y:S01]  /*d7f0*/  @!P3 LOP3.LUT R3, R3, R2, RZ, 0x3c, !PT ;  /* 0x000000020303b212 */ /* 0x000fe200078e3cff */
[----:B------:R-:W-:-:S03]  /*d800*/  IMAD.MOV.U32 R13, RZ, RZ, R6 ;  /* 0x000000ffff0d7224 */ /* 0x000fc600078e0006 */
[----:B------:R-:W-:-:S04]  /*d810*/  @!P3 LOP3.LUT R2, R3, R2, RZ, 0x3c, !PT ;  /* 0x000000020302b212 */ /* 0x000fc800078e3cff */
[----:B------:R-:W-:Y:S01]  /*d820*/  @!P3 LOP3.LUT R3, R3, R2, RZ, 0x3c, !PT ;  /* 0x000000020303b212 */ /* 0x000fe200078e3cff */
[----:B------:R-:W-:-:S07]  /*d830*/  IMAD.MOV.U32 R5, RZ, RZ, R14 ;  /* 0x000000ffff057224 */ /* 0x000fce00078e000e */
[----:B------:R-:W-:Y:S05]  /*d840*/  WARPSYNC.COLLECTIVE R15, `(.L_x_116) ;  /* 0x000000000f087348 */ /* 0x000fea0003c00000 */
[----:B------:R0:W1:Y:S02]  /*d850*/  SHFL.IDX P6, R14, R13, R12, R11 ;  /* 0x0000000c0d0e7389 */ /* 0x00006400000c000b */
[----:B01----:R-:W-:Y:S01]  /*d860*/  ENDCOLLECTIVE ;  /* 0x000000000000791b */ /* 0x003fe20003800000 */
.L_x_116:
[----:B------:R-:W-:Y:S01]  /*d870*/  @!PT LDS RZ, [RZ] ;  /* 0x00000000fffff984 */ /* 0x000fe20000000800 */
[----:B------:R-:W-:Y:S01]  /*d880*/  @!PT LDS RZ, [RZ] ;  /* 0x00000000fffff984 */ /* 0x000fe20000000800 */
[----:B------:R-:W-:Y:S01]  /*d890*/  @!PT LDS RZ, [RZ] ;  /* 0x00000000fffff984 */ /* 0x000fe20000000800 */
[----:B------:R-:W-:Y:S04]  /*d8a0*/  @!P3 LDGSTS.E.BYPASS.LTC128B.128 [R8+0x15400], desc[UR48][R2.64], !P0 ;  /* 0x154000000208bfae */ /* 0x000fe8000c101d70 */
[----:B------:R-:W-:Y:S04]  /*d8b0*/  @!P3 LDGSTS.E.BYPASS.LTC128B.128 [R8+0x17400], desc[UR48][R2.64+0x40], !P1 ;  /* 0x174000400208bfae */ /* 0x000fe8000c901d70 */
[----:B------:R0:W-:Y:S02]  /*d8c0*/  @!P3 LDGSTS.E.BYPASS.LTC128B.128 [R8+0x19400], desc[UR48][R2.64+0x80], !P2 ;  /* 0x194000800208bfae */ /* 0x0001e4000d101d70 */
[----:B0-----:R-:W-:Y:S01]  /*d8d0*/  IMAD.MOV.U32 R2, RZ, RZ, R14 ;  /* 0x000000ffff027224 */ /* 0x001fe200078e000e */
[----:B------:R-:W-:Y:S06]  /*d8e0*/  BRA `(.L_x_117) ;  /* 0xffffffd800ac7947 */ /* 0x000fec000383ffff */
.L_x_57:
[----:B--2---:R-:W-:-:S04]  /*d8f0*/  IMAD.U32 R3, RZ, RZ, UR41 ;  /* 0x00000029ff037e24 */ /* 0x004fc8000f8e00ff */
[----:B------:R2:W3:Y:S03]  /*d900*/  SYNCS.PHASECHK.TRANS64.TRYWAIT P0, [R3+URZ+0x29820], R0 ;  /* 0x02982000030075a7 */ /* 0x0004e6000800017f */
[----:B---3--:R-:W-:Y:S05]  /*d910*/  @!P0 NANOSLEEP.SYNCS 0x989680 ;  /* 0x009896800000895d */ /* 0x008fea0003900000 */
[----:B------:R-:W3:Y:S02]  /*d920*/  @!P0 SYNCS.PHASECHK.TRANS64 P0, [R3+URZ+0x29820], R0 ;  /* 0x02982000030085a7 */ /* 0x000ee4000800007f */
[----:B---3--:R-:W-:Y:S05]  /*d930*/  @!P0 BRA `(.L_x_57) ;  /* 0xfffffffc00ec8947 */ /* 0x008fea000383ffff */
[----:B------:R-:W-:Y:S05]  /*d940*/  BRA `(.L_x_118) ;  /* 0xffffffd800f07947 */ /* 0x000fea000383ffff */
.L_x_63:
[----:B0-----:R0:W1:Y:S02]  /*d950*/  SYNCS.PHASECHK.TRANS64.TRYWAIT P0, [R6+URZ+0x29880], R4 ;  /* 0x02988004060075a7 */ /* 0x001064000800017f */
[----:B-1----:R-:W-:Y:S05]  /*d960*/  @!P0 NANOSLEEP.SYNCS 0x989680 ;  /* 0x009896800000895d */ /* 0x002fea0003900000 */
[----:B------:R-:W1:Y:S02]  /*d970*/  @!P0 SYNCS.PHASECHK.TRANS64 P0, [R6+URZ+0x29880], R4 ;  /* 0x02988004060085a7 */ /* 0x000e64000800007f */
[----:B-1----:R-:W-:Y:S05]  /*d980*/  @!P0 BRA `(.L_x_63) ;  /* 0xfffffffc00f08947 */ /* 0x002fea000383ffff */
[----:B------:R-:W-:Y:S05]  /*d990*/  BRA `(.L_x_119) ;  /* 0xffffffdc009c7947 */ /* 0x000fea000383ffff */
.L_x_68:
[----:B-1----:R1:W3:Y:S02]  /*d9a0*/  SYNCS.PHASECHK.TRANS64.TRYWAIT P0, [R6+URZ+0x29840], R4 ;  /* 0x02984004060075a7 */ /* 0x0022e4000800017f */
[----:B---3--:R-:W-:Y:S05]  /*d9b0*/  @!P0 NANOSLEEP.SYNCS 0x989680 ;  /* 0x009896800000895d */ /* 0x008fea0003900000 */
[----:B------:R-:W3:Y:S02]  /*d9c0*/  @!P0 SYNCS.PHASECHK.TRANS64 P0, [R6+URZ+0x29840], R4 ;  /* 0x02984004060085a7 */ /* 0x000ee4000800007f */
[----:B---3--:R-:W-:Y:S05]  /*d9d0*/  @!P0 BRA `(.L_x_68) ;  /* 0xfffffffc00f08947 */ /* 0x008fea000383ffff */
[----:B------:R-:W-:Y:S05]  /*d9e0*/  BRA `(.L_x_120) ;  /* 0xffffffe000187947 */ /* 0x000fea000383ffff */
.L_x_76:
[----:B-1----:R1:W3:Y:S02]  /*d9f0*/  SYNCS.PHASECHK.TRANS64.TRYWAIT P0, [R18+URZ+0x29870], R4 ;  /* 0x02987004120075a7 */ /* 0x0022e4000800017f */
[----:B---3--:R-:W-:Y:S05]  /*da00*/  @!P0 NANOSLEEP.SYNCS 0x989680 ;  /* 0x009896800000895d */ /* 0x008fea0003900000 */
[----:B------:R-:W3:Y:S02]  /*da10*/  @!P0 SYNCS.PHASECHK.TRANS64 P0, [R18+URZ+0x29870], R4 ;  /* 0x02987004120085a7 */ /* 0x000ee4000800007f */
[----:B---3--:R-:W-:Y:S05]  /*da20*/  @!P0 BRA `(.L_x_76) ;  /* 0xfffffffc00f08947 */ /* 0x008fea000383ffff */
[----:B------:R-:W-:Y:S05]  /*da30*/  BRA `(.L_x_121) ;  /* 0xffffffe400307947 */ /* 0x000fea000383ffff */
.L_x_78:
[----:B---3--:R3:W4:Y:S02]  /*da40*/  SYNCS.PHASECHK.TRANS64.TRYWAIT P0, [R18+URZ+0x29860], R0 ;  /* 0x02986000120075a7 */ /* 0x008724000800017f */
[----:B----4-:R-:W-:Y:S05]  /*da50*/  @!P0 NANOSLEEP.SYNCS 0x989680 ;  /* 0x009896800000895d */ /* 0x010fea0003900000 */
[----:B------:R-:W4:Y:S02]  /*da60*/  @!P0 SYNCS.PHASECHK.TRANS64 P0, [R18+URZ+0x29860], R0 ;  /* 0x02986000120085a7 */ /* 0x000f24000800007f */
[----:B----4-:R-:W-:Y:S05]  /*da70*/  @!P0 BRA `(.L_x_78) ;  /* 0xfffffffc00f08947 */ /* 0x010fea000383ffff */
[----:B------:R-:W-:Y:S05]  /*da80*/  BRA `(.L_x_122) ;  /* 0xffffffe400387947 */ /* 0x000fea000383ffff */
.L_x_83:
[----:B--2---:R2:W3:Y:S02]  /*da90*/  SYNCS.PHASECHK.TRANS64.TRYWAIT P0, [R16+URZ+0x29870], R3 ;  /* 0x02987003100075a7 */ /* 0x0044e4000800017f */
[----:B---3--:R-:W-:Y:S05]  /*daa0*/  @!P0 NANOSLEEP.SYNCS 0x989680 ;  /* 0x009896800000895d */ /* 0x008fea0003900000 */
[----:B------:R-:W3:Y:S02]  /*dab0*/  @!P0 SYNCS.PHASECHK.TRANS64 P0, [R16+URZ+0x29870], R3 ;  /* 0x02987003100085a7 */ /* 0x000ee4000800007f */
[----:B---3--:R-:W-:Y:S05]  /*dac0*/  @!P0 BRA `(.L_x_83) ;  /* 0xfffffffc00f08947 */ /* 0x008fea000383ffff */
[----:B------:R-:W-:Y:S05]  /*dad0*/  BRA `(.L_x_123) ;  /* 0xffffffe800c07947 */ /* 0x000fea000383ffff */
.L_x_85:
[----:B--2---:R2:W3:Y:S02]  /*dae0*/  SYNCS.PHASECHK.TRANS64.TRYWAIT P0, [R16+URZ+0x29860], R3 ;  /* 0x02986003100075a7 */ /* 0x0044e4000800017f */
[----:B---3--:R-:W-:Y:S05]  /*daf0*/  @!P0 NANOSLEEP.SYNCS 0x989680 ;  /* 0x009896800000895d */ /* 0x008fea0003900000 */
[----:B------:R-:W3:Y:S02]  /*db00*/  @!P0 SYNCS.PHASECHK.TRANS64 P0, [R16+URZ+0x29860], R3 ;  /* 0x02986003100085a7 */ /* 0x000ee4000800007f */
[----:B---3--:R-:W-:Y:S05]  /*db10*/  @!P0 BRA `(.L_x_85) ;  /* 0xfffffffc00f08947 */ /* 0x008fea000383ffff */
[----:B------:R-:W-:Y:S05]  /*db20*/  BRA `(.L_x_124) ;  /* 0xffffffe800c87947 */ /* 0x000fea000383ffff */
.L_x_88:
[----:B0-----:R0:W1:Y:S02]  /*db30*/  SYNCS.PHASECHK.TRANS64.TRYWAIT P0, [R8+URZ+0x29820], R0 ;  /* 0x02982000080075a7 */ /* 0x001064000800017f */
[----:B-1----:R-:W-:Y:S05]  /*db40*/  @!P0 NANOSLEEP.SYNCS 0x989680 ;  /* 0x009896800000895d */ /* 0x002fea0003900000 */
[----:B------:R-:W1:Y:S02]  /*db50*/  @!P0 SYNCS.PHASECHK.TRANS64 P0, [R8+URZ+0x29820], R0 ;  /* 0x02982000080085a7 */ /* 0x000e64000800007f */
[----:B-1----:R-:W-:Y:S05]  /*db60*/  @!P0 BRA `(.L_x_88) ;  /* 0xfffffffc00f08947 */ /* 0x002fea000383ffff */
[----:B------:R-:W-:Y:S05]  /*db70*/  BRA `(.L_x_125) ;  /* 0xfffffff0005c7947 */ /* 0x000fea000383ffff */
.L_x_92:
[----:B0-----:R0:W1:Y:S02]  /*db80*/  SYNCS.PHASECHK.TRANS64.TRYWAIT P1, [R5+URZ], R4 ;  /* 0x00000004050075a7 */ /* 0x001064000802017f */
[----:B-1----:R-:W-:Y:S05]  /*db90*/  @!P1 NANOSLEEP.SYNCS 0x989680 ;  /* 0x009896800000995d */ /* 0x002fea0003900000 */
[----:B------:R-:W1:Y:S02]  /*dba0*/  @!P1 SYNCS.PHASECHK.TRANS64 P1, [R5+URZ], R4 ;  /* 0x00000004050095a7 */ /* 0x000e64000802007f */
[----:B-1----:R-:W-:Y:S05]  /*dbb0*/  @!P1 BRA `(.L_x_92) ;  /* 0xfffffffc00f09947 */ /* 0x002fea000383ffff */
[----:B------:R-:W-:Y:S05]  /*dbc0*/  BRA `(.L_x_126) ;  /* 0xfffffff000b47947 */ /* 0x000fea000383ffff */
.L_x_93:
[----:B-1----:R1:W2:Y:S02]  /*dbd0*/  SYNCS.PHASECHK.TRANS64.TRYWAIT P1, [R7+URZ], R0 ;  /* 0x00000000070075a7 */ /* 0x0022a4000802017f */
[----:B--2---:R-:W-:Y:S05]  /*dbe0*/  @!P1 NANOSLEEP.SYNCS 0x989680 ;  /* 0x009896800000995d */ /* 0x004fea0003900000 */
[----:B------:R-:W2:Y:S02]  /*dbf0*/  @!P1 SYNCS.PHASECHK.TRANS64 P1, [R7+URZ], R0 ;  /* 0x00000000070095a7 */ /* 0x000ea4000802007f */
[----:B--2---:R-:W-:Y:S05]  /*dc00*/  @!P1 BRA `(.L_x_93) ;  /* 0xfffffffc00f09947 */ /* 0x004fea000383ffff */
[----:B------:R-:W-:Y:S05]  /*dc10*/  BRA `(.L_x_127) ;  /* 0xfffffff000a87947 */ /* 0x000fea000383ffff */
.L_x_95:
[----:B--2---:R2:W3:Y:S02]  /*dc20*/  SYNCS.PHASECHK.TRANS64.TRYWAIT P1, [R17+URZ+0x29860], R4 ;  /* 0x02986004110075a7 */ /* 0x0044e4000802017f */
[----:B---3--:R-:W-:Y:S05]  /*dc30*/  @!P1 NANOSLEEP.SYNCS 0x989680 ;  /* 0x009896800000995d */ /* 0x008fea0003900000 */
[----:B------:R-:W3:Y:S02]  /*dc40*/  @!P1 SYNCS.PHASECHK.TRANS64 P1, [R17+URZ+0x29860], R4 ;  /* 0x02986004110095a7 */ /* 0x000ee4000802007f */
[----:B---3--:R-:W-:Y:S05]  /*dc50*/  @!P1 BRA `(.L_x_95) ;  /* 0xfffffffc00f09947 */ /* 0x008fea000383ffff */
[----:B------:R-:W-:Y:S05]  /*dc60*/  BRA `(.L_x_128) ;  /* 0xfffffff000a87947 */ /* 0x000fea000383ffff */
.L_x_97:
[----:B---3--:R3:W4:Y:S02]  /*dc70*/  SYNCS.PHASECHK.TRANS64.TRYWAIT P1, [R3+URZ+0x29860], R0 ;  /* 0x02986000030075a7 */ /* 0x008724000802017f */
[----:B----4-:R-:W-:Y:S05]  /*dc80*/  @!P1 NANOSLEEP.SYNCS 0x989680 ;  /* 0x009896800000995d */ /* 0x010fea0003900000 */
[----:B------:R-:W4:Y:S02]  /*dc90*/  @!P1 SYNCS.PHASECHK.TRANS64 P1, [R3+URZ+0x29860], R0 ;  /* 0x02986000030095a7 */ /* 0x000f24000802007f */
[----:B----4-:R-:W-:Y:S05]  /*dca0*/  @!P1 BRA `(.L_x_97) ;  /* 0xfffffffc00f09947 */ /* 0x010fea000383ffff */
[----:B------:R-:W-:Y:S05]  /*dcb0*/  BRA `(.L_x_129) ;  /* 0xfffffff000a87947 */ /* 0x000fea000383ffff */
.L_x_99:
[----:B----4-:R4:W0:Y:S02]  /*dcc0*/  SYNCS.PHASECHK.TRANS64.TRYWAIT P0, [R17+URZ+0x29880], R4 ;  /* 0x02988004110075a7 */ /* 0x010824000800017f */
[----:B0-----:R-:W-:Y:S05]  /*dcd0*/  @!P0 NANOSLEEP.SYNCS 0x989680 ;  /* 0x009896800000895d */ /* 0x001fea0003900000 */
[----:B------:R-:W0:Y:S02]  /*dce0*/  @!P0 SYNCS.PHASECHK.TRANS64 P0, [R17+URZ+0x29880], R4 ;  /* 0x02988004110085a7 */ /* 0x000e24000800007f */
[----:B0-----:R-:W-:Y:S05]  /*dcf0*/  @!P0 BRA `(.L_x_99) ;  /* 0xfffffffc00f08947 */ /* 0x001fea000383ffff */
[----:B------:R-:W-:Y:S05]  /*dd00*/  BRA `(.L_x_100) ;  /* 0xfffffff000a47947 */ /* 0x000fea000383ffff */
.L_x_130:
[----:B------:R-:W-:-:S00]  /*dd10*/  BRA `(.L_x_130) ;  /* 0xfffffffc00fc7947 */ /* 0x000fc0000383ffff */
[----:B------:R-:W-:-:S00]  /*dd20*/  NOP ;  /* 0x0000000000007918 */ /* 0x000fc00000000000 */
        /* <DEDUP_REMOVED lines=13> */
.L_x_2849:


//--------------------- .text._ZN7cutlass13device_kernelIN5flash11enable_sm90INS1_16FlashAttnFwdSm90INS1_25CollectiveMainloopFwdSm90ILi2EN4cute5tupleIJNS5_1CILi2EEENS7_ILi1EEES9_EEENS6_IJNS7_ILi128EEENS7_ILi160EEENS7_ILi192EEEEEELi128ENS_12float_e4m3_tEfNS_4arch4Sm90ELb0ELb0ELb0ELb0ELb0ELb0ELb0ELb1ELb1ELb1ELb0ELb0EEENS1_21CollectiveEpilogueFwdINS6_IJSB_SB_SC_EEESA_NS_10bfloat16_tESH_Li256ELb0ELb1ELb0ELb1EEENS1_29StaticPersistentTileSchedulerILb0EEEEEEEEEvNT_6ParamsE --------------------------
	.section	.text._ZN7cutlass13device_kernelIN5flash11enable_sm90INS1_16FlashAttnFwdSm90INS1_25CollectiveMainloopFwdSm90ILi2EN4cute5tupleIJNS5_1CILi2EEENS7_ILi1EEES9_EEENS6_IJNS7_ILi128EEENS7_ILi160EEENS7_ILi192EEEEEELi128ENS_12float_e4m3_tEfNS_4arch4Sm90ELb0ELb0ELb0ELb0ELb0ELb0ELb0ELb1ELb1ELb1ELb0ELb0EEENS1_21CollectiveEpilogueFwdINS6_IJSB_SB_SC_EEESA_NS_10bfloat16_tESH_Li256ELb0ELb1ELb0ELb1EEENS1_29StaticPersistentTileSchedulerILb0EEEEEEEEEvNT_6ParamsE,"ax",@progbits
	.align	128
.text._ZN7cutlass13device_kernelIN5flash11enable_sm90INS1_16FlashAttnFwdSm90INS1_25CollectiveMainloopFwdSm90ILi2EN4cute5tupleIJNS5_1CILi2EEENS7_ILi1EEES9_EEENS6_IJNS7_ILi128EEENS7_ILi160EEENS7_ILi192EEEEEELi128ENS_12float_e4m3_tEfNS_4arch4Sm90ELb0ELb0ELb0ELb0ELb0ELb0ELb0ELb1ELb1ELb1ELb0ELb0EEENS1_21CollectiveEpilogueFwdINS6_IJSB_SB_SC_EEESA_NS_10bfloat16_tESH_Li256ELb0ELb1ELb0ELb1EEENS1_29StaticPersistentTileSchedulerILb0EEEEEEEEEvNT_6ParamsE:
        .type           _ZN7cutlass13device_kernelIN5flash11enable_sm90INS1_16FlashAttnFwdSm90INS1_25CollectiveMainloopFwdSm90ILi2EN4cute5tupleIJNS5_1CILi2EEENS7_ILi1EEES9_EEENS6_IJNS7_ILi128EEENS7_ILi160EEENS7_ILi192EEEEEELi128ENS_12float_e4m3_tEfNS_4arch4Sm90ELb0ELb0ELb0ELb0ELb0ELb0ELb0ELb1ELb1ELb1ELb0ELb0EEENS1_21CollectiveEpilogueFwdINS6_IJSB_SB_SC_EEESA_NS_10bfloat16_tESH_Li256ELb0ELb1ELb0ELb1EEENS1_29StaticPersistentTileSchedulerILb0EEEEEEEEEvNT_6ParamsE,@function
        .size           _ZN7cutlass13device_kernelIN5flash11enable_sm90INS1_16FlashAttnFwdSm90INS1_25CollectiveMainloopFwdSm90ILi2EN4cute5tupleIJNS5_1CILi2EEENS7_ILi1EEES9_EEENS6_IJNS7_ILi128EEENS7_ILi160EEENS7_ILi192EEEEEELi128ENS_12float_e4m3_tEfNS_4arch4Sm90ELb0ELb0ELb0ELb0ELb0ELb0ELb0ELb1ELb1ELb1ELb0ELb0EEENS1_21CollectiveEpilogueFwdINS6_IJSB_SB_SC_EEESA_NS_10bfloat16_tESH_Li256ELb0ELb1ELb0ELb1EEENS1_29StaticPersistentTileSchedulerILb0EEEEEEEEEvNT_6ParamsE,(.L_x_2850 - _ZN7cutlass13device_kernelIN5flash11enable_sm90INS1_16FlashAttnFwdSm90INS1_25CollectiveMainloopFwdSm90ILi2EN4cute5tupleIJNS5_1CILi2EEENS7_ILi1EEES9_EEENS6_IJNS7_ILi128EEENS7_ILi160EEENS7_ILi192EEEEEELi128ENS_12float_e4m3_tEfNS_4arch4Sm90ELb0ELb0ELb0ELb0ELb0ELb0ELb0ELb1ELb1ELb1ELb0ELb0EEENS1_21CollectiveEpilogueFwdINS6_IJSB_SB_SC_EEESA_NS_10bfloat16_tESH_Li256ELb0ELb1ELb0ELb1EEENS1_29StaticPersistentTileSchedulerILb0EEEEEEEEEvNT_6ParamsE)
        .other          _ZN7cutlass13device_kernelIN5flash11enable_sm90INS1_16FlashAttnFwdSm90INS1_25CollectiveMainloopFwdSm90ILi2EN4cute5tupleIJNS5_1CILi2EEENS7_ILi1EEES9_EEENS6_IJNS7_ILi128EEENS7_ILi160EEENS7_ILi192EEEEEELi128ENS_12float_e4m3_tEfNS_4arch4Sm90ELb0ELb0ELb0ELb0ELb0ELb0ELb0ELb1ELb1ELb1ELb0ELb0EEENS1_21CollectiveEpilogueFwdINS6_IJSB_SB_SC_EEESA_NS_10bfloat16_tESH_Li256ELb0ELb1ELb0ELb1EEENS1_29StaticPersistentTileSchedulerILb0EEEEEEEEEvNT_6ParamsE,@"STO_CUDA_ENTRY STV_DEFAULT"
_ZN7cutlass13device_kernelIN5flash11enable_sm90INS1_16FlashAttnFwdSm90INS1_25CollectiveMainloopFwdSm90ILi2EN4cute5tupleIJNS5_1CILi2EEENS7_ILi1EEES9_EEENS6_IJNS7_ILi128EEENS7_ILi160EEENS7_ILi192EEEEEELi128ENS_12float_e4m3_tEfNS_4arch4Sm90ELb0ELb0ELb0ELb0ELb0ELb0ELb0ELb1ELb1ELb1ELb0ELb0EEENS1_21CollectiveEpilogueFwdINS6_IJSB_SB_SC_EEESA_NS_10bfloat16_tESH_Li256ELb0ELb1ELb0ELb1EEENS1_29StaticPersistentTileSchedulerILb0EEEEEEEEEvNT_6ParamsE:
        /* <DEDUP_REMOVED lines=18> */
.L_x_132:
[----:B------:R-:W-:Y:S05]  /*0120*/  BSYNC B0 ;  /* 0x0000000000007941 */ /* 0x000fea0003800000 */
.L_x_131:
        /* <DEDUP_REMOVED lines=41> */
.L_x_133:
[----:B0-----:R-:W0:Y:S01]  /*03c0*/  S2UR UR4, SR_CTAID.Y ;  /* 0x00000000000479c3 */ /* 0x001e220000002600 */
[----:B------:R-:W3:Y:S01]  /*03d0*/  SHFL.IDX PT, R4, R0, RZ, 0x1f ;  /* 0x00001fff00047589 */ /* 0x000ee200000e0000 */
[----:B------:R-:W-:Y:S01]  /*03e0*/  ULDC UR5, c[0x0][0x154] ;  /* 0x0000550000057ab9 */ /* 0x000fe20000000800 */
[----:B------:R-:W-:-:S05]  /*03f0*/  NOP ;  /* 0x0000000000007918 */ /* 0x000fca0000000000 */
[----:B------:R-:W5:Y:S08]  /*0400*/  S2UR UR50, SR_CTAID.X ;  /* 0x00000000003279c3 */ /* 0x000f700000002500 */
[----:B------:R-:W1:Y:S01]  /*0410*/  LDC R6, c[0x0][0x148] ;  /* 0x00005200ff067b82 */ /* 0x000e620000000800 */
[----:B0-----:R-:W-:Y:S02]  /*0420*/  I2FP.F32.U32 R3, UR4 ;  /* 0x0000000400037c45 */ /* 0x001fe40008201000 */
[----:B---3--:R-:W-:-:S03]  /*0430*/  ISETP.NE.AND P0, PT, R4, RZ, PT ;  /* 0x000000ff0400720c */ /* 0x008fc60003f05270 */
[----:B------:R-:W-:Y:S01]  /*0440*/  FMUL R5, R3, UR5 ;  /* 0x0000000503057c20 */ /* 0x000fe20008400000 */
[----:B------:R-:W-:Y:S02]  /*0450*/  SHF.R.S32.HI R3, RZ, 0x1f, R7 ;  /* 0x0000001fff037819 */ /* 0x000fe40000011407 */
[----:B-----5:R-:W-:-:S03]  /*0460*/  I2FP.F32.U32 R4, UR50 ;  /* 0x0000003200047c45 */ /* 0x020fc60008201000 */
[----:B------:R-:W0:Y:S02]  /*0470*/  F2I.U32.TRUNC.NTZ R5, R5 ;  /* 0x0000000500057305 */ /* 0x000e24000020f000 */
[----:B0-----:R-:W-:-:S04]  /*0480*/  IMAD.MOV R11, RZ, RZ, -R5 ;  /* 0x000000ffff0b7224 */ /* 0x001fc800078e0a05 */
[----:B-1----:R-:W-:Y:S01]  /*0490*/  IMAD R11, R6, R11, UR4 ;  /* 0x00000004060b7e24 */ /* 0x002fe2000f8e020b */
[----:B------:R-:W-:Y:S02]  /*04a0*/  ULDC UR4, c[0x0][0x150] ;  /* 0x0000540000047ab9 */ /* 0x000fe40000000800 */
[----:B------:R-:W-:Y:S01]  /*04b0*/  FMUL R8, R4, UR4 ;  /* 0x0000000404087c20 */ /* 0x000fe20008400000 */
[----:B------:R-:W-:Y:S06]  /*04c0*/  @P0 BRA `(.L_x_134) ;  /* 0x0000000000480947 */ /* 0x000fec0003800000 */
[----:B------:R-:W0:Y:S01]  /*04d0*/  S2UR UR5, SR_CgaCtaId ;  /* 0x00000000000579c3 */ /* 0x000e220000008800 */
[----:B------:R-:W-:Y:S01]  /*04e0*/  UMOV UR4, 0x400 ;  /* 0x0000040000047882 */ /* 0x000fe20000000000 */
[----:B------:R-:W-:Y:S01]  /*04f0*/  UMOV UR6, 0x80 ;  /* 0x0000008000067882 */ /* 0x000fe20000000000 */
[----:B------:R-:W-:Y:S01]  /*0500*/  UMOV UR9, 0x100 ;  /* 0x0000010000097882 */ /* 0x000fe20000000000 */
[----:B------:R-:W-:-:S04]  /*0510*/  UIADD3 UR6, -UR6, 0x100000, URZ ;  /* 0x0010000006067890 */ /* 0x000fc8000fffe13f */
[----:B------:R-:W-:Y:S02]  /*0520*/  USHF.L.U32 UR7, UR6, 0xb, URZ ;  /* 0x0000000b06077899 */ /* 0x000fe4000800063f */
[----:B------:R-:W-:Y:S01]  /*0530*/  USHF.L.U32 UR6, UR6, 0x1, URZ ;  /* 0x0000000106067899 */ /* 0x000fe2000800063f */
[----:B------:R-:W-:Y:S01]  /*0540*/  ELECT P0, URZ, PT ;  /* 0x00000000003f782f */ /* 0x000fe20003800000 */
[----:B0-----:R-:W-:Y:S02]  /*0550*/  ULEA UR8, UR5, UR4, 0x18 ;  /* 0x0000000405087291 */ /* 0x001fe4000f8ec03f */
[----:B------:R-:W-:-:S04]  /*0560*/  UIADD3 UR4, -UR9, 0x100000, URZ ;  /* 0x0010000009047890 */ /* 0x000fc8000fffe13f */
[----:B------:R-:W-:Y:S02]  /*0570*/  USHF.L.U32 UR5, UR4, 0xb, URZ ;  /* 0x0000000b04057899 */ /* 0x000fe4000800063f */
[----:B------:R-:W-:Y:S01]  /*0580*/  USHF.L.U32 UR4, UR4, 0x1, URZ ;  /* 0x0000000104047899 */ /* 0x000fe2000800063f */
[----:B------:R-:W0:Y:S03]  /*0590*/  FENCE.VIEW.ASYNC.S ;  /* 0x00000000000073c6 */ /* 0x000e260000000000 */
[----:B0-----:R0:W1:Y:S08]  /*05a0*/  SYNCS.EXCH.64 URZ, [UR8+0x29850], UR6 ;  /* 0x02985006083f75b2 */ /* 0x0010700008000100 */
[----:B------:R0:W3:Y:S01]  /*05b0*/  SYNCS.EXCH.64 URZ, [UR8+0x29860], UR4 ;  /* 0x02986004083f75b2 */ /* 0x0000e20008000100 */
[----:B------:R0:W0:Y:S01]  /*05c0*/  SYNCS.EXCH.64 URZ, [UR8+0x29858], UR6 ;  /* 0x02985806083f75b2 */ /* 0x0000220008000100 */
[----:B------:R0:W0:Y:S01]  /*05d0*/  SYNCS.EXCH.64 URZ, [UR8+0x29868], UR4 ;  /* 0x02986804083f75b2 */ /* 0x0000220008000100 */
[----:B------:R-:W-:Y:S01]  /*05e0*/  NOP ;  /* 0x0000000000007918 */ /* 0x000fe20000000000 */
.L_x_134:
[----:B------:R-:W5:Y:S01]  /*05f0*/  SHFL.IDX PT, R6, R0, RZ, 0x1f ;  /* 0x00001fff00067589 */ /* 0x000f6200000e0000 */
[----:B------:R-:W-:Y:S01]  /*0600*/  LEA.HI R3, R3, R7, RZ, 0x7 ;  /* 0x0000000703037211 */ /* 0x000fe200078f38ff */
[----:B------:R-:W0:Y:S01]  /*0610*/  LDC R9, c[0x0][0x144] ;  /* 0x00005100ff097b82 */ /* 0x000e220000000800 */
[----:B------:R-:W0:Y:S01]  /*0620*/  F2I.U32.TRUNC.NTZ R8, R8 ;  /* 0x0000000800087305 */ /* 0x000e22000020f000 */
[----:B------:R-:W-:Y:S01]  /*0630*/  NOP ;  /* 0x0000000000007918 */ /* 0x000fe20000000000 */
[----:B------:R-:W-:-:S05]  /*0640*/  LOP3.LUT R3, R3, 0xffffff80, RZ, 0xc0, !PT ;  /* 0xffffff8003037812 */ /* 0x000fca00078ec0ff */
[----:B------:R-:W-:Y:S01]  /*0650*/  IMAD.IADD R3, R7, 0x1, -R3 ;  /* 0x0000000107037824 */ /* 0x000fe200078e0a03 */
[----:B------:R-:W-:-:S04]  /*0660*/  SHF.R.S32.HI R7, RZ, 0x1f, R2 ;  /* 0x0000001fff077819 */ /* 0x000fc80000011402 */
[----:B------:R-:W-:Y:S02]  /*0670*/  SHF.R.S32.HI R4, RZ, 0x1f, R3 ;  /* 0x0000001fff047819 */ /* 0x000fe40000011403 */
[----:B------:R-:W-:Y:S02]  /*0680*/  LEA.HI R7, R7, R2, RZ, 0x2 ;  /* 0x0000000207077211 */ /* 0x000fe400078f10ff */
[----:B------:R-:W-:-:S04]  /*0690*/  LEA.HI R4, R4, R3, RZ, 0x3 ;  /* 0x0000000304047211 */ /* 0x000fc800078f18ff */
[--C-:B------:R-:W-:Y:S02]  /*06a0*/  SHF.R.S32.HI R5, RZ, 0x3, R4.reuse ;  /* 0x00000003ff057819 */ /* 0x100fe40000011404 */
[----:B-----5:R-:W-:Y:S02]  /*06b0*/  ISETP.NE.AND P0, PT, R6, RZ, PT ;  /* 0x000000ff0600720c */ /* 0x020fe40003f05270 */
[----:B------:R-:W-:-:S04]  /*06c0*/  SHF.R.S32.HI R4, RZ, 0x1f, R4 ;  /* 0x0000001fff047819 */ /* 0x000fc80000011404 */
[----:B------:R-:W-:-:S04]  /*06d0*/  LEA.HI R4, R4, R5, RZ, 0x2 ;  /* 0x0000000504047211 */ /* 0x000fc800078f10ff */
[----:B------:R-:W-:-:S03]  /*06e0*/  LOP3.LUT R4, R4, 0xfffffffc, RZ, 0xc0, !PT ;  /* 0xfffffffc04047812 */ /* 0x000fc600078ec0ff */
[----:B------:R-:W-:Y:S05]  /*06f0*/  @P0 BRA `(.L_x_135) ;  /* 0x0000000000480947 */ /* 0x000fea0003800000 */
[----:B0-----:R-:W0:Y:S01]  /*0700*/  S2UR UR5, SR_CgaCtaId ;  /* 0x00000000000579c3 */ /* 0x001e220000008800 */
        /* <DEDUP_REMOVED lines=12> */
[----:B0-----:R0:W0:Y:S08]  /*07d0*/  SYNCS.EXCH.64 URZ, [UR8+0x29870], UR6 ;  /* 0x02987006083f75b2 */ /* 0x0010300008000100 */
[----:B------:R0:W0:Y:S01]  /*07e0*/  SYNCS.EXCH.64 URZ, [UR8+0x29880], UR4 ;  /* 0x02988004083f75b2 */ /* 0x0000220008000100 */
[----:B------:R0:W0:Y:S01]  /*07f0*/  SYNCS.EXCH.64 URZ, [UR8+0x29878], UR6 ;  /* 0x02987806083f75b2 */ /* 0x0000220008000100 */
[----:B------:R0:W0:Y:S01]  /*0800*/  SYNCS.EXCH.64 URZ, [UR8+0x29888], UR4 ;  /* 0x02988804083f75b2 */ /* 0x0000220008000100 */
[----:B------:R-:W-:Y:S01]  /*0810*/  NOP ;  /* 0x0000000000007918 */ /* 0x000fe20000000000 */
.L_x_135:
[----:B------:R-:W5:Y:S01]  /*0820*/  SHFL.IDX PT, R12, R0, RZ, 0x1f ;  /* 0x00001fff000c7589 */ /* 0x000f6200000e0000 */
[----:B------:R-:W-:Y:S01]  /*0830*/  LOP3.LUT R7, R7, 0x3ffffffc, RZ, 0xc0, !PT ;  /* 0x3ffffffc07077812 */ /* 0x000fe200078ec0ff */
[----:B------:R-:W-:Y:S01]  /*0840*/  IMAD.IADD R4, R5, 0x1, -R4 ;  /* 0x0000000105047824 */ /* 0x000fe200078e0a04 */
[----:B------:R-:W-:Y:S01]  /*0850*/  SHF.R.S32.HI R5, RZ, 0x1f, R6 ;  /* 0x0000001fff057819 */ /* 0x000fe20000011406 */
[----:B------:R-:W1:Y:S01]  /*0860*/  LDC R10, c[0x0][0x140] ;  /* 0x00005000ff0a7b82 */ /* 0x000e620000000800 */
[----:B0-----:R-:W-:Y:S01]  /*0870*/  IMAD.MOV R8, RZ, RZ, -R8 ;  /* 0x000000ffff087224 */ /* 0x001fe200078e0a08 */
[----:B------:R-:W-:Y:S01]  /*0880*/  NOP ;  /* 0x0000000000007918 */ /* 0x000fe20000000000 */
[----:B------:R-:W-:Y:S01]  /*0890*/  IMAD.IADD R7, R2, 0x1, -R7 ;  /* 0x0000000102077824 */ /* 0x000fe200078e0a07 */
[----:B------:R-:W-:Y:S01]  /*08a0*/  LEA.HI R5, R5, R6, RZ, 0x2 ;  /* 0x0000000605057211 */ /* 0x000fe200078f10ff */
[----:B------:R-:W-:Y:S02]  /*08b0*/  IMAD R9, R9, R8, UR50 ;  /* 0x0000003209097e24 */ /* 0x000fe4000f8e0208 */
[----:B------:R-:W-:Y:S01]  /*08c0*/  IMAD R7, R7, 0x4, R4 ;  /* 0x0000000407077824 */ /* 0x000fe200078e0204 */
[----:B------:R-:W-:-:S04]  /*08d0*/  LOP3.LUT R5, R5, 0x3ffffffc, RZ, 0xc0, !PT ;  /* 0x3ffffffc05057812 */ /* 0x000fc800078ec0ff */
[----:B------:R-:W-:Y:S01]  /*08e0*/  LEA.HI R2, R7, R7, RZ, 0x1 ;  /* 0x0000000707027211 */ /* 0x000fe200078f08ff */
[----:B------:R-:W-:-:S03]  /*08f0*/  IMAD.IADD R5, R6, 0x1, -R5 ;  /* 0x0000000106057824 */ /* 0x000fc600078e0a05 */
[----:B------:R-:W-:Y:S01]  /*0900*/  LOP3.LUT R2, R2, 0xfffffffe, RZ, 0xc0, !PT ;  /* 0xfffffffe02027812 */ /* 0x000fe200078ec0ff */
[----:B------:R-:W-:Y:S01]  /*0910*/  IMAD R5, R5, 0x4, R4 ;  /* 0x0000000405057824 */ /* 0x000fe200078e0204 */
[----:B-----5:R-:W-:-:S03]  /*0920*/  ISETP.NE.AND P0, PT, R12, RZ, PT ;  /* 0x000000ff0c00720c */ /* 0x020fc60003f05270 */
[----:B------:R-:W-:-:S05]  /*0930*/  IMAD.IADD R2, R7, 0x1, -R2 ;  /* 0x0000000107027824 */ /* 0x000fca00078e0a02 */
[----:B------:R-:W-:Y:S02]  /*0940*/  ISETP.NE.AND P5, PT, R2, R9, PT ;  /* 0x000000090200720c */ /* 0x000fe40003fa5270 */
[----:B------:R-:W-:-:S04]  /*0950*/  LEA.HI R2, R5, R5, RZ, 0x1 ;  /* 0x0000000505027211 */ /* 0x000fc800078f08ff */
[----:B------:R-:W-:Y:S01]  /*0960*/  LOP3.LUT R2, R2, 0xfffffffe, RZ, 0xc0, !PT ;  /* 0xfffffffe02027812 */ /* 0x000fe200078ec0ff */
[----:B------:R-:W-:Y:S06]  /*0970*/  @P0 BRA `(.L_x_136) ;  /* 0x0000000000480947 */ /* 0x000fec0003800000 */
[----:B------:R-:W0:Y:S01]  /*0980*/  S2UR UR5, SR_CgaCtaId ;  /* 0x00000000000579c3 */ /* 0x000e220000008800 */
        /* <DEDUP_REMOVED lines=17> */
.L_x_136:
[----:B------:R-:W5:Y:S01]  /*0aa0*/  SHFL.IDX PT, R6, R0, RZ, 0x1f ;  /* 0x00001fff00067589 */ /* 0x000f6200000e0000 */
[----:B------:R-:W-:Y:S01]  /*0ab0*/  IMAD.IADD R2, R5, 0x1, -R2 ;  /* 0x0000000105027824 */ /* 0x000fe200078e0a02 */
[----:B------:R-:W-:Y:S01]  /*0ac0*/  LOP3.LUT P0, RZ, R3, 0x7, RZ, 0xc0, !PT ;  /* 0x0000000703ff7812 */ /* 0x000fe2000780c0ff */
[----:B------:R-:W-:Y:S01]  /*0ad0*/  IMAD.SHL.U32 R4, R5, 0x4, RZ ;  /* 0x0000000405047824 */ /* 0x000fe200078e00ff */
[----:B-1----:R-:W-:Y:S01]  /*0ae0*/  ISETP.EQ.U32.AND P1, PT, R10, 0x1, PT ;  /* 0x000000010a00780c */ /* 0x002fe20003f22070 */
[----:B------:R-:W-:Y:S01]  /*0af0*/  IMAD.SHL.U32 R16, R7, 0x4, RZ ;  /* 0x0000000407107824 */ /* 0x000fe200078e00ff */
[----:B------:R-:W-:Y:S01]  /*0b00*/  ISETP.NE.AND P2, PT, R2, R9, PT ;  /* 0x000000090200720c */ /* 0x000fe20003f45270 */
[----:B------:R-:W-:Y:S01]  /*0b10*/  NOP ;  /* 0x0000000000007918 */ /* 0x000fe20000000000 */
[----:B------:R-:W-:Y:S02]  /*0b20*/  LOP3.LUT R8, R5, 0xc, R4, 0x78, !PT ;  /* 0x0000000c05087812 */ /* 0x000fe400078e7804 */
[----:B------:R-:W-:-:S03]  /*0b30*/  LOP3.LUT R16, R7, 0xc, R16, 0x78, !PT ;  /* 0x0000000c07107812 */ /* 0x000fc600078e7810 */
[----:B------:R1:W-:Y:S01]  /*0b40*/  STL [R1+0x10], R8 ;  /* 0x0000100801007387 */ /* 0x0003e20000100800 */
[C---:B------:R-:W-:Y:S02]  /*0b50*/  @P5 LEA.HI R2, R16.reuse, R16, RZ, 0x1 ;  /* 0x0000001010025211 */ /* 0x040fe400078f08ff */
[----:B------:R-:W-:Y:S02]  /*0b60*/  ISETP.LT.U32.AND P4, PT, R16, 0x2, !P0 ;  /* 0x000000021000780c */ /* 0x000fe40004781070 */
[----:B------:R-:W-:Y:S02]  /*0b70*/  @P5 SHF.R.S32.HI R2, RZ, 0x1, R2 ;  /* 0x00000001ff025819 */ /* 0x000fe40000011402 */
[----:B------:R-:W-:Y:S02]  /*0b80*/  @P2 LEA.HI R3, R8, R8, RZ, 0x1 ;  /* 0x0000000808032211 */ /* 0x000fe400078f08ff */
[----:B------:R-:W-:Y:S01]  /*0b90*/  @P5 ISETP.NE.AND P6, PT, R2, R11, PT ;  /* 0x0000000b0200520c */ /* 0x000fe20003fc5270 */
[----:B------:R-:W-:Y:S01]  /*0ba0*/  IMAD.MOV.U32 R2, RZ, RZ, 0x1 ;  /* 0x00000001ff027424 */ /* 0x000fe200078e00ff */
[----:B-----5:R-:W-:-:S02]  /*0bb0*/  ISETP.NE.AND P3, PT, R6, RZ, PT ;  /* 0x000000ff0600720c */ /* 0x020fc40003f65270 */
[----:B------:R-:W-:Y:S02]  /*0bc0*/  @P2 SHF.R.S32.HI R4, RZ, 0x1, R3 ;  /* 0x00000001ff042819 */ /* 0x000fe40000011403 */
[----:B------:R-:W-:Y:S02]  /*0bd0*/  SEL R3, RZ, 0x1, !P4 ;  /* 0x00000001ff037807 */ /* 0x000fe40006000000 */
[----:B------:R-:W-:Y:S02]  /*0be0*/  @P5 SEL R2, RZ, 0x1, P6 ;  /* 0x00000001ff025807 */ /* 0x000fe40003000000 */
[----:B------:R-:W-:Y:S01]  /*0bf0*/  @P2 ISETP.NE.AND P4, PT, R4, R11, PT ;  /* 0x0000000b0400220c */ /* 0x000fe20003f85270 */
[----:B------:R-:W-:Y:S01]  /*0c00*/  IMAD.MOV.U32 R4, RZ, RZ, 0x1 ;  /* 0x00000001ff047424 */ /* 0x000fe200078e00ff */
[----:B------:R-:W-:Y:S02]  /*0c10*/  ISETP.LT.U32.AND P0, PT, R8, 0x2, !P0 ;  /* 0x000000020800780c */ /* 0x000fe40004701070 */
[----:B------:R-:W-:-:S02]  /*0c20*/  LOP3.LUT R2, R2, R3, RZ, 0xc0, !PT ;  /* 0x0000000302027212 */ /* 0x000fc400078ec0ff */
[----:B------:R-:W-:Y:S02]  /*0c30*/  SEL R3, RZ, 0x1, !P0 ;  /* 0x00000001ff037807 */ /* 0x000fe40004000000 */
[----:B------:R-:W-:Y:S01]  /*0c40*/  @P2 SEL R4, RZ, 0x1, P4 ;  /* 0x00000001ff042807 */ /* 0x000fe20002000000 */
[----:B-1----:R-:W-:Y:S06]  /*0c50*/  @P3 BRA `(.L_x_137) ;  /* 0x0000000000483947 */ /* 0x002fec0003800000 */
        /* <DEDUP_REMOVED lines=17> */
[----:B-1----:R-:W-:Y:S01]  /*0d70*/  NOP ;  /* 0x0000000000007918 */ /* 0x002fe20000000000 */
.L_x_137:
[----:B------:R-:W-:Y:S01]  /*0d80*/  LOP3.LUT R3, R4, R3, RZ, 0xc0, !PT ;  /* 0x0000000304037212 */ /* 0x000fe200078ec0ff */
[----:B------:R-:W-:-:S04]  /*0d90*/  NOP ;  /* 0x0000000000007918 */ /* 0x000fc80000000000 */
[----:B------:R1:W-:Y:S01]  /*0da0*/  STL [R1+0xc], R3 ;  /* 0x00000c0301007387 */ /* 0x0003e20000100800 */
[----:B------:R-:W-:Y:S05]  /*0db0*/  @!P1 BRA `(.L_x_138) ;  /* 0x0000000000089947 */ /* 0x000fea0003800000 */
[----:B0-234-:R-:W-:Y:S01]  /*0dc0*/  UCGABAR_ARV ;  /* 0x00000000000079c7 */ /* 0x01dfe20008000000 */
[----:B------:R-:W-:Y:S05]  /*0dd0*/  BRA `(.L_x_139) ;  /* 0x0000000000047947 */ /* 0x000fea0003800000 */
.L_x_138:
[----:B0-234-:R-:W-:Y:S01]  /*0de0*/  NOP ;  /* 0x0000000000007918 */ /* 0x01dfe20000000000 */
.L_x_139:
[----:B------:R-:W-:Y:S05]  /*0df0*/  @!P1 BRA `(.L_x_140) ;  /* 0x00000000000c9947 */ /* 0x000fea0003800000 */
[----:B------:R-:W-:Y:S01]  /*0e00*/  UCGABAR_WAIT ;  /* 0x0000000000007dc7 */ /* 0x000fe20008000000 */
[----:B------:R-:W-:Y:S01]  /*0e10*/  CCTL.IVALL ;  /* 0x00000000ff00798f */ /* 0x000fe20002000000 */
[----:B------:R-:W-:Y:S05]  /*0e20*/  BRA `(.L_x_141) ;  /* 0x0000000000047947 */ /* 0x000fea0003800000 */
.L_x_140:
[----:B------:R-:W-:Y:S06]  /*0e30*/  BAR.SYNC.DEFER_BLOCKING 0x0 ;  /* 0x0000000000007b1d */ /* 0x000fec0000010000 */
.L_x_141:
[----:B------:R-:W-:Y:S01]  /*0e40*/  PLOP3.LUT P0, PT, PT, PT, UP0, 0x80, 0x0 ;  /* 0x000000000000781c */ /* 0x000fe20003f0f008 */
[----:B------:R-:W-:Y:S01]  /*0e50*/  UMOV UR38, 0x1 ;  /* 0x0000000100267882 */ /* 0x000fe20000000000 */
[----:B------:R-:W-:Y:S01]  /*0e60*/  ULDC.64 UR48, c[0x0][0x208] ;  /* 0x0000820000307ab9 */ /* 0x000fe20000000a00 */
[----:B------:R-:W-:-:S10]  /*0e70*/  USEL UR38, UR38, 0x2, !UP0 ;  /* 0x0000000226267887 */ /* 0x000fd4000c000000 */
[----:B------:R-:W-:Y:S05]  /*0e80*/  @!P0 BRA `(.L_x_142) ;  /* 0x0000008c00488947 */ /* 0x000fea0003800000 */
.L_x_143:
[----:B------:R-:W-:-:S08]  /*0e90*/  NOP ;  /* 0x0000000000007918 */ /* 0x000fd00000000000 */
[----:B------:R-:W0:Y:S02]  /*0ea0*/  USETMAXREG.TRY_ALLOC.CTAPOOL UP0, 0xf0 ;  /* 0x000000f0000079c8 */ /* 0x000e240008000600 */
[----:B0-----:R-:W-:-:S13]  /*0eb0*/  PLOP3.LUT P0, PT, PT, PT, UP0, 0x80, 0x0 ;  /* 0x000000000000781c */ /* 0x001fda0003f0f008 */
[----:B------:R-:W-:Y:S05]  /*0ec0*/  @!P0 BRA `(.L_x_143) ;  /* 0xfffffffc00f08947 */ /* 0x000fea000383ffff */
[----:B-1----:R-:W0:Y:S01]  /*0ed0*/  S2R R3, SR_TID.X ;  /* 0x0000000000037919 */ /* 0x002e220000002100 */
        /* <DEDUP_REMOVED lines=10> */
[----:B------:R-:W-:Y:S01]  /*0f80*/  UMOV UR45, URZ ;  /* 0x0000003f002d7c82 */ /* 0x000fe20008000000 */
[----:B------:R-:W-:Y:S02]  /*0f90*/  UMOV UR44, URZ ;  /* 0x0000003f002c7c82 */ /* 0x000fe40008000000 */
[----:B------:R-:W-:Y:S01]  /*0fa0*/  SHF.R.S32.HI R0, RZ, 0x1f, R19 ;  /* 0x0000001fff007819 */ /* 0x000fe20000011413 */
[----:B------:R-:W-:-:S03]  /*0fb0*/  UMOV UR52, URZ ;  /* 0x0000003f00347c82 */ /* 0x000fc60008000000 */
[CC--:B------:R-:W-:Y:S02]  /*0fc0*/  LEA.HI R3, R0.reuse, R19.reuse, RZ, 0x7 ;  /* 0x0000001300037211 */ /* 0x0c0fe400078f38ff */
[CC--:B------:R-:W-:Y:S02]  /*0fd0*/  LEA.HI R5, R0.reuse, R19.reuse, RZ, 0x5 ;  /* 0x0000001300057211 */ /* 0x0c0fe400078f28ff */
[----:B------:R-:W-:Y:S02]  /*0fe0*/  LOP3.LUT R4, R3, 0xffffff80, RZ, 0xc0, !PT ;  /* 0xffffff8003047812 */ /* 0x000fe400078ec0ff */
[CC--:B------:R-:W-:Y:S01]  /*0ff0*/  LEA.HI R6, R0.reuse, R19.reuse, RZ, 0x4 ;  /* 0x0000001300067211 */ /* 0x0c0fe200078f20ff */
[----:B------:R-:W-:Y:S01]  /*1000*/  IMAD.SHL.U32 R5, R5, 0x20, RZ ;  /* 0x0000002005057824 */ /* 0x000fe200078e00ff */
[----:B------:R-:W-:Y:S01]  /*1010*/  LEA.HI R10, R0, R19, RZ, 0x2 ;  /* 0x00000013000a7211 */ /* 0x000fe200078f10ff */
[----:B------:R-:W-:Y:S01]  /*1020*/  IMAD.IADD R23, R19, 0x1, -R4 ;  /* 0x0000000113177824 */ /* 0x000fe200078e0a04 */
[----:B------:R-:W-:-:S02]  /*1030*/  LOP3.LUT R8, R6, 0x3fffff0, RZ, 0xc0, !PT ;  /* 0x03fffff006087812 */ /* 0x000fc400078ec0ff */
[----:B------:R-:W-:Y:S02]  /*1040*/  LOP3.LUT R9, R5, 0xfffffc00, RZ, 0xc0, !PT ;  /* 0xfffffc0005097812 */ /* 0x000fe400078ec0ff */
[----:B------:R-:W-:Y:S01]  /*1050*/  SHF.R.S32.HI R4, RZ, 0x1f, R23 ;  /* 0x0000001fff047819 */ /* 0x000fe20000011417 */
[----:B------:R-:W-:Y:S01]  /*1060*/  IMAD.IADD R8, R19, 0x1, -R8 ;  /* 0x0000000113087824 */ /* 0x000fe200078e0a08 */
[----:B------:R-:W-:Y:S02]  /*1070*/  SHF.R.S32.HI R7, RZ, 0x4, R6 ;  /* 0x00000004ff077819 */ /* 0x000fe40000011406 */
[----:B------:R-:W-:Y:S01]  /*1080*/  LEA.HI R5, R4, R23, RZ, 0x2 ;  /* 0x0000001704057211 */ /* 0x000fe200078f10ff */
[----:B------:R-:W-:Y:S01]  /*1090*/  IMAD R9, R8, 0x40, R9 ;  /* 0x0000004008097824 */ /* 0x000fe200078e0209 */
[----:B------:R-:W-:Y:S02]  /*10a0*/  LEA.HI R6, R6, R7, RZ, 0x1 ;  /* 0x0000000706067211 */ /* 0x000fe400078f08ff */
[----:B------:R-:W-:-:S02]  /*10b0*/  SHF.R.S32.HI R8, RZ, 0x2, R5 ;  /* 0x00000002ff087819 */ /* 0x000fc40000011405 */
[----:B------:R-:W-:Y:S02]  /*10c0*/  SHF.R.S32.HI R11, RZ, 0x1f, R5 ;  /* 0x0000001fff0b7819 */ /* 0x000fe40000011405 */
[----:B------:R-:W-:Y:S02]  /*10d0*/  LOP3.LUT R6, R6, 0x1ffffffe, RZ, 0xc0, !PT ;  /* 0x1ffffffe06067812 */ /* 0x000fe400078ec0ff */
[----:B------:R-:W-:Y:S02]  /*10e0*/  LOP3.LUT R10, R10, 0xfffffffc, RZ, 0xc0, !PT ;  /* 0xfffffffc0a0a7812 */ /* 0x000fe400078ec0ff */
[----:B------:R-:W-:Y:S01]  /*10f0*/  LEA.HI R22, R0, R19, RZ, 0x3 ;  /* 0x0000001300167211 */ /* 0x000fe200078f18ff */
[----:B------:R-:W-:Y:S01]  /*1100*/  IMAD.IADD R6, R7, 0x1, -R6 ;  /* 0x0000000107067824 */ /* 0x000fe200078e0a06 */
[----:B------:R-:W-:Y:S01]  /*1110*/  LEA.HI R11, R11, R8, RZ, 0x3 ;  /* 0x000000080b0b7211 */ /* 0x000fe200078f18ff */
[----:B------:R-:W-:Y:S01]  /*1120*/  IMAD.IADD R10, R19, 0x1, -R10 ;  /* 0x00000001130a7824 */ /* 0x000fe200078e0a0a */
[----:B------:R-:W-:Y:S01]  /*1130*/  SHF.R.S32.HI R168, RZ, 0x7, R3 ;  /* 0x00000007ffa87819 */ /* 0x000fe20000011403 */
[----:B------:R-:W-:Y:S01]  /*1140*/  IMAD R171, R6, 0x8, R9 ;  /* 0x0000000806ab7824 */ /* 0x000fe200078e0209 */
[----:B------:R-:W-:Y:S01]  /*1150*/  LOP3.LUT R0, R22, 0xfffffff8, RZ, 0xc0, !PT ;  /* 0xfffffff816007812 */ /* 0x000fe200078ec0ff */
[----:B------:R-:W-:Y:S01]  /*1160*/  IMAD.MOV.U32 R7, RZ, RZ, -0x2 ;  /* 0xfffffffeff077424 */ /* 0x000fe200078e00ff */
[----:B------:R-:W-:-:S02]  /*1170*/  LOP3.LUT R11, R11, 0xfffffff8, RZ, 0xc0, !PT ;  /* 0xfffffff80b0b7812 */ /* 0x000fc400078ec0ff */
[----:B------:R-:W-:Y:S01]  /*1180*/  LEA.HI R4, R4, R23, RZ, 0x5 ;  /* 0x0000001704047211 */ /* 0x000fe200078f28ff */
[----:B------:R-:W-:Y:S01]  /*1190*/  IMAD.IADD R19, R19, 0x1, -R0 ;  /* 0x0000000113137824 */ /* 0x000fe200078e0a00 */
[----:B------:R-:W-:Y:S01]  /*11a0*/  LEA.HI R3, R3, R168, RZ, 0x1 ;  /* 0x000000a803037211 */ /* 0x000fe200078f08ff */
[----:B------:R-:W-:Y:S01]  /*11b0*/  IMAD.IADD R11, R8, 0x1, -R11 ;  /* 0x00000001080b7824 */ /* 0x000fe200078e0a0b */
[----:B------:R-:W-:Y:S01]  /*11c0*/  LEA.HI R6, R10, R10, RZ, 0x1 ;  /* 0x0000000a0a067211 */ /* 0x000fe200078f08ff */
[----:B------:R-:W-:Y:S01]  /*11d0*/  IMAD.SHL.U32 R17, R19, 0x8, RZ ;  /* 0x0000000813117824 */ /* 0x000fe200078e00ff */
[----:B------:R-:W-:Y:S02]  /*11e0*/  SHF.R.S32.HI R4, RZ, 0x5, R4 ;  /* 0x00000005ff047819 */ /* 0x000fe40000011404 */
[----:B------:R-:W-:Y:S01]  /*11f0*/  LOP3.LUT R3, R3, 0x3fffffe, RZ, 0xc0, !PT ;  /* 0x03fffffe03037812 */ /* 0x000fe200078ec0ff */
[----:B------:R-:W-:Y:S01]  /*1200*/  VIADD R18, R17, 0x40 ;  /* 0x0000004011127836 */ /* 0x000fe20000000000 */
[----:B------:R-:W-:Y:S01]  /*1210*/  LOP3.LUT R0, R5, 0x7ffffffc, RZ, 0xc0, !PT ;  /* 0x7ffffffc05007812 */ /* 0x000fe200078ec0ff */
[----:B------:R-:W-:Y:S01]  /*1220*/  IMAD R4, R4, 0x10, R11 ;  /* 0x0000001004047824 */ /* 0x000fe200078e020b */
[----:B------:R-:W-:Y:S01]  /*1230*/  LOP3.LUT R5, R6, 0x1ffffffe, RZ, 0xc0, !PT ;  /* 0x1ffffffe06057812 */ /* 0x000fe200078ec0ff */
[----:B------:R-:W-:Y:S01]  /*1240*/  IMAD.IADD R3, R168, 0x1, -R3 ;  /* 0x00000001a8037824 */ /* 0x000fe200078e0a03 */
[----:B------:R-:W-:Y:S01]  /*1250*/  SHF.R.S32.HI R22, RZ, 0x3, R22 ;  /* 0x00000003ff167819 */ /* 0x000fe20000011416 */
[----:B------:R-:W-:Y:S01]  /*1260*/  IMAD.IADD R0, R23, 0x1, -R0 ;  /* 0x0000000117007824 */ /* 0x000fe200078e0a00 */
[----:B------:R-:W-:Y:S01]  /*1270*/  SHF.R.S32.HI R193, RZ, 0x1f, R18 ;  /* 0x0000001fffc17819 */ /* 0x000fe20000011412 */
[----:B------:R-:W-:-:S02]  /*1280*/  IMAD.IADD R170, R10, 0x1, -R5 ;  /* 0x000000010aaa7824 */ /* 0x000fc400078e0a05 */
[----:B------:R-:W-:Y:S02]  /*1290*/  IMAD R169, R3, 0x40, R4 ;  /* 0x0000004003a97824 */ /* 0x000fe400078e0204 */
[----:B------:R-:W-:Y:S02]  /*12a0*/  IMAD R192, R0, R7, 0xa0 ;  /* 0x000000a000c07424 */ /* 0x000fe400078e0207 */
[----:B------:R-:W-:-:S07]  /*12b0*/  IMAD R170, R170, 0x8, R169 ;  /* 0x00000008aaaa7824 */ /* 0x000fce00078e02a9 */
.L_x_176:
        /* <DEDUP_REMOVED lines=107> */
.L_x_144:
[----:B------:R-:W-:Y:S01]  /*1970*/  ULOP3.LUT UR4, UR45, 0x1, URZ, 0xc0, !UPT ;  /* 0x000000012d047892 */ /* 0x000fe2000f8ec03f */
[----:B------:R-:W-:-:S05]  /*1980*/  IMAD.U32 R3, RZ, RZ, UR46 ;  /* 0x0000002eff037e24 */ /* 0x000fca000f8e00ff */
[----:B------:R-:W-:Y:S01]  /*1990*/  IMAD.U32 R0, RZ, RZ, UR4 ;  /* 0x00000004ff007e24 */ /* 0x000fe2000f8e00ff */
[----:B------:R-:W-:-:S04]  /*19a0*/  ISETP.NE.AND P0, PT, R3, 0x3, PT ;  /* 0x000000030300780c */ /* 0x000fc80003f05270 */
[----:B------:R-:W-:-:S04]  /*19b0*/  SHF.L.U32 R0, R0, 0x1f, RZ ;  /* 0x0000001f00007819 */ /* 0x000fc800000006ff */
[----:B------:R-:W0:Y:S02]  /*19c0*/  SYNCS.PHASECHK.TRANS64.TRYWAIT P1, [UR39+0x29800], R0 ;  /* 0x02980000ff0075a7 */ /* 0x000e240008020167 */
[----:B0-----:R-:W-:Y:S05]  /*19d0*/  @!P1 BRA `(.L_x_145) ;  /* 0x000000b800a89947 */ /* 0x001fea0003800000 */
.L_x_244:
[----:B------:R-:W-:Y:S05]  /*19e0*/  @!P0 BRA `(.L_x_146) ;  /* 0x0000000000048947 */ /* 0x000fea0003800000 */
[----:B------:R-:W-:Y:S01]  /*19f0*/  BPT.TRAP 0x1 ;  /* 0x000000040000795c */ /* 0x000fe20000300000 */
.L_x_146:
[----:B------:R-:W-:Y:S02]  /*1a00*/  IMAD.U32 R4, RZ, RZ, UR52 ;  /* 0x00000034ff047e24 */ /* 0x000fe4000f8e00ff */
[----:B0-----:R-:W-:-:S03]  /*1a10*/  IMAD.U32 R3, RZ, RZ, UR44 ;  /* 0x0000002cff037e24 */ /* 0x001fc6000f8e00ff */
[----:B------:R-:W-:Y:S02]  /*1a20*/  LEA R4, R4, UR39, 0x3 ;  /* 0x0000002704047c11 */ /* 0x000fe4000f8e18ff */
[----:B------:R-:W-:-:S04]  /*1a30*/  SHF.L.U32 R3, R3, 0x1f, RZ ;  /* 0x0000001f03037819 */ /* 0x000fc800000006ff */
[----:B------:R0:W1:Y:S01]  /*1a40*/  SYNCS.PHASECHK.TRANS64.TRYWAIT P1, [R4+URZ+0x29830], R3 ;  /* 0x02983003040075a7 */ /* 0x000062000802017f */
[----:B------:R-:W-:Y:S05]  /*1a50*/  @!P0 BRA `(.L_x_147) ;  /* 0x0000000000048947 */ /* 0x000fea0003800000 */
[----:B------:R-:W-:Y:S01]  /*1a60*/  BPT.TRAP 0x1 ;  /* 0x000000040000795c */ /* 0x000fe20000300000 */
.L_x_147:
[----:B-1----:R-:W-:Y:S05]  /*1a70*/  @P1 BRA `(.L_x_148) ;  /* 0x0000000000081947 */ /* 0x002fea0003800000 */
[----:B------:R-:W1:Y:S02]  /*1a80*/  SYNCS.PHASECHK.TRANS64.TRYWAIT P1, [R4+URZ+0x29830], R3 ;  /* 0x02983003040075a7 */ /* 0x000e64000802017f */
[----:B-1----:R-:W-:Y:S05]  /*1a90*/  @!P1 BRA `(.L_x_149) ;  /* 0x000000b800909947 */ /* 0x002fea0003800000 */
.L_x_148:
[----:B------:R-:W-:Y:S05]  /*1aa0*/  WARPSYNC.ALL ;  /* 0x0000000000007948 */ /* 0x000fea0003800000 */
[----:B------:R-:W-:Y:S01]  /*1ab0*/  UIADD3 UR4, UR39, 0x1a400, URZ ;  /* 0x0001a40027047890 */ /* 0x000fe2000fffe03f */
[----:B------:R-:W-:Y:S01]  /*1ac0*/  WARPGROUP.ARRIVE ;  /* 0x00000000000079c5 */ /* 0x000fe20000000000 */
[----:B------:R-:W-:Y:S02]  /*1ad0*/  ULOP3.LUT UR28, UR47, 0x10000, URZ, 0xfc, !UPT ;  /* 0x000100002f1c7892 */ /* 0x000fe4000f8efc3f */
[----:B------:R-:W-:Y:S01]  /*1ae0*/  USHF.R.U32.HI UR4, URZ, 0x4, UR4 ;  /* 0x000000043f047899 */ /* 0x000fe20008011604 */
[----:B------:R-:W-:Y:S01]  /*1af0*/  UMOV UR25, 0x80000020 ;  /* 0x8000002000197882 */ /* 0x000fe20000000000 */
[----:B------:R-:W-:-:S02]  /*1b00*/  UMOV UR27, 0x80000020 ;  /* 0x80000020001b7882 */ /* 0x000fc40000000000 */
[----:B------:R-:W-:Y:S01]  /*1b10*/  ULOP3.LUT UR4, UR4, 0x3fff, URZ, 0xc0, !UPT ;  /* 0x00003fff04047892 */ /* 0x000fe2000f8ec03f */
[----:B------:R-:W-:Y:S01]  /*1b20*/  UMOV UR24, UR28 ;  /* 0x0000001c00187c82 */ /* 0x000fe20008000000 */
[----:B------:R-:W-:Y:S02]  /*1b30*/  UMOV UR5, UR25 ;  /* 0x0000001900057c82 */ /* 0x000fe40008000000 */
[----:B------:R-:W-:Y:S01]  /*1b40*/  ULOP3.LUT UR47, UR4, 0x10000, URZ, 0xfc, !UPT ;  /* 0x00010000042f7892 */ /* 0x000fe2000f8efc3f */
[----:B------:R-:W-:Y:S02]  /*1b50*/  UMOV UR7, 0x80000020 ;  /* 0x8000002000077882 */ /* 0x000fe40000000000 */
[----:B------:R-:W-:Y:S01]  /*1b60*/  UMOV UR4, UR24 ;  /* 0x0000001800047c82 */ /* 0x000fe20008000000 */
[----:B------:R-:W-:Y:S01]  /*1b70*/  UIMAD UR30, UR52, 0x780, UR47 ;  /* 0x00000780341e78a4 */ /* 0x000fe2000f8e022f */
[----:B------:R-:W-:Y:S01]  /*1b80*/  UMOV UR11, 0x80000020 ;  /* 0x80000020000b7882 */ /* 0x000fe20000000000 */
[----:B------:R-:W-:-:S02]  /*1b90*/  UMOV UR15, 0x80000020 ;  /* 0x80000020000f7882 */ /* 0x000fc40000000000 */
[----:B------:R-:W-:Y:S02]  /*1ba0*/  UIADD3 UR6, UR30, 0x80, URZ ;  /* 0x000000801e067890 */ /* 0x000fe4000fffe03f */
[----:B------:R-:W-:Y:S02]  /*1bb0*/  UIADD3 UR8, UR30, 0x100, URZ ;  /* 0x000001001e087890 */ /* 0x000fe4000fffe03f */
[----:B------:R-:W-:Y:S01]  /*1bc0*/  UMOV UR26, UR30 ;  /* 0x0000001e001a7c82 */ /* 0x000fe20008000000 */
[----:B------:R-:W-:Y:S01]  /*1bd0*/  UIADD3 UR9, UR30, 0x180, URZ ;  /* 0x000001801e097890 */ /* 0x000fe2000fffe03f */
[----:B------:R-:W-:Y:S01]  /*1be0*/  QGMMA.64x32x32.F32.E4M3.E4M3 R88, gdesc[UR24], RZ, !UPT, gsb0 ;  /* 0x00600000185879f3 */ /* 0x000fe2000c0008ff */
[----:B------:R-:W-:Y:S01]  /*1bf0*/  UMOV UR26, UR6 ;  /* 0x00000006001a7c82 */ /* 0x000fe20008000000 */
[----:B------:R-:W-:Y:S01]  /*1c00*/  UMOV UR27, 0x80000020 ;  /* 0x80000020001b7882 */ /* 0x000fe20000000000 */
[----:B------:R-:W-:Y:S01]  /*1c10*/  UMOV UR6, UR8 ;  /* 0x0000000800067c82 */ /* 0x000fe20008000000 */
[----:B------:R-:W-:-:S02]  /*1c20*/  UIADD3 UR10, UR30, 0x200, URZ ;  /* 0x000002001e0a7890 */ /* 0x000fc4000fffe03f */
[----:B------:R-:W-:Y:S02]  /*1c30*/  UIADD3 UR12, UR30, 0x102, URZ ;  /* 0x000001021e0c7890 */ /* 0x000fe4000fffe03f */
[----:B------:R-:W-:Y:S02]  /*1c40*/  UIADD3 UR13, UR30, 0x182, URZ ;  /* 0x000001821e0d7890 */ /* 0x000fe4000fffe03f */
[----:B------:R-:W-:Y:S02]  /*1c50*/  UIADD3 UR14, UR30, 0x202, URZ ;  /* 0x000002021e0e7890 */ /* 0x000fe4000fffe03f */
[----:B------:R-:W-:Y:S01]  /*1c60*/  UIADD3 UR18, UR30, 0x382, URZ ;  /* 0x000003821e127890 */ /* 0x000fe2000fffe03f */
[----:B------:R-:W-:Y:S01]  /*1c70*/  UMOV UR19, 0x80000020 ;  /* 0x8000002000137882 */ /* 0x000fe20000000000 */
[----:B------:R-:W-:Y:S01]  /*1c80*/  UIADD3 UR22, UR30, 0x600, URZ ;  /* 0x000006001e167890 */ /* 0x000fe2000fffe03f */
[----:B------:R-:W-:Y:S01]  /*1c90*/  UMOV UR23, 0x80000020 ;  /* 0x8000002000177882 */ /* 0x000fe20000000000 */
[----:B------:R-:W-:Y:S01]  /*1ca0*/  UMOV UR31, 0x80000020 ;  /* 0x80000020001f7882 */ /* 0x000fe20000000000 */
[----:B------:R-:W-:-:S02]  /*1cb0*/  WARPGROUP.DEPBAR.LE gsb0, 0x0 ;  /* 0x00008000000079c5 */ /* 0x000fc40000010000 */
[----:B------:R-:W-:-:S06]  /*1cc0*/  WARPGROUP.ARRIVE ;  /* 0x00000000000079c5 */ /* 0x000fcc0000000000 */
[----:B------:R-:W-:Y:S01]  /*1cd0*/  QGMMA.64x32x32.F32.E4M3.E4M3 R72, gdesc[UR24], RZ, !UPT, gsb0 ;  /* 0x00600000184879f3 */ /* 0x000fe2000c0008ff */
[----:B------:R-:W-:Y:S01]  /*1ce0*/  UMOV UR26, UR9 ;  /* 0x00000009001a7c82 */ /* 0x000fe20008000000 */
[----:B------:R-:W-:Y:S01]  /*1cf0*/  UMOV UR27, 0x80000020 ;  /* 0x80000020001b7882 */ /* 0x000fe20000000000 */
[----:B------:R-:W-:Y:S02]  /*1d00*/  WARPGROUP.DEPBAR.LE gsb0, 0x0 ;  /* 0x00008000000079c5 */ /* 0x000fe40000010000 */
[----:B------:R-:W-:-:S06]  /*1d10*/  WARPGROUP.ARRIVE ;  /* 0x00000000000079c5 */ /* 0x000fcc0000000000 */
[----:B------:R-:W-:Y:S01]  /*1d20*/  QGMMA.64x32x32.F32.E4M3.E4M3 R56, gdesc[UR4], RZ, !UPT, gsb0 ;  /* 0x00600000043879f3 */ /* 0x000fe2000c0008ff */
[----:B------:R-:W-:Y:S02]  /*1d30*/  UIADD3 UR4, UR28, 0x2, URZ ;  /* 0x000000021c047890 */ /* 0x000fe4000fffe03f */
[----:B------:R-:W-:Y:S01]  /*1d40*/  UIADD3 UR6, UR30, 0x2, URZ ;  /* 0x000000021e067890 */ /* 0x000fe2000fffe03f */
[----:B------:R-:W-:Y:S01]  /*1d50*/  UMOV UR5, 0x80000020 ;  /* 0x8000002000057882 */ /* 0x000fe20000000000 */
[----:B------:R-:W-:Y:S01]  /*1d60*/  UMOV UR7, 0x80000020 ;  /* 0x8000002000077882 */ /* 0x000fe20000000000 */
[----:B------:R-:W-:Y:S02]  /*1d70*/  UMOV UR9, UR5 ;  /* 0x0000000500097c82 */ /* 0x000fe40008000000 */
[----:B------:R-:W-:Y:S01]  /*1d80*/  UMOV UR8, UR4 ;  /* 0x0000000400087c82 */ /* 0x000fe20008000000 */
        /* <DEDUP_REMOVED lines=12> */
[----:B------:R-:W-:Y:S01]  /*1e50*/  UMOV UR6, UR10 ;  /* 0x0000000a00067c82 */ /* 0x000fe20008000000 */
[----:B------:R-:W-:Y:S01]  /*1e60*/  UMOV UR7, 0x80000020 ;  /* 0x8000002000077882 */ /* 0x000fe20000000000 */
[----:B------:R-:W-:Y:S01]  /*1e70*/  UMOV UR10, UR12 ;  /* 0x0000000c000a7c82 */ /* 0x000fe20008000000 */
        /* <DEDUP_REMOVED lines=121> */
[----:B------:R-:W-:-:S03]  /*2610*/  UIADD3 UR6, UR30, 0x702, URZ ;  /* 0x000007021e067890 */ /* 0x000fc6000fffe03f */
        /* <DEDUP_REMOVED lines=18> */
[----:B------:R-:W-:Y:S05]  /*2740*/  @!P0 BRA `(.L_x_150) ;  /* 0x0000000000048947 */ /* 0x000fea0003800000 */
[----:B------:R-:W-:Y:S01]  /*2750*/  BPT.TRAP 0x1 ;  /* 0x000000040000795c */ /* 0x000fe20000300000 */
.L_x_150:
[----:B------:R-:W-:Y:S01]  /*2760*/  VIADD R0, R192, UR51 ;  /* 0x00000033c0007c36 */ /* 0x000fe20008000000 */
[----:B------:R-:W-:Y:S01]  /*2770*/  P2R R20, PR, RZ, 0x1 ;  /* 0x00000001ff147803 */ /* 0x000fe20000000000 */
[----:B------:R-:W-:Y:S01]  /*2780*/  IMAD.U32 R5, RZ, RZ, UR50 ;  /* 0x00000032ff057e24 */ /* 0x000fe2000f8e00ff */
[----:B------:R-:W-:Y:S01]  /*2790*/  UISETP.GE.AND UP0, UPT, UR51, 0xa1, UPT ;  /* 0x000000a13300788c */ /* 0x000fe2000bf06270 */
[----:B------:R-:W-:Y:S02]  /*27a0*/  IMAD.U32 R9, RZ, RZ, UR40 ;  /* 0x00000028ff097e24 */ /* 0x000fe4000f8e00ff */
[----:B------:R-:W-:-:S05]  /*27b0*/  IMAD R5, R5, -0xa0, R0 ;  /* 0xffffff6005057824 */ /* 0x000fca00078e0200 */
[C---:B------:R-:W-:Y:S02]  /*27c0*/  ISETP.GT.AND P6, PT, R5.reuse, RZ, PT ;  /* 0x000000ff0500720c */ /* 0x040fe40003fc4270 */
[C---:B------:R-:W-:Y:S02]  /*27d0*/  ISETP.GT.AND P5, PT, R5.reuse, 0x1, PT ;  /* 0x000000010500780c */ /* 0x040fe40003fa4270 */
[----:B------:R-:W-:Y:S02]  /*27e0*/  ISETP.GT.AND P4, PT, R5, 0x8, PT ;  /* 0x000000080500780c */ /* 0x000fe40003f84270 */
[----:B------:R-:W-:Y:S02]  /*27f0*/  FSEL R90, R90, -INF , P6 ;  /* 0xff8000005a5a7808 */ /* 0x000fe40003000000 */
[----:B------:R-:W-:Y:S02]  /*2800*/  FSEL R91, R91, -INF , P5 ;  /* 0xff8000005b5b7808 */ /* 0x000fe40002800000 */
[----:B------:R-:W-:-:S02]  /*2810*/  ISETP.GT.AND P3, PT, R5, 0x9, PT ;  /* 0x000000090500780c */ /* 0x000fc40003f64270 */
[----:B------:R-:W-:Y:S02]  /*2820*/  FSEL R94, R94, -INF , P4 ;  /* 0xff8000005e5e7808 */ /* 0x000fe40002000000 */
[----:B01----:R-:W-:Y:S02]  /*2830*/  FMNMX.FTZ R3, R90, R91, !PT ;  /* 0x0000005b5a037209 */ /* 0x003fe40007810000 */
[----:B------:R-:W-:Y:S02]  /*2840*/  ISETP.GT.AND P1, PT, R5, 0x10, PT ;  /* 0x000000100500780c */ /* 0x000fe40003f24270 */
[----:B------:R-:W-:Y:S02]  /*2850*/  FSEL R95, R95, -INF , P3 ;  /* 0xff8000005f5f7808 */ /* 0x000fe40001800000 */
[----:B------:R-:W-:Y:S02]  /*2860*/  FMNMX.FTZ R0, R94, R3, !PT ;  /* 0x000000035e007209 */ /* 0x000fe40007810000 */
        /* <DEDUP_REMOVED lines=56> */
[C---:B------:R-:W-:Y:S02]  /*2bf0*/  ISETP.GT.AND P5, PT, R5.reuse, 0x49, PT ;  /* 0x000000490500780c */ /* 0x040fe40003fa4270 */
        /* <DEDUP_REMOVED lines=39> */
[----:B------:R-:W-:-:S02]  /*2e70*/  FMNMX.FTZ R3, R47, R0, !PT ;  /* 0x000000002f037209 */ /* 0x000fc40007810000 */
[----:B------:R-:W-:Y:S02]  /*2e80*/  ISETP.GT.AND P0, PT, R5, 0x79, PT ;  /* 0x000000790500780c */ /* 0x000fe40003f04270 */
[----:B------:R-:W-:Y:S02]  /*2e90*/  FSEL R69, R69, -INF , P2 ;  /* 0xff80000045457808 */ /* 0x000fe40001000000 */
[----:B------:R-:W-:Y:S02]  /*2ea0*/  ISETP.GT.AND P2, PT, R5, 0x71, PT ;  /* 0x000000710500780c */ /* 0x000fe40003f44270 */
[----:B------:R-:W-:Y:S02]  /*2eb0*/  FMNMX.FTZ R0, R50, R3, !PT ;  /* 0x0000000332007209 */ /* 0x000fe40007810000 */
[----:B------:R-:W-:Y:S02]  /*2ec0*/  FSEL R3, R55, -INF , P0 ;  /* 0xff80000037037808 */ /* 0x000fe40000000000 */
[----:B------:R-:W-:-:S02]  /*2ed0*/  ISETP.GT.AND P0, PT, R5, 0x81, PT ;  /* 0x000000810500780c */ /* 0x000fc40003f04270 */
[----:B------:R-:W-:Y:S02]  /*2ee0*/  FSEL R40, R40, -INF , P6 ;  /* 0xff80000028287808 */ /* 0x000fe40003000000 */
[----:B------:R-:W-:Y:S02]  /*2ef0*/  ISETP.GT.AND P6, PT, R5, 0x78, PT ;  /* 0x000000780500780c */ /* 0x000fe40003fc4270 */
[----:B------:R-:W-:Y:S02]  /*2f00*/  FSEL R51, R51, -INF , P2 ;  /* 0xff80000033337808 */ /* 0x000fe40001000000 */
[----:B------:R-:W-:Y:S02]  /*2f10*/  FSEL R62, R27, -INF , P0 ;  /* 0xff8000001b3e7808 */ /* 0x000fe40000000000 */
[----:B------:R-:W-:Y:S02]  /*2f20*/  P2R R15, PR, RZ, 0x1 ;  /* 0x00000001ff0f7803 */ /* 0x000fe40000000000 */
[----:B------:R-:W-:-:S02]  /*2f30*/  ISETP.GT.AND P0, PT, R5, 0x80, PT ;  /* 0x000000800500780c */ /* 0x000fc40003f04270 */
[----:B------:R-:W-:Y:S02]  /*2f40*/  FSEL R54, R54, -INF , P6 ;  /* 0xff80000036367808 */ /* 0x000fe40003000000 */
[----:B------:R-:W-:Y:S02]  /*2f50*/  FMNMX.FTZ R7, R51, R0, !PT ;  /* 0x0000000033077209 */ /* 0x000fe40007810000 */
[----:B------:R-:W-:Y:S02]  /*2f60*/  FSEL R41, R41, -INF , P5 ;  /* 0xff80000029297808 */ /* 0x000fe40002800000 */
[----:B------:R-:W-:Y:S02]  /*2f70*/  FSEL R24, R24, -INF , P0 ;  /* 0xff80000018187808 */ /* 0x000fe40000000000 */
[----:B------:R-:W-:Y:S02]  /*2f80*/  ISETP.GT.AND P5, PT, R5, 0x80, PT ;  /* 0x000000800500780c */ /* 0x000fe40003fa4270 */
[----:B------:R-:W-:-:S02]  /*2f90*/  FMNMX.FTZ R0, R54, R7, !PT ;  /* 0x0000000736007209 */ /* 0x000fc40007810000 */
[----:B------:R-:W-:Y:S02]  /*2fa0*/  ISETP.NE.AND P0, PT, R15, RZ, PT ;  /* 0x000000ff0f00720c */ /* 0x000fe40003f05270 */
[----:B------:R-:W-:Y:S02]  /*2fb0*/  FMNMX.FTZ R15, R88, R89, !PT ;  /* 0x00000059580f7209 */ /* 0x000fe40007810000 */
[----:B------:R-:W-:Y:S02]  /*2fc0*/  FSEL R63, R26, -INF , P5 ;  /* 0xff8000001a3f7808 */ /* 0x000fe40002800000 */
[----:B------:R-:W-:Y:S02]  /*2fd0*/  FMNMX.FTZ R0, R3, R0, !PT ;  /* 0x0000000003007209 */ /* 0x000fe40007810000 */
[----:B------:R-:W-:Y:S02]  /*2fe0*/  FSEL R25, R25, -INF , P0 ;  /* 0xff80000019197808 */ /* 0x000fe40000000000 */
[----:B------:R-:W-:-:S02]  /*2ff0*/  ISETP.NE.AND P0, PT, R20, RZ, PT ;  /* 0x000000ff1400720c */ /* 0x000fc40003f05270 */
[----:B------:R-:W-:Y:S02]  /*3000*/  FMNMX.FTZ R20, R92, R15, !PT ;  /* 0x0000000f5c147209 */ /* 0x000fe40007810000 */
[----:B------:R-:W-:Y:S02]  /*3010*/  FSEL R48, R48, -INF , P1 ;  /* 0xff80000030307808 */ /* 0x000fe40000800000 */
[----:B------:R-:W-:Y:S02]  /*3020*/  ISETP.GT.AND P1, PT, R5, 0x88, PT ;  /* 0x000000880500780c */ /* 0x000fe40003f24270 */
[----:B------:R-:W-:Y:S02]  /*3030*/  FMNMX.FTZ R7, R63, R0, !PT ;  /* 0x000000003f077209 */ /* 0x000fe40007810000 */
[----:B------:R-:W-:Y:S02]  /*3040*/  FMNMX.FTZ R15, R93, R20, !PT ;  /* 0x000000145d0f7209 */ /* 0x000fe40007810000 */
[----:B------:R-:W-:-:S02]  /*3050*/  FSEL R49, R49, -INF , P2 ;  /* 0xff80000031317808 */ /* 0x000fc40001000000 */
[----:B------:R-:W-:Y:S02]  /*3060*/  ISETP.GT.AND P2, PT, R5, 0x89, PT ;  /* 0x000000890500780c */ /* 0x000fe40003f44270 */
[----:B------:R-:W-:Y:S02]  /*3070*/  FSEL R74, R30, -INF , P1 ;  /* 0xff8000001e4a7808 */ /* 0x000fe40000800000 */
[----:B------:R-:W-:Y:S02]  /*3080*/  FMNMX.FTZ R7, R62, R7, !PT ;  /* 0x000000073e077209 */ /* 0x000fe40007810000 */
[----:B------:R-:W-:Y:S02]  /*3090*/  FMNMX.FTZ R20, R96, R15, !PT ;  /* 0x0000000f60147209 */ /* 0x000fe40007810000 */
[----:B------:R-:W-:Y:S02]  /*30a0*/  FSEL R45, R45, -INF , P3 ;  /* 0xff8000002d2d7808 */ /* 0x000fe40001800000 */
[----:B------:R-:W-:-:S02]  /*30b0*/  FSEL R71, R31, -INF , P2 ;  /* 0xff8000001f477808 */ /* 0x000fc40001000000 */
[----:B------:R-:W-:Y:S02]  /*30c0*/  FMNMX.FTZ R0, R74, R7, !PT ;  /* 0x000000074a007209 */ /* 0x000fe40007810000 */
[----:B------:R-:W-:Y:S02]  /*30d0*/  ISETP.GT.AND P3, PT, R5, 0x90, PT ;  /* 0x000000900500780c */ /* 0x000fe40003f64270 */
[----:B------:R-:W-:Y:S02]  /*30e0*/  FMNMX.FTZ R15, R97, R20, !PT ;  /* 0x00000014610f7209 */ /* 0x000fe40007810000 */
[----:B------:R-:W-:Y:S02]  /*30f0*/  FSEL R44, R44, -INF , P4 ;  /* 0xff8000002c2c7808 */ /* 0x000fe40002000000 */
[----:B------:R-:W-:Y:S02]  /*3100*/  FSEL R70, R34, -INF , P3 ;  /* 0xff80000022467808 */ /* 0x000fe40001800000 */
[----:B------:R-:W-:-:S02]  /*3110*/  FMNMX.FTZ R7, R71, R0, !PT ;  /* 0x0000000047077209 */ /* 0x000fc40007810000 */
[----:B------:R-:W-:Y:S02]  /*3120*/  ISETP.GT.AND P4, PT, R5, 0x91, PT ;  /* 0x000000910500780c */ /* 0x000fe40003f84270 */
[----:B------:R-:W-:Y:S02]  /*3130*/  FMNMX.FTZ R20, R100, R15, !PT ;  /* 0x0000000f64147209 */ /* 0x000fe40007810000 */
[----:B------:R-:W-:Y:S02]  /*3140*/  FSEL R66, R35, -INF , P4 ;  /* 0xff80000023427808 */ /* 0x000fe40002000000 */
[----:B------:R-:W-:Y:S02]  /*3150*/  FMNMX.FTZ R7, R70, R7, !PT ;  /* 0x0000000746077209 */ /* 0x000fe40007810000 */
[----:B------:R-:W-:Y:S02]  /*3160*/  ISETP.GT.AND P5, PT, R5, 0x98, PT ;  /* 0x000000980500780c */ /* 0x000fe40003fa4270 */
[----:B------:R-:W-:-:S02]  /*3170*/  FMNMX.FTZ R15, R101, R20, !PT ;  /* 0x00000014650f7209 */ /* 0x000fc40007810000 */
[----:B------:R-:W-:Y:S02]  /*3180*/  FSEL R67, R38, -INF , P5 ;  /* 0xff80000026437808 */ /* 0x000fe40002800000 */
        /* <DEDUP_REMOVED lines=8> */
[----:B------:R-:W-:Y:S01]  /*3210*/  P2R R10, PR, RZ, 0x8 ;  /* 0x00000008ff0a7803 */ /* 0x000fe20000000000 */
[----:B------:R-:W0:Y:S01]  /*3220*/  SHFL.BFLY PT, R7, R6, 0x2, 0x1f ;  /* 0x0c401f0006077f89 */ /* 0x000e2200000e0000 */
[----:B------:R-:W-:Y:S02]  /*3230*/  FMNMX.FTZ R21, R77, R20, !PT ;  /* 0x000000144d157209 */ /* 0x000fe40007810000 */
[----:B------:R-:W-:-:S02]  /*3240*/  P2R R11, PR, RZ, 0x4 ;  /* 0x00000004ff0b7803 */ /* 0x000fc40000000000 */
[----:B------:R-:W-:Y:S02]  /*3250*/  FMNMX.FTZ R30, R80, R21, !PT ;  /* 0x00000015501e7209 */ /* 0x000fe40007810000 */
[----:B------:R-:W-:Y:S02]  /*3260*/  ISETP.GT.AND P2, PT, R5, 0x78, PT ;  /* 0x000000780500780c */ /* 0x000fe40003f44270 */
[----:B------:R-:W-:Y:S02]  /*3270*/  FMNMX.FTZ R21, R81, R30, !PT ;  /* 0x0000001e51157209 */ /* 0x000fe40007810000 */
[----:B------:R-:W-:Y:S02]  /*3280*/  P2R R12, PR, RZ, 0x2 ;  /* 0x00000002ff0c7803 */ /* 0x000fe40000000000 */
[----:B------:R-:W-:Y:S02]  /*3290*/  FMNMX.FTZ R30, R84, R21, !PT ;  /* 0x00000015541e7209 */ /* 0x000fe40007810000 */
[----:B------:R-:W-:-:S02]  /*32a0*/  ISETP.GT.AND P1, PT, R5, 0x79, PT ;  /* 0x000000790500780c */ /* 0x000fc40003f24270 */
[----:B------:R-:W-:Y:S02]  /*32b0*/  FMNMX.FTZ R27, R85, R30, !PT ;  /* 0x0000001e551b7209 */ /* 0x000fe40007810000 */
[----:B------:R-:W-:Y:S02]  /*32c0*/  FSEL R52, R52, -INF , P2 ;  /* 0xff80000034347808 */ /* 0x000fe40001000000 */
[----:B------:R-:W-:Y:S02]  /*32d0*/  FMNMX.FTZ R30, R56, R27, !PT ;  /* 0x0000001b381e7209 */ /* 0x000fe40007810000 */
[----:B------:R-:W-:Y:S02]  /*32e0*/  FSEL R53, R53, -INF , P1 ;  /* 0xff80000035357808 */ /* 0x000fe40000800000 */
[----:B0-----:R-:W-:Y:S02]  /*32f0*/  FMNMX.FTZ R7, R6, R7, !PT ;  /* 0x0000000706077209 */ /* 0x001fe40007810000 */
[----:B------:R-:W-:-:S02]  /*3300*/  FMNMX.FTZ R31, R57, R30, !PT ;  /* 0x0000001e391f7209 */ /* 0x000fc40007810000 */
[----:B------:R-:W-:Y:S01]  /*3310*/  ISETP.NE.AND P1, PT, R12, RZ, PT ;  /* 0x000000ff0c00720c */ /* 0x000fe20003f25270 */
[----:B------:R-:W0:Y:S01]  /*3320*/  SHFL.BFLY PT, R0, R7, 0x1, 0x1f ;  /* 0x0c201f0007007f89 */ /* 0x000e2200000e0000 */
[----:B------:R-:W-:Y:S02]  /*3330*/  FMNMX.FTZ R30, R60, R31, !PT ;  /* 0x0000001f3c1e7209 */ /* 0x000fe40007810000 */
[----:B------:R-:W-:Y:S02]  /*3340*/  ISETP.NE.AND P2, PT, R11, RZ, PT ;  /* 0x000000ff0b00720c */ /* 0x000fe40003f45270 */
        /* <DEDUP_REMOVED lines=15> */
[----:B------:R-:W-:Y:S01]  /*3440*/  FMNMX.FTZ R58, R48, R55, !PT ;  /* 0x00000037303a7209 */ /* 0x000fe20007810000 */
[--C-:B------:R-:W-:Y:S01]  /*3450*/  FFMA.FTZ R26, R79, UR40, -R110.reuse ;  /* 0x000000284f1a7c23 */ /* 0x100fe2000801086e */
[----:B------:R-:W-:-:S01]  /*3460*/  FFMA.FTZ R78, R78, UR40, -R110 ;  /* 0x000000284e4e7c23 */ /* 0x000fc2000801086e */
[--C-:B------:R-:W-:Y:S01]  /*3470*/  FFMA.FTZ R83, R83, UR40, -R110.reuse ;  /* 0x0000002853537c23 */ /* 0x100fe2000801086e */
[----:B------:R-:W-:Y:S01]  /*3480*/  FMNMX.FTZ R55, R49, R58, !PT ;  /* 0x0000003a31377209 */ /* 0x000fe20007810000 */
[--C-:B------:R-:W-:Y:S01]  /*3490*/  FFMA.FTZ R86, R86, UR40, -R110.reuse ;  /* 0x0000002856567c23 */ /* 0x100fe2000801086e */
[----:B------:R0:W-:Y:S01]  /*34a0*/  MUFU.EX2 R15, R78 ;  /* 0x0000004e000f7308 */ /* 0x0001e20000000800 */
[----:B------:R-:W-:-:S01]  /*34b0*/  FFMA.FTZ R20, R82, UR40, -R110 ;  /* 0x0000002852147c23 */ /* 0x000fc2000801086e */
[----:B------:R-:W-:Y:S01]  /*34c0*/  FMNMX.FTZ R58, R52, R55, !PT ;  /* 0x00000037343a7209 */ /* 0x000fe20007810000 */
[----:B------:R-:W-:-:S01]  /*34d0*/  FFMA.FTZ R34, R87, UR40, -R110 ;  /* 0x0000002857227c23 */ /* 0x000fc2000801086e */
[----:B------:R-:W-:Y:S01]  /*34e0*/  FSEL R82, R36, -INF , P5 ;  /* 0xff80000024527808 */ /* 0x000fe20002800000 */
[----:B------:R-:W-:-:S01]  /*34f0*/  FFMA.FTZ R5, R90, UR40, -R110 ;  /* 0x000000285a057c23 */ /* 0x000fc2000801086e */
[----:B------:R-:W-:Y:S01]  /*3500*/  FMNMX.FTZ R79, R53, R58, !PT ;  /* 0x0000003a354f7209 */ /* 0x000fe20007810000 */
[----:B------:R-:W-:-:S01]  /*3510*/  FFMA.FTZ R90, R43, UR40, -R110 ;  /* 0x000000282b5a7c23 */ /* 0x000fc2000801086e */
[----:B------:R1:W-:Y:S01]  /*3520*/  MUFU.EX2 R21, R83 ;  /* 0x0000005300157308 */ /* 0x0003e20000000800 */
[----:B------:R-:W-:Y:S01]  /*3530*/  FSEL R87, R37, -INF , P6 ;  /* 0xff80000025577808 */ /* 0x000fe20003000000 */
[--C-:B------:R-:W-:Y:S01]  /*3540*/  FFMA.FTZ R37, R50, UR40, -R110.reuse ;  /* 0x0000002832257c23 */ /* 0x100fe2000801086e */
[----:B------:R-:W-:Y:S01]  /*3550*/  FMNMX.FTZ R58, R24, R79, !PT ;  /* 0x0000004f183a7209 */ /* 0x000fe20007810000 */
[--C-:B------:R-:W-:Y:S01]  /*3560*/  FFMA.FTZ R50, R3, UR40, -R110.reuse ;  /* 0x0000002803327c23 */ /* 0x100fe2000801086e */
[----:B------:R-:W-:Y:S01]  /*3570*/  FSEL R79, R32, -INF , P3 ;  /* 0xff800000204f7808 */ /* 0x000fe20001800000 */
[--C-:B------:R-:W-:Y:S01]  /*3580*/  FFMA.FTZ R43, R47, UR40, -R110.reuse ;  /* 0x000000282f2b7c23 */ /* 0x100fe2000801086e */
[----:B0-----:R-:W-:Y:S01]  /*3590*/  FMNMX.FTZ R78, R25, R58, !PT ;  /* 0x0000003a194e7209 */ /* 0x001fe20007810000 */
[----:B------:R0:W-:Y:S01]  /*35a0*/  MUFU.EX2 R27, R86 ;  /* 0x00000056001b7308 */ /* 0x0001e20000000800 */
[----:B-1----:R-:W-:Y:S01]  /*35b0*/  FSEL R83, R28, -INF , P1 ;  /* 0xff8000001c537808 */ /* 0x002fe20000800000 */
[--C-:B------:R-:W-:Y:S01]  /*35c0*/  FFMA.FTZ R47, R54, UR40, -R110.reuse ;  /* 0x00000028362f7c23 */ /* 0x100fe2000801086e */
[----:B------:R-:W-:Y:S01]  /*35d0*/  FSEL R58, R29, -INF , P2 ;  /* 0xff8000001d3a7808 */ /* 0x000fe20001000000 */
[--C-:B------:R-:W-:Y:S01]  /*35e0*/  FFMA.FTZ R29, R75, UR40, -R110.reuse ;  /* 0x000000284b1d7c23 */ /* 0x100fe2000801086e */
[----:B------:R-:W-:Y:S01]  /*35f0*/  FMNMX.FTZ R75, R83, R78, !PT ;  /* 0x0000004e534b7209 */ /* 0x000fe20007810000 */
[--C-:B------:R-:W-:Y:S01]  /*3600*/  FFMA.FTZ R54, R62, UR40, -R110.reuse ;  /* 0x000000283e367c23 */ /* 0x100fe2000801086e */
[----:B------:R-:W-:-:S01]  /*3610*/  FFMA.FTZ R6, R91, UR40, -R110 ;  /* 0x000000285b067c23 */ /* 0x000fc2000801086e */
[--C-:B------:R-:W-:Y:S01]  /*3620*/  FFMA.FTZ R7, R94, UR40, -R110.reuse ;  /* 0x000000285e077c23 */ /* 0x100fe2000801086e */
[----:B------:R-:W-:Y:S01]  /*3630*/  FMNMX.FTZ R32, R58, R75, !PT ;  /* 0x0000004b3a207209 */ /* 0x000fe20007810000 */
[--C-:B------:R-:W-:Y:S01]  /*3640*/  FFMA.FTZ R75, R59, UR40, -R110.reuse ;  /* 0x000000283b4b7c23 */ /* 0x100fe2000801086e */
[----:B0-----:R-:W-:Y:S01]  /*3650*/  FSEL R86, R33, -INF , P4 ;  /* 0xff80000021567808 */ /* 0x001fe20002000000 */
[--C-:B------:R-:W-:Y:S01]  /*3660*/  FFMA.FTZ R8, R95, UR40, -R110.reuse ;  /* 0x000000285f087c23 */ /* 0x100fe2000801086e */
[----:B------:R-:W-:Y:S01]  /*3670*/  FMNMX.FTZ R33, R79, R32, !PT ;  /* 0x000000204f217209 */ /* 0x000fe20007810000 */
[--C-:B------:R-:W-:Y:S01]  /*3680*/  FFMA.FTZ R9, R98, UR40, -R110.reuse ;  /* 0x0000002862097c23 */ /* 0x100fe2000801086e */
[----:B------:R-:W-:-:S01]  /*3690*/  FFMA.FTZ R10, R99, UR40, -R110 ;  /* 0x00000028630a7c23 */ /* 0x000fc2000801086e */
        /* <DEDUP_REMOVED lines=11> */
[--C-:B------:R-:W-:Y:S01]  /*3750*/  FFMA.FTZ R46, R51, UR40, -R110.reuse ;  /* 0x00000028332e7c23 */ /* 0x100fe2000801086e */
[----:B------:R-:W-:-:S01]  /*3760*/  FFMA.FTZ R51, R63, UR40, -R110 ;  /* 0x000000283f337c23 */ /* 0x000fc2000801086e */
[----:B------:R-:W-:Y:S01]  /*3770*/  FFMA.FTZ R63, R70, UR40, -R110 ;  /* 0x00000028463f7c23 */ /* 0x000fe2000801086e */
[----:B------:R-:W1:Y:S01]  /*3780*/  SHFL.BFLY PT, R78, R59, 0x2, 0x1f ;  /* 0x0c401f003b4e7f89 */ /* 0x000e6200000e0000 */
[----:B------:R-:W-:-:S02]  /*3790*/  IMAD.U32 R70, RZ, RZ, UR40 ;  /* 0x00000028ff467e24 */ /* 0x000fc4000f8e00ff */
[--C-:B------:R-:W-:Y:S01]  /*37a0*/  FFMA.FTZ R42, R106, UR40, -R110.reuse ;  /* 0x000000286a2a7c23 */ /* 0x100fe2000801086e */
[----:B------:R-:W-:-:S01]  /*37b0*/  FFMA.FTZ R38, R107, UR40, -R110 ;  /* 0x000000286b267c23 */ /* 0x000fc2000801086e */
[--C-:B------:R-:W-:Y:S01]  /*37c0*/  FFMA.FTZ R108, R108, UR40, -R110.reuse ;  /* 0x000000286c6c7c23 */ /* 0x100fe2000801086e */
[----:B------:R-:W-:-:S01]  /*37d0*/  FFMA.FTZ R109, R109, UR40, -R110 ;  /* 0x000000286d6d7c23 */ /* 0x000fc2000801086e */
[--C-:B------:R-:W-:Y:S01]  /*37e0*/  FFMA.FTZ R62, R71, UR40, -R110.reuse ;  /* 0x00000028473e7c23 */ /* 0x100fe2000801086e */
[----:B------:R-:W-:-:S01]  /*37f0*/  FFMA.FTZ R66, R66, UR40, -R110 ;  /* 0x0000002842427c23 */ /* 0x000fc2000801086e */
[--C-:B------:R-:W-:Y:S01]  /*3800*/  FFMA.FTZ R67, R67, UR40, -R110.reuse ;  /* 0x0000002843437c23 */ /* 0x100fe2000801086e */
[----:B------:R-:W-:Y:S08]  /*3810*/  MUFU.EX2 R5, R5 ;  /* 0x0000000500057308 */ /* 0x000ff00000000800 */
[----:B------:R-:W2:Y:S01]  /*3820*/  MUFU.EX2 R6, R6 ;  /* 0x0000000600067308 */ /* 0x000ea20000000800 */
[----:B-1----:R-:W-:Y:S01]  /*3830*/  FMNMX.FTZ R78, R59, R78, !PT ;  /* 0x0000004e3b4e7209 */ /* 0x002fe20007810000 */
[--C-:B------:R-:W-:Y:S01]  /*3840*/  FFMA.FTZ R59, R74, UR40, -R110.reuse ;  /* 0x000000284a3b7c23 */ /* 0x100fe2000801086e */
[----:B------:R-:W-:-:S05]  /*3850*/  FFMA.FTZ R110, R39, UR40, -R110 ;  /* 0x00000028276e7c23 */ /* 0x000fca000801086e */
[----:B------:R-:W1:Y:S01]  /*3860*/  MUFU.EX2 R7, R7 ;  /* 0x0000000700077308 */ /* 0x000e620000000800 */
[----:B------:R-:W3:Y:S07]  /*3870*/  SHFL.BFLY PT, R3, R78, 0x1, 0x1f ;  /* 0x0c201f004e037f89 */ /* 0x000eee00000e0000 */
[----:B------:R-:W4:Y:S08]  /*3880*/  MUFU.EX2 R8, R8 ;  /* 0x0000000800087308 */ /* 0x000f300000000800 */
[----:B------:R-:W5:Y:S08]  /*3890*/  MUFU.EX2 R9, R9 ;  /* 0x0000000900097308 */ /* 0x000f700000000800 */
[----:B------:R2:W-:Y:S01]  /*38a0*/  MUFU.EX2 R32, R75 ;  /* 0x0000004b00207308 */ /* 0x0005e20000000800 */
[----:B---3--:R-:W-:-:S04]  /*38b0*/  FMNMX.FTZ R3, R78, R3, !PT ;  /* 0x000000034e037209 */ /* 0x008fc80007810000 */
[C---:B------:R-:W-:Y:S01]  /*38c0*/  FSETP.NEU.FTZ.AND P1, PT, R3.reuse, -INF , PT ;  /* 0xff8000000300780b */ /* 0x040fe20003f3d000 */
[----:B------:R-:W-:-:S02]  /*38d0*/  FFMA.FTZ R70, R3, R70, -8 ;  /* 0xc100000003467423 */ /* 0x000fc40000010046 */
[----:B------:R-:W-:Y:S03]  /*38e0*/  MUFU.EX2 R10, R10 ;  /* 0x0000000a000a7308 */ /* 0x000fe60000000800 */
[----:B0-----:R-:W-:Y:S02]  /*38f0*/  FSEL R90, R70, RZ, P1 ;  /* 0x000000ff465a7208 */ /* 0x001fe40000800000 */
[----:B------:R-:W-:-:S03]  /*3900*/  ISETP.NE.AND P1, PT, R2, RZ, PT ;  /* 0x000000ff0200720c */ /* 0x000fc60003f25270 */
        /* <DEDUP_REMOVED lines=8> */
[----:B------:R-:W-:Y:S01]  /*3990*/  MUFU.EX2 R39, R39 ;  /* 0x0000002700277308 */ /* 0x000fe20000000800 */
[----:B--2---:R-:W-:-:S01]  /*39a0*/  FFMA.FTZ R75, R80, UR40, -R90 ;  /* 0x00000028504b7c23 */ /* 0x004fc2000801085a */
[--C-:B------:R-:W-:Y:S01]  /*39b0*/  FFMA.FTZ R100, R100, UR40, -R90.reuse ;  /* 0x0000002864647c23 */ /* 0x100fe2000801085a */
[----:B------:R-:W-:-:S01]  /*39c0*/  FFMA.FTZ R76, R81, UR40, -R90 ;  /* 0x00000028514c7c23 */ /* 0x000fc2000801085a */
[--C-:B------:R-:W-:Y:S01]  /*39d0*/  FFMA.FTZ R80, R60, UR40, -R90.reuse ;  /* 0x000000283c507c23 */ /* 0x100fe2000801085a */
[----:B------:R-:W-:-:S01]  /*39e0*/  FFMA.FTZ R81, R61, UR40, -R90 ;  /* 0x000000283d517c23 */ /* 0x000fc2000801085a */
[--C-:B------:R-:W-:Y:S01]  /*39f0*/  FFMA.FTZ R60, R64, UR40, -R90.reuse ;  /* 0x00000028403c7c23 */ /* 0x100fe2000801085a */
[----:B------:R-:W-:-:S01]  /*3a00*/  FFMA.FTZ R61, R65, UR40, -R90 ;  /* 0x00000028413d7c23 */ /* 0x000fc2000801085a */
[----:B------:R-:W0:Y:S01]  /*3a10*/  MUFU.EX2 R74, R74 ;  /* 0x0000004a004a7308 */ /* 0x000e220000000800 */
[----:B------:R-:W-:-:S01]  /*3a20*/  FADD.FTZ R64, R5, R6 ;  /* 0x0000000605407221 */ /* 0x000fc20000010000 */
[--C-:B------:R-:W-:Y:S01]  /*3a30*/  FFMA.FTZ R101, R101, UR40, -R90.reuse ;  /* 0x0000002865657c23 */ /* 0x100fe2000801085a */
[----:B------:R-:W-:-:S01]  /*3a40*/  FFMA.FTZ R72, R72, UR40, -R90 ;  /* 0x0000002848487c23 */ /* 0x000fc2000801085a */
[----:B------:R-:W-:Y:S01]  /*3a50*/  FFMA.FTZ R73, R73, UR40, -R90 ;  /* 0x0000002849497c23 */ /* 0x000fe2000801085a */
[----:B-1----:R-:W-:-:S01]  /*3a60*/  FADD.FTZ R89, R7, R64 ;  /* 0x0000004007597221 */ /* 0x002fc20000010000 */
[--C-:B------:R-:W-:Y:S01]  /*3a70*/  FFMA.FTZ R77, R77, UR40, -R90.reuse ;  /* 0x000000284d4d7c23 */ /* 0x100fe2000801085a */
[----:B------:R-:W-:-:S01]  /*3a80*/  FFMA.FTZ R84, R84, UR40, -R90 ;  /* 0x0000002854547c23 */ /* 0x000fc2000801085a */
[----:B------:R-:W1:Y:S01]  /*3a90*/  MUFU.EX2 R92, R92 ;  /* 0x0000005c005c7308 */ /* 0x000e620000000800 */
[----:B----4-:R-:W-:-:S01]  /*3aa0*/  FADD.FTZ R94, R8, R89 ;  /* 0x00000059085e7221 */ /* 0x010fc20000010000 */
[--C-:B------:R-:W-:Y:S01]  /*3ab0*/  FFMA.FTZ R85, R85, UR40, -R90.reuse ;  /* 0x0000002855557c23 */ /* 0x100fe2000801085a */
[----:B------:R-:W-:-:S01]  /*3ac0*/  FFMA.FTZ R56, R56, UR40, -R90 ;  /* 0x0000002838387c23 */ /* 0x000fc2000801085a */
[----:B------:R-:W-:Y:S01]  /*3ad0*/  FFMA.FTZ R57, R57, UR40, -R90 ;  /* 0x0000002839397c23 */ /* 0x000fe2000801085a */
[----:B-----5:R-:W-:-:S01]  /*3ae0*/  FADD.FTZ R91, R9, R94 ;  /* 0x0000005e095b7221 */ /* 0x020fc20000010000 */
        /* <DEDUP_REMOVED lines=10> */
[----:B------:R-:W0:Y:S01]  /*3b90*/  MUFU.EX2 R71, R71 ;  /* 0x0000004700477308 */ /* 0x000e220000000800 */
[----:B-1----:R-:W-:-:S01]  /*3ba0*/  FADD.FTZ R64, R92, R65 ;  /* 0x000000415c407221 */ /* 0x002fc20000010000 */
[----:B------:R-:W-:-:S02]  /*3bb0*/  @P1 VIADD R65, R4, 0x29840 ;  /* 0x0002984004411836 */ /* 0x000fc40000000000 */
[----:B------:R-:W-:-:S01]  /*3bc0*/  FADD.FTZ R4, R10, R91 ;  /* 0x0000005b0a047221 */ /* 0x000fc20000010000 */
[--C-:B------:R-:W-:Y:S01]  /*3bd0*/  FFMA.FTZ R52, R52, UR40, -R90.reuse ;  /* 0x0000002834347c23 */ /* 0x100fe2000801085a */
[----:B------:R-:W-:-:S01]  /*3be0*/  FFMA.FTZ R53, R53, UR40, -R90 ;  /* 0x0000002835357c23 */ /* 0x000fc2000801085a */
[----:B------:R-:W-:Y:S01]  /*3bf0*/  FFMA.FTZ R24, R24, UR40, -R90 ;  /* 0x0000002818187c23 */ /* 0x000fe2000801085a */
[----:B------:R-:W-:Y:S01]  /*3c00*/  @P1 PRMT R65, R16, 0x654, R65 ;  /* 0x0000065410411816 */ /* 0x000fe20000000041 */
[----:B------:R-:W1:Y:S01]  /*3c10*/  MUFU.EX2 R78, R78 ;  /* 0x0000004e004e7308 */ /* 0x000e620000000800 */
[----:B--2---:R-:W-:-:S01]  /*3c20*/  FADD.FTZ R64, R93, R64 ;  /* 0x000000405d407221 */ /* 0x004fc20000010000 */
[--C-:B------:R-:W-:Y:S01]  /*3c30*/  FFMA.FTZ R25, R25, UR40, -R90.reuse ;  /* 0x0000002819197c23 */ /* 0x100fe2000801085a */
[----:B------:R2:W-:Y:S01]  /*3c40*/  @P1 SYNCS.ARRIVE.TRANS64.RED.A1T0 RZ, [R65+URZ], RZ ;  /* 0x000000ff41ff19a7 */ /* 0x0005e2000810043f */
[----:B------:R-:W-:-:S01]  /*3c50*/  FFMA.FTZ R83, R83, UR40, -R90 ;  /* 0x0000002853537c23 */ /* 0x000fc2000801085a */
[--C-:B------:R-:W-:Y:S01]  /*3c60*/  FFMA.FTZ R58, R58, UR40, -R90.reuse ;  /* 0x000000283a3a7c23 */ /* 0x100fe2000801085a */
[----:B------:R-:W-:-:S01]  /*3c70*/  FFMA.FTZ R79, R79, UR40, -R90 ;  /* 0x000000284f4f7c23 */ /* 0x000fc2000801085a */
[----:B------:R-:W-:Y:S01]  /*3c80*/  FFMA.FTZ R86, R86, UR40, -R90 ;  /* 0x0000002856567c23 */ /* 0x000fe2000801085a */
[----:B------:R-:W3:Y:S01]  /*3c90*/  MUFU.EX2 R100, R100 ;  /* 0x0000006400647308 */ /* 0x000ee20000000800 */
[----:B0-----:R-:W-:-:S01]  /*3ca0*/  FADD.FTZ R89, R71, R64 ;  /* 0x0000004047597221 */ /* 0x001fc20000010000 */
[----:B------:R-:W-:Y:S01]  /*3cb0*/  FFMA.FTZ R82, R82, UR40, -R90 ;  /* 0x0000002852527c23 */ /* 0x000fe2000801085a */
[----:B--2---:R-:W-:-:S01]  /*3cc0*/  FADD.FTZ R65, R11, R4 ;  /* 0x000000040b417221 */ /* 0x004fc20000010000 */
[----:B------:R-:W-:Y:S01]  /*3cd0*/  FFMA.FTZ R87, R87, UR40, -R90 ;  /* 0x0000002857577c23 */ /* 0x000fe2000801085a */
[----:B------:R-:W-:-:S02]  /*3ce0*/  PLOP3.LUT P1, PT, PT, PT, UP0, 0x80, 0x0 ;  /* 0x000000000000781c */ /* 0x000fc40003f2f008 */
[----:B------:R-:W-:Y:S01]  /*3cf0*/  F2FP.SATFINITE.E4M3.F32.PACK_AB_MERGE_C R92, R93, R92, RZ ;  /* 0x0000005c5d5c723e */ /* 0x000fe200048070ff */
[----:B------:R-:W0:Y:S01]  /*3d00*/  MUFU.EX2 R12, R12 ;  /* 0x0000000c000c7308 */ /* 0x000e220000000800 */
[----:B-1----:R-:W-:-:S02]  /*3d10*/  FADD.FTZ R89, R78, R89 ;  /* 0x000000594e597221 */ /* 0x002fc40000010000 */
[----:B------:R-:W-:-:S05]  /*3d20*/  F2FP.SATFINITE.E4M3.F32.PACK_AB_MERGE_C R172, R74, R39, R92 ;  /* 0x000000274aac723e */ /* 0x000fca000480705c */
[----:B------:R-:W1:Y:S01]  /*3d30*/  MUFU.EX2 R101, R101 ;  /* 0x0000006500657308 */ /* 0x000e620000000800 */
[----:B---3--:R-:W-:-:S07]  /*3d40*/  FADD.FTZ R4, R100, R89 ;  /* 0x0000005964047221 */ /* 0x008fce0000010000 */
[----:B------:R-:W2:Y:S01]  /*3d50*/  MUFU.EX2 R13, R13 ;  /* 0x0000000d000d7308 */ /* 0x000ea20000000800 */
[----:B0-----:R-:W-:-:S01]  /*3d60*/  FADD.FTZ R64, R12, R65 ;  /* 0x000000410c407221 */ /* 0x001fc20000010000 */
[----:B------:R-:W-:-:S04]  /*3d70*/  F2FP.SATFINITE.E4M3.F32.PACK_AB_MERGE_C R12, R12, R11, RZ ;  /* 0x0000000b0c0c723e */ /* 0x000fc800048070ff */
[----:B------:R-:W-:Y:S02]  /*3d80*/  F2FP.SATFINITE.E4M3.F32.PACK_AB_MERGE_C R175, R10, R9, R12 ;  /* 0x000000090aaf723e */ /* 0x000fe4000480700c */
[----:B------:R-:W0:Y:S01]  /*3d90*/  MUFU.EX2 R72, R72 ;  /* 0x0000004800487308 */ /* 0x000e220000000800 */
[----:B-1----:R-:W-:-:S01]  /*3da0*/  FADD.FTZ R65, R101, R4 ;  /* 0x0000000465417221 */ /* 0x002fc20000010000 */
[----:B------:R-:W-:-:S04]  /*3db0*/  F2FP.SATFINITE.E4M3.F32.PACK_AB_MERGE_C R100, R101, R100, RZ ;  /* 0x000000646564723e */ /* 0x000fc800048070ff */
[----:B------:R-:W-:Y:S02]  /*3dc0*/  F2FP.SATFINITE.E4M3.F32.PACK_AB_MERGE_C R174, R78, R71, R100 ;  /* 0x000000474eae723e */ /* 0x000fe40004807064 */
[----:B------:R-:W1:Y:S01]  /*3dd0*/  MUFU.EX2 R14, R14 ;  /* 0x0000000e000e7308 */ /* 0x000e620000000800 */
[----:B--2---:R-:W-:-:S07]  /*3de0*/  FADD.FTZ R89, R13, R64 ;  /* 0x000000400d597221 */ /* 0x004fce0000010000 */
        /* <DEDUP_REMOVED lines=11> */
[----:B------:R-:W-:-:S04]  /*3ea0*/  F2FP.SATFINITE.E4M3.F32.PACK_AB_MERGE_C R15, R26, R15, RZ ;  /* 0x0000000f1a0f723e */ /* 0x000fc800048070ff */
[----:B------:R-:W-:Y:S02]  /*3eb0*/  F2FP.SATFINITE.E4M3.F32.PACK_AB_MERGE_C R177, R14, R13, R15 ;  /* 0x0000000d0eb1723e */ /* 0x000fe4000480700f */
[----:B------:R-:W1:Y:S01]  /*3ec0*/  MUFU.EX2 R75, R75 ;  /* 0x0000004b004b7308 */ /* 0x000e620000000800 */
[----:B--2---:R-:W-:-:S01]  /*3ed0*/  FADD.FTZ R4, R77, R4 ;  /* 0x000000044d047221 */ /* 0x004fc20000010000 */
[----:B------:R-:W-:-:S04]  /*3ee0*/  F2FP.SATFINITE.E4M3.F32.PACK_AB_MERGE_C R77, R77, R88, RZ ;  /* 0x000000584d4d723e */ /* 0x000fc800048070ff */
[----:B------:R-:W-:Y:S02]  /*3ef0*/  F2FP.SATFINITE.E4M3.F32.PACK_AB_MERGE_C R176, R73, R72, R77 ;  /* 0x0000004849b0723e */ /* 0x000fe4000480704d */
[----:B------:R-:W-:Y:S01]  /*3f00*/  CS2R R72, SRZ ;  /* 0x0000000000487805 */ /* 0x000fe2000001ff00 */
[----:B------:R-:W2:Y:S01]  /*3f10*/  MUFU.EX2 R76, R76 ;  /* 0x0000004c004c7308 */ /* 0x000ea20000000800 */
[----:B0-----:R-:W-:-:S04]  /*3f20*/  FADD.FTZ R64, R20, R89 ;  /* 0x0000005914407221 */ /* 0x001fc80000010000 */
[----:B------:R-:W-:-:S03]  /*3f30*/  FADD.FTZ R64, R21, R64 ;  /* 0x0000004015407221 */ /* 0x000fc60000010000 */
[----:B------:R-:W0:Y:S01]  /*3f40*/  MUFU.EX2 R84, R84 ;  /* 0x0000005400547308 */ /* 0x000e220000000800 */
[----:B-1----:R-:W-:-:S01]  /*3f50*/  FADD.FTZ R65, R75, R4 ;  /* 0x000000044b417221 */ /* 0x002fc20000010000 */
[----:B------:R-:W-:Y:S01]  /*3f60*/  FADD.FTZ R89, R27, R64 ;  /* 0x000000401b597221 */ /* 0x000fe20000010000 */
[----:B------:R-:W-:-:S04]  /*3f70*/  F2FP.SATFINITE.E4M3.F32.PACK_AB_MERGE_C R64, R8, R7, RZ ;  /* 0x000000070840723e */ /* 0x000fc800048070ff */
[----:B------:R-:W-:Y:S01]  /*3f80*/  F2FP.SATFINITE.E4M3.F32.PACK_AB_MERGE_C R173, R6, R5, R64 ;  /* 0x0000000506ad723e */ /* 0x000fe20004807040 */
[----:B------:R-:W1:Y:S01]  /*3f90*/  MUFU.EX2 R34, R34 ;  /* 0x0000002200227308 */ /* 0x000e620000000800 */
[----:B--2---:R-:W-:-:S07]  /*3fa0*/  FADD.FTZ R65, R76, R65 ;  /* 0x000000414c417221 */ /* 0x004fce0000010000 */
[----:B------:R-:W2:Y:S01]  /*3fb0*/  MUFU.EX2 R85, R85 ;  /* 0x0000005500557308 */ /* 0x000ea20000000800 */
[----:B0-----:R-:W-:-:S01]  /*3fc0*/  FADD.FTZ R4, R84, R65 ;  /* 0x0000004154047221 */ /* 0x001fc20000010000 */
[----:B------:R-:W-:-:S06]  /*3fd0*/  CS2R R64, SRZ ;  /* 0x0000000000407805 */ /* 0x000fcc000001ff00 */
[----:B------:R-:W0:Y:S01]  /*3fe0*/  MUFU.EX2 R30, R30 ;  /* 0x0000001e001e7308 */ /* 0x000e220000000800 */
[----:B-1----:R-:W-:-:S01]  /*3ff0*/  FADD.FTZ R89, R34, R89 ;  /* 0x0000005922597221 */ /* 0x002fc20000010000 */
[----:B------:R-:W-:-:S04]  /*4000*/  F2FP.SATFINITE.E4M3.F32.PACK_AB_MERGE_C R27, R34, R27, RZ ;  /* 0x0000001b221b723e */ /* 0x000fc800048070ff */
[----:B------:R-:W-:Y:S02]  /*4010*/  F2FP.SATFINITE.E4M3.F32.PACK_AB_MERGE_C R179, R21, R20, R27 ;  /* 0x0000001415b3723e */ /* 0x000fe4000480701b */
[----:B------:R-:W-:Y:S01]  /*4020*/  CS2R R26, SRZ ;  /* 0x00000000001a7805 */ /* 0x000fe2000001ff00 */
[----:B------:R-:W1:Y:S01]  /*4030*/  MUFU.EX2 R56, R56 ;  /* 0x0000003800387308 */ /* 0x000e620000000800 */
[----:B--2---:R-:W-:-:S01]  /*4040*/  FADD.FTZ R7, R85, R4 ;  /* 0x0000000455077221 */ /* 0x004fc20000010000 */
[----:B------:R-:W-:-:S04]  /*4050*/  F2FP.SATFINITE.E4M3.F32.PACK_AB_MERGE_C R84, R85, R84, RZ ;  /* 0x000000545554723e */ /* 0x000fc800048070ff */
[----:B------:R-:W-:Y:S02]  /*4060*/  F2FP.SATFINITE.E4M3.F32.PACK_AB_MERGE_C R178, R76, R75, R84 ;  /* 0x0000004b4cb2723e */ /* 0x000fe40004807054 */
[----:B------:R-:W-:Y:S01]  /*4070*/  CS2R R84, SRZ ;  /* 0x0000000000547805 */ /* 0x000fe2000001ff00 */
[----:B------:R-:W2:Y:S01]  /*4080*/  MUFU.EX2 R31, R104 ;  /* 0x00000068001f7308 */ /* 0x000ea20000000800 */
[----:B0-----:R-:W-:-:S01]  /*4090*/  FADD.FTZ R8, R30, R89 ;  /* 0x000000591e087221 */ /* 0x001fc20000010000 */
[----:B------:R-:W-:Y:S02]  /*40a0*/  CS2R R76, SRZ ;  /* 0x00000000004c7805 */ /* 0x000fe4000001ff00 */
[----:B------:R-:W-:-:S04]  /*40b0*/  CS2R R74, SRZ ;  /* 0x00000000004a7805 */ /* 0x000fc8000001ff00 */
        /* <DEDUP_REMOVED lines=12> */
[----:B------:R-:W-:-:S04]  /*4180*/  F2FP.SATFINITE.E4M3.F32.PACK_AB_MERGE_C R35, R42, R35, RZ ;  /* 0x000000232a23723e */ /* 0x000fc800048070ff */
[----:B------:R-:W-:Y:S02]  /*4190*/  F2FP.SATFINITE.E4M3.F32.PACK_AB_MERGE_C R181, R31, R30, R35 ;  /* 0x0000001e1fb5723e */ /* 0x000fe40004807023 */
[----:B------:R-:W-:Y:S01]  /*41a0*/  CS2R R34, SRZ ;  /* 0x0000000000227805 */ /* 0x000fe2000001ff00 */
[----:B------:R-:W0:Y:S01]  /*41b0*/  MUFU.EX2 R60, R60 ;  /* 0x0000003c003c7308 */ /* 0x000e220000000800 */
[----:B-1----:R-:W-:-:S01]  /*41c0*/  FADD.FTZ R7, R81, R4 ;  /* 0x0000000451077221 */ /* 0x002fc20000010000 */
[----:B------:R-:W-:Y:S02]  /*41d0*/  F2FP.SATFINITE.E4M3.F32.PACK_AB_MERGE_C R80, R81, R80, RZ ;  /* 0x000000505150723e */ /* 0x000fe400048070ff */
[----:B------:R-:W-:Y:S02]  /*41e0*/  CS2R R30, SRZ ;  /* 0x00000000001e7805 */ /* 0x000fe4000001ff00 */
[----:B------:R-:W-:Y:S02]  /*41f0*/  F2FP.SATFINITE.E4M3.F32.PACK_AB_MERGE_C R180, R57, R56, R80 ;  /* 0x0000003839b4723e */ /* 0x000fe40004807050 */
[----:B------:R-:W-:Y:S01]  /*4200*/  CS2R R80, SRZ ;  /* 0x0000000000507805 */ /* 0x000fe2000001ff00 */
[----:B------:R-:W1:Y:S01]  /*4210*/  MUFU.EX2 R55, R108 ;  /* 0x0000006c00377308 */ /* 0x000e620000000800 */
[----:B--2---:R-:W-:-:S01]  /*4220*/  FADD.FTZ R8, R38, R11 ;  /* 0x0000000b26087221 */ /* 0x004fc20000010000 */
[----:B------:R-:W-:-:S06]  /*4230*/  CS2R R56, SRZ ;  /* 0x0000000000387805 */ /* 0x000fcc000001ff00 */
        /* <DEDUP_REMOVED lines=14> */
[----:B------:R-:W-:-:S01]  /*4320*/  FADD.FTZ R6, R32, R29 ;  /* 0x0000001d20067221 */ /* 0x000fc20000010000 */
[----:B------:R-:W-:Y:S01]  /*4330*/  CS2R R38, SRZ ;  /* 0x0000000000267805 */ /* 0x000fe2000001ff00 */
[----:B------:R-:W2:Y:S01]  /*4340*/  MUFU.EX2 R41, R41 ;  /* 0x0000002900297308 */ /* 0x000ea20000000800 */
[C---:B0-----:R-:W-:Y:S01]  /*4350*/  F2FP.SATFINITE.E4M3.F32.PACK_AB_MERGE_C R68, R69.reuse, R68, RZ ;  /* 0x000000444544723e */ /* 0x041fe200048070ff */
[----:B------:R-:W-:Y:S01]  /*4360*/  FADD.FTZ R69, R69, R4 ;  /* 0x0000000445457221 */ /* 0x000fe20000010000 */
[----:B------:R-:W-:-:S01]  /*4370*/  FADD.FTZ R7, R33, R6 ;  /* 0x0000000621077221 */ /* 0x000fc20000010000 */
[----:B------:R-:W-:Y:S02]  /*4380*/  CS2R R28, SRZ ;  /* 0x00000000001c7805 */ /* 0x000fe4000001ff00 */
[----:B------:R-:W-:Y:S02]  /*4390*/  F2FP.SATFINITE.E4M3.F32.PACK_AB_MERGE_C R182, R61, R60, R68 ;  /* 0x0000003c3db6723e */ /* 0x000fe40004807044 */
[----:B------:R-:W-:Y:S01]  /*43a0*/  CS2R R60, SRZ ;  /* 0x00000000003c7805 */ /* 0x000fe2000001ff00 */
[----:B------:R-:W0:Y:S01]  /*43b0*/  MUFU.EX2 R36, R36 ;  /* 0x0000002400247308 */ /* 0x000e220000000800 */
[----:B-1----:R-:W-:-:S01]  /*43c0*/  FADD.FTZ R4, R40, R69 ;  /* 0x0000004528047221 */ /* 0x002fc20000010000 */
[----:B------:R-:W-:-:S06]  /*43d0*/  CS2R R68, SRZ ;  /* 0x0000000000447805 */ /* 0x000fcc000001ff00 */
        /* <DEDUP_REMOVED lines=8> */
[----:B------:R-:W-:Y:S02]  /*4460*/  F2FP.SATFINITE.E4M3.F32.PACK_AB_MERGE_C R36, R43, R36, RZ ;  /* 0x000000242b24723e */ /* 0x000fe400048070ff */
[----:B------:R-:W-:Y:S02]  /*4470*/  CS2R R42, SRZ ;  /* 0x00000000002a7805 */ /* 0x000fe4000001ff00 */
[----:B------:R-:W-:Y:S02]  /*4480*/  F2FP.SATFINITE.E4M3.F32.PACK_AB_MERGE_C R185, R33, R32, R36 ;  /* 0x0000002021b9723e */ /* 0x000fe40004807024 */
[----:B------:R-:W-:Y:S01]  /*4490*/  CS2R R32, SRZ ;  /* 0x0000000000207805 */ /* 0x000fe2000001ff00 */
[----:B------:R-:W2:Y:S01]  /*44a0*/  MUFU.EX2 R48, R48 ;  /* 0x0000003000307308 */ /* 0x000ea20000000800 */
[C---:B0-----:R-:W-:Y:S01]  /*44b0*/  F2FP.SATFINITE.E4M3.F32.PACK_AB_MERGE_C R44, R45.reuse, R44, RZ ;  /* 0x0000002c2d2c723e */ /* 0x041fe200048070ff */
[----:B------:R-:W-:-:S03]  /*44c0*/  FADD.FTZ R45, R45, R4 ;  /* 0x000000042d2d7221 */ /* 0x000fc60000010000 */
[----:B------:R-:W-:Y:S02]  /*44d0*/  F2FP.SATFINITE.E4M3.F32.PACK_AB_MERGE_C R184, R41, R40, R44 ;  /* 0x0000002829b8723e */ /* 0x000fe4000480702c */
[----:B------:R-:W-:Y:S01]  /*44e0*/  CS2R R40, SRZ ;  /* 0x0000000000287805 */ /* 0x000fe2000001ff00 */
[----:B------:R-:W0:Y:S01]  /*44f0*/  MUFU.EX2 R46, R46 ;  /* 0x0000002e002e7308 */ /* 0x000e220000000800 */
[----:B-1----:R-:W-:-:S07]  /*4500*/  FADD.FTZ R5, R37, R6 ;  /* 0x0000000625057221 */ /* 0x002fce0000010000 */
[----:B------:R-:W1:Y:S01]  /*4510*/  MUFU.EX2 R49, R49 ;  /* 0x0000003100317308 */ /* 0x000e620000000800 */
[----:B--2---:R-:W-:-:S01]  /*4520*/  FADD.FTZ R4, R48, R45 ;  /* 0x0000002d30047221 */ /* 0x004fc20000010000 */
[----:B------:R-:W-:-:S06]  /*4530*/  CS2R R44, SRZ ;  /* 0x00000000002c7805 */ /* 0x000fcc000001ff00 */
[----:B------:R-:W-:Y:S01]  /*4540*/  MUFU.EX2 R47, R47 ;  /* 0x0000002f002f7308 */ /* 0x000fe20000000800 */
[----:B0-----:R-:W-:-:S07]  /*4550*/  FADD.FTZ R6, R46, R5 ;  /* 0x000000052e067221 */ /* 0x001fce0000010000 */
[----:B------:R-:W0:Y:S01]  /*4560*/  MUFU.EX2 R50, R50 ;  /* 0x0000003200327308 */ /* 0x000e220000000800 */
[----:B-1----:R-:W-:-:S07]  /*4570*/  FADD.FTZ R5, R49, R4 ;  /* 0x0000000431057221 */ /* 0x002fce0000010000 */
[----:B------:R-:W1:Y:S08]  /*4580*/  MUFU.EX2 R52, R52 ;  /* 0x0000003400347308 */ /* 0x000e700000000800 */
[----:B------:R-:W2:Y:S01]  /*4590*/  MUFU.EX2 R53, R53 ;  /* 0x0000003500357308 */ /* 0x000ea20000000800 */
[----:B0-----:R-:W-:Y:S01]  /*45a0*/  F2FP.SATFINITE.E4M3.F32.PACK_AB_MERGE_C R7, R50, R47, RZ ;  /* 0x0000002f3207723e */ /* 0x001fe200048070ff */
[----:B------:R-:W-:-:S03]  /*45b0*/  FADD.FTZ R47, R47, R6 ;  /* 0x000000062f2f7221 */ /* 0x000fc60000010000 */
[----:B------:R-:W-:Y:S01]  /*45c0*/  F2FP.SATFINITE.E4M3.F32.PACK_AB_MERGE_C R187, R46, R37, R7 ;  /* 0x000000252ebb723e */ /* 0x000fe20004807007 */
[----:B------:R-:W-:-:S01]  /*45d0*/  FADD.FTZ R50, R50, R47 ;  /* 0x0000002f32327221 */ /* 0x000fc20000010000 */
[----:B------:R-:W-:Y:S01]  /*45e0*/  CS2R R46, SRZ ;  /* 0x00000000002e7805 */ /* 0x000fe2000001ff00 */
[----:B------:R-:W-:Y:S01]  /*45f0*/  MUFU.EX2 R59, R59 ;  /* 0x0000003b003b7308 */ /* 0x000fe20000000800 */
[----:B-1----:R-:W-:-:S01]  /*4600*/  FADD.FTZ R4, R52, R5 ;  /* 0x0000000534047221 */ /* 0x002fc20000010000 */
[----:B------:R-:W-:-:S06]  /*4610*/  CS2R R36, SRZ ;  /* 0x0000000000247805 */ /* 0x000fcc000001ff00 */
[----:B------:R-:W0:Y:S01]  /*4620*/  MUFU.EX2 R62, R62 ;  /* 0x0000003e003e7308 */ /* 0x000e220000000800 */
[C---:B--2---:R-:W-:Y:S01]  /*4630*/  F2FP.SATFINITE.E4M3.F32.PACK_AB_MERGE_C R52, R53.reuse, R52, RZ ;  /* 0x000000343534723e */ /* 0x044fe200048070ff */
[----:B------:R-:W-:-:S03]  /*4640*/  FADD.FTZ R53, R53, R4 ;  /* 0x0000000435357221 */ /* 0x000fc60000010000 */
[----:B------:R-:W-:Y:S02]  /*4650*/  F2FP.SATFINITE.E4M3.F32.PACK_AB_MERGE_C R186, R49, R48, R52 ;  /* 0x0000003031ba723e */ /* 0x000fe40004807034 */
[----:B------:R-:W-:Y:S01]  /*4660*/  CS2R R48, SRZ ;  /* 0x0000000000307805 */ /* 0x000fe2000001ff00 */
[----:B------:R-:W1:Y:S08]  /*4670*/  MUFU.EX2 R51, R51 ;  /* 0x0000003300337308 */ /* 0x000e700000000800 */
[----:B------:R-:W2:Y:S01]  /*4680*/  MUFU.EX2 R24, R24 ;  /* 0x0000001800187308 */ /* 0x000ea20000000800 */
[----:B0-----:R-:W-:-:S07]  /*4690*/  F2FP.SATFINITE.E4M3.F32.PACK_AB_MERGE_C R6, R62, R59, RZ ;  /* 0x0000003b3e06723e */ /* 0x001fce00048070ff */
[----:B------:R-:W0:Y:S01]  /*46a0*/  MUFU.EX2 R54, R54 ;  /* 0x0000003600367308 */ /* 0x000e220000000800 */
[----:B-1----:R-:W-:-:S07]  /*46b0*/  FADD.FTZ R5, R51, R50 ;  /* 0x0000003233057221 */ /* 0x002fce0000010000 */
[----:B------:R-:W1:Y:S01]  /*46c0*/  MUFU.EX2 R25, R25 ;  /* 0x0000001900197308 */ /* 0x000e620000000800 */
[----:B--2---:R-:W-:-:S01]  /*46d0*/  FADD.FTZ R4, R24, R53 ;  /* 0x0000003518047221 */ /* 0x004fc20000010000 */
[----:B------:R-:W-:-:S06]  /*46e0*/  CS2R R52, SRZ ;  /* 0x0000000000347805 */ /* 0x000fcc000001ff00 */
[----:B------:R-:W2:Y:S01]  /*46f0*/  MUFU.EX2 R83, R83 ;  /* 0x0000005300537308 */ /* 0x000ea20000000800 */
[C---:B0-----:R-:W-:Y:S01]  /*4700*/  F2FP.SATFINITE.E4M3.F32.PACK_AB_MERGE_C R189, R54.reuse, R51, R6 ;  /* 0x0000003336bd723e */ /* 0x041fe20004807006 */
[----:B------:R-:W-:Y:S01]  /*4710*/  FADD.FTZ R54, R54, R5 ;  /* 0x0000000536367221 */ /* 0x000fe20000010000 */
[----:B------:R-:W-:-:S03]  /*4720*/  CS2R R50, SRZ ;  /* 0x0000000000327805 */ /* 0x000fc6000001ff00 */
[----:B------:R-:W-:Y:S01]  /*4730*/  FADD.FTZ R59, R59, R54 ;  /* 0x000000363b3b7221 */ /* 0x000fe20000010000 */
[----:B------:R-:W-:Y:S01]  /*4740*/  CS2R R54, SRZ ;  /* 0x0000000000367805 */ /* 0x000fe2000001ff00 */
[----:B------:R-:W0:Y:S01]  /*4750*/  MUFU.EX2 R58, R58 ;  /* 0x0000003a003a7308 */ /* 0x000e220000000800 */
[----:B-1----:R-:W-:-:S01]  /*4760*/  FADD.FTZ R4, R25, R4 ;  /* 0x0000000419047221 */ /* 0x002fc20000010000 */
[----:B------:R-:W-:-:S06]  /*4770*/  FADD.FTZ R62, R62, R59 ;  /* 0x0000003b3e3e7221 */ /* 0x000fcc0000010000 */
[----:B------:R-:W-:Y:S01]  /*4780*/  MUFU.EX2 R67, R67 ;  /* 0x0000004300437308 */ /* 0x000fe20000000800 */
[----:B--2---:R-:W-:-:S07]  /*4790*/  FADD.FTZ R5, R83, R4 ;  /* 0x0000000453057221 */ /* 0x004fce0000010000 */
[----:B------:R-:W1:Y:S01]  /*47a0*/  MUFU.EX2 R70, R110 ;  /* 0x0000006e00467308 */ /* 0x000e620000000800 */
[C---:B0-----:R-:W-:Y:S01]  /*47b0*/  F2FP.SATFINITE.E4M3.F32.PACK_AB_MERGE_C R83, R58.reuse, R83, RZ ;  /* 0x000000533a53723e */ /* 0x041fe200048070ff */
[----:B------:R-:W-:-:S03]  /*47c0*/  FADD.FTZ R58, R58, R5 ;  /* 0x000000053a3a7221 */ /* 0x000fc60000010000 */
[----:B------:R-:W-:Y:S02]  /*47d0*/  F2FP.SATFINITE.E4M3.F32.PACK_AB_MERGE_C R188, R25, R24, R83 ;  /* 0x0000001819bc723e */ /* 0x000fe40004807053 */
[----:B------:R-:W-:Y:S01]  /*47e0*/  CS2R R24, SRZ ;  /* 0x0000000000187805 */ /* 0x000fe2000001ff00 */
[----:B------:R-:W0:Y:S08]  /*47f0*/  MUFU.EX2 R63, R63 ;  /* 0x0000003f003f7308 */ /* 0x000e300000000800 */
[----:B------:R-:W2:Y:S01]  /*4800*/  MUFU.EX2 R79, R79 ;  /* 0x0000004f004f7308 */ /* 0x000ea20000000800 */
[----:B-1----:R-:W-:-:S07]  /*4810*/  F2FP.SATFINITE.E4M3.F32.PACK_AB_MERGE_C R4, R70, R67, RZ ;  /* 0x000000434604723e */ /* 0x002fce00048070ff */
[----:B------:R-:W1:Y:S01]  /*4820*/  MUFU.EX2 R66, R66 ;  /* 0x0000004200427308 */ /* 0x000e620000000800 */
[----:B0-----:R-:W-:-:S07]  /*4830*/  FADD.FTZ R7, R63, R62 ;  /* 0x0000003e3f077221 */ /* 0x001fce0000010000 */
[----:B------:R-:W0:Y:S01]  /*4840*/  MUFU.EX2 R86, R86 ;  /* 0x0000005600567308 */ /* 0x000e220000000800 */
[----:B--2---:R-:W-:-:S01]  /*4850*/  FADD.FTZ R5, R79, R58 ;  /* 0x0000003a4f057221 */ /* 0x004fc20000010000 */
[----:B------:R-:W-:-:S06]  /*4860*/  CS2R R58, SRZ ;  /* 0x00000000003a7805 */ /* 0x000fcc000001ff00 */
[----:B------:R-:W2:Y:S01]  /*4870*/  MUFU.EX2 R82, R82 ;  /* 0x0000005200527308 */ /* 0x000ea20000000800 */
[C---:B-1----:R-:W-:Y:S01]  /*4880*/  F2FP.SATFINITE.E4M3.F32.PACK_AB_MERGE_C R191, R66.reuse, R63, R4 ;  /* 0x0000003f42bf723e */ /* 0x042fe20004807004 */
[----:B------:R-:W-:Y:S01]  /*4890*/  FADD.FTZ R66, R66, R7 ;  /* 0x0000000742427221 */ /* 0x000fe20000010000 */
[----:B------:R-:W-:-:S03]  /*48a0*/  CS2R R62, SRZ ;  /* 0x00000000003e7805 */ /* 0x000fc6000001ff00 */
[----:B------:R-:W-:Y:S02]  /*48b0*/  FADD.FTZ R67, R67, R66 ;  /* 0x0000004243437221 */ /* 0x000fe40000010000 */
[----:B------:R-:W1:Y:S01]  /*48c0*/  MUFU.EX2 R87, R87 ;  /* 0x0000005700577308 */ /* 0x000e620000000800 */
[----:B0-----:R-:W-:-:S04]  /*48d0*/  FADD.FTZ R5, R86, R5 ;  /* 0x0000000556057221 */ /* 0x001fc80000010000 */
[----:B--2---:R-:W-:Y:S01]  /*48e0*/  FADD.FTZ R4, R82, R5 ;  /* 0x0000000552047221 */ /* 0x004fe20000010000 */
[----:B------:R-:W-:-:S01]  /*48f0*/  FADD.FTZ R5, R70, R67 ;  /* 0x0000004346057221 */ /* 0x000fc20000010000 */
[----:B------:R-:W-:Y:S02]  /*4900*/  CS2R R70, SRZ ;  /* 0x0000000000467805 */ /* 0x000fe4000001ff00 */
[----:B------:R-:W-:Y:S02]  /*4910*/  CS2R R66, SRZ ;  /* 0x0000000000427805 */ /* 0x000fe4000001ff00 */
[C---:B-1----:R-:W-:Y:S01]  /*4920*/  F2FP.SATFINITE.E4M3.F32.PACK_AB_MERGE_C R6, R87.reuse, R82, RZ ;  /* 0x000000525706723e */ /* 0x042fe200048070ff */
[----:B------:R-:W-:-:S01]  /*4930*/  FADD.FTZ R4, R87, R4 ;  /* 0x0000000457047221 */ /* 0x000fc20000010000 */
[----:B------:R-:W-:Y:S02]  /*4940*/  CS2R R82, SRZ ;  /* 0x0000000000527805 */ /* 0x000fe4000001ff00 */
[----:B------:R-:W-:-:S02]  /*4950*/  F2FP.SATFINITE.E4M3.F32.PACK_AB_MERGE_C R190, R86, R79, R6 ;  /* 0x0000004f56be723e */ /* 0x000fc40004807006 */
[----:B------:R-:W-:Y:S02]  /*4960*/  CS2R R86, SRZ ;  /* 0x0000000000567805 */ /* 0x000fe4000001ff00 */
[----:B------:R-:W-:Y:S01]  /*4970*/  CS2R R78, SRZ ;  /* 0x00000000004e7805 */ /* 0x000fe2000001ff00 */
[----:B------:R-:W-:Y:S06]  /*4980*/  @!P1 BRA `(.L_x_151) ;  /* 0x0000002c004c9947 */ /* 0x000fec0003800000 */
[----:B------:R-:W-:Y:S01]  /*4990*/  IMAD.MOV.U32 R7, RZ, RZ, R0 ;  /* 0x000000ffff077224 */ /* 0x000fe200078e0000 */
[----:B------:R-:W-:Y:S01]  /*49a0*/  UIADD3 UR50, UR50, -0x2, URZ ;  /* 0xfffffffe32327890 */ /* 0x000fe2000fffe03f */
[----:B------:R-:W-:Y:S01]  /*49b0*/  IMAD.MOV.U32 R6, RZ, RZ, R3 ;  /* 0x000000ffff067224 */ /* 0x000fe200078e0003 */
[----:B------:R-:W-:Y:S01]  /*49c0*/  UMOV UR53, UR44 ;  /* 0x0000002c00357c82 */ /* 0x000fe20008000000 */
[----:B------:R-:W-:Y:S01]  /*49d0*/  IMAD.MOV.U32 R87, RZ, RZ, RZ ;  /* 0x000000ffff577224 */ /* 0x000fe200078e00ff */
[----:B------:R-:W-:-:S08]  /*49e0*/  UMOV UR51, UR52 ;  /* 0x0000003400337c82 */ /* 0x000fd00008000000 */
.L_x_162:
[----:B------:R-:W-:Y:S01]  /*49f0*/  ISETP.NE.AND P2, PT, RZ, UR37, PT ;  /* 0x00000025ff007c0c */ /* 0x000fe2000bf45270 */
[----:B------:R-:W-:-:S04]  /*4a00*/  UISETP.NE.AND UP0, UPT, UR51, 0x1, UPT ;  /* 0x000000013300788c */ /* 0x000fc8000bf05270 */
[----:B------:R-:W-:-:S04]  /*4a10*/  USEL UR44, URZ, 0x1, UP0 ;  /* 0x000000013f2c7887 */ /* 0x000fc80008000000 */
[----:B------:R-:W-:-:S04]  /*4a20*/  ULOP3.LUT UR44, UR53, UR44, URZ, 0x3c, !UPT ;  /* 0x0000002c352c7292 */ /* 0x000fc8000f8e3c3f */
[----:B------:R-:W-:Y:S08]  /*4a30*/  @P2 BRA `(.L_x_152) ;  /* 0x0000000000382947 */ /* 0x000ff00003800000 */
[----:B------:R-:W-:Y:S05]  /*4a40*/  @!P0 BRA `(.L_x_153) ;  /* 0x0000000000048947 */ /* 0x000fea0003800000 */
[----:B------:R-:W-:Y:S01]  /*4a50*/  BPT.TRAP 0x1 ;  /* 0x000000040000795c */ /* 0x000fe20000300000 */
.L_x_153:
        /* <DEDUP_REMOVED lines=9> */
.L_x_154:
[----:B-1----:R-:W-:Y:S05]  /*4af0*/  @P1 BRA `(.L_x_152) ;  /* 0x0000000000081947 */ /* 0x002fea0003800000 */
[----:B------:R-:W1:Y:S02]  /*4b00*/  SYNCS.PHASECHK.TRANS64.TRYWAIT P1, [UR6+0x29830], R0 ;  /* 0x02983000ff0075a7 */ /* 0x000e640008020146 */
[----:B-1----:R-:W-:Y:S05]  /*4b10*/  @!P1 BRA `(.L_x_155) ;  /* 0x0000008800849947 */ /* 0x002fea0003800000 */
.L_x_152:
[----:B-1----:R-:W1:Y:S01]  /*4b20*/  S2R R3, SR_TID.X ;  /* 0x0000000000037919 */ /* 0x002e620000002100 */
[----:B------:R-:W-:Y:S01]  /*4b30*/  UIADD3 UR52, UR51, 0x1, URZ ;  /* 0x0000000133347890 */ /* 0x000fe2000fffe03f */
[----:B------:R-:W-:Y:S01]  /*4b40*/  UMOV UR27, 0x80000020 ;  /* 0x80000020001b7882 */ /* 0x000fe20000000000 */
[----:B------:R-:W-:Y:S02]  /*4b50*/  UMOV UR28, UR24 ;  /* 0x00000018001c7c82 */ /* 0x000fe40008000000 */
[----:B------:R-:W-:Y:S01]  /*4b60*/  UISETP.NE.AND UP0, UPT, UR52, 0x2, UPT ;  /* 0x000000023400788c */ /* 0x000fe2000bf05270 */
[----:B------:R-:W-:Y:S01]  /*4b70*/  UMOV UR29, UR25 ;  /* 0x00000019001d7c82 */ /* 0x000fe20008000000 */
[----:B------:R-:W-:Y:S02]  /*4b80*/  UMOV UR31, 0x80000020 ;  /* 0x80000020001f7882 */ /* 0x000fe40000000000 */
[----:B------:R-:W-:Y:S01]  /*4b90*/  USEL UR52, UR52, URZ, UP0 ;  /* 0x0000003f34347287 */ /* 0x000fe20008000000 */
[----:B------:R-:W-:Y:S01]  /*4ba0*/  UMOV UR32, UR24 ;  /* 0x0000001800207c82 */ /* 0x000fe20008000000 */
[----:B------:R-:W-:-:S02]  /*4bb0*/  UMOV UR33, UR25 ;  /* 0x0000001900217c82 */ /* 0x000fc40008000000 */
[----:B------:R-:W-:Y:S01]  /*4bc0*/  UIMAD UR54, UR52, 0x780, UR47 ;  /* 0x00000780343678a4 */ /* 0x000fe2000f8e022f */
[----:B------:R-:W-:Y:S01]  /*4bd0*/  UMOV UR35, 0x80000020 ;  /* 0x8000002000237882 */ /* 0x000fe20000000000 */
[----:B------:R-:W-:Y:S02]  /*4be0*/  UMOV UR7, 0x80000020 ;  /* 0x8000002000077882 */ /* 0x000fe40000000000 */
[----:B------:R-:W-:Y:S02]  /*4bf0*/  UIADD3 UR30, UR54, 0x80, URZ ;  /* 0x00000080361e7890 */ /* 0x000fe4000fffe03f */
[----:B------:R-:W-:Y:S02]  /*4c00*/  UIADD3 UR34, UR54, 0x100, URZ ;  /* 0x0000010036227890 */ /* 0x000fe4000fffe03f */
[----:B------:R-:W-:Y:S01]  /*4c10*/  UMOV UR26, UR54 ;  /* 0x00000036001a7c82 */ /* 0x000fe20008000000 */
[----:B------:R-:W-:Y:S02]  /*4c20*/  UIADD3 UR6, UR54, 0x200, URZ ;  /* 0x0000020036067890 */ /* 0x000fe4000fffe03f */
[----:B------:R-:W-:Y:S01]  /*4c30*/  UIADD3 UR10, UR54, 0x202, URZ ;  /* 0x00000202360a7890 */ /* 0x000fe2000fffe03f */
[----:B------:R-:W-:Y:S01]  /*4c40*/  UMOV UR11, 0x80000020 ;  /* 0x80000020000b7882 */ /* 0x000fe20000000000 */
[----:B------:R-:W-:Y:S01]  /*4c50*/  UIADD3 UR14, UR54, 0x282, URZ ;  /* 0x00000282360e7890 */ /* 0x000fe2000fffe03f */
[----:B------:R-:W-:Y:S01]  /*4c60*/  UMOV UR15, 0x80000020 ;  /* 0x80000020000f7882 */ /* 0x000fe20000000000 */
[----:B------:R-:W-:Y:S01]  /*4c70*/  UIADD3 UR18, UR54, 0x500, URZ ;  /* 0x0000050036127890 */ /* 0x000fe2000fffe03f */
[----:B-1----:R-:W-:Y:S01]  /*4c80*/  SHF.R.U32.HI R3, RZ, 0x7, R3 ;  /* 0x00000007ff037819 */ /* 0x002fe20000011603 */
[----:B------:R-:W-:Y:S01]  /*4c90*/  UMOV UR19, 0x80000020 ;  /* 0x8000002000137882 */ /* 0x000fe20000000000 */
[----:B------:R-:W-:Y:S01]  /*4ca0*/  UIADD3 UR22, UR54, 0x502, URZ ;  /* 0x0000050236167890 */ /* 0x000fe2000fffe03f */
[----:B------:R-:W-:-:S02]  /*4cb0*/  UMOV UR23, 0x80000020 ;  /* 0x8000002000177882 */ /* 0x000fc40000000000 */
[----:B0-----:R-:W-:-:S05]  /*4cc0*/  VIADD R0, R3, 0x8 ;  /* 0x0000000803007836 */ /* 0x001fca0000000000 */
[----:B------:R0:W-:Y:S06]  /*4cd0*/  BAR.SYNC.DEFER_BLOCKING R0, 0x100 ;  /* 0x000400000000751d */ /* 0x0001ec0000010000 */
[----:B------:R-:W-:-:S06]  /*4ce0*/  WARPGROUP.ARRIVE ;  /* 0x00000000000079c5 */ /* 0x000fcc0000000000 */
[----:B------:R-:W-:Y:S01]  /*4cf0*/  QGMMA.64x32x32.F32.E4M3.E4M3 R152, gdesc[UR24], RZ, !UPT, gsb0 ;  /* 0x00600000189879f3 */ /* 0x000fe2000c0008ff */
[----:B------:R-:W-:Y:S01]  /*4d00*/  UIADD3 UR26, UR54, 0x180, URZ ;  /* 0x00000180361a7890 */ /* 0x000fe2000fffe03f */
        /* <DEDUP_REMOVED lines=160> */
.L_x_157:
[----:B------:R-:W-:Y:S01]  /*5710*/  ULEA UR6, UR51, UR39, 0x3 ;  /* 0x0000002733067291 */ /* 0x000fe2000f8e183f */
[----:B------:R-:W-:-:S05]  /*5720*/  IMAD.U32 R0, RZ, RZ, UR53 ;  /* 0x00000035ff007e24 */ /* 0x000fca000f8e00ff */
[----:B------:R-:W-:-:S04]  /*5730*/  SHF.L.U32 R0, R0, 0x1f, RZ ;  /* 0x0000001f00007819 */ /* 0x000fc800000006ff */
[----:B------:R0:W1:Y:S01]  /*5740*/  SYNCS.PHASECHK.TRANS64.TRYWAIT P1, [UR6+0x29850], R0 ;  /* 0x02985000ff0075a7 */ /* 0x0000620008020146 */
[----:B------:R-:W-:Y:S05]  /*5750*/  @!P0 BRA `(.L_x_158) ;  /* 0x0000000000048947 */ /* 0x000fea0003800000 */
[----:B------:R-:W-:Y:S01]  /*5760*/  BPT.TRAP 0x1 ;  /* 0x000000040000795c */ /* 0x000fe20000300000 */
.L_x_158:
[----:B-1----:R-:W-:Y:S05]  /*5770*/  @P1 BRA `(.L_x_156) ;  /* 0x0000000000081947 */ /* 0x002fea0003800000 */
[----:B------:R-:W1:Y:S02]  /*5780*/  SYNCS.PHASECHK.TRANS64.TRYWAIT P1, [UR6+0x29850], R0 ;  /* 0x02985000ff0075a7 */ /* 0x000e640008020146 */
[----:B-1----:R-:W-:Y:S05]  /*5790*/  @!P1 BRA `(.L_x_159) ;  /* 0x0000007c007c9947 */ /* 0x002fea0003800000 */
.L_x_156:
[----:B------:R-:W-:Y:S01]  /*57a0*/  UIADD3 UR6, UR39, 0x400, URZ ;  /* 0x0000040027067890 */ /* 0x000fe2000fffe03f */
[----:B------:R-:W-:Y:S01]  /*57b0*/  WARPGROUP.ARRIVE ;  /* 0x00000000000079c5 */ /* 0x000fe20000000000 */
[----:B------:R-:W-:-:S05]  /*57c0*/  UMOV UR7, 0xc0000010 ;  /* 0xc000001000077882 */ /* 0x000fca0000000000 */
[----:B-1----:R-:W1:Y:S01]  /*57d0*/  S2R R3, SR_TID.X ;  /* 0x0000000000037919 */ /* 0x002e620000002100 */
        /* <DEDUP_REMOVED lines=8> */
[----:B-1----:R-:W-:-:S04]  /*5860*/  SHF.R.U32.HI R3, RZ, 0x7, R3 ;  /* 0x00000007ff037819 */ /* 0x002fc80000011603 */
[----:B0-----:R-:W-:Y:S01]  /*5870*/  IADD3 R0, -R3, 0xb, RZ ;  /* 0x0000000b03007810 */ /* 0x001fe20007ffe1ff */
[----:B------:R-:W-:Y:S02]  /*5880*/  WARPGROUP.DEPBAR.LE gsb0, 0x0 ;  /* 0x00008000000079c5 */ /* 0x000fe40000010000 */
[----:B------:R-:W-:-:S06]  /*5890*/  WARPGROUP.ARRIVE ;  /* 0x00000000000079c5 */ /* 0x000fcc0000000000 */
[----:B------:R-:W-:Y:S01]  /*58a0*/  QGMMA.64x128x32.F32.E4M3.E4M3 R24, R176, gdesc[UR4], R24, gsb0 ;  /* 0x01e00004b0187df3 */ /* 0x000fe20008000818 */
[----:B------:R-:W-:Y:S01]  /*58b0*/  UIADD3 UR6, UR10, 0x200, URZ ;  /* 0x000002000a067890 */ /* 0x000fe2000fffe03f */
[----:B------:R-:W-:Y:S01]  /*58c0*/  UMOV UR7, 0xc0000010 ;  /* 0xc000001000077882 */ /* 0x000fe20000000000 */
[----:B------:R-:W-:Y:S02]  /*58d0*/  WARPGROUP.DEPBAR.LE gsb0, 0x0 ;  /* 0x00008000000079c5 */ /* 0x000fe40000010000 */
[----:B------:R-:W-:-:S07]  /*58e0*/  WARPGROUP.ARRIVE ;  /* 0x00000000000079c5 */ /* 0x000fce0000000000 */
        /* <DEDUP_REMOVED lines=10> */
[----:B------:R-:W-:Y:S03]  /*5990*/  QGMMA.64x128x32.F32.E4M3.E4M3 R24, R188, gdesc[UR4], R24, gsb0 ;  /* 0x01e00004bc187df3 */ /* 0x000fe60008000818 */
[----:B------:R-:W-:Y:S02]  /*59a0*/  WARPGROUP.DEPBAR.LE gsb0, 0x0 ;  /* 0x00008000000079c5 */ /* 0x000fe40000010000 */
[----:B------:R0:W-:Y:S06]  /*59b0*/  BAR.ARV R0, 0x100 ;  /* 0x000400000000751d */ /* 0x0001ec0000002000 */
[----:B------:R-:W-:Y:S05]  /*59c0*/  @!P0 BRA `(.L_x_160) ;  /* 0x0000000000048947 */ /* 0x000fea0003800000 */
[----:B------:R-:W-:Y:S01]  /*59d0*/  BPT.TRAP 0x1 ;  /* 0x000000040000795c */ /* 0x000fe20000300000 */
.L_x_160:
[----:B0-----:R-:W-:Y:S01]  /*59e0*/  FMNMX.FTZ R0, R152, R6, !PT ;  /* 0x0000000698007209 */ /* 0x001fe20007810000 */
[----:B------:R-:W-:Y:S01]  /*59f0*/  IMAD.U32 R172, RZ, RZ, UR40 ;  /* 0x00000028ffac7e24 */ /* 0x000fe2000f8e00ff */
        /* <DEDUP_REMOVED lines=79> */
[----:B------:R-:W-:Y:S01]  /*5ef0*/  ISETP.NE.AND P1, PT, R2, RZ, PT ;  /* 0x000000ff0200720c */ /* 0x000fe20003f25270 */
[----:B------:R-:W0:Y:S04]  /*5f00*/  SHFL.BFLY PT, R0, R9, 0x2, 0x1f ;  /* 0x0c401f0009007f89 */ /* 0x000e2800000e0000 */
[----:B------:R-:W1:Y:S01]  /*5f10*/  SHFL.BFLY PT, R3, R8, 0x2, 0x1f ;  /* 0x0c401f0008037f89 */ /* 0x000e6200000e0000 */
[----:B0-----:R-:W-:-:S02]  /*5f20*/  FMNMX.FTZ R10, R9, R0, !PT ;  /* 0x00000000090a7209 */ /* 0x001fc40007810000 */
[----:B-1----:R-:W-:-:S03]  /*5f30*/  FMNMX.FTZ R11, R8, R3, !PT ;  /* 0x00000003080b7209 */ /* 0x002fc60007810000 */
[----:B------:R-:W0:Y:S04]  /*5f40*/  SHFL.BFLY PT, R3, R10, 0x1, 0x1f ;  /* 0x0c201f000a037f89 */ /* 0x000e2800000e0000 */
[----:B------:R-:W1:Y:S01]  /*5f50*/  SHFL.BFLY PT, R0, R11, 0x1, 0x1f ;  /* 0x0c201f000b007f89 */ /* 0x000e6200000e0000 */
[----:B0-----:R-:W-:Y:S02]  /*5f60*/  FMNMX.FTZ R3, R10, R3, !PT ;  /* 0x000000030a037209 */ /* 0x001fe40007810000 */
[----:B-1----:R-:W-:-:S03]  /*5f70*/  FMNMX.FTZ R0, R11, R0, !PT ;  /* 0x000000000b007209 */ /* 0x002fc60007810000 */
[C---:B------:R-:W-:Y:S01]  /*5f80*/  FFMA.FTZ R172, R3.reuse, R172, -8 ;  /* 0xc100000003ac7423 */ /* 0x040fe200000100ac */
[----:B------:R-:W-:-:S03]  /*5f90*/  FADD.FTZ R6, -R3, R6 ;  /* 0x0000000603067221 */ /* 0x000fc60000010100 */
        /* <DEDUP_REMOVED lines=14> */
[--C-:B------:R-:W-:Y:S01]  /*6080*/  FFMA.FTZ R136, R140, UR40, -R172.reuse ;  /* 0x000000288c887c23 */ /* 0x100fe200080108ac */
        /* <DEDUP_REMOVED lines=9> */
[----:B------:R-:W-:Y:S01]  /*6120*/  FFMA.FTZ R13, R161, UR40, -R172 ;  /* 0x00000028a10d7c23 */ /* 0x000fe200080108ac */
[----:B------:R-:W-:-:S01]  /*6130*/  FFMA.FTZ R157, R163, UR40, -R101 ;  /* 0x00000028a39d7c23 */ /* 0x000fc20008010865 */
[----:B------:R-:W-:Y:S01]  /*6140*/  MUFU.EX2 R6, R6 ;  /* 0x0000000600067308 */ /* 0x000fe20000000800 */
[----:B0-----:R-:W-:-:S01]  /*6150*/  FFMA.FTZ R12, R160, UR40, -R172 ;  /* 0x00000028a00c7c23 */ /* 0x001fc200080108ac */
[----:B------:R-:W-:Y:S01]  /*6160*/  FFMA.FTZ R14, R164, UR40, -R172 ;  /* 0x00000028a40e7c23 */ /* 0x000fe200080108ac */
[----:B------:R-:W-:-:S01]  /*6170*/  FFMA.FTZ R156, R166, UR40, -R101 ;  /* 0x00000028a69c7c23 */ /* 0x000fc20008010865 */
[----:B------:R-:W-:Y:S01]  /*6180*/  FFMA.FTZ R15, R165, UR40, -R172 ;  /* 0x00000028a50f7c23 */ /* 0x000fe200080108ac */
        /* <DEDUP_REMOVED lines=39> */
[----:B------:R-:W-:Y:S01]  /*6400*/  FFMA.FTZ R109, R109, UR40, -R172 ;  /* 0x000000286d6d7c23 */ /* 0x000fe200080108ac */
[----:B------:R-:W-:-:S01]  /*6410*/  FFMA.FTZ R111, R111, UR40, -R101 ;  /* 0x000000286f6f7c23 */ /* 0x000fc20008010865 */
[----:B------:R-:W-:Y:S01]  /*6420*/  FFMA.FTZ R112, R112, UR40, -R172 ;  /* 0x0000002870707c23 */ /* 0x000fe200080108ac */
[----:B------:R-:W-:-:S01]  /*6430*/  FFMA.FTZ R114, R114, UR40, -R101 ;  /* 0x0000002872727c23 */ /* 0x000fc20008010865 */
[----:B------:R-:W2:Y:S01]  /*6440*/  MUFU.EX2 R152, R152 ;  /* 0x0000009800987308 */ /* 0x000ea20000000800 */
[----:B0-----:R-:W-:-:S01]  /*6450*/  FADD.FTZ R5, R148, R5 ;  /* 0x0000000594057221 */ /* 0x001fc20000010000 */
        /* <DEDUP_REMOVED lines=26> */
[----:B------:R-:W-:-:S04]  /*6600*/  FFMA.FTZ R101, R103, UR40, -R101 ;  /* 0x0000002867657c23 */ /* 0x000fc80008010865 */
        /* <DEDUP_REMOVED lines=98> */
[----:B------:R-:W-:-:S05]  /*6c30*/  IMAD.U32 R158, RZ, RZ, UR52 ;  /* 0x00000034ff9e7e24 */ /* 0x000fca000f8e00ff */
[----:B------:R-:W-:Y:S01]  /*6c40*/  @P1 LEA R158, R158, UR39, 0x3 ;  /* 0x000000279e9e1c11 */ /* 0x000fe2000f8e18ff */
        /* <DEDUP_REMOVED lines=8> */
[----:B------:R-:W-:Y:S08]  /*6cd0*/  MUFU.EX2 R119, R119 ;  /* 0x0000007700777308 */ /* 0x000ff00000000800 */
[----:B------:R-:W1:Y:S01]  /*6ce0*/  MUFU.EX2 R88, R88 ;  /* 0x0000005800587308 */ /* 0x000e620000000800 */
[----:B0-----:R-:W-:-:S07]  /*6cf0*/  FADD.FTZ R5, R117, R4 ;  /* 0x0000000475057221 */ /* 0x001fce0000010000 */
[----:B------:R-:W0:Y:S08]  /*6d00*/  MUFU.EX2 R90, R90 ;  /* 0x0000005a005a7308 */ /* 0x000e300000000800 */
[----:B------:R2:W-:Y:S01]  /*6d10*/  MUFU.EX2 R163, R94 ;  /* 0x0000005e00a37308 */ /* 0x0005e20000000800 */
[----:B-1----:R-:W-:-:S01]  /*6d20*/  FADD.FTZ R4, R88, R5 ;  /* 0x0000000558047221 */ /* 0x002fc20000010000 */
[----:B------:R-:W-:-:S05]  /*6d30*/  @P1 VIADD R5, R158, 0x29840 ;  /* 0x000298409e051836 */ /* 0x000fca0000000000 */
[----:B------:R-:W-:Y:S01]  /*6d40*/  @P1 PRMT R5, R16, 0x654, R5 ;  /* 0x0000065410051816 */ /* 0x000fe20000000005 */
[----:B------:R-:W1:Y:S01]  /*6d50*/  MUFU.EX2 R89, R89 ;  /* 0x0000005900597308 */ /* 0x000e620000000800 */
[----:B--2---:R-:W-:-:S02]  /*6d60*/  FADD.FTZ R94, R114, R161 ;  /* 0x000000a1725e7221 */ /* 0x004fc40000010000 */
[----:B------:R2:W-:Y:S02]  /*6d70*/  @P1 SYNCS.ARRIVE.TRANS64.RED.A1T0 RZ, [R5+URZ], RZ ;  /* 0x000000ff05ff19a7 */ /* 0x0005e4000810043f */
[----:B------:R-:W-:-:S03]  /*6d80*/  FADD.FTZ R161, R115, R94 ;  /* 0x0000005e73a17221 */ /* 0x000fc60000010000 */
[----:B------:R-:W3:Y:S01]  /*6d90*/  MUFU.EX2 R91, R91 ;  /* 0x0000005b005b7308 */ /* 0x000ee20000000800 */
[----:B------:R-:W-:-:S07]  /*6da0*/  FADD.FTZ R94, R118, R161 ;  /* 0x000000a1765e7221 */ /* 0x000fce0000010000 */
[----:B------:R-:W4:Y:S08]  /*6db0*/  MUFU.EX2 R92, R92 ;  /* 0x0000005c005c7308 */ /* 0x000f300000000800 */
[----:B------:R-:W2:Y:S08]  /*6dc0*/  MUFU.EX2 R93, R93 ;  /* 0x0000005d005d7308 */ /* 0x000eb00000000800 */
[----:B------:R5:W2:Y:S08]  /*6dd0*/  MUFU.EX2 R160, R95 ;  /* 0x0000005f00a07308 */ /* 0x000ab00000000800 */
[----:B------:R-:W2:Y:S01]  /*6de0*/  MUFU.EX2 R96, R96 ;  /* 0x0000006000607308 */ /* 0x000ea20000000800 */
[----:B-----5:R-:W-:-:S04]  /*6df0*/  FADD.FTZ R95, R119, R94 ;  /* 0x0000005e775f7221 */ /* 0x020fc80000010000 */
[----:B0-----:R-:W-:Y:S01]  /*6e00*/  FADD.FTZ R94, R90, R95 ;  /* 0x0000005f5a5e7221 */ /* 0x001fe20000010000 */
[----:B-1----:R-:W-:-:S02]  /*6e10*/  FADD.FTZ R95, R89, R4 ;  /* 0x00000004595f7221 */ /* 0x002fc40000010000 */
[----:B------:R-:W0:Y:S01]  /*6e20*/  MUFU.EX2 R98, R98 ;  /* 0x0000006200627308 */ /* 0x000e220000000800 */
[----:B---3--:R-:W-:-:S01]  /*6e30*/  FADD.FTZ R94, R91, R94 ;  /* 0x0000005e5b5e7221 */ /* 0x008fc20000010000 */
[----:B----4-:R-:W-:-:S03]  /*6e40*/  FADD.FTZ R4, R92, R95 ;  /* 0x0000005f5c047221 */ /* 0x010fc60000010000 */
[----:B------:R-:W-:Y:S01]  /*6e50*/  FADD.FTZ R94, R163, R94 ;  /* 0x0000005ea35e7221 */ /* 0x000fe20000010000 */
[----:B--2---:R-:W-:-:S02]  /*6e60*/  FADD.FTZ R5, R93, R4 ;  /* 0x000000045d057221 */ /* 0x004fc40000010000 */
[----:B------:R-:W1:Y:S01]  /*6e70*/  MUFU.EX2 R97, R97 ;  /* 0x0000006100617308 */ /* 0x000e620000000800 */
[----:B------:R-:W-:-:S01]  /*6e80*/  FADD.FTZ R94, R160, R94 ;  /* 0x0000005ea05e7221 */ /* 0x000fc20000010000 */
[----:B------:R-:W-:-:S06]  /*6e90*/  FADD.FTZ R4, R96, R5 ;  /* 0x0000000560047221 */ /* 0x000fcc0000010000 */
        /* <DEDUP_REMOVED lines=14> */
.L_x_161:
        /* <DEDUP_REMOVED lines=14> */
[-C--:B------:R-:W-:Y:S01]  /*7060*/  FMUL.FTZ R24, R24, R7.reuse ;  /* 0x0000000718187220 */ /* 0x080fe20000410000 */
[----:B------:R-:W-:Y:S01]  /*7070*/  F2FP.SATFINITE.E4M3.F32.PACK_AB_MERGE_C R144, R145, R144, RZ ;  /* 0x000000909190723e */ /* 0x000fe200048070ff */
[-C--:B------:R-:W-:Y:S01]  /*7080*/  FMUL.FTZ R25, R25, R7.reuse ;  /* 0x0000000719197220 */ /* 0x080fe20000410000 */
[----:B------:R-:W-:Y:S01]  /*7090*/  F2FP.SATFINITE.E4M3.F32.PACK_AB_MERGE_C R150, R151, R150, RZ ;  /* 0x000000969796723e */ /* 0x000fe200048070ff */
[----:B------:R-:W-:Y:S01]  /*70a0*/  SYNCS.ARRIVE.TRANS64.RED.A1T0 RZ, [UR6], RZ ;  /* 0x000000ffffff79a7 */ /* 0x000fe20008100406 */
[----:B------:R-:W-:Y:S01]  /*70b0*/  F2FP.SATFINITE.E4M3.F32.PACK_AB_MERGE_C R124, R125, R124, RZ ;  /* 0x0000007c7d7c723e */ /* 0x000fe200048070ff */
[-C--:B------:R-:W-:Y:S01]  /*70c0*/  FMUL.FTZ R28, R28, R7.reuse ;  /* 0x000000071c1c7220 */ /* 0x080fe20000410000 */
        /* <DEDUP_REMOVED lines=95> */
.L_x_151:
[----:B------:R-:W-:Y:S06]  /*76c0*/  BAR.ARV 0x8, 0x180 ;  /* 0x0206000000007b1d */ /* 0x000fec0000002000 */
[----:B------:R-:W-:Y:S05]  /*76d0*/  @!P0 BRA `(.L_x_163) ;  /* 0x0000000000048947 */ /* 0x000fea0003800000 */
[----:B------:R-:W-:Y:S01]  /*76e0*/  BPT.TRAP 0x1 ;  /* 0x000000040000795c */ /* 0x000fe20000300000 */
.L_x_163:
[----:B------:R-:W-:Y:S01]  /*76f0*/  ULEA UR4, UR52, UR39, 0x3 ;  /* 0x0000002734047291 */ /* 0x000fe2000f8e183f */
[----:B------:R-:W-:-:S05]  /*7700*/  IMAD.U32 R6, RZ, RZ, UR44 ;  /* 0x0000002cff067e24 */ /* 0x000fca000f8e00ff */
[----:B------:R-:W-:-:S04]  /*7710*/  SHF.L.U32 R6, R6, 0x1f, RZ ;  /* 0x0000001f06067819 */ /* 0x000fc800000006ff */
[----:B------:R0:W1:Y:S01]  /*7720*/  SYNCS.PHASECHK.TRANS64.TRYWAIT P1, [UR4+0x29850], R6 ;  /* 0x02985006ff0075a7 */ /* 0x0000620008020144 */
[----:B------:R-:W-:Y:S05]  /*7730*/  @!P0 BRA `(.L_x_164) ;  /* 0x0000000000048947 */ /* 0x000fea0003800000 */
[----:B------:R-:W-:Y:S01]  /*7740*/  BPT.TRAP 0x1 ;  /* 0x000000040000795c */ /* 0x000fe20000300000 */
.L_x_164:
[----:B-1----:R-:W-:Y:S05]  /*7750*/  @P1 BRA `(.L_x_165) ;  /* 0x0000000000081947 */ /* 0x002fea0003800000 */
[----:B------:R-:W1:Y:S02]  /*7760*/  SYNCS.PHASECHK.TRANS64.TRYWAIT P1, [UR4+0x29850], R6 ;  /* 0x02985006ff0075a7 */ /* 0x000e640008020144 */
[----:B-1----:R-:W-:Y:S05]  /*7770*/  @!P1 BRA `(.L_x_166) ;  /* 0x0000005c009c9947 */ /* 0x002fea0003800000 */
.L_x_165:
        /* <DEDUP_REMOVED lines=73> */
[----:B------:R2:W3:Y:S01]  /*7c10*/  @P1 MUFU.RCP R11, R12 ;  /* 0x0000000c000b1308 */ /* 0x0004e20000001000 */
        /* <DEDUP_REMOVED lines=15> */
.L_x_167:
[----:B------:R-:W0:Y:S01]  /*7d10*/  S2R R89, SR_TID.X ;  /* 0x0000000000597919 */ /* 0x000e220000002100 */
[----:B------:R-:W-:Y:S01]  /*7d20*/  ULDC.64 UR6, c[0x4][0x40] ;  /* 0x0100100000067ab9 */ /* 0x000fe20000000a00 */
[----:B------:R-:W1:Y:S01]  /*7d30*/  S2UR UR5, SR_SWINHI ;  /* 0x00000000000579c3 */ /* 0x000e620000002f00 */
[-C--:B------:R-:W-:Y:S01]  /*7d40*/  FMUL.FTZ R28, R28, R12.reuse ;  /* 0x0000000c1c1c7220 */ /* 0x080fe20000410000 */
[----:B------:R-:W-:Y:S01]  /*7d50*/  FMUL.FTZ R3, R24, R12 ;  /* 0x0000000c18037220 */ /* 0x000fe20000410000 */
[----:B------:R-:W-:Y:S01]  /*7d60*/  FMUL.FTZ R55, R55, R88 ;  /* 0x0000005837377220 */ /* 0x000fe20000410000 */
        /* <DEDUP_REMOVED lines=25> */
[----:B------:R-:W-:Y:S01]  /*7f00*/  FMUL.FTZ R46, R46, R88 ;  /* 0x000000582e2e7220 */ /* 0x000fe20000410000 */
[----:B0-----:R-:W-:-:S02]  /*7f10*/  IMAD.SHL.U32 R0, R89, 0x4, RZ ;  /* 0x0000000459007824 */ /* 0x001fc400078e00ff */
[-C--:B------:R-:W-:Y:S01]  /*7f20*/  FMUL.FTZ R15, R42, R88.reuse ;  /* 0x000000582a0f7220 */ /* 0x080fe20000410000 */
[-C--:B------:R-:W-:Y:S01]  /*7f30*/  FMUL.FTZ R47, R47, R88.reuse ;  /* 0x000000582f2f7220 */ /* 0x080fe20000410000 */
[-C--:B------:R-:W-:Y:S01]  /*7f40*/  FMUL.FTZ R20, R43, R88.reuse ;  /* 0x000000582b147220 */ /* 0x080fe20000410000 */
[-C--:B------:R-:W-:Y:S01]  /*7f50*/  FMUL.FTZ R54, R54, R88.reuse ;  /* 0x0000005836367220 */ /* 0x080fe20000410000 */
[----:B------:R-:W-:Y:S01]  /*7f60*/  LOP3.LUT R0, R0, 0xc, RZ, 0xc0, !PT ;  /* 0x0000000c00007812 */ /* 0x000fe200078ec0ff */
[-C--:B------:R-:W-:Y:S01]  /*7f70*/  FMUL.FTZ R71, R71, R88.reuse ;  /* 0x0000005847477220 */ /* 0x080fe20000410000 */
[-C--:B------:R-:W-:Y:S01]  /*7f80*/  FMUL.FTZ R78, R78, R88.reuse ;  /* 0x000000584e4e7220 */ /* 0x080fe20000410000 */
[-C--:B------:R-:W-:Y:S01]  /*7f90*/  FMUL.FTZ R79, R79, R88.reuse ;  /* 0x000000584f4f7220 */ /* 0x080fe20000410000 */
[----:B------:R-:W-:Y:S01]  /*7fa0*/  IADD3 R6, P0, R0, UR6, RZ ;  /* 0x0000000600067c10 */ /* 0x000fe2000ff1e0ff */
[-C--:B------:R-:W-:Y:S01]  /*7fb0*/  FMUL.FTZ R70, R70, R88.reuse ;  /* 0x0000005846467220 */ /* 0x080fe20000410000 */
[-C--:B------:R-:W-:Y:S01]  /*7fc0*/  FMUL.FTZ R38, R38, R88.reuse ;  /* 0x0000005826267220 */ /* 0x080fe20000410000 */
[-C--:B------:R-:W-:Y:S01]  /*7fd0*/  FMUL.FTZ R39, R39, R88.reuse ;  /* 0x0000005827277220 */ /* 0x080fe20000410000 */
[----:B------:R-:W-:Y:S01]  /*7fe0*/  FMUL.FTZ R63, R63, R88 ;  /* 0x000000583f3f7220 */ /* 0x000fe20000410000 */
[----:B------:R-:W-:-:S02]  /*7ff0*/  IMAD.X R7, RZ, RZ, UR7, P0 ;  /* 0x00000007ff077e24 */ /* 0x000fc400080e06ff */
[-C--:B------:R-:W-:Y:S01]  /*8000*/  FMUL.FTZ R86, R86, R88.reuse ;  /* 0x0000005856567220 */ /* 0x080fe20000410000 */
[----:B------:R-:W-:Y:S01]  /*8010*/  FMUL.FTZ R87, R87, R88 ;  /* 0x0000005857577220 */ /* 0x000fe20000410000 */
[----:B------:R-:W-:Y:S01]  /*8020*/  ULDC.64 UR8, c[0x0][0xb90] ;  /* 0x0002e40000087ab9 */ /* 0x000fe20000000a00 */
[----:B------:R-:W-:Y:S01]  /*8030*/  USHF.R.S32.HI UR14, URZ, 0x1f, UR42 ;  /* 0x0000001f3f0e7899 */ /* 0x000fe2000801142a */
[----:B------:R0:W2:Y:S01]  /*8040*/  LDG.E.CONSTANT R0, desc[UR48][R6.64] ;  /* 0x0000003006007981 */ /* 0x0000a2000c1e9900 */
[-C--:B------:R-:W-:Y:S01]  /*8050*/  FMUL.FTZ R24, R49, R12.reuse ;  /* 0x0000000c31187220 */ /* 0x080fe20000410000 */
[----:B------:R-:W-:Y:S01]  /*8060*/  F2FP.BF16.F32.PACK_AB R3, R28, R3 ;  /* 0x000000031c03723e */ /* 0x000fe200000010ff */
[-C--:B------:R-:W-:Y:S01]  /*8070*/  FMUL.FTZ R49, R72, R12.reuse ;  /* 0x0000000c48317220 */ /* 0x080fe20000410000 */
[-C--:B------:R-:W-:Y:S01]  /*8080*/  FMUL.FTZ R48, R73, R12.reuse ;  /* 0x0000000c49307220 */ /* 0x080fe20000410000 */
[-C--:B------:R-:W-:Y:S01]  /*8090*/  FMUL.FTZ R33, R56, R12.reuse ;  /* 0x0000000c38217220 */ /* 0x080fe20000410000 */
[-C--:B------:R-:W-:Y:S01]  /*80a0*/  FMUL.FTZ R32, R57, R12.reuse ;  /* 0x0000000c39207220 */ /* 0x080fe20000410000 */
[-C--:B------:R-:W-:Y:S01]  /*80b0*/  FMUL.FTZ R57, R80, R12.reuse ;  /* 0x0000000c50397220 */ /* 0x080fe20000410000 */
[----:B------:R-:W-:Y:S01]  /*80c0*/  FMUL.FTZ R56, R81, R12 ;  /* 0x0000000c51387220 */ /* 0x000fe20000410000 */
[----:B------:R-:W-:Y:S01]  /*80d0*/  F2FP.BF16.F32.PACK_AB R49, R76, R49 ;  /* 0x000000314c31723e */ /* 0x000fe200000010ff */
[-C--:B0-----:R-:W-:Y:S01]  /*80e0*/  FMUL.FTZ R7, R26, R88.reuse ;  /* 0x000000581a077220 */ /* 0x081fe20000410000 */
[-C--:B------:R-:W-:Y:S01]  /*80f0*/  FMUL.FTZ R26, R51, R88.reuse ;  /* 0x00000058331a7220 */ /* 0x080fe20000410000 */
[-C--:B------:R-:W-:Y:S01]  /*8100*/  FMUL.FTZ R6, R27, R88.reuse ;  /* 0x000000581b067220 */ /* 0x080fe20000410000 */
[----:B------:R-:W-:Y:S01]  /*8110*/  FMUL.FTZ R27, R58, R88 ;  /* 0x000000583a1b7220 */ /* 0x000fe20000410000 */
[----:B------:R-:W-:Y:S01]  /*8120*/  F2FP.BF16.F32.PACK_AB R48, R77, R48 ;  /* 0x000000304d30723e */ /* 0x000fe200000010ff */
[----:B------:R-:W-:Y:S01]  /*8130*/  FMUL.FTZ R40, R65, R12 ;  /* 0x0000000c41287220 */ /* 0x000fe20000410000 */
[----:B------:R-:W-:Y:S01]  /*8140*/  F2FP.BF16.F32.PACK_AB R28, R55, R26 ;  /* 0x0000001a371c723e */ /* 0x000fe200000010ff */
[----:B------:R-:W-:Y:S01]  /*8150*/  UMOV UR6, UR39 ;  /* 0x0000002700067c82 */ /* 0x000fe20008000000 */
[----:B-1----:R-:W-:Y:S01]  /*8160*/  UMOV UR7, UR5 ;  /* 0x0000000500077c82 */ /* 0x002fe20008000000 */
[----:B------:R-:W-:Y:S01]  /*8170*/  LOP3.LUT P0, R26, R89, 0x3, RZ, 0xc0, !PT ;  /* 0x00000003591a7812 */ /* 0x000fe2000780c0ff */
[----:B------:R-:W-:Y:S01]  /*8180*/  FMUL.FTZ R41, R64, R12 ;  /* 0x0000000c40297220 */ /* 0x000fe20000410000 */
[----:B------:R-:W-:Y:S01]  /*8190*/  F2FP.BF16.F32.PACK_AB R57, R84, R57 ;  /* 0x000000395439723e */ /* 0x000fe200000010ff */
[----:B------:R-:W-:Y:S01]  /*81a0*/  FMUL.FTZ R12, R35, R88 ;  /* 0x00000058230c7220 */ /* 0x000fe20000410000 */
[----:B------:R-:W-:Y:S01]  /*81b0*/  ISETP.EQ.OR P0, PT, R26, 0x3, !P0 ;  /* 0x000000031a00780c */ /* 0x000fe20004702670 */
[----:B------:R-:W-:Y:S01]  /*81c0*/  IMAD.U32 R26, RZ, RZ, UR6 ;  /* 0x00000006ff1a7e24 */ /* 0x000fe2000f8e00ff */
[----:B------:R-:W-:Y:S01]  /*81d0*/  F2FP.BF16.F32.PACK_AB R56, R85, R56 ;  /* 0x000000385538723e */ /* 0x000fe200000010ff */
[-C--:B------:R-:W-:Y:S01]  /*81e0*/  FMUL.FTZ R35, R66, R88.reuse ;  /* 0x0000005842237220 */ /* 0x080fe20000410000 */
[----:B------:R-:W-:Y:S01]  /*81f0*/  F2FP.BF16.F32.PACK_AB R7, R30, R7 ;  /* 0x000000071e07723e */ /* 0x000fe200000010ff */
[----:B------:R-:W-:Y:S01]  /*8200*/  FMUL.FTZ R34, R59, R88 ;  /* 0x000000583b227220 */ /* 0x000fe20000410000 */
[----:B------:R-:W-:Y:S01]  /*8210*/  F2FP.BF16.F32.PACK_AB R6, R31, R6 ;  /* 0x000000061f06723e */ /* 0x000fe200000010ff */
[----:B------:R-:W-:Y:S01]  /*8220*/  FMUL.FTZ R25, R50, R88 ;  /* 0x0000005832197220 */ /* 0x000fe20000410000 */
[----:B------:R-:W-:Y:S01]  /*8230*/  F2FP.BF16.F32.PACK_AB R62, R62, R27 ;  /* 0x0000001b3e3e723e */ /* 0x000fe200000010ff */
[----:B------:R-:W-:Y:S01]  /*8240*/  IMAD.U32 R27, RZ, RZ, UR7 ;  /* 0x00000007ff1b7e24 */ /* 0x000fe2000f8e00ff */
[----:B------:R-:W-:Y:S01]  /*8250*/  SEL R65, R49, R48, P0 ;  /* 0x0000003031417207 */ /* 0x000fe20000000000 */
[-C--:B------:R-:W-:Y:S01]  /*8260*/  FMUL.FTZ R42, R67, R88.reuse ;  /* 0x00000058432a7220 */ /* 0x080fe20000410000 */
[----:B------:R-:W-:Y:S01]  /*8270*/  SEL R48, R48, R49, P0 ;  /* 0x0000003130307207 */ /* 0x000fe20000000000 */
[----:B------:R-:W-:Y:S01]  /*8280*/  FMUL.FTZ R43, R74, R88 ;  /* 0x000000584a2b7220 */ /* 0x000fe20000410000 */
[----:B------:R-:W-:Y:S01]  /*8290*/  SEL R49, R57, R56, P0 ;  /* 0x0000003839317207 */ /* 0x000fe20000000000 */
[----:B------:R-:W-:Y:S01]  /*82a0*/  FMUL.FTZ R50, R75, R88 ;  /* 0x000000584b327220 */ /* 0x000fe20000410000 */
[----:B------:R-:W-:Y:S01]  /*82b0*/  SEL R56, R56, R57, P0 ;  /* 0x0000003938387207 */ /* 0x000fe20000000000 */
[----:B------:R-:W0:Y:S01]  /*82c0*/  LDC R85, c[0x0][0xc38] ;  /* 0x00030e00ff557b82 */ /* 0x000e220000000800 */
[----:B------:R-:W-:Y:S01]  /*82d0*/  SEL R57, R7, R6, P0 ;  /* 0x0000000607397207 */ /* 0x000fe20000000000 */
[----:B------:R-:W-:Y:S01]  /*82e0*/  FMUL.FTZ R51, R82, R88 ;  /* 0x0000005852337220 */ /* 0x000fe20000410000 */
[----:B------:R-:W-:Y:S01]  /*82f0*/  SEL R66, R6, R7, P0 ;  /* 0x0000000706427207 */ /* 0x000fe20000000000 */
[----:B------:R-:W-:Y:S01]  /*8300*/  IMAD.WIDE R6, R171, 0x2, R26 ;  /* 0x00000002ab067825 */ /* 0x000fe200078e021a */
[----:B------:R-:W-:Y:S01]  /*8310*/  F2FP.BF16.F32.PACK_AB R33, R60, R33 ;  /* 0x000000213c21723e */ /* 0x000fe200000010ff */
[----:B------:R-:W-:Y:S01]  /*8320*/  UIADD3 UR5, -UR42, URZ, URZ ;  /* 0x0000003f2a057290 */ /* 0x000fe2000fffe13f */
[----:B------:R-:W-:Y:S01]  /*8330*/  F2FP.BF16.F32.PACK_AB R32, R61, R32 ;  /* 0x000000203d20723e */ /* 0x000fe200000010ff */
[----:B------:R-:W-:Y:S01]  /*8340*/  ULDC UR6, c[0x0][0xc44] ;  /* 0x0003110000067ab9 */ /* 0x000fe20000000800 */
[----:B------:R-:W-:Y:S01]  /*8350*/  F2FP.BF16.F32.PACK_AB R8, R29, R8 ;  /* 0x000000081d08723e */ /* 0x000fe200000010ff */
[----:B------:R-:W-:Y:S01]  /*8360*/  UIMAD UR13, UR6, UR5, UR43 ;  /* 0x00000005060d72a4 */ /* 0x000fe2000f8e022b */
[----:B------:R-:W-:Y:S01]  /*8370*/  SEL R59, R33, R32, P0 ;  /* 0x00000020213b7207 */ /* 0x000fe20000000000 */
[----:B------:R-:W-:Y:S01]  /*8380*/  FMUL.FTZ R58, R83, R88 ;  /* 0x00000058533a7220 */ /* 0x000fe20000410000 */
[----:B------:R-:W-:Y:S01]  /*8390*/  SEL R60, R32, R33, P0 ;  /* 0x00000021203c7207 */ /* 0x000fe20000000000 */
        /* <DEDUP_REMOVED lines=11> */
[----:B------:R-:W-:Y:S01]  /*8450*/  LOP3.LUT R32, R33, 0x380, RZ, 0xc0, !PT ;  /* 0x0000038021207812 */ /* 0x000fe200078ec0ff */
[----:B------:R-:W-:Y:S01]  /*8460*/  UIMAD UR5, UR13, UR9, UR5 ;  /* 0x000000090d0572a4 */ /* 0x000fe2000f8e0205 */
[----:B------:R-:W-:Y:S01]  /*8470*/  IADD3 R8, P2, R6, 0x20, RZ ;  /* 0x0000002006087810 */ /* 0x000fe20007f5e0ff */
[----:B------:R-:W-:Y:S01]  /*8480*/  IMAD.WIDE R26, R3, 0x2, R26 ;  /* 0x00000002031a7825 */ /* 0x000fe200078e021a */
[----:B------:R-:W-:Y:S01]  /*8490*/  SHF.R.U64 R32, R32, 0x3, RZ ;  /* 0x0000000320207819 */ /* 0x000fe200000012ff */
[----:B------:R-:W-:Y:S01]  /*84a0*/  ULDC.64 UR10, c[0x0][0xb98] ;  /* 0x0002e600000a7ab9 */ /* 0x000fe20000000a00 */
[----:B------:R-:W-:Y:S01]  /*84b0*/  F2FP.BF16.F32.PACK_AB R9, R36, R9 ;  /* 0x000000092409723e */ /* 0x000fe200000010ff */
[----:B------:R-:W-:Y:S01]  /*84c0*/  UIMAD UR8, UR14, UR10, URZ ;  /* 0x0000000a0e0872a4 */ /* 0x000fe2000f8e023f */
[----:B------:R-:W-:Y:S01]  /*84d0*/  F2FP.BF16.F32.PACK_AB R10, R37, R10 ;  /* 0x0000000a250a723e */ /* 0x000fe200000010ff */
[----:B------:R-:W-:Y:S01]  /*84e0*/  SYNCS.ARRIVE.TRANS64.RED.A1T0 RZ, [UR4], RZ ;  /* 0x000000ffffff79a7 */ /* 0x000fe20008100404 */
[----:B------:R-:W-:Y:S01]  /*84f0*/  LOP3.LUT R3, R8, 0x380, RZ, 0xc0, !PT ;  /* 0x0000038008037812 */ /* 0x000fe200078ec0ff */
[----:B------:R-:W-:Y:S01]  /*8500*/  UIADD3 UR7, UR7, UR5, URZ ;  /* 0x0000000507077290 */ /* 0x000fe2000fffe03f */
[----:B------:R-:W-:Y:S01]  /*8510*/  F2FP.BF16.F32.PACK_AB R15, R46, R15 ;  /* 0x0000000f2e0f723e */ /* 0x000fe200000010ff */
[----:B------:R-:W-:Y:S01]  /*8520*/  UIMAD UR8, UR42, UR11, UR8 ;  /* 0x0000000b2a0872a4 */ /* 0x000fe2000f8e0208 */
[----:B------:R-:W-:Y:S01]  /*8530*/  F2FP.BF16.F32.PACK_AB R20, R47, R20 ;  /* 0x000000142f14723e */ /* 0x000fe200000010ff */
[----:B------:R-:W-:Y:S01]  /*8540*/  UIMAD.WIDE.U32 UR6, UR42, UR10, UR6 ;  /* 0x0000000a2a0672a5 */ /* 0x000fe2000f8e0006 */
[----:B------:R-:W-:Y:S01]  /*8550*/  F2FP.BF16.F32.PACK_AB R41, R68, R41 ;  /* 0x000000294429723e */ /* 0x000fe200000010ff */
[----:B------:R-:W-:Y:S01]  /*8560*/  ULDC.64 UR4, c[0x0][0xb50] ;  /* 0x0002d40000047ab9 */ /* 0x000fe20000000a00 */
[----:B------:R-:W-:-:S02]  /*8570*/  F2FP.BF16.F32.PACK_AB R40, R69, R40 ;  /* 0x000000284528723e */ /* 0x000fc400000010ff */
[----:B------:R-:W-:Y:S01]  /*8580*/  LOP3.LUT R32, R32, R33, RZ, 0x3c, !PT ;  /* 0x0000002120207212 */ /* 0x000fe200078e3cff */
[----:B------:R-:W-:Y:S01]  /*8590*/  IMAD.X R33, RZ, RZ, R7, P6 ;  /* 0x000000ffff217224 */ /* 0x000fe200030e0607 */
[----:B------:R-:W-:Y:S02]  /*85a0*/  SEL R47, R9, R10, P0 ;  /* 0x0000000a092f7207 */ /* 0x000fe40000000000 */
[----:B------:R-:W-:Y:S02]  /*85b0*/  SEL R46, R10, R9, P0 ;  /* 0x000000090a2e7207 */ /* 0x000fe40000000000 */
[----:B------:R-:W-:Y:S02]  /*85c0*/  SHF.R.U64 R3, R3, 0x3, RZ ;  /* 0x0000000303037819 */ /* 0x000fe400000012ff */
[----:B------:R-:W-:Y:S02]  /*85d0*/  IADD3 R10, P6, R6, 0x40, RZ ;  /* 0x00000040060a7810 */ /* 0x000fe40007fde0ff */
[----:B------:R-:W-:-:S02]  /*85e0*/  SEL R61, R41, R40, P0 ;  /* 0x00000028293d7207 */ /* 0x000fc40000000000 */
[----:B------:R-:W-:Y:S01]  /*85f0*/  SEL R64, R40, R41, P0 ;  /* 0x0000002928407207 */ /* 0x000fe20000000000 */
[--C-:B------:R-:W-:Y:S01]  /*8600*/  IMAD.X R41, RZ, RZ, R7.reuse, P2 ;  /* 0x000000ffff297224 */ /* 0x100fe200010e0607 */
[----:B------:R-:W-:Y:S01]  /*8610*/  LOP3.LUT R40, R3, R8, RZ, 0x3c, !PT ;  /* 0x0000000803287212 */ /* 0x000fe200078e3cff */
[----:B------:R-:W-:Y:S01]  /*8620*/  IMAD.X R29, RZ, RZ, R7, P6 ;  /* 0x000000ffff1d7224 */ /* 0x000fe200030e0607 */
[----:B------:R-:W-:Y:S02]  /*8630*/  LOP3.LUT R3, R10, 0x380, RZ, 0xc0, !PT ;  /* 0x000003800a037812 */ /* 0x000fe400078ec0ff */
        /* <DEDUP_REMOVED lines=9> */
[----:B------:R-:W-:-:S02]  /*86d0*/  F2FP.BF16.F32.PACK_AB R43, R78, R43 ;  /* 0x0000002b4e2b723e */ /* 0x000fc400000010ff */
[----:B------:R-:W-:Y:S02]  /*86e0*/  F2FP.BF16.F32.PACK_AB R50, R79, R50 ;  /* 0x000000324f32723e */ /* 0x000fe400000010ff */
[----:B------:R-:W-:Y:S02]  /*86f0*/  SEL R55, R21, R24, P0 ;  /* 0x0000001815377207 */ /* 0x000fe40000000000 */
[----:B------:R-:W-:Y:S02]  /*8700*/  SEL R54, R24, R21, P0 ;  /* 0x0000001518367207 */ /* 0x000fe40000000000 */
[----:B------:R-:W-:Y:S02]  /*8710*/  IADD3 R21, P2, R26, 0x2000, RZ ;  /* 0x000020001a157810 */ /* 0x000fe40007f5e0ff */
[----:B------:R-:W-:Y:S02]  /*8720*/  F2FP.BF16.F32.PACK_AB R35, R70, R35 ;  /* 0x000000234623723e */ /* 0x000fe400000010ff */
[----:B------:R-:W-:-:S02]  /*8730*/  SEL R69, R15, R20, P0 ;  /* 0x000000140f457207 */ /* 0x000fc40000000000 */
[----:B------:R-:W-:Y:S02]  /*8740*/  SEL R70, R20, R15, P0 ;  /* 0x0000000f14467207 */ /* 0x000fe40000000000 */
[----:B------:R-:W-:Y:S02]  /*8750*/  SEL R75, R43, R50, P0 ;  /* 0x000000322b4b7207 */ /* 0x000fe40000000000 */
[----:B------:R-:W-:Y:S02]  /*8760*/  SEL R76, R50, R43, P0 ;  /* 0x0000002b324c7207 */ /* 0x000fe40000000000 */
[----:B------:R-:W-:Y:S02]  /*8770*/  F2FP.BF16.F32.PACK_AB R11, R38, R11 ;  /* 0x0000000b260b723e */ /* 0x000fe400000010ff */
[----:B------:R-:W-:Y:S02]  /*8780*/  F2FP.BF16.F32.PACK_AB R12, R39, R12 ;  /* 0x0000000c270c723e */ /* 0x000fe400000010ff */
[----:B------:R-:W-:-:S02]  /*8790*/  LOP3.LUT R43, R6, 0x380, RZ, 0xc0, !PT ;  /* 0x00000380062b7812 */ /* 0x000fc400078ec0ff */
[----:B------:R-:W-:Y:S02]  /*87a0*/  LOP3.LUT R20, R21, 0x380, RZ, 0xc0, !PT ;  /* 0x0000038015147812 */ /* 0x000fe400078ec0ff */
[----:B------:R-:W-:Y:S02]  /*87b0*/  F2FP.BF16.F32.PACK_AB R63, R63, R34 ;  /* 0x000000223f3f723e */ /* 0x000fe400000010ff */
[----:B------:R-:W-:Y:S02]  /*87c0*/  SEL R67, R11, R12, P0 ;  /* 0x0000000c0b437207 */ /* 0x000fe40000000000 */
[----:B------:R-:W-:Y:S02]  /*87d0*/  SEL R68, R12, R11, P0 ;  /* 0x0000000b0c447207 */ /* 0x000fe40000000000 */
[----:B------:R-:W-:Y:S02]  /*87e0*/  SHF.R.U64 R43, R43, 0x3, RZ ;  /* 0x000000032b2b7819 */ /* 0x000fe400000012ff */
[----:B------:R-:W-:-:S02]  /*87f0*/  SHF.R.U64 R20, R20, 0x3, RZ ;  /* 0x0000000314147819 */ /* 0x000fc400000012ff */
[----:B------:R-:W-:Y:S02]  /*8800*/  SEL R73, R62, R63, P0 ;  /* 0x0000003f3e497207 */ /* 0x000fe40000000000 */
[----:B------:R-:W-:Y:S02]  /*8810*/  IADD3 R11, P3, R6, 0x4000, RZ ;  /* 0x00004000060b7810 */ /* 0x000fe40007f7e0ff */
[----:B------:R-:W-:Y:S02]  /*8820*/  SEL R62, R63, R62, P0 ;  /* 0x0000003e3f3e7207 */ /* 0x000fe40000000000 */
[----:B------:R-:W-:Y:S01]  /*8830*/  SEL R53, R13, R14, P0 ;  /* 0x0000000e0d357207 */ /* 0x000fe20000000000 */
[----:B------:R-:W-:Y:S01]  /*8840*/  IMAD.X R39, RZ, RZ, R7, P3 ;  /* 0x000000ffff277224 */ /* 0x000fe200018e0607 */
[----:B------:R-:W-:Y:S02]  /*8850*/  SEL R52, R14, R13, P0 ;  /* 0x0000000d0e347207 */ /* 0x000fe40000000000 */
[----:B------:R-:W-:-:S02]  /*8860*/  SEL R63, R35, R42, P0 ;  /* 0x0000002a233f7207 */ /* 0x000fc40000000000 */
[----:B------:R-:W-:Y:S02]  /*8870*/  SEL R74, R42, R35, P0 ;  /* 0x000000232a4a7207 */ /* 0x000fe40000000000 */
[C---:B------:R-:W-:Y:S02]  /*8880*/  IADD3 R14, P5, R6.reuse, 0x4040, RZ ;  /* 0x00004040060e7810 */ /* 0x040fe40007fbe0ff */
[C---:B------:R-:W-:Y:S02]  /*8890*/  IADD3 R12, P4, R6.reuse, 0x4020, RZ ;  /* 0x00004020060c7810 */ /* 0x040fe40007f9e0ff */
[----:B------:R-:W-:Y:S01]  /*88a0*/  IADD3 R9, P1, R6, 0x60, RZ ;  /* 0x0000006006097810 */ /* 0x000fe20007f3e0ff */
[--C-:B------:R-:W-:Y:S01]  /*88b0*/  IMAD.X R35, RZ, RZ, R7.reuse, P5 ;  /* 0x000000ffff237224 */ /* 0x100fe200028e0607 */
[----:B------:R-:W-:Y:S01]  /*88c0*/  LOP3.LUT R42, R43, R6, RZ, 0x3c, !PT ;  /* 0x000000062b2a7212 */ /* 0x000fe200078e3cff */
[----:B------:R-:W-:Y:S01]  /*88d0*/  IMAD.X R37, RZ, RZ, R7, P4 ;  /* 0x000000ffff257224 */ /* 0x000fe200020e0607 */
[----:B------:R-:W-:Y:S01]  /*88e0*/  LOP3.LUT R20, R20, R21, RZ, 0x3c, !PT ;  /* 0x0000001514147212 */ /* 0x000fe200078e3cff */
[----:B------:R-:W-:Y:S01]  /*88f0*/  IMAD.X R21, RZ, RZ, R27, P2 ;  /* 0x000000ffff157224 */ /* 0x000fe200010e061b */
[----:B------:R-:W-:Y:S01]  /*8900*/  LOP3.LUT R6, R11, 0x380, RZ, 0xc0, !PT ;  /* 0x000003800b067812 */ /* 0x000fe200078ec0ff */
[--C-:B------:R-:W-:Y:S01]  /*8910*/  IMAD.X R31, RZ, RZ, R7.reuse, P1 ;  /* 0x000000ffff1f7224 */ /* 0x100fe200008e0607 */
[----:B-1----:R-:W-:Y:S01]  /*8920*/  ISETP.NE.AND P2, PT, R3, 0x1, PT ;  /* 0x000000010300780c */ /* 0x002fe20003f45270 */
[----:B------:R-:W-:Y:S01]  /*8930*/  IMAD.MOV.U32 R43, RZ, RZ, R7 ;  /* 0x000000ffff2b7224 */ /* 0x000fe200078e0007 */
[----:B------:R-:W-:-:S02]  /*8940*/  SHF.R.U64 R6, R6, 0x3, RZ ;  /* 0x0000000306067819 */ /* 0x000fc400000012ff */
[----:B------:R-:W-:Y:S01]  /*8950*/  MOV R78, R32 ;  /* 0x00000020004e7202 */ /* 0x000fe20000000f00 */
[----:B------:R-:W-:Y:S01]  /*8960*/  IMAD R32, RZ, RZ, -UR43 ;  /* 0x8000002bff207e24 */ /* 0x000fe2000f8e02ff */
[----:B------:R-:W-:Y:S02]  /*8970*/  LOP3.LUT R38, R6, R11, RZ, 0x3c, !PT ;  /* 0x0000000b06267212 */ /* 0x000fe400078e3cff */
[----:B------:R-:W-:Y:S01]  /*8980*/  LOP3.LUT R6, R9, 0x380, RZ, 0xc0, !PT ;  /* 0x0000038009067812 */ /* 0x000fe200078ec0ff */
[----:B0-----:R-:W-:Y:S01]  /*8990*/  IMAD R85, R85, R32, UR41 ;  /* 0x0000002955557e24 */ /* 0x001fe2000f8e0220 */
[----:B------:R-:W-:Y:S02]  /*89a0*/  IADD3 R25, P6, R26, 0x1000, RZ ;  /* 0x000010001a197810 */ /* 0x000fe40007fde0ff */
[----:B------:R-:W-:Y:S01]  /*89b0*/  SHF.R.U64 R6, R6, 0x3, RZ ;  /* 0x0000000306067819 */ /* 0x000fe200000012ff */
[----:B------:R-:W0:Y:S01]  /*89c0*/  @P2 LDC R33, c[0x0][0xbec] ;  /* 0x0002fb00ff212b82 */ /* 0x000e220000000800 */
[----:B------:R-:W-:Y:S01]  /*89d0*/  IMAD R32, R85, 0x80, R170 ;  /* 0x0000008055207824 */ /* 0x000fe200078e02aa */
[----:B------:R-:W-:-:S02]  /*89e0*/  LOP3.LUT R24, R25, 0x380, RZ, 0xc0, !PT ;  /* 0x0000038019187812 */ /* 0x000fc400078ec0ff */
[----:B------:R-:W-:Y:S02]  /*89f0*/  LOP3.LUT R30, R6, R9, RZ, 0x3c, !PT ;  /* 0x00000009061e7212 */ /* 0x000fe400078e3cff */
[----:B------:R-:W-:Y:S01]  /*8a00*/  MOV R83, R28 ;  /* 0x0000001c00537202 */ /* 0x000fe20000000f00 */
[----:B------:R-:W-:Y:S01]  /*8a10*/  IMAD.MOV.U32 R28, RZ, RZ, R32 ;  /* 0x000000ffff1c7224 */ /* 0x000fe200078e0020 */
[----:B------:R-:W-:Y:S02]  /*8a20*/  MOV R82, R30 ;  /* 0x0000001e00527202 */ /* 0x000fe40000000f00 */
[----:B------:R-:W1:Y:S01]  /*8a30*/  @P2 LDC R30, c[0x0][0xbf0] ;  /* 0x0002fc00ff1e2b82 */ /* 0x000e620000000800 */
[----:B------:R-:W-:Y:S02]  /*8a40*/  F2FP.BF16.F32.PACK_AB R51, R86, R51 ;  /* 0x000000335633723e */ /* 0x000fe400000010ff */
[----:B------:R-:W-:Y:S02]  /*8a50*/  F2FP.BF16.F32.PACK_AB R58, R87, R58 ;  /* 0x0000003a573a723e */ /* 0x000fe400000010ff */
[----:B------:R-:W-:-:S02]  /*8a60*/  SHF.R.U64 R24, R24, 0x3, RZ ;  /* 0x0000000318187819 */ /* 0x000fc400000012ff */
[----:B------:R-:W-:Y:S02]  /*8a70*/  LOP3.LUT R13, R14, 0x380, RZ, 0xc0, !PT ;  /* 0x000003800e0d7812 */ /* 0x000fe400078ec0ff */
[----:B------:R-:W-:Y:S02]  /*8a80*/  SEL R77, R51, R58, P0 ;  /* 0x0000003a334d7207 */ /* 0x000fe40000000000 */
[----:B------:R-:W-:Y:S02]  /*8a90*/  LOP3.LUT R7, R12, 0x380, RZ, 0xc0, !PT ;  /* 0x000003800c077812 */ /* 0x000fe400078ec0ff */
[----:B------:R-:W-:Y:S01]  /*8aa0*/  LOP3.LUT R24, R24, R25, RZ, 0x3c, !PT ;  /* 0x0000001918187212 */ /* 0x000fe200078e3cff */
[----:B0-----:R-:W-:Y:S01]  /*8ab0*/  @P2 IMAD.HI.U32 R29, R32, R33, RZ ;  /* 0x00000021201d2227 */ /* 0x001fe200078e00ff */
[----:B------:R-:W-:Y:S02]  /*8ac0*/  SEL R58, R58, R51, P0 ;  /* 0x000000333a3a7207 */ /* 0x000fe40000000000 */
[----:B------:R-:W-:Y:S01]  /*8ad0*/  SHF.R.U64 R13, R13, 0x3, RZ ;  /* 0x000000030d0d7819 */ /* 0x000fe200000012ff */
[----:B------:R-:W-:Y:S01]  /*8ae0*/  IMAD.X R25, RZ, RZ, R27, P6 ;  /* 0x000000ffff197224 */ /* 0x000fe200030e061b */
[----:B------:R-:W-:-:S02]  /*8af0*/  IADD3 R15, P1, R26, 0x3000, RZ ;  /* 0x000030001a0f7810 */ /* 0x000fc40007f3e0ff */
[----:B------:R-:W-:Y:S02]  /*8b00*/  IADD3 R51, P6, R26, 0x7000, RZ ;  /* 0x000070001a337810 */ /* 0x000fe40007fde0ff */
[----:B------:R-:W-:Y:S02]  /*8b10*/  SHF.R.U64 R7, R7, 0x3, RZ ;  /* 0x0000000307077819 */ /* 0x000fe400000012ff */
[----:B-1----:R-:W-:Y:S02]  /*8b20*/  @P2 SHF.R.U32.HI R28, RZ, R30, R29 ;  /* 0x0000001eff1c2219 */ /* 0x002fe4000001161d */
[----:B------:R-:W-:Y:S02]  /*8b30*/  LOP3.LUT R34, R13, R14, RZ, 0x3c, !PT ;  /* 0x0000000e0d227212 */ /* 0x000fe400078e3cff */
[----:B------:R-:W-:Y:S01]  /*8b40*/  LOP3.LUT R14, R15, 0x380, RZ, 0xc0, !PT ;  /* 0x000003800f0e7812 */ /* 0x000fe200078ec0ff */
[----:B------:R-:W-:Y:S01]  /*8b50*/  IMAD.MOV R30, RZ, RZ, -R28 ;  /* 0x000000ffff1e7224 */ /* 0x000fe200078e0a1c */
[----:B------:R-:W-:-:S02]  /*8b60*/  LOP3.LUT R6, R51, 0x380, RZ, 0xc0, !PT ;  /* 0x0000038033067812 */ /* 0x000fc400078ec0ff */
[----:B------:R-:W-:Y:S02]  /*8b70*/  LOP3.LUT R36, R7, R12, RZ, 0x3c, !PT ;  /* 0x0000000c07247212 */ /* 0x000fe400078e3cff */
[----:B------:R-:W-:Y:S02]  /*8b80*/  SHF.R.U64 R14, R14, 0x3, RZ ;  /* 0x000000030e0e7819 */ /* 0x000fe400000012ff */
[----:B------:R-:W-:Y:S02]  /*8b90*/  SHF.R.U64 R6, R6, 0x3, RZ ;  /* 0x0000000306067819 */ /* 0x000fe400000012ff */
[----:B------:R-:W-:Y:S02]  /*8ba0*/  MOV R84, R42 ;  /* 0x0000002a00547202 */ /* 0x000fe40000000f00 */
[----:B------:R-:W-:Y:S01]  /*8bb0*/  MOV R80, R36 ;  /* 0x0000002400507202 */ /* 0x000fe20000000f00 */
[----:B------:R-:W-:Y:S01]  /*8bc0*/  IMAD R37, R3, R30, R32 ;  /* 0x0000001e03257224 */ /* 0x000fe200078e0220 */
[----:B------:R-:W-:Y:S01]  /*8bd0*/  LOP3.LUT R14, R14, R15, RZ, 0x3c, !PT ;  /* 0x0000000f0e0e7212 */ /* 0x000fe200078e3cff */
[----:B------:R-:W-:Y:S01]  /*8be0*/  IMAD.X R15, RZ, RZ, R27, P1 ;  /* 0x000000ffff0f7224 */ /* 0x000fe200008e061b */
[----:B------:R-:W-:-:S02]  /*8bf0*/  LOP3.LUT R6, R6, R51, RZ, 0x3c, !PT ;  /* 0x0000003306067212 */ /* 0x000fc400078e3cff */
[----:B------:R-:W-:Y:S01]  /*8c00*/  MOV R79, R34 ;  /* 0x00000022004f7202 */ /* 0x000fe20000000f00 */
[----:B------:R-:W-:Y:S01]  /*8c10*/  IMAD.U32 R34, RZ, RZ, UR8 ;  /* 0x00000008ff227e24 */ /* 0x000fe2000f8e00ff */
[----:B------:R-:W-:Y:S01]  /*8c20*/  MOV R42, R40 ;  /* 0x00000028002a7202 */ /* 0x000fe20000000f00 */
[----:B------:R-:W-:Y:S01]  /*8c30*/  ULDC.64 UR8, c[0x0][0xae8] ;  /* 0x0002ba0000087ab9 */ /* 0x000fe20000000a00 */
[----:B------:R-:W-:Y:S02]  /*8c40*/  SHF.R.S32.HI R29, RZ, 0x1f, R28 ;  /* 0x0000001fff1d7819 */ /* 0x000fe4000001141c */
[----:B------:R-:W-:Y:S02]  /*8c50*/  IADD3 R40, P1, R28, UR6, RZ ;  /* 0x000000061c287c10 */ /* 0x000fe4000ff3e0ff */
[----:B------:R-:W-:Y:S02]  /*8c60*/  IADD3 R11, P4, R26, 0x5000, RZ ;  /* 0x000050001a0b7810 */ /* 0x000fe40007f9e0ff */
[----:B------:R-:W-:-:S02]  /*8c70*/  SHF.R.S32.HI R36, RZ, 0x1f, R37 ;  /* 0x0000001fff247819 */ /* 0x000fc40000011425 */
        /* <DEDUP_REMOVED lines=8> */
[----:B------:R-:W-:Y:S02]  /*8d00*/  SHF.R.U64 R10, R10, 0x3, RZ ;  /* 0x000000030a0a7819 */ /* 0x000fe400000012ff */
[----:B------:R-:W-:-:S02]  /*8d10*/  SHF.R.U64 R12, R12, 0x3, RZ ;  /* 0x000000030c0c7819 */ /* 0x000fc400000012ff */
[----:B------:R-:W-:Y:S01]  /*8d20*/  LOP3.LUT R10, R10, R11, RZ, 0x3c, !PT ;  /* 0x0000000b0a0a7212 */ /* 0x000fe200078e3cff */
[--C-:B------:R-:W-:Y:S01]  /*8d30*/  IMAD.X R11, RZ, RZ, R27.reuse, P4 ;  /* 0x000000ffff0b7224 */ /* 0x100fe200020e061b */
[----:B------:R-:W-:Y:S02]  /*8d40*/  LOP3.LUT P1, RZ, R23, 0x3, RZ, 0xc0, !PT ;  /* 0x0000000317ff7812 */ /* 0x000fe4000782c0ff */
[----:B------:R-:W-:Y:S01]  /*8d50*/  LOP3.LUT R12, R12, R13, RZ, 0x3c, !PT ;  /* 0x0000000d0c0c7212 */ /* 0x000fe200078e3cff */
[----:B------:R-:W-:Y:S01]  /*8d60*/  IMAD.X R13, RZ, RZ, R27, P3 ;  /* 0x000000ffff0d7224 */ /* 0x000fe200018e061b */
[----:B------:R-:W-:Y:S02]  /*8d70*/  MOV R81, R38 ;  /* 0x0000002600517202 */ /* 0x000fe40000000f00 */
[C---:B------:R-:W-:Y:S02]  /*8d80*/  IADD3 R9, P5, R26.reuse, 0x6000, RZ ;  /* 0x000060001a097810 */ /* 0x040fe40007fbe0ff */
[----:B------:R-:W-:-:S02]  /*8d90*/  LOP3.LUT R7, R26, 0x380, RZ, 0xc0, !PT ;  /* 0x000003801a077812 */ /* 0x000fc400078ec0ff */
[----:B------:R-:W-:Y:S02]  /*8da0*/  LOP3.LUT R8, R9, 0x380, RZ, 0xc0, !PT ;  /* 0x0000038009087812 */ /* 0x000fe400078ec0ff */
[----:B------:R-:W-:Y:S02]  /*8db0*/  SHF.R.U64 R7, R7, 0x3, RZ ;  /* 0x0000000307077819 */ /* 0x000fe400000012ff */
[----:B------:R-:W-:Y:S02]  /*8dc0*/  SHF.R.U64 R8, R8, 0x3, RZ ;  /* 0x0000000308087819 */ /* 0x000fe400000012ff */
[----:B------:R-:W-:Y:S01]  /*8dd0*/  LOP3.LUT R26, R7, R26, RZ, 0x3c, !PT ;  /* 0x0000001a071a7212 */ /* 0x000fe200078e3cff */
[--C-:B------:R-:W-:Y:S01]  /*8de0*/  IMAD.X R7, RZ, RZ, R27.reuse, P6 ;  /* 0x000000ffff077224 */ /* 0x100fe200030e061b */
[----:B------:R-:W-:Y:S01]  /*8df0*/  LOP3.LUT R8, R8, R9, RZ, 0x3c, !PT ;  /* 0x0000000908087212 */ /* 0x000fe200078e3cff */
[----:B------:R-:W-:Y:S01]  /*8e00*/  IMAD.X R9, RZ, RZ, R27, P5 ;  /* 0x000000ffff097224 */ /* 0x000fe200028e061b */
[----:B--2---:R-:W-:Y:S01]  /*8e10*/  LOP3.LUT R33, R0, 0x2, RZ, 0x3c, !PT ;  /* 0x0000000200217812 */ /* 0x004fe200078e3cff */
[----:B------:R-:W-:Y:S04]  /*8e20*/  SHFL.IDX PT, R45, R45, R0, 0x1c1f ;  /* 0x001c1f002d2d7589 */ /* 0x000fe800000e0000 */
[----:B------:R-:W-:Y:S04]  /*8e30*/  SHFL.IDX PT, R57, R57, R0, 0x1c1f ;  /* 0x001c1f0039397589 */ /* 0x000fe800000e0000 */
[----:B------:R-:W0:Y:S04]  /*8e40*/  SHFL.IDX PT, R44, R44, R33, 0x1c1f ;  /* 0x001c1f212c2c7589 */ /* 0x000e2800000e0000 */
[----:B------:R-:W1:Y:S04]  /*8e50*/  SHFL.IDX PT, R66, R66, R33, 0x1c1f ;  /* 0x001c1f2142427589 */ /* 0x000e6800000e0000 */
[----:B------:R-:W-:Y:S04]  /*8e60*/  SHFL.IDX PT, R47, R47, R0, 0x1c1f ;  /* 0x001c1f002f2f7589 */ /* 0x000fe800000e0000 */
[----:B------:R-:W-:Y:S04]  /*8e70*/  SHFL.IDX PT, R67, R67, R0, 0x1c1f ;  /* 0x001c1f0043437589 */ /* 0x000fe800000e0000 */
[----:B------:R-:W2:Y:S04]  /*8e80*/  SHFL.IDX PT, R46, R46, R33, 0x1c1f ;  /* 0x001c1f212e2e7589 */ /* 0x000ea800000e0000 */
[----:B------:R-:W3:Y:S04]  /*8e90*/  SHFL.IDX PT, R68, R68, R33, 0x1c1f ;  /* 0x001c1f2144447589 */ /* 0x000ee800000e0000 */
[----:B------:R-:W-:Y:S01]  /*8ea0*/  SHFL.IDX PT, R53, R53, R0, 0x1c1f ;  /* 0x001c1f0035357589 */ /* 0x000fe200000e0000 */
[----:B0-----:R-:W-:-:S02]  /*8eb0*/  SEL R28, R45, R44, P0 ;  /* 0x0000002c2d1c7207 */ /* 0x001fc40000000000 */
        /* <DEDUP_REMOVED lines=29> */
[----:B------:R-:W-:Y:S04]  /*9090*/  SHFL.IDX PT, R60, R60, R33, 0x1c1f ;  /* 0x001c1f213c3c7589 */ /* 0x000fe800000e0000 */
[----:B------:R-:W-:Y:S04]  /*90a0*/  SHFL.IDX PT, R0, R62, R33, 0x1c1f ;  /* 0x001c1f213e007589 */ /* 0x000fe800000e0000 */
[----:B------:R-:W1:Y:S04]  /*90b0*/  SHFL.IDX PT, R51, R74, R33, 0x1c1f ;  /* 0x001c1f214a337589 */ /* 0x000e6800000e0000 */
[----:B------:R-:W2:Y:S04]  /*90c0*/  SHFL.IDX PT, R48, R48, R33, 0x1c1f ;  /* 0x001c1f2130307589 */ /* 0x000ea800000e0000 */
[----:B------:R-:W3:Y:S01]  /*90d0*/  SHFL.IDX PT, R76, R76, R33, 0x1c1f ;  /* 0x001c1f214c4c7589 */ /* 0x000ee200000e0000 */
[----:B0-----:R-:W-:-:S03]  /*90e0*/  SEL R52, R43, R64, P0 ;  /* 0x000000402b347207 */ /* 0x001fc60000000000 */
[----:B------:R-:W0:Y:S04]  /*90f0*/  SHFL.IDX PT, R56, R56, R33, 0x1c1f ;  /* 0x001c1f2138387589 */ /* 0x000e2800000e0000 */
[----:B------:R4:W0:Y:S04]  /*9100*/  SHFL.IDX PT, R58, R58, R33, 0x1c1f ;  /* 0x001c1f213a3a7589 */ /* 0x00082800000e0000 */
[----:B------:R2:W-:Y:S01]  /*9110*/  STSM.16.M88.4 [R84], R28 ;  /* 0x0000001c54007844 */ /* 0x0005e20000000200 */
[----:B-1----:R-:W-:Y:S02]  /*9120*/  SEL R53, R50, R51, P0 ;  /* 0x0000003332357207 */ /* 0x002fe40000000000 */
[----:B----4-:R-:W-:Y:S01]  /*9130*/  SEL R33, R67, R68, P0 ;  /* 0x0000004443217207 */ /* 0x010fe20000000000 */
[----:B------:R-:W-:-:S04]  /*9140*/  IMAD R68, R3, UR6, RZ ;  /* 0x0000000603447c24 */ /* 0x000fc8000f8e02ff */
[----:B------:R1:W-:Y:S01]  /*9150*/  STSM.16.M88.4 [R42], R32 ;  /* 0x000000202a007844 */ /* 0x0003e20000000200 */
[----:B------:R-:W-:-:S03]  /*9160*/  ISETP.GE.OR P3, PT, R47, R68, P1 ;  /* 0x000000442f00720c */ /* 0x000fc60000f66670 */
[----:B------:R4:W-:Y:S01]  /*9170*/  STSM.16.M88.4 [R83], R36 ;  /* 0x0000002453007844 */ /* 0x0009e20000000200 */
[----:B--2---:R-:W-:Y:S01]  /*9180*/  VIADD R29, R47, 0x8 ;  /* 0x000000082f1d7836 */ /* 0x004fe20000000000 */
[----:B------:R-:W-:Y:S01]  /*9190*/  SEL R28, R55, R54, P0 ;  /* 0x00000036371c7207 */ /* 0x000fe20000000000 */
[----:B------:R-:W-:Y:S01]  /*91a0*/  IMAD.IADD R31, R41, 0x1, R45 ;  /* 0x00000001291f7824 */ /* 0x000fe200078e022d */
[----:B------:R-:W-:Y:S02]  /*91b0*/  SEL R30, R54, R55, P0 ;  /* 0x00000037361e7207 */ /* 0x000fe40000000000 */
[----:B------:R-:W-:Y:S02]  /*91c0*/  ISETP.GE.OR P1, PT, R29, R68, P1 ;  /* 0x000000441d00720c */ /* 0x000fe40000f26670 */
[----:B------:R-:W-:Y:S02]  /*91d0*/  SEL R54, R64, R43, P0 ;  /* 0x0000002b40367207 */ /* 0x000fe40000000000 */
[----:B------:R-:W-:-:S02]  /*91e0*/  SEL R29, R71, R72, P0 ;  /* 0x00000048471d7207 */ /* 0x000fc40000000000 */
[----:B-1----:R-:W-:Y:S02]  /*91f0*/  LEA R32, P4, R40, UR4, 0x2 ;  /* 0x0000000428207c11 */ /* 0x002fe4000f8810ff */
[----:B------:R-:W-:Y:S02]  /*9200*/  SEL R42, R60, R59, P0 ;  /* 0x0000003b3c2a7207 */ /* 0x000fe40000000000 */
[----:B------:R-:W-:Y:S01]  /*9210*/  LEA.HI.X R33, R40, UR5, R31, 0x2, P4 ;  /* 0x0000000528217c11 */ /* 0x000fe2000a0f141f */
[----:B------:R-:W-:Y:S01]  /*9220*/  SHFL.IDX PT, R62, R32, 0x1, 0x1c1f ;  /* 0x003c1f00203e7f89 */ /* 0x000fe200000e0000 */
[----:B------:R-:W-:Y:S02]  /*9230*/  SEL R31, R72, R71, P0 ;  /* 0x00000047481f7207 */ /* 0x000fe40000000000 */
[----:B------:R-:W-:Y:S01]  /*9240*/  SEL R40, R59, R60, P0 ;  /* 0x0000003c3b287207 */ /* 0x000fe20000000000 */
[----:B------:R-:W-:Y:S01]  /*9250*/  SHFL.IDX PT, R61, R33, RZ, 0x1c1f ;  /* 0x001c1fff213d7589 */ /* 0x000fe200000e0000 */
[----:B------:R-:W-:-:S02]  /*9260*/  SEL R41, R73, R0, P0 ;  /* 0x0000000049297207 */ /* 0x000fc40000000000 */
[----:B------:R-:W-:Y:S01]  /*9270*/  SEL R43, R0, R73, P0 ;  /* 0x00000049002b7207 */ /* 0x000fe20000000000 */
[----:B------:R-:W-:Y:S01]  /*9280*/  STSM.16.M88.4 [R82], R28 ;  /* 0x0000001c52007844 */ /* 0x000fe20000000200 */
[----:B------:R-:W-:Y:S02]  /*9290*/  SEL R55, R51, R50, P0 ;  /* 0x0000003233377207 */ /* 0x000fe40000000000 */
[----:B----4-:R-:W-:Y:S01]  /*92a0*/  SEL R36, R65, R48, P0 ;  /* 0x0000003041247207 */ /* 0x010fe20000000000 */
[----:B------:R-:W-:Y:S01]  /*92b0*/  STSM.16.M88.4 [R81], R40 ;  /* 0x0000002851007844 */ /* 0x000fe20000000200 */
[----:B------:R-:W-:Y:S02]  /*92c0*/  SEL R38, R48, R65, P0 ;  /* 0x0000004130267207 */ /* 0x000fe40000000000 */
[----:B---3--:R-:W-:Y:S01]  /*92d0*/  SEL R37, R75, R76, P0 ;  /* 0x0000004c4b257207 */ /* 0x008fe20000000000 */
[----:B------:R-:W-:Y:S01]  /*92e0*/  STSM.16.M88.4 [R80], R52 ;  /* 0x0000003450007844 */ /* 0x000fe20000000200 */
[----:B------:R-:W-:-:S02]  /*92f0*/  SEL R39, R76, R75, P0 ;  /* 0x0000004b4c277207 */ /* 0x000fc40000000000 */
[----:B0-----:R-:W-:Y:S01]  /*9300*/  SEL R64, R49, R56, P0 ;  /* 0x0000003831407207 */ /* 0x001fe20000000000 */
[----:B------:R-:W0:Y:S01]  /*9310*/  SHFL.IDX PT, R60, R32, RZ, 0x1c1f ;  /* 0x001c1fff203c7589 */ /* 0x000e2200000e0000 */
[----:B------:R-:W-:Y:S02]  /*9320*/  SEL R66, R56, R49, P0 ;  /* 0x0000003138427207 */ /* 0x000fe40000000000 */
[----:B------:R-:W-:Y:S01]  /*9330*/  SEL R65, R77, R58, P0 ;  /* 0x0000003a4d417207 */ /* 0x000fe20000000000 */
[----:B------:R-:W-:Y:S01]  /*9340*/  STSM.16.M88.4 [R79], R36 ;  /* 0x000000244f007844 */ /* 0x000fe20000000200 */
[----:B------:R-:W-:-:S03]  /*9350*/  SEL R67, R58, R77, P0 ;  /* 0x0000004d3a437207 */ /* 0x000fc60000000000 */
[----:B------:R-:W1:Y:S04]  /*9360*/  SHFL.IDX PT, R63, R33, 0x1, 0x1c1f ;  /* 0x003c1f00213f7f89 */ /* 0x000e6800000e0000 */
[----:B------:R2:W-:Y:S01]  /*9370*/  STSM.16.M88.4 [R78], R64 ;  /* 0x000000404e007844 */ /* 0x0005e20000000200 */
[----:B------:R-:W-:Y:S08]  /*9380*/  BAR.SYNC.DEFER_BLOCKING 0x1, 0x100 ;  /* 0x0044000000007b1d */ /* 0x000ff00000010000 */
[----:B--2---:R-:W2:Y:S01]  /*9390*/  @P2 LDC R65, c[0x0][0xbec] ;  /* 0x0002fb00ff412b82 */ /* 0x004ea20000000800 */
[----:B0-----:R0:W-:Y:S01]  /*93a0*/  @!P3 ST.E desc[UR48][R60.64], R5 ;  /* 0x000000053c00b985 */ /* 0x0011e2000c101930 */
[----:B------:R-:W-:Y:S01]  /*93b0*/  IMAD R0, R19, 0x20, R22 ;  /* 0x0000002013007824 */ /* 0x000fe200078e0216 */
[----:B------:R-:W-:-:S02]  /*93c0*/  UIMAD UR6, UR12, UR8, URZ ;  /* 0x000000080c0672a4 */ /* 0x000fc4000f8e023f */
[----:B-1----:R1:W-:Y:S01]  /*93d0*/  @!P1 ST.E desc[UR48][R62.64], R4 ;  /* 0x000000043e009985 */ /* 0x0023e2000c101930 */
[----:B------:R-:W-:-:S03]  /*93e0*/  UIMAD.WIDE.U32 UR4, UR13, UR8, URZ ;  /* 0x000000080d0472a5 */ /* 0x000fc6000f8e003f */
[----:B------:R3:W5:Y:S01]  /*93f0*/  LD.E.128 R40, desc[UR48][R8.64] ;  /* 0x0000003008287980 */ /* 0x000762000c101d00 */
[----:B0-----:R-:W0:Y:S01]  /*9400*/  @P2 LDC R5, c[0x0][0xbf0] ;  /* 0x0002fc00ff052b82 */ /* 0x001e220000000800 */
[----:B------:R-:W-:Y:S02]  /*9410*/  UIMAD UR6, UR13, UR9, UR6 ;  /* 0x000000090d0672a4 */ /* 0x000fe4000f8e0206 */
[----:B------:R4:W5:Y:S01]  /*9420*/  LD.E.128 R36, desc[UR48][R6.64] ;  /* 0x0000003006247980 */ /* 0x000962000c101d00 */
[----:B------:R-:W-:Y:S01]  /*9430*/  ULDC.64 UR8, c[0x0][0xaf0] ;  /* 0x0002bc0000087ab9 */ /* 0x000fe20000000a00 */
[----:B---3--:R-:W-:Y:S01]  /*9440*/  IMAD R8, R85, 0x80, R0 ;  /* 0x0000008055087824 */ /* 0x008fe200078e0200 */
[----:B------:R-:W-:Y:S01]  /*9450*/  UIMAD UR7, UR14, UR8, URZ ;  /* 0x000000080e0772a4 */ /* 0x000fe2000f8e023f */
[----:B------:R-:W5:Y:S02]  /*9460*/  LD.E.128 R48, desc[UR48][R26.64] ;  /* 0x000000301a307980 */ /* 0x000f64000c101d00 */
[----:B--2---:R-:W-:Y:S01]  /*9470*/  @P2 IMAD.HI.U32 R0, R8, R65, RZ ;  /* 0x0000004108002227 */ /* 0x004fe200078e00ff */
[----:B------:R-:W-:Y:S01]  /*9480*/  UIADD3 UR5, UR5, UR6, URZ ;  /* 0x0000000605057290 */ /* 0x000fe2000fffe03f */
[----:B------:R-:W5:Y:S01]  /*9490*/  LD.E.128 R44, desc[UR48][R24.64] ;  /* 0x00000030182c7980 */ /* 0x000f62000c101d00 */
[----:B------:R-:W-:Y:S01]  /*94a0*/  UIMAD UR7, UR42, UR9, UR7 ;  /* 0x000000092a0772a4 */ /* 0x000fe2000f8e0207 */
[----:B----4-:R-:W-:Y:S01]  /*94b0*/  IMAD.MOV.U32 R7, RZ, RZ, R8 ;  /* 0x000000ffff077224 */ /* 0x010fe200078e0008 */
[----:B------:R-:W-:Y:S01]  /*94c0*/  UIMAD.WIDE.U32 UR42, UR42, UR8, UR4 ;  /* 0x000000082a2a72a5 */ /* 0x000fe2000f8e0004 */
[----:B------:R-:W5:Y:S04]  /*94d0*/  LD.E.128 R32, desc[UR48][R20.64] ;  /* 0x0000003014207980 */ /* 0x000f68000c101d00 */
[----:B------:R-:W5:Y:S01]  /*94e0*/  LD.E.128 R28, desc[UR48][R14.64] ;  /* 0x000000300e1c7980 */ /* 0x000f62000c101d00 */
[----:B0-----:R-:W-:Y:S01]  /*94f0*/  @P2 SHF.R.U32.HI R7, RZ, R5, R0 ;  /* 0x00000005ff072219 */ /* 0x001fe20000011600 */
[----:B------:R-:W-:-:S02]  /*9500*/  UIADD3 UR4, UR43, UR7, URZ ;  /* 0x000000072b047290 */ /* 0x000fc4000fffe03f */
[----:B------:R-:W5:Y:S04]  /*9510*/  LD.E.128 R56, desc[UR48][R12.64] ;  /* 0x000000300c387980 */ /* 0x000f68000c101d00 */
[----:B------:R0:W5:Y:S01]  /*9520*/  LD.E.128 R52, desc[UR48][R10.64] ;  /* 0x000000300a347980 */ /* 0x000162000c101d00 */
[--C-:B------:R-:W-:Y:S01]  /*9530*/  SHF.R.S32.HI R0, RZ, 0x1f, R7.reuse ;  /* 0x0000001fff007819 */ /* 0x100fe20000011407 */
[----:B------:R-:W-:Y:S01]  /*9540*/  IMAD.MOV R6, RZ, RZ, -R7 ;  /* 0x000000ffff067224 */ /* 0x000fe200078e0a07 */
[----:B------:R-:W-:Y:S01]  /*9550*/  ULDC.64 UR6, c[0x0][0xae0] ;  /* 0x0002b80000067ab9 */ /* 0x000fe20000000a00 */
[----:B------:R-:W-:Y:S01]  /*9560*/  IMAD.U32 R5, RZ, RZ, UR43 ;  /* 0x0000002bff057e24 */ /* 0x000fe2000f8e00ff */
[----:B------:R-:W-:Y:S01]  /*9570*/  @!PT LDS RZ, [RZ] ;  /* 0x00000000fffff984 */ /* 0x000fe20000000800 */
[----:B------:R-:W-:Y:S01]  /*9580*/  @!PT LDS RZ, [RZ] ;  /* 0x00000000fffff984 */ /* 0x000fe20000000800 */
[----:B------:R-:W-:Y:S01]  /*9590*/  @!PT LDS RZ, [RZ] ;  /* 0x00000000fffff984 */ /* 0x000fe20000000800 */
[----:B------:R-:W-:Y:S01]  /*95a0*/  @!PT LDS RZ, [RZ] ;  /* 0x00000000fffff984 */ /* 0x000fe20000000800 */
[----:B------:R2:W-:Y:S06]  /*95b0*/  MEMBAR.ALL.CTA ;  /* 0x0000000000007992 */ /* 0x0005ec0000008000 */
[----:B--2---:R-:W2:Y:S01]  /*95c0*/  FENCE.VIEW.ASYNC.S ;  /* 0x00000000000073c6 */ /* 0x004ea20000000000 */
[----:B------:R-:W-:Y:S01]  /*95d0*/  IMAD R0, R0, UR6, RZ ;  /* 0x0000000600007c24 */ /* 0x000fe2000f8e02ff */
[----:B------:R-:W-:Y:S01]  /*95e0*/  UIADD3 UR39, UR39, 0x29820, URZ ;  /* 0x0002982027277890 */ /* 0x000fe2000fffe03f */
[----:B------:R-:W-:Y:S01]  /*95f0*/  IMAD R3, R3, R6, R8 ;  /* 0x0000000603037224 */ /* 0x000fe200078e0208 */
[----:B------:R-:W-:Y:S01]  /*9600*/  UIADD3 UR52, UR52, 0x1, URZ ;  /* 0x0000000134347890 */ /* 0x000fe2000fffe03f */
[----:B-1----:R-:W-:Y:S01]  /*9610*/  IMAD.U32 R4, RZ, RZ, UR42 ;  /* 0x0000002aff047e24 */ /* 0x002fe2000f8e00ff */
[----:B------:R-:W-:Y:S01]  /*9620*/  ULDC.64 UR8, c[0x0][0xa80] ;  /* 0x0002a00000087ab9 */ /* 0x000fe20000000a00 */
        /* <DEDUP_REMOVED lines=8> */
[----:B------:R-:W-:Y:S01]  /*96b0*/  ULDC UR4, c[0x0][0xc] ;  /* 0x0000030000047ab9 */ /* 0x000fe20000000800 */
[C---:B------:R-:W-:Y:S02]  /*96c0*/  IMAD R7, R3.reuse, UR7, R0 ;  /* 0x0000000703077c24 */ /* 0x040fe4000f8e0200 */
[----:B------:R-:W-:Y:S01]  /*96d0*/  IMAD.WIDE.U32 R4, R3, UR6, R4 ;  /* 0x0000000603047c25 */ /* 0x000fe2000f8e0004 */
[----:B------:R-:W-:Y:S01]  /*96e0*/  ISETP.GE.AND P1, PT, R85, R68, PT ;  /* 0x000000445500720c */ /* 0x000fe20003f26270 */
[----:B------:R-:W-:Y:S01]  /*96f0*/  UMOV UR5, 0x1 ;  /* 0x0000000100057882 */ /* 0x000fe20000000000 */
[----:B------:R-:W-:Y:S01]  /*9700*/  UIADD3 UR41, UR4, UR41, URZ ;  /* 0x0000002904297290 */ /* 0x000fe2000fffe03f */
[----:B------:R-:W-:Y:S01]  /*9710*/  IMAD.IADD R5, R5, 0x1, R7 ;  /* 0x0000000105057824 */ /* 0x000fe200078e0207 */
[----:B------:R-:W-:Y:S01]  /*9720*/  UPRMT UR4, URZ, 0x654, UR39 ;  /* 0x000006543f047896 */ /* 0x000fe20008000027 */
[C---:B------:R-:W-:Y:S01]  /*9730*/  LEA R0, P0, R4.reuse, UR8, 0x1 ;  /* 0x0000000804007c11 */ /* 0x040fe2000f8008ff */
[----:B------:R-:W-:Y:S01]  /*9740*/  UPRMT UR39, UR5, 0x654, UR39 ;  /* 0x0000065405277896 */ /* 0x000fe20008000027 */
[----:B------:R-:W-:Y:S01]  /*9750*/  VIADD R3, R85, 0x20 ;  /* 0x0000002055037836 */ /* 0x000fe20000000000 */
[----:B------:R-:W-:Y:S01]  /*9760*/  UISETP.NE.AND UP0, UPT, UR52, 0x2, UPT ;  /* 0x000000023400788c */ /* 0x000fe2000bf05270 */
[----:B0-----:R-:W-:-:S03]  /*9770*/  LEA.HI.X R10, R4, UR9, R5, 0x1, P0 ;  /* 0x00000009040a7c11 */ /* 0x001fc600080f0c05 */
[----:B------:R-:W-:Y:S01]  /*9780*/  USEL UR5, URZ, 0x1, UP0 ;  /* 0x000000013f057887 */ /* 0x000fe20008000000 */
[-C--:B------:R-:W-:Y:S01]  /*9790*/  ISETP.GE.AND P3, PT, R3, R68.reuse, PT ;  /* 0x000000440300720c */ /* 0x080fe20003f66270 */
[----:B------:R-:W-:Y:S01]  /*97a0*/  VIADD R3, R85, 0x40 ;  /* 0x0000004055037836 */ /* 0x000fe20000000000 */
[----:B--2---:R-:W-:Y:S01]  /*97b0*/  SYNCS.ARRIVE.TRANS64.RED.A1T0 RZ, [UR4], RZ ;  /* 0x000000ffffff79a7 */ /* 0x004fe20008100404 */
[----:B------:R-:W-:Y:S01]  /*97c0*/  USEL UR52, UR52, URZ, UP0 ;  /* 0x0000003f34347287 */ /* 0x000fe20008000000 */
[----:B------:R0:W1:Y:S01]  /*97d0*/  SHFL.IDX PT, R8, R0, RZ, 0x181f ;  /* 0x00181fff00087589 */ /* 0x00006200000e0000 */
[----:B------:R-:W-:Y:S01]  /*97e0*/  ULOP3.LUT UR44, UR44, UR5, URZ, 0x3c, !UPT ;  /* 0x000000052c2c7292 */ /* 0x000fe2000f8e3c3f */
[----:B------:R-:W-:Y:S02]  /*97f0*/  BSSY B0, `(.L_x_168) ;  /* 0x000000d000007945 */ /* 0x000fe40003800000 */
[----:B------:R0:W2:Y:S01]  /*9800*/  SHFL.IDX PT, R9, R10, RZ, 0x181f ;  /* 0x00181fff0a097589 */ /* 0x0000a200000e0000 */
[----:B------:R-:W-:Y:S01]  /*9810*/  SYNCS.ARRIVE.TRANS64.RED.A1T0 RZ, [UR39], RZ ;  /* 0x000000ffffff79a7 */ /* 0x000fe20008100427 */
[----:B------:R-:W-:Y:S01]  /*9820*/  ISETP.GE.AND P0, PT, R3, R68, PT ;  /* 0x000000440300720c */ /* 0x000fe20003f06270 */
[----:B------:R-:W-:-:S12]  /*9830*/  @P1 BRA `(.L_x_169) ;  /* 0x0000000000201947 */ /* 0x000fd80003800000 */
[----:B------:R-:W-:Y:S02]  /*9840*/  ULDC UR4, c[0x0][0xac8] ;  /* 0x0002b20000047ab9 */ /* 0x000fe40000000800 */
[----:B------:R-:W-:Y:S02]  /*9850*/  ISETP.GE.AND P2, PT, R18, UR4, PT ;  /* 0x0000000412007c0c */ /* 0x000fe4000bf46270 */
[----:B------:R-:W-:-:S11]  /*9860*/  ISETP.GE.AND P1, PT, R17, UR4, PT ;  /* 0x0000000411007c0c */ /* 0x000fd6000bf26270 */
[C---:B-1----:R-:W-:Y:S02]  /*9870*/  @!P2 LEA R6, P4, R18.reuse, R8, 0x1 ;  /* 0x000000081206a211 */ /* 0x042fe400078808ff */
[----:B--2---:R-:W-:Y:S02]  /*9880*/  @!P1 IMAD.WIDE R4, R17, 0x2, R8 ;  /* 0x0000000211049825 */ /* 0x004fe400078e0208 */
[----:B------:R-:W-:-:S03]  /*9890*/  @!P2 LEA.HI.X R7, R18, R9, R193, 0x1, P4 ;  /* 0x000000091207a211 */ /* 0x000fc600020f0cc1 */
[----:B-----5:R3:W-:Y:S04]  /*98a0*/  @!P1 ST.E.128 desc[UR48][R4.64], R48 ;  /* 0x0000003004009985 */ /* 0x0207e8000c101d30 */
[----:B------:R3:W-:Y:S02]  /*98b0*/  @!P2 ST.E.128 desc[UR48][R6.64], R56 ;  /* 0x000000380600a985 */ /* 0x0007e4000c101d30 */
.L_x_169:
[----:B------:R-:W-:Y:S05]  /*98c0*/  BSYNC B0 ;  /* 0x0000000000007941 */ /* 0x000fea0003800000 */
.L_x_168:
[----:B--2---:R2:W4:Y:S01]  /*98d0*/  SHFL.IDX PT, R9, R10, 0x1, 0x181f ;  /* 0x00381f000a097f89 */ /* 0x00452200000e0000 */
[----:B------:R-:W-:Y:S03]  /*98e0*/  BSSY B0, `(.L_x_170) ;  /* 0x000000b000007945 */ /* 0x000fe60003800000 */
[----:B-1----:R2:W1:Y:S01]  /*98f0*/  SHFL.IDX PT, R8, R0, 0x1, 0x181f ;  /* 0x00381f0000087f89 */ /* 0x00246200000e0000 */
[----:B------:R-:W-:Y:S05]  /*9900*/  @P3 BRA `(.L_x_171) ;  /* 0x0000000000203947 */ /* 0x000fea0003800000 */
[----:B------:R-:W-:Y:S02]  /*9910*/  ULDC UR4, c[0x0][0xac8] ;  /* 0x0002b20000047ab9 */ /* 0x000fe40000000800 */
[----:B------:R-:W-:Y:S02]  /*9920*/  ISETP.GE.AND P3, PT, R18, UR4, PT ;  /* 0x0000000412007c0c */ /* 0x000fe4000bf66270 */
[----:B------:R-:W-:-:S11]  /*9930*/  ISETP.GE.AND P2, PT, R17, UR4, PT ;  /* 0x0000000411007c0c */ /* 0x000fd6000bf46270 */
[C---:B-1-3--:R-:W-:Y:S02]  /*9940*/  @!P3 LEA R6, P1, R18.reuse, R8, 0x1 ;  /* 0x000000081206b211 */ /* 0x04afe400078208ff */
[----:B----4-:R-:W-:Y:S02]  /*9950*/  @!P2 IMAD.WIDE R4, R17, 0x2, R8 ;  /* 0x000000021104a825 */ /* 0x010fe400078e0208 */
[----:B------:R-:W-:-:S03]  /*9960*/  @!P3 LEA.HI.X R7, R18, R9, R193, 0x1, P1 ;  /* 0x000000091207b211 */ /* 0x000fc600008f0cc1 */
[----:B-----5:R1:W-:Y:S04]  /*9970*/  @!P2 ST.E.128 desc[UR48][R4.64], R44 ;  /* 0x0000002c0400a985 */ /* 0x0203e8000c101d30 */
[----:B------:R1:W-:Y:S02]  /*9980*/  @!P3 ST.E.128 desc[UR48][R6.64], R52 ;  /* 0x000000340600b985 */ /* 0x0003e4000c101d30 */
.L_x_171:
[----:B------:R-:W-:Y:S05]  /*9990*/  BSYNC B0 ;  /* 0x0000000000007941 */ /* 0x000fea0003800000 */
.L_x_170:
[----:B----4-:R4:W0:Y:S01]  /*99a0*/  SHFL.IDX PT, R9, R10, 0x2, 0x181f ;  /* 0x00581f000a097f89 */ /* 0x01082200000e0000 */
[----:B------:R-:W-:Y:S03]  /*99b0*/  BSSY B0, `(.L_x_172) ;  /* 0x000000b000007945 */ /* 0x000fe60003800000 */
[----:B-1----:R4:W1:Y:S01]  /*99c0*/  SHFL.IDX PT, R8, R0, 0x2, 0x181f ;  /* 0x00581f0000087f89 */ /* 0x00286200000e0000 */
[----:B------:R-:W-:Y:S05]  /*99d0*/  @P0 BRA `(.L_x_173) ;  /* 0x0000000000200947 */ /* 0x000fea0003800000 */
[----:B------:R-:W-:Y:S02]  /*99e0*/  ULDC UR4, c[0x0][0xac8] ;  /* 0x0002b20000047ab9 */ /* 0x000fe40000000800 */
[----:B------:R-:W-:Y:S02]  /*99f0*/  ISETP.GE.AND P2, PT, R18, UR4, PT ;  /* 0x0000000412007c0c */ /* 0x000fe4000bf46270 */
[----:B------:R-:W-:-:S11]  /*9a00*/  ISETP.GE.AND P1, PT, R17, UR4, PT ;  /* 0x0000000411007c0c */ /* 0x000fd6000bf26270 */
[C---:B-1-3--:R-:W-:Y:S02]  /*9a10*/  @!P2 LEA R6, P0, R18.reuse, R8, 0x1 ;  /* 0x000000081206a211 */ /* 0x04afe400078008ff */
[----:B0-----:R-:W-:Y:S02]  /*9a20*/  @!P1 IMAD.WIDE R4, R17, 0x2, R8 ;  /* 0x0000000211049825 */ /* 0x001fe400078e0208 */
[----:B------:R-:W-:-:S03]  /*9a30*/  @!P2 LEA.HI.X R7, R18, R9, R193, 0x1, P0 ;  /* 0x000000091207a211 */ /* 0x000fc600000f0cc1 */
[----:B-----5:R0:W-:Y:S04]  /*9a40*/  @!P1 ST.E.128 desc[UR48][R4.64], R32 ;  /* 0x0000002004009985 */ /* 0x0201e8000c101d30 */
[----:B------:R0:W-:Y:S02]  /*9a50*/  @!P2 ST.E.128 desc[UR48][R6.64], R40 ;  /* 0x000000280600a985 */ /* 0x0001e4000c101d30 */
.L_x_173:
[----:B------:R-:W-:Y:S05]  /*9a60*/  BSYNC B0 ;  /* 0x0000000000007941 */ /* 0x000fea0003800000 */
.L_x_172:
        /* <DEDUP_REMOVED lines=10> */
[C---:B0--3--:R-:W-:Y:S02]  /*9b10*/  @!P2 LEA R6, P0, R18.reuse, R8, 0x1 ;  /* 0x000000081206a211 */ /* 0x049fe400078008ff */
[----:B------:R-:W-:Y:S02]  /*9b20*/  @!P1 IMAD.WIDE R4, R17, 0x2, R8 ;  /* 0x0000000211049825 */ /* 0x000fe400078e0208 */
[----:B------:R-:W-:-:S03]  /*9b30*/  @!P2 LEA.HI.X R7, R18, R9, R193, 0x1, P0 ;  /* 0x000000091207a211 */ /* 0x000fc600000f0cc1 */
[----:B-----5:R1:W-:Y:S04]  /*9b40*/  @!P1 ST.E.128 desc[UR48][R4.64], R28 ;  /* 0x0000001c04009985 */ /* 0x0203e8000c101d30 */
[----:B------:R1:W-:Y:S02]  /*9b50*/  @!P2 ST.E.128 desc[UR48][R6.64], R36 ;  /* 0x000000240600a985 */ /* 0x0003e4000c101d30 */
.L_x_175:
[----:B------:R-:W-:Y:S05]  /*9b60*/  BSYNC B0 ;  /* 0x0000000000007941 */ /* 0x000fea0003800000 */
.L_x_174:
[----:B--2-4-:R-:W2:Y:S02]  /*9b70*/  LDC R0, c[0x0][0xc34] ;  /* 0x00030d00ff007b82 */ /* 0x014ea40000000800 */
[----:B--2---:R-:W-:-:S13]  /*9b80*/  ISETP.LE.AND P0, PT, R0, UR41, PT ;  /* 0x0000002900007c0c */ /* 0x004fda000bf03270 */
[----:B------:R-:W-:Y:S05]  /*9b90*/  @!P0 BRA `(.L_x_176) ;  /* 0xffffff7400c88947 */ /* 0x000fea000383ffff */
[----:B------:R-:W-:Y:S05]  /*9ba0*/  EXIT ;  /* 0x000000000000794d */ /* 0x000fea0003800000 */
.L_x_142:
[----:B------:R-:W-:-:S08]  /*9bb0*/  NOP ;  /* 0x0000000000007918 */ /* 0x000fd00000000000 */
[----:B-1----:R-:W0:-:S00]  /*9bc0*/  USETMAXREG.DEALLOC.CTAPOOL 0x18 ;  /* 0x00000018000079c8 */ /* 0x002e0000080e0500 */
[----:B0-----:R-:W0:Y:S01]  /*9bd0*/  LDC R2, c[0x0][0xc34] ;  /* 0x00030d00ff027b82 */ /* 0x001e220000000800 */
[----:B------:R-:W-:Y:S01]  /*9be0*/  IMAD.MOV.U32 R0, RZ, RZ, 0x1 ;  /* 0x00000001ff007424 */ /* 0x000fe200078e00ff */
[----:B------:R-:W-:Y:S01]  /*9bf0*/  UMOV UR46, 0x1 ;  /* 0x00000001002e7882 */ /* 0x000fe20000000000 */
[----:B------:R-:W-:-:S03]  /*9c00*/  IMAD.MOV.U32 R17, RZ, RZ, RZ ;  /* 0x000000ffff117224 */ /* 0x000fc600078e00ff */
[----:B------:R1:W-:Y:S01]  /*9c10*/  STL [R1], R0 ;  /* 0x0000000001007387 */ /* 0x0003e20000100800 */
[----:B0-----:R-:W-:-:S13]  /*9c20*/  ISETP.LE.AND P0, PT, R2, UR50, PT ;  /* 0x0000003202007c0c */ /* 0x001fda000bf03270 */
[----:B-1----:R-:W-:Y:S05]  /*9c30*/  @P0 BRA `(.L_x_177) ;  /* 0x0000003400300947 */ /* 0x002fea0003800000 */
[----:B------:R-:W0:Y:S01]  /*9c40*/  S2R R4, SR_TID.X ;  /* 0x0000000000047919 */ /* 0x000e220000002100 */
[----:B------:R-:W1:Y:S01]  /*9c50*/  S2UR UR4, SR_CgaCtaId ;  /* 0x00000000000479c3 */ /* 0x000e620000008800 */
[----:B------:R-:W-:Y:S01]  /*9c60*/  UMOV UR41, 0x400 ;  /* 0x0000040000297882 */ /* 0x000fe20000000000 */
[----:B------:R-:W-:Y:S01]  /*9c70*/  LOP3.LUT R19, R19, 0xfffffffe, RZ, 0xc0, !PT ;  /* 0xfffffffe13137812 */ /* 0x000fe200078ec0ff */
        /* <DEDUP_REMOVED lines=12> */
[----:B------:R-:W-:-:S02]  /*9d40*/  LOP3.LUT R0, R2, 0x1b0, RZ, 0xc0, !PT ;  /* 0x000001b002007812 */ /* 0x000fc400078ec0ff */
[----:B------:R-:W-:Y:S02]  /*9d50*/  LOP3.LUT P0, RZ, R4, 0x1f, RZ, 0xc0, !PT ;  /* 0x0000001f04ff7812 */ /* 0x000fe4000780c0ff */
[----:B------:R-:W-:Y:S01]  /*9d60*/  LOP3.LUT R9, R0, 0x30, R3, 0x78, !PT ;  /* 0x0000003000097812 */ /* 0x000fe200078e7803 */
[----:B------:R-:W-:Y:S01]  /*9d70*/  IMAD.SHL.U32 R0, R4, 0x20, RZ ;  /* 0x0000002004007824 */ /* 0x000fe200078e00ff */
[----:B------:R-:W-:Y:S02]  /*9d80*/  SHF.R.U32.HI R6, RZ, 0x5, R10 ;  /* 0x00000005ff067819 */ /* 0x000fe4000001160a */
[----:B------:R-:W-:Y:S02]  /*9d90*/  ISETP.NE.AND P2, PT, R10, RZ, PT ;  /* 0x000000ff0a00720c */ /* 0x000fe40003f45270 */
[----:B------:R-:W-:Y:S01]  /*9da0*/  LOP3.LUT R3, R0, 0x80, RZ, 0xc0, !PT ;  /* 0x0000008000037812 */ /* 0x000fe200078ec0ff */
[----:B------:R-:W-:Y:S01]  /*9db0*/  IMAD.SHL.U32 R7, R6, 0x200, RZ ;  /* 0x0000020006077824 */ /* 0x000fe200078e00ff */
[----:B------:R-:W-:-:S02]  /*9dc0*/  ISETP.NE.OR P0, PT, R10, RZ, !P0 ;  /* 0x000000ff0a00720c */ /* 0x000fc40004705670 */
[----:B------:R-:W-:Y:S01]  /*9dd0*/  LOP3.LUT R3, R3, 0x10, R4, 0xf8, !PT ;  /* 0x0000001003037812 */ /* 0x000fe200078ef804 */
[----:B------:R-:W-:-:S03]  /*9de0*/  IMAD.SHL.U32 R4, R4, 0x80, RZ ;  /* 0x0000008004047824 */ /* 0x000fc600078e00ff */
[----:B------:R-:W-:Y:S02]  /*9df0*/  LOP3.LUT R8, R3, 0x10, R8, 0x78, !PT ;  /* 0x0000001003087812 */ /* 0x000fe400078e7808 */
[----:B------:R-:W-:Y:S02]  /*9e00*/  LOP3.LUT R3, R4, 0x380, RZ, 0xc0, !PT ;  /* 0x0000038004037812 */ /* 0x000fe400078ec0ff */
[----:B------:R-:W-:-:S03]  /*9e10*/  @P2 LOP3.LUT R19, R19, 0x1, RZ, 0xfc, !PT ;  /* 0x0000000113132812 */ /* 0x000fc600078efcff */
[----:B------:R-:W-:Y:S01]  /*9e20*/  IMAD R5, R6, 0x10, R3 ;  /* 0x0000001006057824 */ /* 0x000fe200078e0203 */
[C---:B------:R-:W-:Y:S02]  /*9e30*/  LOP3.LUT R6, R7.reuse, 0x40, R2, 0xf8, !PT ;  /* 0x0000004007067812 */ /* 0x040fe400078ef802 */
[----:B------:R-:W-:Y:S02]  /*9e40*/  LOP3.LUT R7, R7, 0x60, R0, 0xf8, !PT ;  /* 0x0000006007077812 */ /* 0x000fe400078ef800 */
[----:B------:R-:W-:Y:S02]  /*9e50*/  LOP3.LUT R5, R5, 0x70, R2, 0x78, !PT ;  /* 0x0000007005057812 */ /* 0x000fe400078e7802 */
[----:B------:R-:W-:Y:S02]  /*9e60*/  LOP3.LUT R7, R7, 0x100, R0, 0xf8, !PT ;  /* 0x0000010007077812 */ /* 0x000fe400078ef800 */
[----:B------:R-:W-:Y:S02]  /*9e70*/  LOP3.LUT R5, R5, 0xc00, R4, 0xf8, !PT ;  /* 0x00000c0005057812 */ /* 0x000fe400078ef804 */
[----:B------:R-:W-:-:S02]  /*9e80*/  LOP3.LUT R4, R7, R8, RZ, 0xfc, !PT ;  /* 0x0000000807047212 */ /* 0x000fc400078efcff */
[----:B------:R-:W-:Y:S01]  /*9e90*/  LOP3.LUT R3, R6, R9, RZ, 0xfc, !PT ;  /* 0x0000000906037212 */ /* 0x000fe200078efcff */
[----:B------:R0:W-:Y:S01]  /*9ea0*/  STL [R1+0x18], R5 ;  /* 0x0000180501007387 */ /* 0x0001e20000100800 */
[----:B------:R-:W-:Y:S02]  /*9eb0*/  LOP3.LUT R19, R19, 0xfffffffd, RZ, 0xc0, !PT ;  /* 0xfffffffd13137812 */ /* 0x000fe400078ec0ff */
[----:B------:R-:W-:Y:S01]  /*9ec0*/  LOP3.LUT R2, R2, 0x30, RZ, 0xc0, !PT ;  /* 0x0000003002027812 */ /* 0x000fe200078ec0ff */
[----:B------:R1:W-:Y:S01]  /*9ed0*/  STL [R1+0x14], R4 ;  /* 0x0000140401007387 */ /* 0x0003e20000100800 */
[----:B------:R-:W-:Y:S02]  /*9ee0*/  @P0 LOP3.LUT R19, R19, 0x2, RZ, 0xfc, !PT ;  /* 0x0000000213130812 */ /* 0x000fe400078efcff */
[----:B0-----:R-:W-:Y:S01]  /*9ef0*/  SHF.R.U32.HI R5, RZ, 0x2, R10 ;  /* 0x00000002ff057819 */ /* 0x001fe2000001160a */
[----:B-1----:R-:W-:-:S03]  /*9f00*/  IMAD.MOV.U32 R4, RZ, RZ, 0x40 ;  /* 0x00000040ff047424 */ /* 0x002fc600078e00ff */
[----:B------:R-:W-:Y:S01]  /*9f10*/  LOP3.LUT R5, R5, 0x60, R0, 0xf8, !PT ;  /* 0x0000006005057812 */ /* 0x000fe200078ef800 */
[----:B------:R-:W-:Y:S01]  /*9f20*/  VIADD R0, R3, UR41 ;  /* 0x0000002903007c36 */ /* 0x000fe20008000000 */
[----:B------:R-:W-:Y:S02]  /*9f30*/  LOP3.LUT R3, R2, 0x40, RZ, 0xfc, !PT ;  /* 0x0000004002037812 */ /* 0x000fe400078efcff */
[----:B------:R-:W-:-:S05]  /*9f40*/  SEL R4, R4, 0xffffffc0, !P1 ;  /* 0xffffffc004047807 */ /* 0x000fca0004800000 */
[----:B------:R0:W-:Y:S04]  /*9f50*/  STL [R1+0x1c], R4 ;  /* 0x00001c0401007387 */ /* 0x0001e80000100800 */
[----:B------:R1:W-:Y:S01]  /*9f60*/  STL [R1+0x20], R0 ;  /* 0x0000200001007387 */ /* 0x0003e20000100800 */
[----:B0-----:R-:W-:Y:S01]  /*9f70*/  IMAD.MOV.U32 R4, RZ, RZ, 0x1 ;  /* 0x00000001ff047424 */ /* 0x001fe200078e00ff */
[----:B-1----:R-:W-:-:S04]  /*9f80*/  LOP3.LUT R0, R2, 0x80, RZ, 0xfc, !PT ;  /* 0x0000008002007812 */ /* 0x002fc800078efcff */
[----:B------:R0:W-:Y:S03]  /*9f90*/  STL [R1], R4 ;  /* 0x0000000401007387 */ /* 0x0001e60000100800 */
.L_x_230:
        /* <DEDUP_REMOVED lines=29> */
[----:B-12---:R-:W-:Y:S11]  /*a170*/  @!P0 BRA `(.L_x_178) ;  /* 0x0000000000408947 */ /* 0x006ff60003800000 */
        /* <DEDUP_REMOVED lines=16> */
.L_x_178:
[----:B------:R-:W-:Y:S01]  /*a280*/  UIADD3 UR4, UR41, 0xa400, URZ ;  /* 0x0000a40029047890 */ /* 0x000fe2000fffe03f */
[----:B------:R-:W-:-:S05]  /*a290*/  LOP3.LUT R19, R19, 0xfffffffb, RZ, 0xc0, !PT ;  /* 0xfffffffb13137812 */ /* 0x000fca00078ec0ff */
[----:B------:R-:W-:-:S05]  /*a2a0*/  IMAD.U32 R16, RZ, RZ, UR4 ;  /* 0x00000004ff107e24 */ /* 0x000fca000f8e00ff */
[----:B------:R-:W-:-:S13]  /*a2b0*/  LOP3.LUT P0, RZ, R16, 0x3ff, RZ, 0xc0, !PT ;  /* 0x000003ff10ff7812 */ /* 0x000fda000780c0ff */
[----:B------:R-:W-:Y:S01]  /*a2c0*/  @P0 LOP3.LUT R19, R19, 0x4, RZ, 0xfc, !PT ;  /* 0x0000000413130812 */ /* 0x000fe200078efcff */
[----:B------:R-:W-:Y:S06]  /*a2d0*/  @!P0 BRA `(.L_x_179) ;  /* 0x0000000000408947 */ /* 0x000fec0003800000 */
        /* <DEDUP_REMOVED lines=16> */
.L_x_179:
        /* <DEDUP_REMOVED lines=20> */
.L_x_180:
        /* <DEDUP_REMOVED lines=18> */
.L_x_181:
[----:B------:R-:W-:Y:S01]  /*a640*/  ULDC.64 UR4, c[0x0][0x9f8] ;  /* 0x00027e0000047ab9 */ /* 0x000fe20000000a00 */
[----:B------:R-:W-:Y:S01]  /*a650*/  IMAD.U32 R0, RZ, RZ, UR44 ;  /* 0x0000002cff007e24 */ /* 0x000fe2000f8e00ff */
[----:B------:R-:W-:-:S04]  /*a660*/  UISETP.NE.U32.AND UP0, UPT, UR4, URZ, UPT ;  /* 0x0000003f0400728c */ /* 0x000fc8000bf05070 */
[----:B------:R-:W-:-:S06]  /*a670*/  UISETP.NE.AND.EX UP0, UPT, UR5, URZ, UPT, UP0 ;  /* 0x0000003f0500728c */ /* 0x000fcc000bf05300 */
[----:B------:R-:W-:-:S05]  /*a680*/  PLOP3.LUT P0, PT, PT, PT, UP0, 0x80, 0x0 ;  /* 0x000000000000781c */ /* 0x000fca0003f0f008 */
[----:B------:R-:W-:Y:S02]  /*a690*/  @UP0 ULDC.64 UR4, c[0x0][0x9f8] ;  /* 0x00027e0000040ab9 */ /* 0x000fe40000000a00 */
[----:B------:R-:W-:-:S06]  /*a6a0*/  @UP0 UIMAD.WIDE UR4, UR44, 0x4, UR4 ;  /* 0x000000042c0408a5 */ /* 0x000fcc000f8e0204 */
[----:B------:R-:W-:Y:S02]  /*a6b0*/  IMAD.U32 R2, RZ, RZ, UR4 ;  /* 0x00000004ff027e24 */ /* 0x000fe4000f8e00ff */
[----:B------:R-:W-:-:S05]  /*a6c0*/  IMAD.U32 R3, RZ, RZ, UR5 ;  /* 0x00000005ff037e24 */ /* 0x000fca000f8e00ff */
[----:B------:R1:W2:Y:S01]  /*a6d0*/  @P0 LDG.E R0, desc[UR48][R2.64] ;  /* 0x0000003002000981 */ /* 0x0002a2000c1e1900 */
[----:B------:R-:W-:Y:S01]  /*a6e0*/  UMOV UR4, 0xffffffff ;  /* 0xffffffff00047882 */ /* 0x000fe20000000000 */
[----:B------:R-:W-:Y:S01]  /*a6f0*/  LOP3.LUT R19, R19, 0xfffffffb, RZ, 0xc0, !PT ;  /* 0xfffffffb13137812 */ /* 0x000fe200078ec0ff */
[----:B------:R-:W3:Y:S01]  /*a700*/  S2R R18, SR_TID.X ;  /* 0x0000000000127919 */ /* 0x000ee20000002100 */
[----:B-1----:R-:W1:Y:S02]  /*a710*/  LDC.64 R2, c[0x0][0x418] ;  /* 0x00010600ff027b82 */ /* 0x002e640000000a00 */
[----:B-1----:R-:W-:Y:S02]  /*a720*/  ISETP.NE.U32.AND P0, PT, R2, RZ, PT ;  /* 0x000000ff0200720c */ /* 0x002fe40003f05070 */
[----:B---3--:R-:W-:Y:S02]  /*a730*/  SHF.R.U32.HI R18, RZ, 0x5, R18 ;  /* 0x00000005ff127819 */ /* 0x008fe40000011612 */
[----:B------:R-:W-:-:S02]  /*a740*/  ISETP.NE.AND.EX P1, PT, R3, RZ, PT, P0 ;  /* 0x000000ff0300720c */ /* 0x000fc40003f25300 */
[----:B------:R-:W-:-:S11]  /*a750*/  LOP3.LUT R18, R18, 0x3, RZ, 0xc0, !PT ;  /* 0x0000000312127812 */ /* 0x000fd600078ec0ff */
[----:B------:R-:W-:Y:S02]  /*a760*/  @P1 LOP3.LUT R19, R19, 0x4, RZ, 0xfc, !PT ;  /* 0x0000000413131812 */ /* 0x000fe400078efcff */
[----:B--2---:R-:W-:Y:S01]  /*a770*/  SHF.R.S32.HI R9, RZ, 0x1f, R0 ;  /* 0x0000001fff097819 */ /* 0x004fe20000011400 */
[----:B------:R1:W-:Y:S01]  /*a780*/  STL [R1+0x4], R0 ;  /* 0x0000040001007387 */ /* 0x0003e20000100800 */
[----:B------:R-:W-:-:S03]  /*a790*/  SEL R16, R0, RZ, !P1 ;  /* 0x000000ff00107207 */ /* 0x000fc60004800000 */
[----:B------:R1:W-:Y:S01]  /*a7a0*/  STL [R1+0x8], R9 ;  /* 0x0000080901007387 */ /* 0x0003e20000100800 */
[----:B------:R-:W-:Y:S05]  /*a7b0*/  BRA.DIV UR4, `(.L_x_182) ;  /* 0x0000002e04a47947 */ /* 0x000fea000b800000 */
[----:B------:R2:W3:Y:S02]  /*a7c0*/  SHFL.IDX PT, R14, R18, RZ, 0x1f ;  /* 0x00001fff120e7589 */ /* 0x0004e400000e0000 */
.L_x_246:
[----:B---3--:R-:W-:Y:S02]  /*a7d0*/  ISETP.NE.AND P0, PT, R14, RZ, PT ;  /* 0x000000ff0e00720c */ /* 0x008fe40003f05270 */
[----:B------:R-:W-:Y:S02]  /*a7e0*/  PLOP3.LUT P2, PT, PT, PT, PT, 0x8, 0x0 ;  /* 0x000000000000781c */ /* 0x000fe40003f4e170 */
[----:B------:R-:W-:-:S11]  /*a7f0*/  LOP3.LUT R19, R19, 0xfffffff7, RZ, 0xc0, !PT ;  /* 0xfffffff713137812 */ /* 0x000fd600078ec0ff */
[----:B------:R-:W-:Y:S01]  /*a800*/  @P2 LOP3.LUT R19, R19, 0x8, RZ, 0xfc, !PT ;  /* 0x0000000813132812 */ /* 0x000fe200078efcff */
[----:B------:R-:W-:Y:S06]  /*a810*/  @P0 BRA `(.L_x_183) ;  /* 0x0000000400c40947 */ /* 0x000fec0003800000 */
[----:B------:R-:W-:-:S06]  /*a820*/  UIADD3 UR4, UR39, -0x1, URZ ;  /* 0xffffffff27047890 */ /* 0x000fcc000fffe03f */
[----:B------:R-:W-:Y:S01]  /*a830*/  IMAD.U32 R6, RZ, RZ, UR4 ;  /* 0x00000004ff067e24 */ /* 0x000fe2000f8e00ff */
[----:B------:R-:W-:-:S03]  /*a840*/  UMOV UR4, 0xffffffff ;  /* 0xffffffff00047882 */ /* 0x000fc60000000000 */
[----:B------:R-:W-:Y:S05]  /*a850*/  BRA.DIV UR4, `(.L_x_184) ;  /* 0x0000002e049c7947 */ /* 0x000fea000b800000 */
[----:B------:R-:W-:-:S13]  /*a860*/  ELECT P6, URZ, PT ;  /* 0x00000000003f782f */ /* 0x000fda00038c0000 */
.L_x_249:
[----:B------:R-:W-:Y:S05]  /*a870*/  @!P6 BRA `(.L_x_183) ;  /* 0x0000000400ace947 */ /* 0x000fea0003800000 */
[----:B------:R-:W-:Y:S05]  /*a880*/  @!P1 BRA `(.L_x_185) ;  /* 0x0000000000449947 */ /* 0x000fea0003800000 */
        /* <DEDUP_REMOVED lines=16> */
[----:B-1----:R3:W5:Y:S04]  /*a990*/  LDG.E R0, desc[UR48][R2.64] ;  /* 0x0000003002007981 */ /* 0x002768000c1e1900 */
.L_x_185:
[----:B---3--:R-:W3:Y:S01]  /*a9a0*/  LDL R3, [R1] ;  /* 0x0000000001037983 */ /* 0x008ee20000100800 */
[----:B------:R-:W-:Y:S02]  /*a9b0*/  LEA R2, R17, UR41, 0x3 ;  /* 0x0000002911027c11 */ /* 0x000fe4000f8e18ff */
[----:B---3--:R-:W-:-:S04]  /*a9c0*/  SHF.L.U32 R3, R3, 0x1f, RZ ;  /* 0x0000001f03037819 */ /* 0x008fc800000006ff */
[----:B------:R-:W3:Y:S02]  /*a9d0*/  SYNCS.PHASECHK.TRANS64.TRYWAIT P0, [R2+URZ+0x29880], R3 ;  /* 0x02988003020075a7 */ /* 0x000ee4000800017f */
[----:B---3--:R-:W-:Y:S05]  /*a9e0*/  @!P0 BRA `(.L_x_186) ;  /* 0x0000002c00588947 */ /* 0x008fea0003800000 */
.L_x_250:
[----:B0-----:R-:W0:Y:S01]  /*a9f0*/  S2R R4, SR_TID.X ;  /* 0x0000000000047919 */ /* 0x001e220000002100 */
[----:B------:R-:W-:Y:S01]  /*aa00*/  UPRMT UR4, UR47, 0x9910, URZ ;  /* 0x000099102f047896 */ /* 0x000fe2000800003f */
[----:B0-----:R-:W-:-:S04]  /*aa10*/  LOP3.LUT R4, R4, 0x7f, RZ, 0xc0, !PT ;  /* 0x0000007f04047812 */ /* 0x001fc800078ec0ff */
[----:B------:R-:W-:-:S13]  /*aa20*/  ISETP.NE.AND P0, PT, R4, RZ, PT ;  /* 0x000000ff0400720c */ /* 0x000fda0003f05270 */
[----:B------:R-:W-:-:S04]  /*aa30*/  @!P0 IMAD.MOV.U32 R4, RZ, RZ, 0x5000 ;  /* 0x00005000ff048424 */ /* 0x000fc800078e00ff */
[----:B------:R0:W-:Y:S02]  /*aa40*/  @!P0 SYNCS.ARRIVE.TRANS64 RZ, [R2+URZ+0x29870], R4 ;  /* 0x0298700402ff89a7 */ /* 0x0001e4000800003f */
[----:B0-----:R-:W-:-:S05]  /*aa50*/  IMAD.U32 R4, RZ, RZ, UR4 ;  /* 0x00000004ff047e24 */ /* 0x001fca000f8e00ff */
[----:B------:R-:W-:-:S13]  /*aa60*/  ISETP.NE.AND P1, PT, R4, 0x2, PT ;  /* 0x000000020400780c */ /* 0x000fda0003f25270 */
[----:B------:R-:W-:Y:S05]  /*aa70*/  @P1 BRA `(.L_x_187) ;  /* 0x0000000000041947 */ /* 0x000fea0003800000 */
[----:B------:R-:W-:Y:S01]  /*aa80*/  BPT.TRAP 0x1 ;  /* 0x000000040000795c */ /* 0x000fe20000300000 */
.L_x_187:
[----:B------:R-:W-:-:S13]  /*aa90*/  LOP3.LUT P0, RZ, R19, 0x2, RZ, 0xc0, !PT ;  /* 0x0000000213ff7812 */ /* 0x000fda000780c0ff */
[----:B------:R-:W-:Y:S05]  /*aaa0*/  @P0 BRA `(.L_x_188) ;  /* 0x0000000000040947 */ /* 0x000fea0003800000 */
[----:B------:R-:W-:Y:S01]  /*aab0*/  BPT.TRAP 0x1 ;  /* 0x000000040000795c */ /* 0x000fe20000300000 */
.L_x_188:
[----:B------:R-:W0:Y:S01]  /*aac0*/  S2R R4, SR_CgaCtaId ;  /* 0x0000000000047919 */ /* 0x000e220000008800 */
[----:B------:R-:W-:Y:S01]  /*aad0*/  R2UR UR33, R2 ;  /* 0x00000000022172ca */ /* 0x000fe200000e0000 */
[----:B------:R-:W-:Y:S01]  /*aae0*/  UIADD3 UR4, UP0, UR52, 0x470, URZ ;  /* 0x0000047034047890 */ /* 0x000fe2000ff1e03f */
[----:B-----5:R-:W-:Y:S01]  /*aaf0*/  R2UR UR37, R0 ;  /* 0x00000000002572ca */ /* 0x020fe200000e0000 */
[----:B------:R-:W4:Y:S01]  /*ab00*/  S2R R5, SR_CgaCtaId ;  /* 0x0000000000057919 */ /* 0x000f220000008800 */
[----:B------:R-:W-:Y:S01]  /*ab10*/  UMOV UR6, 0x30000 ;  /* 0x0003000000067882 */ /* 0x000fe20000000000 */
[----:B------:R-:W-:Y:S01]  /*ab20*/  UIADD3.X UR5, URZ, UR53, URZ, UP0, !UPT ;  /* 0x000000353f057290 */ /* 0x000fe200087fe43f */
[----:B------:R-:W-:Y:S01]  /*ab30*/  UMOV UR8, 0x0 ;  /* 0x0000000000087882 */ /* 0x000fe20000000000 */
[----:B------:R-:W-:Y:S01]  /*ab40*/  UMOV UR9, 0x14f00000 ;  /* 0x14f0000000097882 */ /* 0x000fe20000000000 */
[----:B------:R-:W-:-:S05]  /*ab50*/  UMOV UR34, URZ ;  /* 0x0000003f00227c82 */ /* 0x000fca0008000000 */
[----:B------:R-:W-:Y:S01]  /*ab60*/  UIADD3 UR33, UR33, 0x29870, URZ ;  /* 0x0002987021217890 */ /* 0x000fe2000fffe03f */
[----:B0-----:R-:W-:Y:S02]  /*ab70*/  LOP3.LUT R4, R4, 0x1, RZ, 0xc0, !PT ;  /* 0x0000000104047812 */ /* 0x001fe400078ec0ff */
[----:B----4-:R-:W-:-:S03]  /*ab80*/  LOP3.LUT R5, R5, 0x1, RZ, 0xc0, !PT ;  /* 0x0000000105057812 */ /* 0x010fc600078ec0ff */
[----:B------:R-:W-:-:S04]  /*ab90*/  IMAD R4, R4, 0x2800, RZ ;  /* 0x0000280004047824 */ /* 0x000fc800078e02ff */
[----:B------:R-:W-:Y:S02]  /*aba0*/  IMAD R4, R17, 0x5000, R4 ;  /* 0x0000500011047824 */ /* 0x000fe400078e0204 */
[----:B------:R-:W-:-:S03]  /*abb0*/  IMAD R5, R5, 0x50, RZ ;  /* 0x0000005005057824 */ /* 0x000fc600078e02ff */
[----:B------:R-:W-:Y:S01]  /*abc0*/  R2UR UR32, R4 ;  /* 0x00000000042072ca */ /* 0x000fe200000e0000 */
[----:B------:R-:W-:-:S05]  /*abd0*/  IMAD R6, R6, 0xa0, R5 ;  /* 0x000000a006067824 */ /* 0x000fca00078e0205 */
[----:B------:R-:W-:-:S07]  /*abe0*/  R2UR UR35, R6 ;  /* 0x00000000062372ca */ /* 0x000fce00000e0000 */
[----:B------:R-:W-:-:S09]  /*abf0*/  UIADD3 UR32, UR41, 0xa400, UR32 ;  /* 0x0000a40029207890 */ /* 0x000fd2000fffe020 */
[----:B------:R0:W-:Y:S01]  /*ac00*/  UTMALDG.4D.MULTICAST [UR32], [UR4], UR6, desc[UR8] ;  /* 0x00000820040073b4 */ /* 0x0001e20008019806 */
[----:B------:R-:W4:Y:S02]  /*ac10*/  SYNCS.PHASECHK.TRANS64.TRYWAIT P0, [R2+URZ+0x29840], R3 ;  /* 0x02984003020075a7 */ /* 0x000f24000800017f */
[----:B0---4-:R-:W-:Y:S05]  /*ac20*/  @!P0 BRA `(.L_x_189) ;  /* 0x0000002800dc8947 */ /* 0x011fea0003800000 */
.L_x_251:
[----:B------:R-:W4:Y:S02]  /*ac30*/  S2R R4, SR_TID.X ;  /* 0x0000000000047919 */ /* 0x000f240000002100 */
[----:B----4-:R-:W-:-:S04]  /*ac40*/  LOP3.LUT R4, R4, 0x7f, RZ, 0xc0, !PT ;  /* 0x0000007f04047812 */ /* 0x010fc800078ec0ff */
[----:B------:R-:W-:-:S13]  /*ac50*/  ISETP.NE.AND P0, PT, R4, RZ, PT ;  /* 0x000000ff0400720c */ /* 0x000fda0003f05270 */
[----:B0--3--:R-:W-:-:S04]  /*ac60*/  @!P0 IMAD.MOV.U32 R3, RZ, RZ, 0x7800 ;  /* 0x00007800ff038424 */ /* 0x009fc800078e00ff */
[----:B------:R0:W-:Y:S01]  /*ac70*/  @!P0 SYNCS.ARRIVE.TRANS64 RZ, [R2+URZ+0x29830], R3 ;  /* 0x0298300302ff89a7 */ /* 0x0001e2000800003f */
[----:B------:R-:W-:Y:S05]  /*ac80*/  @P1 BRA `(.L_x_190) ;  /* 0x0000000000041947 */ /* 0x000fea0003800000 */
[----:B------:R-:W-:Y:S01]  /*ac90*/  BPT.TRAP 0x1 ;  /* 0x000000040000795c */ /* 0x000fe20000300000 */
.L_x_190:
[----:B------:R-:W-:-:S13]  /*aca0*/  LOP3.LUT P0, RZ, R19, 0x2, RZ, 0xc0, !PT ;  /* 0x0000000213ff7812 */ /* 0x000fda000780c0ff */
[----:B------:R-:W-:Y:S05]  /*acb0*/  @P0 BRA `(.L_x_191) ;  /* 0x0000000000040947 */ /* 0x000fea0003800000 */
[----:B------:R-:W-:Y:S01]  /*acc0*/  BPT.TRAP 0x1 ;  /* 0x000000040000795c */ /* 0x000fe20000300000 */
.L_x_191:
[----:B0-----:R-:W0:Y:S01]  /*acd0*/  S2R R3, SR_CgaCtaId ;  /* 0x0000000000037919 */ /* 0x001e220000008800 */
[----:B------:R-:W-:Y:S01]  /*ace0*/  R2UR UR25, R2 ;  /* 0x00000000021972ca */ /* 0x000fe200000e0000 */
[----:B------:R-:W-:Y:S01]  /*acf0*/  UIADD3 UR4, UP0, UR52, 0x370, URZ ;  /* 0x0000037034047890 */ /* 0x000fe2000ff1e03f */
[----:B------:R-:W-:Y:S01]  /*ad00*/  R2UR UR27, R6 ;  /* 0x00000000061b72ca */ /* 0x000fe200000e0000 */
[----:B------:R-:W-:Y:S01]  /*ad10*/  UMOV UR14, 0x30000 ;  /* 0x00030000000e7882 */ /* 0x000fe20000000000 */
[----:B------:R-:W-:Y:S01]  /*ad20*/  R2UR UR29, R0 ;  /* 0x00000000001d72ca */ /* 0x000fe200000e0000 */
[----:B------:R-:W-:Y:S01]  /*ad30*/  UIADD3.X UR5, URZ, UR53, URZ, UP0, !UPT ;  /* 0x000000353f057290 */ /* 0x000fe200087fe43f */
[----:B------:R-:W-:Y:S01]  /*ad40*/  PLOP3.LUT P0, PT, PT, PT, PT, 0x80, 0x0 ;  /* 0x000000000000781c */ /* 0x000fe20003f0f070 */
[----:B------:R-:W-:Y:S01]  /*ad50*/  UMOV UR6, 0x0 ;  /* 0x0000000000067882 */ /* 0x000fe20000000000 */
[----:B------:R-:W-:Y:S01]  /*ad60*/  UMOV UR7, 0x14f00000 ;  /* 0x14f0000000077882 */ /* 0x000fe20000000000 */
[----:B------:R-:W-:Y:S01]  /*ad70*/  UMOV UR26, URZ ;  /* 0x0000003f001a7c82 */ /* 0x000fe20008000000 */
[----:B------:R-:W-:Y:S01]  /*ad80*/  UMOV UR28, UR36 ;  /* 0x00000024001c7c82 */ /* 0x000fe20008000000 */
[----:B------:R-:W-:Y:S01]  /*ad90*/  UMOV UR18, 0x40 ;  /* 0x0000004000127882 */ /* 0x000fe20000000000 */
[----:B------:R-:W-:Y:S01]  /*ada0*/  UMOV UR20, UR36 ;  /* 0x0000002400147c82 */ /* 0x000fe20008000000 */
[----:B------:R-:W-:Y:S01]  /*adb0*/  UIADD3 UR25, UR25, 0x29830, URZ ;  /* 0x0002983019197890 */ /* 0x000fe2000fffe03f */
[----:B------:R-:W-:Y:S01]  /*adc0*/  LOP3.LUT R19, R19, 0xfffffff7, RZ, 0xc0, !PT ;  /* 0xfffffff713137812 */ /* 0x000fe200078ec0ff */
[----:B------:R-:W-:Y:S01]  /*add0*/  UMOV UR19, UR27 ;  /* 0x0000001b00137c82 */ /* 0x000fe20008000000 */
[----:B------:R-:W-:Y:S01]  /*ade0*/  UMOV UR10, 0x80 ;  /* 0x00000080000a7882 */ /* 0x000fe20000000000 */
[----:B------:R-:W-:Y:S01]  /*adf0*/  UMOV UR21, UR29 ;  /* 0x0000001d00157c82 */ /* 0x000fe20008000000 */
[----:B------:R-:W-:Y:S01]  /*ae00*/  UMOV UR12, UR36 ;  /* 0x00000024000c7c82 */ /* 0x000fe20008000000 */
[----:B------:R-:W-:Y:S01]  /*ae10*/  UMOV UR11, UR27 ;  /* 0x0000001b000b7c82 */ /* 0x000fe20008000000 */
[----:B------:R-:W-:Y:S01]  /*ae20*/  UMOV UR17, UR25 ;  /* 0x0000001900117c82 */ /* 0x000fe20008000000 */
[----:B------:R-:W-:Y:S01]  /*ae30*/  UMOV UR13, UR29 ;  /* 0x0000001d000d7c82 */ /* 0x000fe20008000000 */
[----:B------:R-:W-:Y:S01]  /*ae40*/  UMOV UR9, UR25 ;  /* 0x0000001900097c82 */ /* 0x000fe20008000000 */
[----:B------:R-:W-:Y:S01]  /*ae50*/  IMAD.MOV.U32 R16, RZ, RZ, R0 ;  /* 0x000000ffff107224 */ /* 0x000fe200078e0000 */
[----:B------:R-:W-:-:S02]  /*ae60*/  @P0 LOP3.LUT R19, R19, 0x8, RZ, 0xfc, !PT ;  /* 0x0000000813130812 */ /* 0x000fc400078efcff */
[----:B0-----:R-:W-:-:S05]  /*ae70*/  LOP3.LUT R3, R3, 0x1, RZ, 0xc0, !PT ;  /* 0x0000000103037812 */ /* 0x001fca00078ec0ff */
[----:B------:R-:W-:-:S04]  /*ae80*/  IMAD R3, R3, 0x1400, RZ ;  /* 0x0000140003037824 */ /* 0x000fc800078e02ff */
[----:B------:R-:W-:-:S05]  /*ae90*/  IMAD R2, R17, 0x7800, R3 ;  /* 0x0000780011027824 */ /* 0x000fca00078e0203 */
[----:B------:R-:W-:-:S13]  /*aea0*/  R2UR UR8, R2 ;  /* 0x00000000020872ca */ /* 0x000fda00000e0000 */
[----:B------:R-:W-:-:S04]  /*aeb0*/  UIADD3 UR8, UR41, UR8, URZ ;  /* 0x0000000829087290 */ /* 0x000fc8000fffe03f */
[----:B------:R-:W-:Y:S02]  /*aec0*/  UIADD3 UR24, UR8, 0x1a400, URZ ;  /* 0x0001a40008187890 */ /* 0x000fe4000fffe03f */
[----:B------:R-:W-:Y:S02]  /*aed0*/  UIADD3 UR16, UR8, 0x1cc00, URZ ;  /* 0x0001cc0008107890 */ /* 0x000fe4000fffe03f */
[----:B------:R-:W-:-:S05]  /*aee0*/  UIADD3 UR8, UR8, 0x1f400, URZ ;  /* 0x0001f40008087890 */ /* 0x000fca000fffe03f */
[----:B------:R3:W-:Y:S02]  /*aef0*/  UTMALDG.4D.MULTICAST [UR24], [UR4], UR14, desc[UR6] ;  /* 0x00000618040073b4 */ /* 0x0007e4000801980e */
[----:B------:R3:W-:Y:S02]  /*af00*/  UTMALDG.4D.MULTICAST [UR16], [UR4], UR14, desc[UR6] ;  /* 0x00000610040073b4 */ /* 0x0007e4000801980e */
[----:B------:R3:W-:Y:S02]  /*af10*/  UTMALDG.4D.MULTICAST [UR8], [UR4], UR14, desc[UR6] ;  /* 0x00000608040073b4 */ /* 0x0007e4000801980e */
[----:B---3--:R-:W-:Y:S01]  /*af20*/  NOP ;  /* 0x0000000000007918 */ /* 0x008fe20000000000 */
.L_x_183:
[----:B------:R-:W-:Y:S05]  /*af30*/  WARPSYNC.ALL ;  /* 0x0000000000007948 */ /* 0x000fea0003800000 */
[----:B------:R-:W-:Y:S01]  /*af40*/  UIADD3 UR4, UR41, 0x14400, URZ ;  /* 0x0001440029047890 */ /* 0x000fe2000fffe03f */
        /* <DEDUP_REMOVED lines=19> */
[----:B012---:R-:W-:Y:S05]  /*b080*/  CALL.ABS.NOINC R2 ;  /* 0x0000000002007343 */ /* 0x007fea0003c00000 */
.L_x_192:
[----:B------:R-:W3:Y:S01]  /*b090*/  S2R R2, SR_TID.X ;  /* 0x0000000000027919 */ /* 0x000ee20000002100 */
[----:B------:R-:W4:Y:S01]  /*b0a0*/  LDC R8, c[0x0][0x448] ;  /* 0x00011200ff087b82 */ /* 0x000f220000000800 */
[----:B------:R-:W-:Y:S01]  /*b0b0*/  USHF.R.S32.HI UR4, URZ, 0x1f, UR36 ;  /* 0x0000001f3f047899 */ /* 0x000fe20008011424 */
[----:B--2---:R-:W2:Y:S01]  /*b0c0*/  S2R R18, SR_TID.X ;  /* 0x0000000000127919 */ /* 0x004ea20000002100 */
[----:B------:R-:W-:Y:S01]  /*b0d0*/  ULDC.64 UR8, c[0x0][0x2d8] ;  /* 0x0000b60000087ab9 */ /* 0x000fe20000000a00 */
[----:B------:R-:W-:Y:S01]  /*b0e0*/  USHF.R.S32.HI UR7, URZ, 0x1f, UR44 ;  /* 0x0000001f3f077899 */ /* 0x000fe2000801142c */
[----:B------:R-:W2:Y:S03]  /*b0f0*/  S2R R7, SR_TID.X ;  /* 0x0000000000077919 */ /* 0x000ea60000002100 */
[----:B0-----:R-:W0:Y:S01]  /*b100*/  LDC R4, c[0x0][0xc38] ;  /* 0x00030e00ff047b82 */ /* 0x001e220000000800 */
[----:B------:R-:W-:-:S02]  /*b110*/  UIMAD UR6, UR4, UR8, URZ ;  /* 0x00000008040672a4 */ /* 0x000fc4000f8e023f */
[----:B------:R-:W-:Y:S02]  /*b120*/  UIMAD.WIDE.U32 UR4, UR36, UR8, URZ ;  /* 0x00000008240472a5 */ /* 0x000fe4000f8e003f */
[----:B------:R-:W-:-:S03]  /*b130*/  UIMAD UR6, UR36, UR9, UR6 ;  /* 0x00000009240672a4 */ /* 0x000fc6000f8e0206 */
[----:B------:R-:W-:Y:S01]  /*b140*/  ULDC.64 UR8, c[0x0][0x2e0] ;  /* 0x0000b80000087ab9 */ /* 0x000fe20000000a00 */
[----:B------:R-:W-:Y:S02]  /*b150*/  UIADD3 UR5, UR5, UR6, URZ ;  /* 0x0000000605057290 */ /* 0x000fe4000fffe03f */
[----:B------:R-:W-:Y:S02]  /*b160*/  UIMAD UR6, UR7, UR8, URZ ;  /* 0x00000008070672a4 */ /* 0x000fe4000f8e023f */
[----:B------:R-:W-:Y:S02]  /*b170*/  UIMAD.WIDE.U32 UR4, UR44, UR8, UR4 ;  /* 0x000000082c0472a5 */ /* 0x000fe4000f8e0004 */
[----:B------:R-:W-:Y:S01]  /*b180*/  UIMAD UR6, UR44, UR9, UR6 ;  /* 0x000000092c0672a4 */ /* 0x000fe2000f8e0206 */
[----:B----4-:R-:W-:-:S03]  /*b190*/  ISETP.NE.AND P0, PT, R8, 0x1, PT ;  /* 0x000000010800780c */ /* 0x010fc60003f05270 */
[----:B------:R-:W-:Y:S01]  /*b1a0*/  UIADD3 UR5, UR5, UR6, URZ ;  /* 0x0000000605057290 */ /* 0x000fe2000fffe03f */
[----:B---3--:R-:W-:-:S04]  /*b1b0*/  LOP3.LUT R2, R2, 0x7f, RZ, 0xc0, !PT ;  /* 0x0000007f02027812 */ /* 0x008fc800078ec0ff */
[----:B-1----:R-:W-:Y:S01]  /*b1c0*/  SHF.R.U32.HI R0, RZ, 0x2, R2 ;  /* 0x00000002ff007819 */ /* 0x002fe20000011602 */
[----:B--2---:R-:W-:-:S04]  /*b1d0*/  IMAD.SHL.U32 R18, R18, 0x20, RZ ;  /* 0x0000002012127824 */ /* 0x004fc800078e00ff */
[----:B------:R-:W1:Y:S01]  /*b1e0*/  @P0 LDC R3, c[0x0][0x44c] ;  /* 0x00011300ff030b82 */ /* 0x000e620000000800 */
[----:B------:R-:W-:Y:S02]  /*b1f0*/  IMAD R2, RZ, RZ, -UR45 ;  /* 0x8000002dff027e24 */ /* 0x000fe4000f8e02ff */
[----:B------:R-:W-:Y:S01]  /*b200*/  IMAD.SHL.U32 R7, R7, 0x10, RZ ;  /* 0x0000001007077824 */ /* 0x000fe200078e00ff */
[----:B------:R-:W-:Y:S01]  /*b210*/  LOP3.LUT R18, R0, 0x60, R18, 0xf8, !PT ;  /* 0x0000006000127812 */ /* 0x000fe200078ef812 */
[----:B0-----:R-:W-:-:S03]  /*b220*/  IMAD R2, R4, R2, UR50 ;  /* 0x0000003204027e24 */ /* 0x001fc6000f8e0202 */
[----:B------:R-:W0:Y:S01]  /*b230*/  @P0 LDC R0, c[0x0][0x450] ;  /* 0x00011400ff000b82 */ /* 0x000e220000000800 */
[----:B------:R-:W-:Y:S01]  /*b240*/  IMAD.SHL.U32 R5, R2, 0x80, RZ ;  /* 0x0000008002057824 */ /* 0x000fe200078e00ff */
[----:B------:R-:W-:-:S04]  /*b250*/  LOP3.LUT R7, R7, 0x30, RZ, 0xc0, !PT ;  /* 0x0000003007077812 */ /* 0x000fc800078ec0ff */
[----:B------:R-:W-:Y:S02]  /*b260*/  LOP3.LUT R2, R18, R5, RZ, 0xfc, !PT ;  /* 0x0000000512027212 */ /* 0x000fe400078efcff */
[C---:B------:R-:W-:Y:S01]  /*b270*/  LOP3.LUT R9, R7.reuse, 0x40, RZ, 0xfc, !PT ;  /* 0x0000004007097812 */ /* 0x040fe200078efcff */
[----:B------:R-:W2:Y:S01]  /*b280*/  S2R R18, SR_TID.X ;  /* 0x0000000000127919 */ /* 0x000ea20000002100 */
[----:B------:R-:W-:Y:S01]  /*b290*/  LOP3.LUT R7, R7, 0x80, RZ, 0xfc, !PT ;  /* 0x0000008007077812 */ /* 0x000fe200078efcff */
[----:B------:R-:W-:Y:S02]  /*b2a0*/  IMAD.MOV.U32 R6, RZ, RZ, R2 ;  /* 0x000000ffff067224 */ /* 0x000fe400078e0002 */
[----:B-1----:R-:W-:-:S05]  /*b2b0*/  @P0 IMAD.HI.U32 R3, R2, R3, RZ ;  /* 0x0000000302030227 */ /* 0x002fca00078e00ff */
[----:B0-----:R-:W-:-:S04]  /*b2c0*/  @P0 SHF.R.U32.HI R6, RZ, R0, R3 ;  /* 0x00000000ff060219 */ /* 0x001fc80000011603 */
[--C-:B------:R-:W-:Y:S01]  /*b2d0*/  SHF.R.S32.HI R4, RZ, 0x1f, R6.reuse ;  /* 0x0000001fff047819 */ /* 0x100fe20000011406 */
[----:B------:R-:W-:-:S04]  /*b2e0*/  IMAD.MOV R0, RZ, RZ, -R6 ;  /* 0x000000ffff007224 */ /* 0x000fc800078e0a06 */
[----:B------:R-:W-:Y:S02]  /*b2f0*/  IMAD R0, R8, R0, R2 ;  /* 0x0000000008007224 */ /* 0x000fe400078e0202 */
[----:B------:R-:W0:Y:S01]  /*b300*/  LDC.64 R2, c[0x0][0x2d0] ;  /* 0x0000b400ff027b82 */ /* 0x000e220000000a00 */
[C---:B--2---:R-:W-:Y:S01]  /*b310*/  IMAD.SHL.U32 R10, R18.reuse, 0x10, RZ ;  /* 0x00000010120a7824 */ /* 0x044fe200078e00ff */
[----:B------:R-:W-:-:S04]  /*b320*/  LOP3.LUT R18, R18, 0x7f, RZ, 0xc0, !PT ;  /* 0x0000007f12127812 */ /* 0x000fc800078ec0ff */
[----:B------:R-:W-:Y:S01]  /*b330*/  LOP3.LUT R10, R10, 0x30, RZ, 0xc0, !PT ;  /* 0x000000300a0a7812 */ /* 0x000fe200078ec0ff */
[----:B0-----:R-:W-:-:S04]  /*b340*/  IMAD R4, R4, R2, RZ ;  /* 0x0000000204047224 */ /* 0x001fc800078e02ff */
[C---:B------:R-:W-:Y:S02]  /*b350*/  IMAD R4, R6.reuse, R3, R4 ;  /* 0x0000000306047224 */ /* 0x040fe400078e0204 */
[----:B------:R-:W-:Y:S01]  /*b360*/  IMAD.WIDE.U32 R2, R6, R2, UR4 ;  /* 0x0000000406027e25 */ /* 0x000fe2000f8e0002 */
[----:B------:R-:W-:-:S03]  /*b370*/  ULDC.64 UR4, c[0x0][0x2c8] ;  /* 0x0000b20000047ab9 */ /* 0x000fc60000000a00 */
[----:B------:R-:W-:Y:S01]  /*b380*/  IMAD.IADD R3, R3, 0x1, R4 ;  /* 0x0000000103037824 */ /* 0x000fe200078e0204 */
[----:B------:R-:W-:Y:S01]  /*b390*/  SHF.R.S32.HI R4, RZ, 0x1f, R0 ;  /* 0x0000001fff047819 */ /* 0x000fe20000011400 */
[----:B------:R-:W-:-:S04]  /*b3a0*/  IMAD.WIDE.U32 R2, R0, UR4, R2 ;  /* 0x0000000400027c25 */ /* 0x000fc8000f8e0002 */
[----:B------:R-:W-:-:S04]  /*b3b0*/  IMAD R4, R4, UR4, RZ ;  /* 0x0000000404047c24 */ /* 0x000fc8000f8e02ff */
[----:B------:R-:W-:Y:S01]  /*b3c0*/  IMAD R0, R0, UR5, R4 ;  /* 0x0000000500007c24 */ /* 0x000fe2000f8e0204 */
[----:B------:R-:W-:Y:S02]  /*b3d0*/  ULDC.64 UR4, c[0x0][0x280] ;  /* 0x0000a00000047ab9 */ /* 0x000fe40000000a00 */
[----:B------:R-:W-:Y:S01]  /*b3e0*/  IADD3 R4, P0, R2, UR4, RZ ;  /* 0x0000000402047c10 */ /* 0x000fe2000ff1e0ff */
[----:B------:R-:W-:Y:S02]  /*b3f0*/  ULDC UR4, c[0x0][0x2b8] ;  /* 0x0000ae0000047ab9 */ /* 0x000fe40000000800 */
[----:B------:R-:W-:Y:S02]  /*b400*/  ISETP.GE.AND P3, PT, R10, UR4, PT ;  /* 0x000000040a007c0c */ /* 0x000fe4000bf66270 */
[----:B------:R-:W-:Y:S02]  /*b410*/  IADD3.X R3, R3, UR5, R0, P0, !PT ;  /* 0x0000000503037c10 */ /* 0x000fe400087fe400 */
[----:B------:R-:W-:-:S02]  /*b420*/  ISETP.GE.AND P0, PT, R9, UR4, PT ;  /* 0x0000000409007c0c */ /* 0x000fc4000bf06270 */
[----:B------:R0:W5:Y:S01]  /*b430*/  LDL R9, [R1+0x20] ;  /* 0x0000200001097983 */ /* 0x0001620000100800 */
[----:B------:R-:W-:Y:S01]  /*b440*/  ISETP.GE.AND P1, PT, R7, UR4, PT ;  /* 0x0000000407007c0c */ /* 0x000fe2000bf26270 */
[----:B------:R-:W-:Y:S01]  /*b450*/  UMOV UR4, 0xffffffff ;  /* 0xffffffff00047882 */ /* 0x000fe20000000000 */
[----:B------:R-:W-:Y:S02]  /*b460*/  SHF.R.U32.HI R18, RZ, 0x2, R18 ;  /* 0x00000002ff127819 */ /* 0x000fe40000011612 */
[----:B------:R-:W-:Y:S09]  /*b470*/  BRA.DIV UR4, `(.L_x_193) ;  /* 0x0000002204dc7947 */ /* 0x000ff2000b800000 */
[----:B------:R-:W1:Y:S01]  /*b480*/  SHFL.IDX PT, R7, R4, RZ, 0x1c1f ;  /* 0x001c1fff04077589 */ /* 0x000e6200000e0000 */
[----:B------:R-:W-:Y:S01]  /*b490*/  ULDC UR4, c[0x0][0x288] ;  /* 0x0000a20000047ab9 */ /* 0x000fe20000000800 */
[----:B------:R-:W-:Y:S02]  /*b4a0*/  IMAD.IADD R0, R18, 0x1, R5 ;  /* 0x0000000112007824 */ /* 0x000fe400078e0205 */
[----:B------:R-:W2:Y:S01]  /*b4b0*/  SHFL.IDX PT, R6, R3, RZ, 0x1c1f ;  /* 0x001c1fff03067589 */ /* 0x000ea200000e0000 */
[----:B------:R-:W-:Y:S02]  /*b4c0*/  IMAD R2, R8, UR4, RZ ;  /* 0x0000000408027c24 */ /* 0x000fe4000f8e02ff */
[----:B------:R-:W-:-:S03]  /*b4d0*/  VIADD R5, R0, 0x20 ;  /* 0x0000002000057836 */ /* 0x000fc60000000000 */
[----:B------:R-:W-:-:S13]  /*b4e0*/  ISETP.GE.AND P2, PT, R0, R2, PT ;  /* 0x000000020000720c */ /* 0x000fda0003f46270 */
[----:B-1----:R-:W-:-:S05]  /*b4f0*/  @!P2 IADD3 R7, P4, R10, R7, RZ ;  /* 0x000000070a07a210 */ /* 0x002fca0007f9e0ff */
[----:B--2---:R-:W-:-:S05]  /*b500*/  @!P2 IMAD.X R6, RZ, RZ, R6, P4 ;  /* 0x000000ffff06a224 */ /* 0x004fca00020e0606 */
[----:B------:R-:W-:-:S04]  /*b510*/  @!P2 LOP3.LUT R7, R7, R6, RZ, 0x3c, !PT ;  /* 0x000000060707a212 */ /* 0x000fc800078e3cff */
[----:B------:R-:W-:-:S04]  /*b520*/  @!P2 LOP3.LUT R6, R7, R6, RZ, 0x3c, !PT ;  /* 0x000000060706a212 */ /* 0x000fc800078e3cff */
[----:B------:R-:W-:-:S05]  /*b530*/  @!P2 LOP3.LUT R7, R7, R6, RZ, 0x3c, !PT ;  /* 0x000000060707a212 */ /* 0x000fca00078e3cff */
[----:B------:R-:W-:Y:S01]  /*b540*/  @!PT LDS RZ, [RZ] ;  /* 0x00000000fffff984 */ /* 0x000fe20000000800 */
[----:B-----5:R-:W-:Y:S04]  /*b550*/  @!P2 LDGSTS.E.BYPASS.LTC128B.128 [R9+0x14400], desc[UR48][R6.64], !P3 ;  /* 0x144000000609afae */ /* 0x020fe8000d901d70 */
[----:B------:R-:W-:Y:S04]  /*b560*/  @!P2 LDGSTS.E.BYPASS.LTC128B.128 [R9+0x16400], desc[UR48][R6.64+0x40], !P0 ;  /* 0x164000400609afae */ /* 0x000fe8000c101d70 */
[----:B------:R1:W-:Y:S01]  /*b570*/  @!P2 LDGSTS.E.BYPASS.LTC128B.128 [R9+0x18400], desc[UR48][R6.64+0x80], !P1 ;  /* 0x184000800609afae */ /* 0x0003e2000c901d70 */
[----:B------:R-:W-:-:S03]  /*b580*/  ISETP.GE.AND P2, PT, R5, R2, PT ;  /* 0x000000020500720c */ /* 0x000fc60003f46270 */
[----:B------:R-:W-:Y:S04]  /*b590*/  SHFL.IDX PT, R5, R3, 0x1, 0x1c1f ;  /* 0x003c1f0003057f89 */ /* 0x000fe800000e0000 */
[----:B-1----:R-:W1:Y:S06]  /*b5a0*/  SHFL.IDX PT, R6, R4, 0x1, 0x1c1f ;  /* 0x003c1f0004067f89 */ /* 0x002e6c00000e0000 */
[----:B-1----:R-:W-:-:S05]  /*b5b0*/  @!P2 IADD3 R6, P4, R10, R6, RZ ;  /* 0x000000060a06a210 */ /* 0x002fca0007f9e0ff */
[----:B------:R-:W-:-:S04]  /*b5c0*/  @!P2 IMAD.X R5, RZ, RZ, R5, P4 ;  /* 0x000000ffff05a224 */ /* 0x000fc800020e0605 */
[----:B------:R-:W-:Y:S02]  /*b5d0*/  @!P2 IMAD.MOV.U32 R7, RZ, RZ, R5 ;  /* 0x000000ffff07a224 */ /* 0x000fe400078e0005 */
[----:B------:R-:W-:-:S03]  /*b5e0*/  VIADD R5, R0, 0x40 ;  /* 0x0000004000057836 */ /* 0x000fc60000000000 */
[----:B------:R-:W-:Y:S04]  /*b5f0*/  @!P2 LDGSTS.E.BYPASS.LTC128B.128 [R9+0x14c00], desc[UR48][R6.64], !P3 ;  /* 0x14c000000609afae */ /* 0x000fe8000d901d70 */
[----:B------:R-:W-:Y:S04]  /*b600*/  @!P2 LDGSTS.E.BYPASS.LTC128B.128 [R9+0x16c00], desc[UR48][R6.64+0x40], !P0 ;  /* 0x16c000400609afae */ /* 0x000fe8000c101d70 */
[----:B------:R1:W-:Y:S01]  /*b610*/  @!P2 LDGSTS.E.BYPASS.LTC128B.128 [R9+0x18c00], desc[UR48][R6.64+0x80], !P1 ;  /* 0x18c000800609afae */ /* 0x0003e2000c901d70 */
[----:B------:R-:W-:-:S03]  /*b620*/  ISETP.GE.AND P2, PT, R5, R2, PT ;  /* 0x000000020500720c */ /* 0x000fc60003f46270 */
[----:B------:R-:W-:Y:S04]  /*b630*/  SHFL.IDX PT, R5, R3, 0x2, 0x1c1f ;  /* 0x005c1f0003057f89 */ /* 0x000fe800000e0000 */
[----:B------:R-:W-:Y:S04]  /*b640*/  SHFL.IDX PT, R3, R3, 0x3, 0x1c1f ;  /* 0x007c1f0003037f89 */ /* 0x000fe800000e0000 */
[----:B-1----:R-:W1:Y:S04]  /*b650*/  SHFL.IDX PT, R6, R4, 0x2, 0x1c1f ;  /* 0x005c1f0004067f89 */ /* 0x002e6800000e0000 */
[----:B------:R-:W2:Y:S01]  /*b660*/  SHFL.IDX PT, R4, R4, 0x3, 0x1c1f ;  /* 0x007c1f0004047f89 */ /* 0x000ea200000e0000 */
[----:B-1----:R-:W-:-:S05]  /*b670*/  @!P2 IADD3 R6, P4, R10, R6, RZ ;  /* 0x000000060a06a210 */ /* 0x002fca0007f9e0ff */
[----:B------:R-:W-:-:S04]  /*b680*/  @!P2 IMAD.X R5, RZ, RZ, R5, P4 ;  /* 0x000000ffff05a224 */ /* 0x000fc800020e0605 */
[----:B------:R-:W-:-:S05]  /*b690*/  @!P2 IMAD.MOV.U32 R7, RZ, RZ, R5 ;  /* 0x000000ffff07a224 */ /* 0x000fca00078e0005 */
[----:B------:R1:W-:Y:S04]  /*b6a0*/  @!P2 LDGSTS.E.BYPASS.LTC128B.128 [R9+0x15400], desc[UR48][R6.64], !P3 ;  /* 0x154000000609afae */ /* 0x0003e8000d901d70 */
[----:B------:R1:W-:Y:S04]  /*b6b0*/  @!P2 LDGSTS.E.BYPASS.LTC128B.128 [R9+0x17400], desc[UR48][R6.64+0x40], !P0 ;  /* 0x174000400609afae */ /* 0x0003e8000c101d70 */
[----:B--2---:R1:W-:Y:S02]  /*b6c0*/  @!P2 LDGSTS.E.BYPASS.LTC128B.128 [R9+0x19400], desc[UR48][R6.64+0x80], !P1 ;  /* 0x194000800609afae */ /* 0x0043e4000c901d70 */
.L_x_260:
[----:B------:R-:W-:Y:S01]  /*b6d0*/  VIADD R0, R0, 0x60 ;  /* 0x0000006000007836 */ /* 0x000fe20000000000 */
[----:B------:R-:W-:Y:S04]  /*b6e0*/  BSSY B0, `(.L_x_194) ;  /* 0x000000b000007945 */ /* 0x000fe80003800000 */
[----:B------:R-:W-:-:S13]  /*b6f0*/  ISETP.GE.AND P2, PT, R0, R2, PT ;  /* 0x000000020000720c */ /* 0x000fda0003f46270 */
[----:B------:R-:W-:Y:S05]  /*b700*/  @P2 BRA `(.L_x_195) ;  /* 0x0000000000202947 */ /* 0x000fea0003800000 */
[----:B------:R-:W-:-:S05]  /*b710*/  IADD3 R2, P2, R10, R4, RZ ;  /* 0x000000040a027210 */ /* 0x000fca0007f5e0ff */
[----:B------:R-:W-:-:S05]  /*b720*/  IMAD.X R3, RZ, RZ, R3, P2 ;  /* 0x000000ffff037224 */ /* 0x000fca00010e0603 */
[----:B------:R-:W-:Y:S01]  /*b730*/  @!PT LDS RZ, [RZ] ;  /* 0x00000000fffff984 */ /* 0x000fe20000000800 */
[----:B------:R-:W-:Y:S01]  /*b740*/  @!PT LDS RZ, [RZ] ;  /* 0x00000000fffff984 */ /* 0x000fe20000000800 */
[----:B------:R-:W-:Y:S01]  /*b750*/  @!PT LDS RZ, [RZ] ;  /* 0x00000000fffff984 */ /* 0x000fe20000000800 */
[----:B------:R2:W-:Y:S04]  /*b760*/  LDGSTS.E.BYPASS.LTC128B.128 [R9+0x15c00], desc[UR48][R2.64], !P3 ;  /* 0x15c0000002097fae */ /* 0x0005e8000d901d70 */
[----:B------:R2:W-:Y:S04]  /*b770*/  LDGSTS.E.BYPASS.LTC128B.128 [R9+0x17c00], desc[UR48][R2.64+0x40], !P0 ;  /* 0x17c0004002097fae */ /* 0x0005e8000c101d70 */
[----:B------:R2:W-:Y:S02]  /*b780*/  LDGSTS.E.BYPASS.LTC128B.128 [R9+0x19c00], desc[UR48][R2.64+0x80], !P1 ;  /* 0x19c0008002097fae */ /* 0x0005e4000c901d70 */
.L_x_195:
[----:B------:R-:W-:Y:S05]  /*b790*/  BSYNC B0 ;  /* 0x0000000000007941 */ /* 0x000fea0003800000 */
.L_x_194:
        /* <DEDUP_REMOVED lines=10> */
.L_x_261:
[----:B------:R-:W-:-:S06]  /*b840*/  UISETP.GE.AND UP0, UPT, UR40, 0xa1, UPT ;  /* 0x000000a12800788c */ /* 0x000fcc000bf06270 */
[----:B------:R-:W-:-:S13]  /*b850*/  PLOP3.LUT P0, PT, PT, PT, UP0, 0x80, 0x0 ;  /* 0x000000000000781c */ /* 0x000fda0003f0f008 */
[----:B------:R-:W-:Y:S05]  /*b860*/  @!P0 BRA `(.L_x_197) ;  /* 0x00000010003c8947 */ /* 0x000fea0003800000 */
[----:B--2---:R2:W5:Y:S01]  /*b870*/  LDL.LU R0, [R1] ;  /* 0x0000000001007983 */ /* 0x0045620000300800 */
[----:B------:R-:W-:Y:S01]  /*b880*/  UIADD3 UR4, UR39, -0x2, URZ ;  /* 0xfffffffe27047890 */ /* 0x000fe2000fffe03f */
[----:B------:R-:W-:-:S05]  /*b890*/  IMAD.MOV.U32 R3, RZ, RZ, R17 ;  /* 0x000000ffff037224 */ /* 0x000fca00078e0011 */
[----:B------:R-:W-:-:S07]  /*b8a0*/  IMAD.U32 R2, RZ, RZ, UR4 ;  /* 0x00000004ff027e24 */ /* 0x000fce000f8e00ff */
.L_x_222:
[----:B------:R-:W-:Y:S01]  /*b8b0*/  VIADD R17, R3, 0x1 ;  /* 0x0000000103117836 */ /* 0x000fe20000000000 */
[----:B------:R-:W-:Y:S01]  /*b8c0*/  LOP3.LUT P1, RZ, R19, 0x8, RZ, 0xc0, !PT ;  /* 0x0000000813ff7812 */ /* 0x000fe2000782c0ff */
[----:B------:R-:W-:Y:S03]  /*b8d0*/  BSSY B0, `(.L_x_198) ;  /* 0x0000098000007945 */ /* 0x000fe60003800000 */
[----:B------:R-:W-:-:S04]  /*b8e0*/  ISETP.NE.AND P0, PT, R17, 0x2, PT ;  /* 0x000000021100780c */ /* 0x000fc80003f05270 */
[----:B------:R-:W-:Y:S02]  /*b8f0*/  SEL R4, RZ, 0x1, P0 ;  /* 0x00000001ff047807 */ /* 0x000fe40000000000 */
[----:B------:R-:W-:Y:S02]  /*b900*/  SEL R17, R17, RZ, P0 ;  /* 0x000000ff11117207 */ /* 0x000fe40000000000 */
[----:B-1---5:R-:W-:-:S05]  /*b910*/  LOP3.LUT R9, R0, R4, RZ, 0x3c, !PT ;  /* 0x0000000400097212 */ /* 0x022fca00078e3cff */
[----:B------:R1:W-:Y:S01]  /*b920*/  STL [R1], R9 ;  /* 0x0000000901007387 */ /* 0x0003e20000100800 */
[----:B--2---:R-:W-:Y:S05]  /*b930*/  @!P1 BRA `(.L_x_199) ;  /* 0x0000000800449947 */ /* 0x004fea0003800000 */
[----:B------:R-:W-:Y:S01]  /*b940*/  LOP3.LUT P1, RZ, R19, 0x4, RZ, 0xc0, !PT ;  /* 0x0000000413ff7812 */ /* 0x000fe2000782c0ff */
[----:B------:R-:W-:-:S12]  /*b950*/  IMAD.MOV.U32 R8, RZ, RZ, R2 ;  /* 0x000000ffff087224 */ /* 0x000fd800078e0002 */
[----:B------:R-:W-:Y:S05]  /*b960*/  @!P1 BRA `(.L_x_200) ;  /* 0x0000000000509947 */ /* 0x000fea0003800000 */
[----:B------:R-:W3:Y:S01]  /*b970*/  LDL R10, [R1+0x8] ;  /* 0x00000800010a7983 */ /* 0x000ee20000100800 */
[----:B------:R-:W4:Y:S01]  /*b980*/  LDC R8, c[0x0][0x43c] ;  /* 0x00010f00ff087b82 */ /* 0x000f220000000800 */
[----:B------:R-:W-:Y:S02]  /*b990*/  ULDC.64 UR4, c[0x0][0x428] ;  /* 0x00010a0000047ab9 */ /* 0x000fe40000000a00 */
[----:B------:R-:W2:Y:S01]  /*b9a0*/  LDL R7, [R1+0x4] ;  /* 0x0000040001077983 */ /* 0x000ea20000100800 */
[----:B----4-:R-:W-:-:S13]  /*b9b0*/  ISETP.NE.AND P0, PT, R8, 0x1, PT ;  /* 0x000000010800780c */ /* 0x010fda0003f05270 */
[----:B------:R-:W4:Y:S02]  /*b9c0*/  @P0 LDC.64 R4, c[0x0][0x440] ;  /* 0x00011000ff040b82 */ /* 0x000f240000000a00 */
[----:B----4-:R-:W-:-:S04]  /*b9d0*/  @P0 IMAD.HI.U32 R6, R2, R4, RZ ;  /* 0x0000000402060227 */ /* 0x010fc800078e00ff */
[----:B------:R-:W-:Y:S01]  /*b9e0*/  IMAD.MOV.U32 R4, RZ, RZ, R2 ;  /* 0x000000ffff047224 */ /* 0x000fe200078e0002 */
[----:B------:R-:W-:-:S05]  /*b9f0*/  @P0 SHF.R.U32.HI R4, RZ, R5, R6 ;  /* 0x00000005ff040219 */ /* 0x000fca0000011606 */
[----:B------:R-:W-:-:S04]  /*ba00*/  IMAD.MOV R5, RZ, RZ, -R4 ;  /* 0x000000ffff057224 */ /* 0x000fc800078e0a04 */
[----:B------:R-:W-:Y:S01]  /*ba10*/  IMAD R8, R8, R5, R2 ;  /* 0x0000000508087224 */ /* 0x000fe200078e0202 */
[----:B------:R-:W-:Y:S01]  /*ba20*/  SHF.R.S32.HI R5, RZ, 0x1f, R4 ;  /* 0x0000001fff057819 */ /* 0x000fe20000011404 */
[----:B---3--:R-:W-:-:S04]  /*ba30*/  IMAD R6, R10, UR4, RZ ;  /* 0x000000040a067c24 */ /* 0x008fc8000f8e02ff */
[C---:B--2---:R-:W-:Y:S02]  /*ba40*/  IMAD R6, R7.reuse, UR5, R6 ;  /* 0x0000000507067c24 */ /* 0x044fe4000f8e0206 */
[----:B------:R-:W-:Y:S01]  /*ba50*/  IMAD.WIDE.U32 R4, R7, UR4, R4 ;  /* 0x0000000407047c25 */ /* 0x000fe2000f8e0004 */
[----:B------:R-:W-:-:S03]  /*ba60*/  ULDC.64 UR4, c[0x0][0x418] ;  /* 0x0001060000047ab9 */ /* 0x000fc60000000a00 */
[----:B------:R-:W-:Y:S01]  /*ba70*/  IMAD.IADD R5, R6, 0x1, R5 ;  /* 0x0000000106057824 */ /* 0x000fe200078e0205 */
[----:B------:R-:W-:-:S04]  /*ba80*/  LEA R6, P0, R4, UR4, 0x2 ;  /* 0x0000000404067c11 */ /* 0x000fc8000f8010ff */
[----:B------:R-:W-:-:S05]  /*ba90*/  LEA.HI.X R7, R4, UR5, R5, 0x2, P0 ;  /* 0x0000000504077c11 */ /* 0x000fca00080f1405 */
[----:B------:R3:W5:Y:S04]  /*baa0*/  LDG.E R16, desc[UR48][R6.64] ;  /* 0x0000003006107981 */ /* 0x000768000c1e1900 */
.L_x_200:
[----:B---3--:R-:W-:Y:S01]  /*bab0*/  LEA R6, R17, UR41, 0x3 ;  /* 0x0000002911067c11 */ /* 0x008fe2000f8e18ff */
[----:B------:R-:W-:Y:S01]  /*bac0*/  BSSY B1, `(.L_x_201) ;  /* 0x0000004000017945 */ /* 0x000fe20003800000 */
[----:B------:R-:W-:-:S04]  /*bad0*/  SHF.L.U32 R5, R9, 0x1f, RZ ;  /* 0x0000001f09057819 */ /* 0x000fc800000006ff */
[----:B------:R-:W3:Y:S02]  /*bae0*/  SYNCS.PHASECHK.TRANS64.TRYWAIT P0, [R6+URZ+0x29880], R5 ;  /* 0x02988005060075a7 */ /* 0x000ee4000800017f */
[----:B---3--:R-:W-:Y:S05]  /*baf0*/  @!P0 BRA `(.L_x_202) ;  /* 0x0000002000a48947 */ /* 0x008fea0003800000 */
.L_x_262:
[----:B------:R-:W-:Y:S05]  /*bb00*/  BSYNC B1 ;  /* 0x0000000000017941 */ /* 0x000fea0003800000 */
.L_x_201:
[----:B------:R-:W4:Y:S01]  /*bb10*/  S2R R4, SR_TID.X ;  /* 0x0000000000047919 */ /* 0x000f220000002100 */
[----:B------:R-:W-:Y:S01]  /*bb20*/  UPRMT UR4, UR47, 0x9910, URZ ;  /* 0x000099102f047896 */ /* 0x000fe2000800003f */
[----:B----4-:R-:W-:-:S04]  /*bb30*/  LOP3.LUT R4, R4, 0x7f, RZ, 0xc0, !PT ;  /* 0x0000007f04047812 */ /* 0x010fc800078ec0ff */
[----:B------:R-:W-:-:S13]  /*bb40*/  ISETP.NE.AND P0, PT, R4, RZ, PT ;  /* 0x000000ff0400720c */ /* 0x000fda0003f05270 */
[----:B------:R-:W-:-:S04]  /*bb50*/  @!P0 IMAD.MOV.U32 R4, RZ, RZ, 0x5000 ;  /* 0x00005000ff048424 */ /* 0x000fc800078e00ff */
[----:B------:R4:W-:Y:S02]  /*bb60*/  @!P0 SYNCS.ARRIVE.TRANS64 RZ, [R6+URZ+0x29870], R4 ;  /* 0x0298700406ff89a7 */ /* 0x0009e4000800003f */
[----:B----4-:R-:W-:-:S05]  /*bb70*/  IMAD.U32 R4, RZ, RZ, UR4 ;  /* 0x00000004ff047e24 */ /* 0x010fca000f8e00ff */
[----:B------:R-:W-:-:S13]  /*bb80*/  ISETP.NE.AND P1, PT, R4, 0x2, PT ;  /* 0x000000020400780c */ /* 0x000fda0003f25270 */
[----:B------:R-:W-:Y:S05]  /*bb90*/  @P1 BRA `(.L_x_203) ;  /* 0x0000000000041947 */ /* 0x000fea0003800000 */
[----:B------:R-:W-:Y:S01]  /*bba0*/  BPT.TRAP 0x1 ;  /* 0x000000040000795c */ /* 0x000fe20000300000 */
.L_x_203:
[----:B------:R-:W-:Y:S01]  /*bbb0*/  LOP3.LUT P0, RZ, R19, 0x2, RZ, 0xc0, !PT ;  /* 0x0000000213ff7812 */ /* 0x000fe2000780c0ff */
[----:B------:R-:W-:-:S12]  /*bbc0*/  BSSY B1, `(.L_x_204) ;  /* 0x0000003000017945 */ /* 0x000fd80003800000 */
[----:B------:R-:W-:Y:S05]  /*bbd0*/  @P0 BRA `(.L_x_205) ;  /* 0x0000000000040947 */ /* 0x000fea0003800000 */
[----:B------:R-:W-:Y:S01]  /*bbe0*/  BPT.TRAP 0x1 ;  /* 0x000000040000795c */ /* 0x000fe20000300000 */
.L_x_205:
[----:B------:R-:W-:Y:S05]  /*bbf0*/  BSYNC B1 ;  /* 0x0000000000017941 */ /* 0x000fea0003800000 */
.L_x_204:
[----:B------:R-:W4:Y:S01]  /*bc00*/  S2R R4, SR_CgaCtaId ;  /* 0x0000000000047919 */ /* 0x000f220000008800 */
[----:B-1----:R-:W-:Y:S01]  /*bc10*/  IMAD.MOV.U32 R9, RZ, RZ, RZ ;  /* 0x000000ffff097224 */ /* 0x002fe200078e00ff */
[----:B------:R-:W-:Y:S01]  /*bc20*/  UIADD3 UR4, UP0, UR52, 0x470, URZ ;  /* 0x0000047034047890 */ /* 0x000fe2000ff1e03f */
[----:B------:R-:W-:Y:S01]  /*bc30*/  IMAD.U32 R7, RZ, RZ, UR41 ;  /* 0x00000029ff077e24 */ /* 0x000fe2000f8e00ff */
[----:B------:R-:W1:Y:S01]  /*bc40*/  S2R R10, SR_CgaCtaId ;  /* 0x00000000000a7919 */ /* 0x000e620000008800 */
[----:B------:R-:W-:Y:S01]  /*bc50*/  PLOP3.LUT P0, PT, PT, PT, PT, 0x80, 0x0 ;  /* 0x000000000000781c */ /* 0x000fe20003f0f070 */
[----:B------:R-:W-:Y:S01]  /*bc60*/  UIADD3.X UR5, URZ, UR53, URZ, UP0, !UPT ;  /* 0x000000353f057290 */ /* 0x000fe200087fe43f */
[----:B------:R-:W-:Y:S01]  /*bc70*/  R2UR UR10, R9 ;  /* 0x00000000090a72ca */ /* 0x000fe200000e0000 */
[----:B------:R-:W-:Y:S01]  /*bc80*/  UMOV UR6, 0x30000 ;  /* 0x0003000000067882 */ /* 0x000fe20000000000 */
[----:B------:R-:W-:Y:S01]  /*bc90*/  UMOV UR14, 0x0 ;  /* 0x00000000000e7882 */ /* 0x000fe20000000000 */
[----:B------:R-:W-:Y:S01]  /*bca0*/  UMOV UR15, 0x14f00000 ;  /* 0x14f00000000f7882 */ /* 0x000fe20000000000 */
[----:B----4-:R-:W-:-:S02]  /*bcb0*/  LOP3.LUT R4, R4, 0x1, RZ, 0xc0, !PT ;  /* 0x0000000104047812 */ /* 0x010fc400078ec0ff */
[----:B-1----:R-:W-:-:S03]  /*bcc0*/  LOP3.LUT R10, R10, 0x1, RZ, 0xc0, !PT ;  /* 0x000000010a0a7812 */ /* 0x002fc600078ec0ff */
[----:B------:R-:W-:-:S04]  /*bcd0*/  IMAD R4, R4, 0x2800, RZ ;  /* 0x0000280004047824 */ /* 0x000fc800078e02ff */
[----:B------:R-:W-:Y:S02]  /*bce0*/  IMAD R4, R17, 0x5000, R4 ;  /* 0x0000500011047824 */ /* 0x000fe400078e0204 */
[----:B------:R-:W-:-:S03]  /*bcf0*/  IMAD R10, R10, 0x50, RZ ;  /* 0x000000500a0a7824 */ /* 0x000fc600078e02ff */
[----:B------:R-:W-:Y:S01]  /*bd00*/  IADD3 R4, R7, 0xa400, R4 ;  /* 0x0000a40007047810 */ /* 0x000fe20007ffe004 */
[----:B------:R-:W-:Y:S02]  /*bd10*/  IMAD R7, R8, 0xa0, R10 ;  /* 0x000000a008077824 */ /* 0x000fe400078e020a */
[----:B------:R-:W-:-:S07]  /*bd20*/  VIADD R8, R6, 0x29870 ;  /* 0x0002987006087836 */ /* 0x000fce0000000000 */
.L_x_206:
        /* <DEDUP_REMOVED lines=8> */
[----:B------:R1:W-:Y:S02]  /*bdb0*/  UTMALDG.4D.MULTICAST [UR8], [UR4], UR6, desc[UR14] ;  /* 0x00000e08040073b4 */ /* 0x0003e40008019806 */
[----:B-1----:R-:W-:Y:S05]  /*bdc0*/  @P0 BRA.U.ANY `(.L_x_206) ;  /* 0xfffffffd00d80947 */ /* 0x002fea000393ffff */
[----:B------:R-:W1:Y:S01]  /*bdd0*/  SYNCS.PHASECHK.TRANS64.TRYWAIT P0, [R6+URZ+0x29840], R5 ;  /* 0x02984005060075a7 */ /* 0x000e62000800017f */
[----:B------:R-:W-:Y:S04]  /*bde0*/  BSSY B1, `(.L_x_207) ;  /* 0x0000002000017945 */ /* 0x000fe80003800000 */
[----:B-1----:R-:W-:Y:S05]  /*bdf0*/  @!P0 BRA `(.L_x_208) ;  /* 0x0000001c00f88947 */ /* 0x002fea0003800000 */
.L_x_263:
[----:B------:R-:W-:Y:S05]  /*be00*/  BSYNC B1 ;  /* 0x0000000000017941 */ /* 0x000fea0003800000 */
.L_x_207:
[----:B------:R-:W4:Y:S02]  /*be10*/  S2R R4, SR_TID.X ;  /* 0x0000000000047919 */ /* 0x000f240000002100 */
[----:B----4-:R-:W-:-:S04]  /*be20*/  LOP3.LUT R4, R4, 0x7f, RZ, 0xc0, !PT ;  /* 0x0000007f04047812 */ /* 0x010fc800078ec0ff */
[----:B------:R-:W-:-:S13]  /*be30*/  ISETP.NE.AND P0, PT, R4, RZ, PT ;  /* 0x000000ff0400720c */ /* 0x000fda0003f05270 */
[----:B------:R-:W-:-:S04]  /*be40*/  @!P0 IMAD.MOV.U32 R4, RZ, RZ, 0x7800 ;  /* 0x00007800ff048424 */ /* 0x000fc800078e00ff */
[----:B------:R4:W-:Y:S01]  /*be50*/  @!P0 SYNCS.ARRIVE.TRANS64 RZ, [R6+URZ+0x29830], R4 ;  /* 0x0298300406ff89a7 */ /* 0x0009e2000800003f */
[----:B------:R-:W-:Y:S05]  /*be60*/  @P1 BRA `(.L_x_209) ;  /* 0x0000000000041947 */ /* 0x000fea0003800000 */
[----:B------:R-:W-:Y:S01]  /*be70*/  BPT.TRAP 0x1 ;  /* 0x000000040000795c */ /* 0x000fe20000300000 */
.L_x_209:
[----:B------:R-:W-:Y:S01]  /*be80*/  LOP3.LUT P0, RZ, R19, 0x2, RZ, 0xc0, !PT ;  /* 0x0000000213ff7812 */ /* 0x000fe2000780c0ff */
[----:B------:R-:W-:-:S12]  /*be90*/  BSSY B1, `(.L_x_210) ;  /* 0x0000003000017945 */ /* 0x000fd80003800000 */
[----:B------:R-:W-:Y:S05]  /*bea0*/  @P0 BRA `(.L_x_211) ;  /* 0x0000000000040947 */ /* 0x000fea0003800000 */
[----:B------:R-:W-:Y:S01]  /*beb0*/  BPT.TRAP 0x1 ;  /* 0x000000040000795c */ /* 0x000fe20000300000 */
.L_x_211:
[----:B------:R-:W-:Y:S05]  /*bec0*/  BSYNC B1 ;  /* 0x0000000000017941 */ /* 0x000fea0003800000 */
.L_x_210:
[----:B----4-:R-:W4:Y:S01]  /*bed0*/  S2R R4, SR_CgaCtaId ;  /* 0x0000000000047919 */ /* 0x010f220000008800 */
[----:B------:R-:W-:Y:S01]  /*bee0*/  R2UR UR10, R9 ;  /* 0x00000000090a72ca */ /* 0x000fe200000e0000 */
[----:B------:R-:W-:Y:S01]  /*bef0*/  UIADD3 UR4, UP0, UR52, 0x370, URZ ;  /* 0x0000037034047890 */ /* 0x000fe2000ff1e03f */
[----:B------:R-:W-:Y:S01]  /*bf00*/  PLOP3.LUT P0, PT, PT, PT, PT, 0x80, 0x0 ;  /* 0x000000000000781c */ /* 0x000fe20003f0f070 */
[----:B-1-3--:R-:W-:Y:S01]  /*bf10*/  VIADD R6, R6, 0x29830 ;  /* 0x0002983006067836 */ /* 0x00afe20000000000 */
[----:B------:R-:W-:Y:S01]  /*bf20*/  UMOV UR6, 0x30000 ;  /* 0x0003000000067882 */ /* 0x000fe20000000000 */
[----:B------:R-:W-:Y:S01]  /*bf30*/  UIADD3.X UR5, URZ, UR53, URZ, UP0, !UPT ;  /* 0x000000353f057290 */ /* 0x000fe200087fe43f */
[----:B------:R-:W-:Y:S01]  /*bf40*/  UMOV UR14, 0x0 ;  /* 0x00000000000e7882 */ /* 0x000fe20000000000 */
[----:B------:R-:W-:Y:S01]  /*bf50*/  UMOV UR15, 0x14f00000 ;  /* 0x14f00000000f7882 */ /* 0x000fe20000000000 */
[----:B----4-:R-:W-:-:S05]  /*bf60*/  LOP3.LUT R4, R4, 0x1, RZ, 0xc0, !PT ;  /* 0x0000000104047812 */ /* 0x010fca00078ec0ff */
[----:B------:R-:W-:-:S04]  /*bf70*/  IMAD R4, R4, 0x1400, RZ ;  /* 0x0000140004047824 */ /* 0x000fc800078e02ff */
[----:B------:R-:W-:-:S04]  /*bf80*/  IMAD R4, R17, 0x7800, R4 ;  /* 0x0000780011047824 */ /* 0x000fc800078e0204 */
[----:B------:R-:W-:-:S04]  /*bf90*/  VIADD R4, R4, UR41 ;  /* 0x0000002904047c36 */ /* 0x000fc80008000000 */
[----:B------:R-:W-:-:S07]  /*bfa0*/  VIADD R5, R4, 0x1a400 ;  /* 0x0001a40004057836 */ /* 0x000fce0000000000 */
.L_x_212:
        /* <DEDUP_REMOVED lines=10> */
[----:B------:R-:W-:Y:S01]  /*c050*/  PLOP3.LUT P0, PT, PT, PT, PT, 0x80, 0x0 ;  /* 0x000000000000781c */ /* 0x000fe20003f0f070 */
[----:B------:R-:W-:Y:S01]  /*c060*/  VIADD R5, R4, 0x1cc00 ;  /* 0x0001cc0004057836 */ /* 0x000fe20000000000 */
[----:B------:R-:W-:Y:S01]  /*c070*/  UMOV UR6, 0x30000 ;  /* 0x0003000000067882 */ /* 0x000fe20000000000 */
[----:B------:R-:W-:Y:S01]  /*c080*/  UMOV UR14, 0x0 ;  /* 0x00000000000e7882 */ /* 0x000fe20000000000 */
[----:B------:R-:W-:Y:S01]  /*c090*/  UMOV UR15, 0x14f00000 ;  /* 0x14f00000000f7882 */ /* 0x000fe20000000000 */
[----:B------:R-:W-:-:S08]  /*c0a0*/  UMOV UR10, 0x40 ;  /* 0x00000040000a7882 */ /* 0x000fd00000000000 */
.L_x_213:
        /* <DEDUP_REMOVED lines=16> */
.L_x_214:
        /* <DEDUP_REMOVED lines=9> */
[----:B---3--:R-:W-:Y:S05]  /*c240*/  @P0 BRA.U.ANY `(.L_x_214) ;  /* 0xfffffffd00d80947 */ /* 0x008fea000393ffff */
.L_x_199:
[----:B------:R-:W-:Y:S05]  /*c250*/  BSYNC B0 ;  /* 0x0000000000007941 */ /* 0x000fea0003800000 */
.L_x_198:
[----:B------:R-:W-:-:S05]  /*c260*/  IMAD.U32 R4, RZ, RZ, UR42 ;  /* 0x0000002aff047e24 */ /* 0x000fca000f8e00ff */
[----:B------:R-:W-:-:S13]  /*c270*/  ISETP.NE.AND P0, PT, R4, 0x3, PT ;  /* 0x000000030400780c */ /* 0x000fda0003f05270 */
[----:B------:R-:W-:Y:S05]  /*c280*/  @!P0 BRA `(.L_x_215) ;  /* 0x0000000000048947 */ /* 0x000fea0003800000 */
[----:B------:R-:W-:Y:S01]  /*c290*/  BPT.TRAP 0x1 ;  /* 0x000000040000795c */ /* 0x000fe20000300000 */
.L_x_215:
[----:B------:R-:W-:Y:S01]  /*c2a0*/  IMAD.U32 R4, RZ, RZ, UR47 ;  /* 0x0000002fff047e24 */ /* 0x000fe2000f8e00ff */
[----:B------:R-:W-:Y:S01]  /*c2b0*/  LEA R18, R3, UR41, 0x3 ;  /* 0x0000002903127c11 */ /* 0x000fe2000f8e18ff */
[----:B------:R-:W-:Y:S03]  /*c2c0*/  BSSY B0, `(.L_x_216) ;  /* 0x0000006000007945 */ /* 0x000fe60003800000 */
[----:B------:R-:W-:Y:S02]  /*c2d0*/  ISETP.NE.AND P1, PT, R4, 0x3, PT ;  /* 0x000000030400780c */ /* 0x000fe40003f25270 */
[----:B------:R-:W-:-:S04]  /*c2e0*/  LOP3.LUT R4, R0, 0x1, RZ, 0x3c, !PT ;  /* 0x0000000100047812 */ /* 0x000fc800078e3cff */
[----:B------:R-:W-:-:S04]  /*c2f0*/  SHF.L.U32 R4, R4, 0x1f, RZ ;  /* 0x0000001f04047819 */ /* 0x000fc800000006ff */
[----:B------:R-:W3:Y:S02]  /*c300*/  SYNCS.PHASECHK.TRANS64.TRYWAIT P2, [R18+URZ+0x29870], R4 ;  /* 0x02987004120075a7 */ /* 0x000ee4000804017f */
[----:B---3--:R-:W-:Y:S05]  /*c310*/  @!P2 BRA `(.L_x_217) ;  /* 0x0000001800c4a947 */ /* 0x008fea0003800000 */
.L_x_264:
[----:B------:R-:W-:Y:S05]  /*c320*/  BSYNC B0 ;  /* 0x0000000000007941 */ /* 0x000fea0003800000 */
.L_x_216:
[----:B------:R-:W-:Y:S05]  /*c330*/  @!P1 BRA `(.L_x_218) ;  /* 0x0000000000049947 */ /* 0x000fea0003800000 */
[----:B------:R-:W-:Y:S01]  /*c340*/  BPT.TRAP 0x1 ;  /* 0x000000040000795c */ /* 0x000fe20000300000 */
.L_x_218:
[----:B------:R-:W-:Y:S01]  /*c350*/  SHF.L.U32 R0, R0, 0x1f, RZ ;  /* 0x0000001f00007819 */ /* 0x000fe200000006ff */
[----:B------:R-:W-:-:S03]  /*c360*/  IMAD R12, R3, 0x5000, RZ ;  /* 0x00005000030c7824 */ /* 0x000fc600078e02ff */
[----:B------:R-:W4:Y:S02]  /*c370*/  SYNCS.PHASECHK.TRANS64.TRYWAIT P2, [R18+URZ+0x29860], R0 ;  /* 0x02986000120075a7 */ /* 0x000f24000804017f */
[----:B----4-:R-:W-:Y:S05]  /*c380*/  @!P2 BRA `(.L_x_219) ;  /* 0x0000001800bca947 */ /* 0x010fea0003800000 */
.L_x_265:
[----:B------:R-:W4:Y:S04]  /*c390*/  LDL R3, [R1+0x18] ;  /* 0x0000180001037983 */ /* 0x000f280000100800 */
[----:B------:R-:W5:Y:S04]  /*c3a0*/  LDL R6, [R1+0x1c] ;  /* 0x00001c0001067983 */ /* 0x000f680000100800 */
[----:B------:R-:W2:Y:S01]  /*c3b0*/  LDL R13, [R1+0x14] ;  /* 0x00001400010d7983 */ /* 0x000ea20000100800 */
[----:B------:R-:W-:Y:S05]  /*c3c0*/  WARPSYNC.ALL ;  /* 0x0000000000007948 */ /* 0x000fea0003800000 */
[----:B----4-:R-:W-:-:S05]  /*c3d0*/  LOP3.LUT R0, R12, R3, RZ, 0xfc, !PT ;  /* 0x000000030c007212 */ /* 0x010fca00078efcff */
[----:B-1----:R-:W3:Y:S01]  /*c3e0*/  LDSM.16.MT88.4 R8, [R0+UR41+0xa400] ;  /* 0x00a400290008783b */ /* 0x002ee20008004200 */
[----:B------:R-:W-:Y:S01]  /*c3f0*/  VIADD R3, R0, UR41 ;  /* 0x0000002900037c36 */ /* 0x000fe20008000000 */
[----:B--2---:R-:W-:-:S03]  /*c400*/  LOP3.LUT R20, R12, R13, RZ, 0xfc, !PT ;  /* 0x0000000d0c147212 */ /* 0x004fc600078efcff */
[----:B-----5:R-:W-:Y:S02]  /*c410*/  IMAD.IADD R3, R6, 0x1, R3 ;  /* 0x0000000106037824 */ /* 0x020fe400078e0203 */
[----:B------:R-:W-:Y:S01]  /*c420*/  VIADD R20, R20, UR41 ;  /* 0x0000002914147c36 */ /* 0x000fe20008000000 */
[C-C-:B---3--:R-:W-:Y:S02]  /*c430*/  PRMT R4, R8.reuse, 0x6420, R9.reuse ;  /* 0x0000642008047816 */ /* 0x148fe40000000009 */
[----:B------:R-:W-:Y:S02]  /*c440*/  PRMT R5, R8, 0x7531, R9 ;  /* 0x0000753108057816 */ /* 0x000fe40000000009 */
[C-C-:B------:R-:W-:Y:S02]  /*c450*/  PRMT R6, R10.reuse, 0x6420, R11.reuse ;  /* 0x000064200a067816 */ /* 0x140fe4000000000b */
[----:B------:R-:W-:Y:S02]  /*c460*/  PRMT R7, R10, 0x7531, R11 ;  /* 0x000075310a077816 */ /* 0x000fe4000000000b */
[----:B------:R-:W1:Y:S04]  /*c470*/  LDSM.16.MT88.4 R8, [R3+0xa400] ;  /* 0x00a400000308783b */ /* 0x000e680000004200 */
[----:B------:R-:W-:Y:S01]  /*c480*/  STSM.16.M88.4 [R20+0x400], R4 ;  /* 0x0004000414007844 */ /* 0x000fe20000000200 */
[----:B-1----:R-:W-:-:S02]  /*c490*/  PRMT R12, R8, 0x6420, R9 ;  /* 0x00006420080c7816 */ /* 0x002fc40000000009 */
[----:B------:R-:W-:Y:S02]  /*c4a0*/  PRMT R13, R8, 0x7531, R9 ;  /* 0x00007531080d7816 */ /* 0x000fe40000000009 */
[C-C-:B------:R-:W-:Y:S02]  /*c4b0*/  PRMT R14, R10.reuse, 0x6420, R11.reuse ;  /* 0x000064200a0e7816 */ /* 0x140fe4000000000b */
[----:B------:R-:W-:-:S05]  /*c4c0*/  PRMT R15, R10, 0x7531, R11 ;  /* 0x000075310a0f7816 */ /* 0x000fca000000000b */
[----:B------:R-:W-:Y:S04]  /*c4d0*/  STSM.16.M88.4 [R20+0xc00], R12 ;  /* 0x000c000c14007844 */ /* 0x000fe80000000200 */
[----:B------:R-:W1:Y:S02]  /*c4e0*/  LDSM.16.MT88.4 R8, [R0+UR41+0xb400] ;  /* 0x00b400290008783b */ /* 0x000e640008004200 */
[C-C-:B-1----:R-:W-:Y:S02]  /*c4f0*/  PRMT R4, R8.reuse, 0x6420, R9.reuse ;  /* 0x0000642008047816 */ /* 0x142fe40000000009 */
[----:B------:R-:W-:Y:S02]  /*c500*/  PRMT R5, R8, 0x7531, R9 ;  /* 0x0000753108057816 */ /* 0x000fe40000000009 */
[----:B------:R-:W-:-:S02]  /*c510*/  PRMT R6, R10, 0x6420, R11 ;  /* 0x000064200a067816 */ /* 0x000fc4000000000b */
[----:B------:R-:W-:Y:S02]  /*c520*/  PRMT R7, R10, 0x7531, R11 ;  /* 0x000075310a077816 */ /* 0x000fe4000000000b */
[----:B------:R-:W1:Y:S04]  /*c530*/  LDSM.16.MT88.4 R8, [R3+0xb400] ;  /* 0x00b400000308783b */ /* 0x000e680000004200 */
[----:B------:R-:W-:Y:S01]  /*c540*/  STSM.16.M88.4 [R20+0x1400], R4 ;  /* 0x0014000414007844 */ /* 0x000fe20000000200 */
[C-C-:B-1----:R-:W-:Y:S02]  /*c550*/  PRMT R12, R8.reuse, 0x6420, R9.reuse ;  /* 0x00006420080c7816 */ /* 0x142fe40000000009 */
[----:B------:R-:W-:Y:S02]  /*c560*/  PRMT R13, R8, 0x7531, R9 ;  /* 0x00007531080d7816 */ /* 0x000fe40000000009 */
[----:B------:R-:W-:-:S02]  /*c570*/  PRMT R14, R10, 0x6420, R11 ;  /* 0x000064200a0e7816 */ /* 0x000fc4000000000b */
        /* <DEDUP_REMOVED lines=20> */
[----:B------:R1:W-:Y:S02]  /*c6c0*/  STSM.16.M88.4 [R20+0x3400], R4 ;  /* 0x0034000414007844 */ /* 0x0003e40000000200 */
[C-C-:B-1----:R-:W-:Y:S02]  /*c6d0*/  PRMT R4, R8.reuse, 0x6420, R9.reuse ;  /* 0x0000642008047816 */ /* 0x142fe40000000009 */
[----:B------:R-:W-:-:S02]  /*c6e0*/  PRMT R5, R8, 0x7531, R9 ;  /* 0x0000753108057816 */ /* 0x000fc40000000009 */
[C-C-:B------:R-:W-:Y:S02]  /*c6f0*/  PRMT R6, R10.reuse, 0x6420, R11.reuse ;  /* 0x000064200a067816 */ /* 0x140fe4000000000b */
[----:B------:R-:W-:-:S05]  /*c700*/  PRMT R7, R10, 0x7531, R11 ;  /* 0x000075310a077816 */ /* 0x000fca000000000b */
[----:B------:R-:W-:Y:S04]  /*c710*/  STSM.16.M88.4 [R20+0x3c00], R4 ;  /* 0x003c000414007844 */ /* 0x000fe80000000200 */
[----:B------:R-:W1:Y:S04]  /*c720*/  LDSM.16.MT88.4 R12, [R0+UR41+0xe400] ;  /* 0x00e40029000c783b */ /* 0x000e680008004200 */
[----:B------:R-:W2:Y:S01]  /*c730*/  LDSM.16.MT88.4 R4, [R3+0xe400] ;  /* 0x00e400000304783b */ /* 0x000ea20000004200 */
[C-C-:B-1----:R-:W-:Y:S02]  /*c740*/  PRMT R8, R12.reuse, 0x6420, R13.reuse ;  /* 0x000064200c087816 */ /* 0x142fe4000000000d */
[----:B------:R-:W-:-:S02]  /*c750*/  PRMT R9, R12, 0x7531, R13 ;  /* 0x000075310c097816 */ /* 0x000fc4000000000d */
[C-C-:B------:R-:W-:Y:S02]  /*c760*/  PRMT R10, R14.reuse, 0x6420, R15.reuse ;  /* 0x000064200e0a7816 */ /* 0x140fe4000000000f */
[----:B------:R-:W-:-:S05]  /*c770*/  PRMT R11, R14, 0x7531, R15 ;  /* 0x000075310e0b7816 */ /* 0x000fca000000000f */
[----:B------:R2:W-:Y:S02]  /*c780*/  STSM.16.M88.4 [R20+0x4400], R8 ;  /* 0x0044000814007844 */ /* 0x0005e40000000200 */
[C-C-:B--2---:R-:W-:Y:S02]  /*c790*/  PRMT R8, R4.reuse, 0x6420, R5.reuse ;  /* 0x0000642004087816 */ /* 0x144fe40000000005 */
        /* <DEDUP_REMOVED lines=9> */
[----:B--2---:R-:W2:Y:S01]  /*c830*/  FENCE.VIEW.ASYNC.S ;  /* 0x00000000000073c6 */ /* 0x004ea20000000000 */
[----:B------:R-:W-:Y:S05]  /*c840*/  @!P1 BRA `(.L_x_220) ;  /* 0x0000000000049947 */ /* 0x000fea0003800000 */
[----:B------:R-:W-:Y:S01]  /*c850*/  BPT.TRAP 0x1 ;  /* 0x000000040000795c */ /* 0x000fe20000300000 */
.L_x_220:
[----:B--2---:R2:W-:Y:S01]  /*c860*/  SYNCS.ARRIVE.TRANS64.A1T0 RZ, [R18+URZ+0x29850], RZ ;  /* 0x029850ff12ff79a7 */ /* 0x0045e2000810003f */
[----:B------:R-:W-:Y:S06]  /*c870*/  BAR.SYNC.DEFER_BLOCKING 0x2, 0x80 ;  /* 0x0082000000007b1d */ /* 0x000fec0000010000 */
[----:B------:R-:W-:Y:S05]  /*c880*/  @!P0 BRA `(.L_x_221) ;  /* 0x0000000000048947 */ /* 0x000fea0003800000 */
[----:B------:R-:W-:Y:S01]  /*c890*/  BPT.TRAP 0x1 ;  /* 0x000000040000795c */ /* 0x000fe20000300000 */
.L_x_221:
[----:B------:R-:W3:Y:S04]  /*c8a0*/  LDL R3, [R1+0xc] ;  /* 0x00000c0001037983 */ /* 0x000ee80000100800 */
[----:B------:R-:W4:Y:S01]  /*c8b0*/  LDL R0, [R1+0x10] ;  /* 0x0000100001007983 */ /* 0x000f220000100800 */
[----:B---3--:R-:W-:-:S13]  /*c8c0*/  ISETP.NE.AND P0, PT, R3, RZ, PT ;  /* 0x000000ff0300720c */ /* 0x008fda0003f05270 */
[----:B--2---:R-:W-:-:S05]  /*c8d0*/  @P0 VIADD R18, R18, 0x29880 ;  /* 0x0002988012120836 */ /* 0x004fca0000000000 */
[----:B----4-:R-:W-:-:S04]  /*c8e0*/  @P0 PRMT R18, R0, 0x654, R18 ;  /* 0x0000065400120816 */ /* 0x010fc80000000012 */
[----:B------:R2:W-:Y:S01]  /*c8f0*/  @P0 SYNCS.ARRIVE.TRANS64.RED.A1T0 RZ, [R18+URZ], RZ ;  /* 0x000000ff12ff09a7 */ /* 0x0005e2000810043f */
[----:B------:R-:W-:Y:S02]  /*c900*/  BPT.TRAP 0x1 ;  /* 0x000000040000795c */ /* 0x000fe40000300000 */
[----:B------:R3:W5:Y:S01]  /*c910*/  LDL R0, [R1] ;  /* 0x0000000001007983 */ /* 0x0007620000100800 */
[C---:B------:R-:W-:Y:S01]  /*c920*/  ISETP.GT.AND P0, PT, R2.reuse, RZ, PT ;  /* 0x000000ff0200720c */ /* 0x040fe20003f04270 */
[----:B------:R-:W-:Y:S02]  /*c930*/  VIADD R2, R2, 0xffffffff ;  /* 0xffffffff02027836 */ /* 0x000fe40000000000 */
[----:B------:R-:W-:-:S10]  /*c940*/  IMAD.MOV.U32 R3, RZ, RZ, R17 ;  /* 0x000000ffff037224 */ /* 0x000fd400078e0011 */
[----:B---3--:R-:W-:Y:S05]  /*c950*/  @P0 BRA `(.L_x_222) ;  /* 0xffffffec00d40947 */ /* 0x008fea000383ffff */
.L_x_197:
[----:B--2--5:R-:W-:-:S05]  /*c960*/  IMAD.U32 R0, RZ, RZ, UR42 ;  /* 0x0000002aff007e24 */ /* 0x024fca000f8e00ff */
[----:B------:R-:W-:-:S13]  /*c970*/  ISETP.NE.AND P0, PT, R0, 0x3, PT ;  /* 0x000000030000780c */ /* 0x000fda0003f05270 */
[----:B------:R-:W-:Y:S05]  /*c980*/  @!P0 BRA `(.L_x_223) ;  /* 0x0000000000048947 */ /* 0x000fea0003800000 */
[----:B------:R-:W-:Y:S01]  /*c990*/  BPT.TRAP 0x1 ;  /* 0x000000040000795c */ /* 0x000fe20000300000 */
.L_x_223:
[----:B------:R-:W2:Y:S01]  /*c9a0*/  LDL R0, [R1] ;  /* 0x0000000001007983 */ /* 0x000ea20000100800 */
        /* <DEDUP_REMOVED lines=8> */
.L_x_266:
[----:B------:R-:W-:Y:S05]  /*ca30*/  BSYNC B0 ;  /* 0x0000000000007941 */ /* 0x000fea0003800000 */
.L_x_224:
[----:B------:R-:W-:Y:S05]  /*ca40*/  @!P1 BRA `(.L_x_226) ;  /* 0x0000000000049947 */ /* 0x000fea0003800000 */
[----:B------:R-:W-:Y:S01]  /*ca50*/  BPT.TRAP 0x1 ;  /* 0x000000040000795c */ /* 0x000fe20000300000 */
.L_x_226:
[----:B------:R-:W2:Y:S02]  /*ca60*/  LDL R0, [R1] ;  /* 0x0000000001007983 */ /* 0x000ea40000100800 */
[----:B--2---:R-:W-:-:S04]  /*ca70*/  SHF.L.U32 R3, R0, 0x1f, RZ ;  /* 0x0000001f00037819 */ /* 0x004fc800000006ff */
[----:B------:R-:W2:Y:S02]  /*ca80*/  SYNCS.PHASECHK.TRANS64.TRYWAIT P2, [R16+URZ+0x29860], R3 ;  /* 0x02986003100075a7 */ /* 0x000ea4000804017f */
[----:B--2---:R-:W-:Y:S05]  /*ca90*/  @!P2 BRA `(.L_x_227) ;  /* 0x000000140020a947 */ /* 0x004fea0003800000 */
.L_x_267:
[----:B------:R-:W3:Y:S04]  /*caa0*/  LDL R2, [R1+0x18] ;  /* 0x0000180001027983 */ /* 0x000ee80000100800 */
[----:B-1----:R-:W4:Y:S04]  /*cab0*/  LDL R10, [R1+0x1c] ;  /* 0x00001c00010a7983 */ /* 0x002f280000100800 */
[----:B------:R-:W5:Y:S01]  /*cac0*/  LDL R12, [R1+0x14] ;  /* 0x00001400010c7983 */ /* 0x000f620000100800 */
[----:B------:R-:W-:Y:S01]  /*cad0*/  IMAD R0, R17, 0x5000, RZ ;  /* 0x0000500011007824 */ /* 0x000fe200078e02ff */
[----:B------:R-:W-:Y:S05]  /*cae0*/  WARPSYNC.ALL ;  /* 0x0000000000007948 */ /* 0x000fea0003800000 */
[----:B---3--:R-:W-:-:S05]  /*caf0*/  LOP3.LUT R2, R0, R2, RZ, 0xfc, !PT ;  /* 0x0000000200027212 */ /* 0x008fca00078efcff */
[----:B------:R-:W1:Y:S01]  /*cb00*/  LDSM.16.MT88.4 R4, [R2+UR41+0xa400] ;  /* 0x00a400290204783b */ /* 0x000e620008004200 */
[----:B--2---:R-:W-:Y:S01]  /*cb10*/  VIADD R3, R2, UR41 ;  /* 0x0000002902037c36 */ /* 0x004fe20008000000 */
[----:B-----5:R-:W-:-:S03]  /*cb20*/  LOP3.LUT R0, R0, R12, RZ, 0xfc, !PT ;  /* 0x0000000c00007212 */ /* 0x020fc600078efcff */
[----:B----4-:R-:W-:Y:S02]  /*cb30*/  IMAD.IADD R3, R10, 0x1, R3 ;  /* 0x000000010a037824 */ /* 0x010fe400078e0203 */
[----:B------:R-:W-:Y:S01]  /*cb40*/  VIADD R0, R0, UR41 ;  /* 0x0000002900007c36 */ /* 0x000fe20008000000 */
[C-C-:B-1----:R-:W-:Y:S02]  /*cb50*/  PRMT R8, R4.reuse, 0x6420, R5.reuse ;  /* 0x0000642004087816 */ /* 0x142fe40000000005 */
[----:B------:R-:W-:Y:S02]  /*cb60*/  PRMT R9, R4, 0x7531, R5 ;  /* 0x0000753104097816 */ /* 0x000fe40000000005 */
[C-C-:B------:R-:W-:Y:S02]  /*cb70*/  PRMT R10, R6.reuse, 0x6420, R7.reuse ;  /* 0x00006420060a7816 */ /* 0x140fe40000000007 */
[----:B------:R-:W-:Y:S02]  /*cb80*/  PRMT R11, R6, 0x7531, R7 ;  /* 0x00007531060b7816 */ /* 0x000fe40000000007 */
[----:B------:R-:W1:Y:S04]  /*cb90*/  LDSM.16.MT88.4 R4, [R3+0xa400] ;  /* 0x00a400000304783b */ /* 0x000e680000004200 */
[----:B------:R1:W-:Y:S02]  /*cba0*/  STSM.16.M88.4 [R0+0x400], R8 ;  /* 0x0004000800007844 */ /* 0x0003e40000000200 */
        /* <DEDUP_REMOVED lines=47> */
[----:B------:R2:W-:Y:S01]  /*cea0*/  STSM.16.M88.4 [R0+0x4400], R12 ;  /* 0x0044000c00007844 */ /* 0x0005e20000000200 */
[C-C-:B-1----:R-:W-:Y:S02]  /*ceb0*/  PRMT R8, R4.reuse, 0x6420, R5.reuse ;  /* 0x0000642004087816 */ /* 0x142fe40000000005 */
        /* <DEDUP_REMOVED lines=12> */
.L_x_228:
[----:B-1----:R1:W-:Y:S01]  /*cf80*/  SYNCS.ARRIVE.TRANS64.A1T0 RZ, [R16+URZ+0x29850], RZ ;  /* 0x029850ff10ff79a7 */ /* 0x0023e2000810003f */
[----:B------:R-:W-:Y:S06]  /*cf90*/  BAR.SYNC.DEFER_BLOCKING 0x2, 0x80 ;  /* 0x0082000000007b1d */ /* 0x000fec0000010000 */
[----:B------:R-:W-:Y:S05]  /*cfa0*/  @!P0 BRA `(.L_x_229) ;  /* 0x0000000000048947 */ /* 0x000fea0003800000 */
[----:B------:R-:W-:Y:S01]  /*cfb0*/  BPT.TRAP 0x1 ;  /* 0x000000040000795c */ /* 0x000fe20000300000 */
.L_x_229:
[----:B------:R-:W3:Y:S04]  /*cfc0*/  LDL R2, [R1+0xc] ;  /* 0x00000c0001027983 */ /* 0x000ee80000100800 */
[----:B--2---:R-:W2:Y:S01]  /*cfd0*/  LDL R0, [R1+0x10] ;  /* 0x0000100001007983 */ /* 0x004ea20000100800 */
[----:B---3--:R-:W-:-:S13]  /*cfe0*/  ISETP.NE.AND P0, PT, R2, RZ, PT ;  /* 0x000000ff0200720c */ /* 0x008fda0003f05270 */
[----:B-1----:R-:W-:-:S05]  /*cff0*/  @P0 VIADD R16, R16, 0x29880 ;  /* 0x0002988010100836 */ /* 0x002fca0000000000 */
[----:B--2---:R-:W-:-:S04]  /*d000*/  @P0 PRMT R16, R0, 0x654, R16 ;  /* 0x0000065400100816 */ /* 0x004fc80000000010 */
[----:B------:R1:W-:Y:S01]  /*d010*/  @P0 SYNCS.ARRIVE.TRANS64.RED.A1T0 RZ, [R16+URZ], RZ ;  /* 0x000000ff10ff09a7 */ /* 0x0003e2000810043f */
[----:B------:R-:W-:Y:S02]  /*d020*/  BPT.TRAP 0x1 ;  /* 0x000000040000795c */ /* 0x000fe40000300000 */
[----:B------:R-:W2:Y:S01]  /*d030*/  LDL.LU R2, [R1] ;  /* 0x0000000001027983 */ /* 0x000ea20000300800 */
[----:B------:R-:W3:Y:S01]  /*d040*/  LDC R0, c[0x0][0xc34] ;  /* 0x00030d00ff007b82 */ /* 0x000ee20000000800 */
[----:B------:R-:W-:Y:S01]  /*d050*/  VIADD R17, R17, 0x1 ;  /* 0x0000000111117836 */ /* 0x000fe20000000000 */
[----:B------:R-:W-:Y:S02]  /*d060*/  UIADD3 UR50, UR43, UR50, URZ ;  /* 0x000000322b327290 */ /* 0x000fe4000fffe03f */
[----:B------:R-:W-:Y:S02]  /*d070*/  UIADD3 UR46, UR46, 0x1, URZ ;  /* 0x000000012e2e7890 */ /* 0x000fe4000fffe03f */
[----:B------:R-:W-:-:S04]  /*d080*/  ISETP.NE.AND P0, PT, R17, 0x2, PT ;  /* 0x000000021100780c */ /* 0x000fc80003f05270 */
[----:B------:R-:W-:Y:S02]  /*d090*/  SEL R17, R17, RZ, P0 ;  /* 0x000000ff11117207 */ /* 0x000fe40000000000 */
[----:B---3--:R-:W-:Y:S02]  /*d0a0*/  ISETP.LE.AND P1, PT, R0, UR50, PT ;  /* 0x0000003200007c0c */ /* 0x008fe4000bf23270 */
[----:B------:R-:W-:-:S04]  /*d0b0*/  SEL R0, RZ, 0x1, P0 ;  /* 0x00000001ff007807 */ /* 0x000fc80000000000 */
[----:B--2---:R-:W-:-:S05]  /*d0c0*/  LOP3.LUT R2, R2, R0, RZ, 0x3c, !PT ;  /* 0x0000000002027212 */ /* 0x004fca00078e3cff */
[----:B------:R2:W-:Y:S02]  /*d0d0*/  STL [R1], R2 ;  /* 0x0000000201007387 */ /* 0x0005e40000100800 */
[----:B------:R-:W-:Y:S05]  /*d0e0*/  @!P1 BRA `(.L_x_230) ;  /* 0xffffffcc00ac9947 */ /* 0x000fea000383ffff */
[----:B------:R-:W-:-:S12]  /*d0f0*/  ULOP3.LUT UR46, UR46, 0x1, URZ, 0xc, !UPT ;  /* 0x000000012e2e7892 */ /* 0x000fd8000f8e0c3f */
.L_x_177:
[----:B------:R-:W3:Y:S01]  /*d100*/  S2R R3, SR_CgaCtaId ;  /* 0x0000000000037919 */ /* 0x000ee20000008800 */
[----:B------:R-:W-:-:S04]  /*d110*/  MOV R0, 0x400 ;  /* 0x0000040000007802 */ /* 0x000fc80000000f00 */
[----:B---3--:R-:W-:Y:S01]  /*d120*/  LEA R8, R3, R0, 0x18 ;  /* 0x0000000003087211 */ /* 0x008fe200078ec0ff */
[----:B------:R-:W-:-:S05]  /*d130*/  IMAD.U32 R0, RZ, RZ, UR46 ;  /* 0x0000002eff007e24 */ /* 0x000fca000f8e00ff */
[----:B------:R-:W-:-:S04]  /*d140*/  SHF.L.U32 R0, R0, 0x1f, RZ ;  /* 0x0000001f00007819 */ /* 0x000fc800000006ff */
[----:B------:R-:W3:Y:S02]  /*d150*/  SYNCS.PHASECHK.TRANS64.TRYWAIT P0, [R8+URZ+0x29820], R0 ;  /* 0x02982000080075a7 */ /* 0x000ee4000800017f */
[----:B---3--:R-:W-:Y:S05]  /*d160*/  @!P0 BRA `(.L_x_231) ;  /* 0x0000000c00808947 */ /* 0x008fea0003800000 */
.L_x_268:
[----:B--2---:R-:W2:Y:S02]  /*d170*/  S2R R2, SR_TID.X ;  /* 0x0000000000027919 */ /* 0x004ea40000002100 */
[----:B--2---:R-:W-:-:S04]  /*d180*/  SHF.R.U32.HI R2, RZ, 0x5, R2 ;  /* 0x00000005ff027819 */ /* 0x004fc80000011602 */
[----:B------:R-:W-:-:S05]  /*d190*/  LOP3.LUT R2, R2, 0x3, RZ, 0xc0, !PT ;  /* 0x0000000302027812 */ /* 0x000fca00078ec0ff */
[----:B---3--:R-:W2:Y:S02]  /*d1a0*/  SHFL.IDX PT, R0, R2, RZ, 0x1f ;  /* 0x00001fff02007589 */ /* 0x008ea400000e0000 */
[----:B--2---:R-:W-:-:S13]  /*d1b0*/  ISETP.NE.AND P0, PT, R0, RZ, PT ;  /* 0x000000ff0000720c */ /* 0x004fda0003f05270 */
        /* <DEDUP_REMOVED lines=9> */
.L_x_234:
        /* <DEDUP_REMOVED lines=8> */
[----:B------:R-:W2:Y:S01]  /*d2d0*/  SYNCS.PHASECHK.TRANS64.TRYWAIT P1, [R5+URZ], R4 ;  /* 0x00000004050075a7 */ /* 0x000ea2000802017f */
[----:B------:R-:W-:-:S05]  /*d2e0*/  SEL R3, R2, RZ, P2 ;  /* 0x000000ff02037207 */ /* 0x000fca0001000000 */
[----:B------:R-:W-:Y:S01]  /*d2f0*/  IMAD R7, R3, 0x8, R0 ;  /* 0x0000000803077824 */ /* 0x000fe200078e0200 */
[----:B------:R-:W-:Y:S01]  /*d300*/  SHF.L.U32 R0, R6, 0x1f, RZ ;  /* 0x0000001f06007819 */ /* 0x000fe200000006ff */
[----:B--2---:R-:W-:Y:S06]  /*d310*/  @!P1 BRA `(.L_x_235) ;  /* 0x0000000c00289947 */ /* 0x004fec0003800000 */
.L_x_269:
[----:B------:R-:W3:Y:S02]  /*d320*/  SYNCS.PHASECHK.TRANS64.TRYWAIT P1, [R7+URZ], R0 ;  /* 0x00000000070075a7 */ /* 0x000ee4000802017f */
[----:B---3--:R-:W-:Y:S05]  /*d330*/  @!P1 BRA `(.L_x_236) ;  /* 0x0000000c00349947 */ /* 0x008fea0003800000 */
.L_x_270:
[----:B------:R-:W-:Y:S05]  /*d340*/  @!P0 BRA `(.L_x_237) ;  /* 0x0000000000048947 */ /* 0x000fea0003800000 */
[----:B------:R-:W-:Y:S01]  /*d350*/  BPT.TRAP 0x1 ;  /* 0x000000040000795c */ /* 0x000fe20000300000 */
.L_x_237:
[----:B------:R-:W-:-:S04]  /*d360*/  IMAD R17, R17, 0x8, R8 ;  /* 0x0000000811117824 */ /* 0x000fc800078e0208 */
[----:B------:R-:W4:Y:S02]  /*d370*/  SYNCS.PHASECHK.TRANS64.TRYWAIT P1, [R17+URZ+0x29860], R4 ;  /* 0x02986004110075a7 */ /* 0x000f24000802017f */
[----:B----4-:R-:W-:Y:S05]  /*d380*/  @!P1 BRA `(.L_x_238) ;  /* 0x0000000c00349947 */ /* 0x010fea0003800000 */
.L_x_271:
[----:B------:R-:W-:Y:S05]  /*d390*/  @!P0 BRA `(.L_x_239) ;  /* 0x0000000000048947 */ /* 0x000fea0003800000 */
[----:B------:R-:W-:Y:S01]  /*d3a0*/  BPT.TRAP 0x1 ;  /* 0x000000040000795c */ /* 0x000fe20000300000 */
.L_x_239:
[----:B------:R-:W-:-:S04]  /*d3b0*/  IMAD R3, R3, 0x8, R8 ;  /* 0x0000000803037824 */ /* 0x000fc800078e0208 */
[----:B------:R-:W5:Y:S02]  /*d3c0*/  SYNCS.PHASECHK.TRANS64.TRYWAIT P1, [R3+URZ+0x29860], R0 ;  /* 0x02986000030075a7 */ /* 0x000f64000802017f */
[----:B-----5:R-:W-:Y:S05]  /*d3d0*/  @!P1 BRA `(.L_x_240) ;  /* 0x0000000c00349947 */ /* 0x020fea0003800000 */
.L_x_272:
[----:B------:R-:W-:Y:S05]  /*d3e0*/  @!P0 BRA `(.L_x_241) ;  /* 0x0000000000048947 */ /* 0x000fea0003800000 */
[----:B------:R-:W-:Y:S01]  /*d3f0*/  BPT.TRAP 0x1 ;  /* 0x000000040000795c */ /* 0x000fe20000300000 */
.L_x_241:
[----:B------:R-:W5:Y:S02]  /*d400*/  SYNCS.PHASECHK.TRANS64.TRYWAIT P0, [R17+URZ+0x29880], R4 ;  /* 0x02988004110075a7 */ /* 0x000f64000800017f */
[----:B-----5:R-:W-:Y:S05]  /*d410*/  @!P0 BRA `(.L_x_242) ;  /* 0x0000000c00388947 */ /* 0x020fea0003800000 */
.L_x_243:
[----:B------:R0:W0:Y:S02]  /*d420*/  SYNCS.PHASECHK.TRANS64.TRYWAIT P0, [R3+URZ+0x29880], R0 ;  /* 0x02988000030075a7 */ /* 0x000024000800017f */
[----:B0-----:R-:W-:Y:S05]  /*d430*/  @!P0 NANOSLEEP.SYNCS 0x989680 ;  /* 0x009896800000895d */ /* 0x001fea0003900000 */
[----:B------:R-:W0:Y:S02]  /*d440*/  @!P0 SYNCS.PHASECHK.TRANS64 P0, [R3+URZ+0x29880], R0 ;  /* 0x02988000030085a7 */ /* 0x000e24000800007f */
[----:B0-----:R-:W-:Y:S05]  /*d450*/  @!P0 BRA `(.L_x_243) ;  /* 0xfffffffc00f08947 */ /* 0x001fea000383ffff */
.L_x_233:
[----:B------:R-:W-:Y:S05]  /*d460*/  BSYNC B0 ;  /* 0x0000000000007941 */ /* 0x000fea0003800000 */
.L_x_232:
[----:B------:R-:W-:Y:S05]  /*d470*/  EXIT ;  /* 0x000000000000794d */ /* 0x000fea0003800000 */
.L_x_145:
[----:B0-----:R-:W-:-:S04]  /*d480*/  IMAD.U32 R3, RZ, RZ, UR39 ;  /* 0x00000027ff037e24 */ /* 0x001fc8000f8e00ff */
[----:B------:R0:W1:Y:S03]  /*d490*/  SYNCS.PHASECHK.TRANS64.TRYWAIT P1, [R3+URZ+0x29800], R0 ;  /* 0x02980000030075a7 */ /* 0x000066000802017f */
[----:B-1----:R-:W-:Y:S05]  /*d4a0*/  @!P1 NANOSLEEP.SYNCS 0x989680 ;  /* 0x009896800000995d */ /* 0x002fea0003900000 */
[----:B------:R-:W1:Y:S02]  /*d4b0*/  @!P1 SYNCS.PHASECHK.TRANS64 P1, [R3+URZ+0x29800], R0 ;  /* 0x02980000030095a7 */ /* 0x000e64000802007f */
[----:B-1----:R-:W-:Y:S05]  /*d4c0*/  @!P1 BRA `(.L_x_145) ;  /* 0xfffffffc00ec9947 */ /* 0x002fea000383ffff */
[----:B------:R-:W-:Y:S05]  /*d4d0*/  BRA `(.L_x_244) ;  /* 0xffffff4400407947 */ /* 0x000fea000383ffff */
.L_x_149:
[----:B-1----:R1:W2:Y:S02]  /*d4e0*/  SYNCS.PHASECHK.TRANS64.TRYWAIT P1, [R4+URZ+0x29830], R3 ;  /* 0x02983003040075a7 */ /* 0x0022a4000802017f */
[----:B--2---:R-:W-:Y:S05]  /*d4f0*/  @!P1 NANOSLEEP.SYNCS 0x989680 ;  /* 0x009896800000995d */ /* 0x004fea0003900000 */
[----:B------:R-:W2:Y:S02]  /*d500*/  @!P1 SYNCS.PHASECHK.TRANS64 P1, [R4+URZ+0x29830], R3 ;  /* 0x02983003040095a7 */ /* 0x000ea4000802007f */
[----:B--2---:R-:W-:Y:S05]  /*d510*/  @!P1 BRA `(.L_x_149) ;  /* 0xfffffffc00f09947 */ /* 0x004fea000383ffff */
[----:B------:R-:W-:Y:S05]  /*d520*/  BRA `(.L_x_148) ;  /* 0xffffff44005c7947 */ /* 0x000fea000383ffff */
.L_x_155:
[----:B-1----:R-:W-:-:S04]  /*d530*/  IMAD.U32 R3, RZ, RZ, UR6 ;  /* 0x00000006ff037e24 */ /* 0x002fc8000f8e00ff */
[----:B------:R1:W2:Y:S03]  /*d540*/  SYNCS.PHASECHK.TRANS64.TRYWAIT P1, [R3+URZ+0x29830], R0 ;  /* 0x02983000030075a7 */ /* 0x0002a6000802017f */
[----:B--2---:R-:W-:Y:S05]  /*d550*/  @!P1 NANOSLEEP.SYNCS 0x989680 ;  /* 0x009896800000995d */ /* 0x004fea0003900000 */
[----:B------:R-:W2:Y:S02]  /*d560*/  @!P1 SYNCS.PHASECHK.TRANS64 P1, [R3+URZ+0x29830], R0 ;  /* 0x02983000030095a7 */ /* 0x000ea4000802007f */
[----:B--2---:R-:W-:Y:S05]  /*d570*/  @!P1 BRA `(.L_x_155) ;  /* 0xfffffffc00ec9947 */ /* 0x004fea000383ffff */
[----:B------:R-:W-:Y:S05]  /*d580*/  BRA `(.L_x_152) ;  /* 0xffffff7400647947 */ /* 0x000fea000383ffff */
.L_x_159:
[----:B-1----:R-:W-:-:S04]  /*d590*/  IMAD.U32 R3, RZ, RZ, UR6 ;  /* 0x00000006ff037e24 */ /* 0x002fc8000f8e00ff */
[----:B------:R1:W2:Y:S03]  /*d5a0*/  SYNCS.PHASECHK.TRANS64.TRYWAIT P1, [R3+URZ+0x29850], R0 ;  /* 0x02985000030075a7 */ /* 0x0002a6000802017f */
[----:B--2---:R-:W-:Y:S05]  /*d5b0*/  @!P1 NANOSLEEP.SYNCS 0x989680 ;  /* 0x009896800000995d */ /* 0x004fea0003900000 */
[----:B------:R-:W2:Y:S02]  /*d5c0*/  @!P1 SYNCS.PHASECHK.TRANS64 P1, [R3+URZ+0x29850], R0 ;  /* 0x02985000030095a7 */ /* 0x000ea4000802007f */
[----:B--2---:R-:W-:Y:S05]  /*d5d0*/  @!P1 BRA `(.L_x_159) ;  /* 0xfffffffc00ec9947 */ /* 0x004fea000383ffff */
[----:B------:R-:W-:Y:S05]  /*d5e0*/  BRA `(.L_x_156) ;  /* 0xffffff80006c7947 */ /* 0x000fea000383ffff */
.L_x_166:
[----:B-1----:R-:W-:-:S04]  /*d5f0*/  IMAD.U32 R7, RZ, RZ, UR4 ;  /* 0x00000004ff077e24 */ /* 0x002fc8000f8e00ff */
[----:B------:R1:W2:Y:S03]  /*d600*/  SYNCS.PHASECHK.TRANS64.TRYWAIT P1, [R7+URZ+0x29850], R6 ;  /* 0x02985006070075a7 */ /* 0x0002a6000802017f */
[----:B--2---:R-:W-:Y:S05]  /*d610*/  @!P1 NANOSLEEP.SYNCS 0x989680 ;  /* 0x009896800000995d */ /* 0x004fea0003900000 */
[----:B------:R-:W2:Y:S02]  /*d620*/  @!P1 SYNCS.PHASECHK.TRANS64 P1, [R7+URZ+0x29850], R6 ;  /* 0x02985006070095a7 */ /* 0x000ea4000802007f */
[----:B--2---:R-:W-:Y:S05]  /*d630*/  @!P1 BRA `(.L_x_166) ;  /* 0xfffffffc00ec9947 */ /* 0x004fea000383ffff */
[----:B------:R-:W-:Y:S05]  /*d640*/  BRA `(.L_x_165) ;  /* 0xffffffa0004c7947 */ /* 0x000fea000383ffff */
.L_x_182:
[----:B------:R-:W-:Y:S02]  /*d650*/  IMAD.MOV.U32 R13, RZ, RZ, R18 ;  /* 0x000000ffff0d7224 */ /* 0x000fe400078e0012 */
[----:B------:R-:W-:Y:S02]  /*d660*/  IMAD.MOV.U32 R12, RZ, RZ, RZ ;  /* 0x000000ffff0c7224 */ /* 0x000fe400078e00ff */
[----:B------:R-:W-:Y:S02]  /*d670*/  IMAD.MOV.U32 R11, RZ, RZ, 0x1f ;  /* 0x0000001fff0b7424 */ /* 0x000fe400078e00ff */
[----:B------:R-:W-:-:S07]  /*d680*/  IMAD.MOV.U32 R15, RZ, RZ, -0x1 ;  /* 0xffffffffff0f7424 */ /* 0x000fce00078e00ff */
[----:B01----:R-:W-:Y:S05]  /*d690*/  WARPSYNC.COLLECTIVE R15, `(.L_x_245) ;  /* 0x000000000f087348 */ /* 0x003fea0003c00000 */
[----:B------:R2:W3:Y:S02]  /*d6a0*/  SHFL.IDX P6, R14, R13, R12, R11 ;  /* 0x0000000c0d0e7389 */ /* 0x0004e400000c000b */
[----:B0123--:R-:W-:Y:S01]  /*d6b0*/  ENDCOLLECTIVE ;  /* 0x000000000000791b */ /* 0x00ffe20003800000 */
.L_x_245:
[----:B------:R-:W-:Y:S05]  /*d6c0*/  BRA `(.L_x_246) ;  /* 0xffffffd000407947 */ /* 0x000fea000383ffff */
.L_x_184:
[----:B------:R-:W-:Y:S01]  /*d6d0*/  BSSY B0, `(.L_x_247) ;  /* 0x0000006000007945 */ /* 0x000fe20003800000 */
[----:B------:R-:W-:-:S07]  /*d6e0*/  IMAD.MOV.U32 R15, RZ, RZ, -0x1 ;  /* 0xffffffffff0f7424 */ /* 0x000fce00078e00ff */
[----:B012---:R-:W-:Y:S05]  /*d6f0*/  WARPSYNC.COLLECTIVE R15, `(.L_x_248) ;  /* 0x000000000f0c7348 */ /* 0x007fea0003c00000 */
[----:B------:R-:W-:Y:S02]  /*d700*/  ELECT P6, UR62, PT ;  /* 0x00000000003e782f */ /* 0x000fe400038c0000 */
[----:B------:R-:W-:Y:S01]  /*d710*/  MOV R14, UR62 ;  /* 0x0000003e000e7c02 */ /* 0x000fe20008000f00 */
[----:B012---:R-:W-:Y:S10]  /*d720*/  ENDCOLLECTIVE ;  /* 0x000000000000791b */ /* 0x007ff40003800000 */
.L_x_248:
[----:B------:R-:W-:Y:S05]  /*d730*/  BSYNC B0 ;  /* 0x0000000000007941 */ /* 0x000fea0003800000 */
.L_x_247:
[----:B------:R-:W-:Y:S05]  /*d740*/  BRA `(.L_x_249) ;  /* 0xffffffd000487947 */ /* 0x000fea000383ffff */
.L_x_186:
[----:B---3--:R3:W4:Y:S02]  /*d750*/  SYNCS.PHASECHK.TRANS64.TRYWAIT P0, [R2+URZ+0x29880], R3 ;  /* 0x02988003020075a7 */ /* 0x008724000800017f */
[----:B----4-:R-:W-:Y:S05]  /*d760*/  @!P0 NANOSLEEP.SYNCS 0x989680 ;  /* 0x009896800000895d */ /* 0x010fea0003900000 */
[----:B------:R-:W4:Y:S02]  /*d770*/  @!P0 SYNCS.PHASECHK.TRANS64 P0, [R2+URZ+0x29880], R3 ;  /* 0x02988003020085a7 */ /* 0x000f24000800007f */
[----:B----4-:R-:W-:Y:S05]  /*d780*/  @!P0 BRA `(.L_x_186) ;  /* 0xfffffffc00f08947 */ /* 0x010fea000383ffff */
[----:B------:R-:W-:Y:S05]  /*d790*/  BRA `(.L_x_250) ;  /* 0xffffffd000947947 */ /* 0x000fea000383ffff */
.L_x_189:
[----:B0-----:R0:W4:Y:S02]  /*d7a0*/  SYNCS.PHASECHK.TRANS64.TRYWAIT P0, [R2+URZ+0x29840], R3 ;  /* 0x02984003020075a7 */ /* 0x001124000800017f */
[----:B----4-:R-:W-:Y:S05]  /*d7b0*/  @!P0 NANOSLEEP.SYNCS 0x989680 ;  /* 0x009896800000895d */ /* 0x010fea0003900000 */
[----:B------:R-:W4:Y:S02]  /*d7c0*/  @!P0 SYNCS.PHASECHK.TRANS64 P0, [R2+URZ+0x29840], R3 ;  /* 0x02984003020085a7 */ /* 0x000f24000800007f */
[----:B----4-:R-:W-:Y:S05]  /*d7d0*/  @!P0 BRA `(.L_x_189) ;  /* 0xfffffffc00f08947 */ /* 0x010fea000383ffff */
[----:B------:R-:W-:Y:S05]  /*d7e0*/  BRA `(.L_x_251) ;  /* 0xffffffd400107947 */ /* 0x000fea000383ffff */
.L_x_193:
[----:B------:R-:W-:Y:S02]  /*d7f0*/  IMAD.MOV.U32 R13, RZ, RZ, R3 ;  /* 0x000000ffff0d7224 */ /* 0x000fe400078e0003 */
[----:B------:R-:W-:Y:S02]  /*d800*/  IMAD.MOV.U32 R12, RZ, RZ, RZ ;  /* 0x000000ffff0c7224 */ /* 0x000fe400078e00ff */
[----:B------:R-:W-:Y:S02]  /*d810*/  IMAD.MOV.U32 R11, RZ, RZ, 0x1c1f ;  /* 0x00001c1fff0b7424 */ /* 0x000fe400078e00ff */
[----:B------:R-:W-:Y:S02]  /*d820*/  IMAD.MOV.U32 R15, RZ, RZ, -0x1 ;  /* 0xffffffffff0f7424 */ /* 0x000fe400078e00ff */
[----:B------:R-:W-:-:S07]  /*d830*/  IMAD.IADD R0, R18, 0x1, R5 ;  /* 0x0000000112007824 */ /* 0x000fce00078e0205 */
[----:B0----5:R-:W-:Y:S05]  /*d840*/  WARPSYNC.COLLECTIVE R15, `(.L_x_252) ;  /* 0x000000000f087348 */ /* 0x021fea0003c00000 */
[----:B------:R1:W2:Y:S02]  /*d850*/  SHFL.IDX P6, R14, R13, R12, R11 ;  /* 0x0000000c0d0e7389 */ /* 0x0002a400000c000b */
[----:B012--5:R-:W-:Y:S01]  /*d860*/  ENDCOLLECTIVE ;  /* 0x000000000000791b */ /* 0x027fe20003800000 */
.L_x_252:
[----:B------:R-:W-:Y:S02]  /*d870*/  VIADD R5, R0, 0x20 ;  /* 0x0000002000057836 */ /* 0x000fe40000000000 */
[----:B------:R-:W-:Y:S02]  /*d880*/  IMAD.MOV.U32 R13, RZ, RZ, R4 ;  /* 0x000000ffff0d7224 */ /* 0x000fe400078e0004 */
[----:B------:R-:W-:-:S07]  /*d890*/  IMAD.MOV.U32 R6, RZ, RZ, R14 ;  /* 0x000000ffff067224 */ /* 0x000fce00078e000e */
[----:B------:R-:W-:Y:S05]  /*d8a0*/  WARPSYNC.COLLECTIVE R15, `(.L_x_253) ;  /* 0x000000000f087348 */ /* 0x000fea0003c00000 */
[----:B------:R0:W1:Y:S02]  /*d8b0*/  SHFL.IDX P6, R14, R13, R12, R11 ;  /* 0x0000000c0d0e7389 */ /* 0x00006400000c000b */
[----:B01----:R-:W-:Y:S01]  /*d8c0*/  ENDCOLLECTIVE ;  /* 0x000000000000791b */ /* 0x003fe20003800000 */
.L_x_253:
[----:B------:R-:W-:Y:S02]  /*d8d0*/  ULDC UR4, c[0x0][0x288] ;  /* 0x0000a20000047ab9 */ /* 0x000fe40000000800 */
[----:B------:R-:W-:-:S05]  /*d8e0*/  IMAD R2, R8, UR4, RZ ;  /* 0x0000000408027c24 */ /* 0x000fca000f8e02ff */
[----:B------:R-:W-:Y:S01]  /*d8f0*/  ISETP.GE.AND P2, PT, R0, R2, PT ;  /* 0x000000020000720c */ /* 0x000fe20003f46270 */
[----:B------:R-:W-:Y:S02]  /*d900*/  IMAD.MOV.U32 R13, RZ, RZ, R3 ;  /* 0x000000ffff0d7224 */ /* 0x000fe400078e0003 */
[----:B------:R-:W-:Y:S02]  /*d910*/  IMAD.MOV.U32 R12, RZ, RZ, 0x1 ;  /* 0x00000001ff0c7424 */ /* 0x000fe400078e00ff */
[----:B------:R-:W-:-:S08]  /*d920*/  IMAD.MOV.U32 R7, RZ, RZ, R14 ;  /* 0x000000ffff077224 */ /* 0x000fd000078e000e */
[----:B------:R-:W-:Y:S05]  /*d930*/  WARPSYNC.COLLECTIVE R15, `(.L_x_254) ;  /* 0x000000000f087348 */ /* 0x000fea0003c00000 */
[----:B------:R0:W1:Y:S02]  /*d940*/  SHFL.IDX P6, R14, R13, R12, R11 ;  /* 0x0000000c0d0e7389 */ /* 0x00006400000c000b */
[----:B01----:R-:W-:Y:S01]  /*d950*/  ENDCOLLECTIVE ;  /* 0x000000000000791b */ /* 0x003fe20003800000 */
.L_x_254:
        /* <DEDUP_REMOVED lines=9> */
[----:B------:R0:W-:Y:S04]  /*d9f0*/  @!P2 LDGSTS.E.BYPASS.LTC128B.128 [R9+0x14400], desc[UR48][R6.64], !P3 ;  /* 0x144000000609afae */ /* 0x0001e8000d901d70 */
[----:B------:R0:W-:Y:S04]  /*da00*/  @!P2 LDGSTS.E.BYPASS.LTC128B.128 [R9+0x16400], desc[UR48][R6.64+0x40], !P0 ;  /* 0x164000400609afae */ /* 0x0001e8000c101d70 */
[----:B------:R0:W-:Y:S01]  /*da10*/  @!P2 LDGSTS.E.BYPASS.LTC128B.128 [R9+0x18400], desc[UR48][R6.64+0x80], !P1 ;  /* 0x184000800609afae */ /* 0x0001e2000c901d70 */
[----:B------:R-:W-:Y:S01]  /*da20*/  ISETP.GE.AND P2, PT, R5, R2, PT ;  /* 0x000000020500720c */ /* 0x000fe20003f46270 */
[----:B------:R-:W-:-:S12]  /*da30*/  IMAD.MOV.U32 R5, RZ, RZ, R14 ;  /* 0x000000ffff057224 */ /* 0x000fd800078e000e */
[----:B0-----:R-:W-:Y:S05]  /*da40*/  WARPSYNC.COLLECTIVE R15, `(.L_x_255) ;  /* 0x000000000f087348 */ /* 0x001fea0003c00000 */
[----:B------:R1:W2:Y:S02]  /*da50*/  SHFL.IDX P6, R14, R13, R12, R11 ;  /* 0x0000000c0d0e7389 */ /* 0x0002a400000c000b */
[----:B012---:R-:W-:Y:S01]  /*da60*/  ENDCOLLECTIVE ;  /* 0x000000000000791b */ /* 0x007fe20003800000 */
.L_x_255:
[----:B------:R-:W-:Y:S02]  /*da70*/  IMAD.MOV.U32 R13, RZ, RZ, R3 ;  /* 0x000000ffff0d7224 */ /* 0x000fe400078e0003 */
[----:B------:R-:W-:Y:S02]  /*da80*/  IMAD.MOV.U32 R12, RZ, RZ, 0x2 ;  /* 0x00000002ff0c7424 */ /* 0x000fe400078e00ff */
[----:B------:R-:W-:-:S07]  /*da90*/  IMAD.MOV.U32 R6, RZ, RZ, R14 ;  /* 0x000000ffff067224 */ /* 0x000fce00078e000e */
[----:B------:R-:W-:Y:S05]  /*daa0*/  WARPSYNC.COLLECTIVE R15, `(.L_x_256) ;  /* 0x000000000f087348 */ /* 0x000fea0003c00000 */
[----:B------:R0:W1:Y:S02]  /*dab0*/  SHFL.IDX P6, R14, R13, R12, R11 ;  /* 0x0000000c0d0e7389 */ /* 0x00006400000c000b */
[----:B01----:R-:W-:Y:S01]  /*dac0*/  ENDCOLLECTIVE ;  /* 0x000000000000791b */ /* 0x003fe20003800000 */
.L_x_256:
[----:B------:R-:W-:-:S05]  /*dad0*/  @!P2 IADD3 R6, P4, R10, R6, RZ ;  /* 0x000000060a06a210 */ /* 0x000fca0007f9e0ff */
[----:B------:R-:W-:-:S04]  /*dae0*/  @!P2 IMAD.X R5, RZ, RZ, R5, P4 ;  /* 0x000000ffff05a224 */ /* 0x000fc800020e0605 */
[----:B------:R-:W-:Y:S02]  /*daf0*/  @!P2 IMAD.MOV.U32 R7, RZ, RZ, R5 ;  /* 0x000000ffff07a224 */ /* 0x000fe400078e0005 */
[----:B------:R-:W-:Y:S02]  /*db00*/  VIADD R5, R0, 0x40 ;  /* 0x0000004000057836 */ /* 0x000fe40000000000 */
[----:B------:R-:W-:Y:S01]  /*db10*/  IMAD.MOV.U32 R13, RZ, RZ, R4 ;  /* 0x000000ffff0d7224 */ /* 0x000fe200078e0004 */
        /* <DEDUP_REMOVED lines=11> */
.L_x_257:
[----:B------:R-:W-:Y:S02]  /*dbd0*/  IMAD.MOV.U32 R13, RZ, RZ, R3 ;  /* 0x000000ffff0d7224 */ /* 0x000fe400078e0003 */
[----:B------:R-:W-:Y:S02]  /*dbe0*/  IMAD.MOV.U32 R12, RZ, RZ, 0x3 ;  /* 0x00000003ff0c7424 */ /* 0x000fe400078e00ff */
[----:B------:R-:W-:-:S07]  /*dbf0*/  IMAD.MOV.U32 R6, RZ, RZ, R14 ;  /* 0x000000ffff067224 */ /* 0x000fce00078e000e */
[----:B------:R-:W-:Y:S05]  /*dc00*/  WARPSYNC.COLLECTIVE R15, `(.L_x_258) ;  /* 0x000000000f087348 */ /* 0x000fea0003c00000 */
[----:B------:R0:W1:Y:S02]  /*dc10*/  SHFL.IDX P6, R14, R13, R12, R11 ;  /* 0x0000000c0d0e7389 */ /* 0x00006400000c000b */
[----:B01----:R-:W-:Y:S01]  /*dc20*/  ENDCOLLECTIVE ;  /* 0x000000000000791b */ /* 0x003fe20003800000 */
.L_x_258:
[----:B------:R-:W-:-:S05]  /*dc30*/  @!P2 IADD3 R6, P4, R10, R6, RZ ;  /* 0x000000060a06a210 */ /* 0x000fca0007f9e0ff */
[----:B------:R-:W-:-:S04]  /*dc40*/  @!P2 IMAD.X R5, RZ, RZ, R5, P4 ;  /* 0x000000ffff05a224 */ /* 0x000fc800020e0605 */
[----:B------:R-:W-:Y:S02]  /*dc50*/  @!P2 IMAD.MOV.U32 R7, RZ, RZ, R5 ;  /* 0x000000ffff07a224 */ /* 0x000fe400078e0005 */
[----:B------:R-:W-:-:S03]  /*dc60*/  IMAD.MOV.U32 R13, RZ, RZ, R4 ;  /* 0x000000ffff0d7224 */ /* 0x000fc600078e0004 */
[----:B------:R-:W-:Y:S01]  /*dc70*/  @!PT LDS RZ, [RZ] ;  /* 0x00000000fffff984 */ /* 0x000fe20000000800 */
[----:B------:R-:W-:Y:S01]  /*dc80*/  @!PT LDS RZ, [RZ] ;  /* 0x00000000fffff984 */ /* 0x000fe20000000800 */
[----:B------:R-:W-:Y:S01]  /*dc90*/  @!PT LDS RZ, [RZ] ;  /* 0x00000000fffff984 */ /* 0x000fe20000000800 */
[----:B------:R0:W-:Y:S04]  /*dca0*/  @!P2 LDGSTS.E.BYPASS.LTC128B.128 [R9+0x15400], desc[UR48][R6.64], !P3 ;  /* 0x154000000609afae */ /* 0x0001e8000d901d70 */
[----:B------:R0:W-:Y:S01]  /*dcb0*/  @!P2 LDGSTS.E.BYPASS.LTC128B.128 [R9+0x17400], desc[UR48][R6.64+0x40], !P0 ;  /* 0x174000400609afae */ /* 0x0001e2000c101d70 */
[----:B------:R-:W-:-:S03]  /*dcc0*/  IMAD.MOV.U32 R3, RZ, RZ, R14 ;  /* 0x000000ffff037224 */ /* 0x000fc600078e000e */
[----:B------:R0:W-:Y:S04]  /*dcd0*/  @!P2 LDGSTS.E.BYPASS.LTC128B.128 [R9+0x19400], desc[UR48][R6.64+0x80], !P1 ;  /* 0x194000800609afae */ /* 0x0001e8000c901d70 */
[----:B0-----:R-:W-:Y:S05]  /*dce0*/  WARPSYNC.COLLECTIVE R15, `(.L_x_259) ;  /* 0x000000000f087348 */ /* 0x001fea0003c00000 */
[----:B------:R1:W2:Y:S02]  /*dcf0*/  SHFL.IDX P6, R14, R13, R12, R11 ;  /* 0x0000000c0d0e7389 */ /* 0x0002a400000c000b */
[----:B012---:R-:W-:Y:S01]  /*dd00*/  ENDCOLLECTIVE ;  /* 0x000000000000791b */ /* 0x007fe20003800000 */
.L_x_259:
[----:B------:R-:W-:Y:S01]  /*dd10*/  IMAD.MOV.U32 R4, RZ, RZ, R14 ;  /* 0x000000ffff047224 */ /* 0x000fe200078e000e */
[----:B------:R-:W-:Y:S06]  /*dd20*/  BRA `(.L_x_260) ;  /* 0xffffffd800687947 */ /* 0x000fec000383ffff */
.L_x_196:
[----:B--2---:R-:W-:-:S04]  /*dd30*/  IMAD.U32 R2, RZ, RZ, UR41 ;  /* 0x00000029ff027e24 */ /* 0x004fc8000f8e00ff */
[----:B------:R2:W3:Y:S03]  /*dd40*/  SYNCS.PHASECHK.TRANS64.TRYWAIT P0, [R2+URZ+0x29820], R0 ;  /* 0x02982000020075a7 */ /* 0x0004e6000800017f */
[----:B---3--:R-:W-:Y:S05]  /*dd50*/  @!P0 NANOSLEEP.SYNCS 0x989680 ;  /* 0x009896800000895d */ /* 0x008fea0003900000 */
[----:B------:R-:W3:Y:S02]  /*dd60*/  @!P0 SYNCS.PHASECHK.TRANS64 P0, [R2+URZ+0x29820], R0 ;  /* 0x02982000020085a7 */ /* 0x000ee4000800007f */
[----:B---3--:R-:W-:Y:S05]  /*dd70*/  @!P0 BRA `(.L_x_196) ;  /* 0xfffffffc00ec8947 */ /* 0x008fea000383ffff */
[----:B------:R-:W-:Y:S05]  /*dd80*/  BRA `(.L_x_261) ;  /* 0xffffffd800ac7947 */ /* 0x000fea000383ffff */
.L_x_202:
[----:B---3--:R3:W4:Y:S02]  /*dd90*/  SYNCS.PHASECHK.TRANS64.TRYWAIT P0, [R6+URZ+0x29880], R5 ;  /* 0x02988005060075a7 */ /* 0x008724000800017f */
[----:B----4-:R-:W-:Y:S05]  /*dda0*/  @!P0 NANOSLEEP.SYNCS 0x989680 ;  /* 0x009896800000895d */ /* 0x010fea0003900000 */
[----:B------:R-:W4:Y:S02]  /*ddb0*/  @!P0 SYNCS.PHASECHK.TRANS64 P0, [R6+URZ+0x29880], R5 ;  /* 0x02988005060085a7 */ /* 0x000f24000800007f */
[----:B----4-:R-:W-:Y:S05]  /*ddc0*/  @!P0 BRA `(.L_x_202) ;  /* 0xfffffffc00f08947 */ /* 0x010fea000383ffff */
[----:B------:R-:W-:Y:S05]  /*ddd0*/  BRA `(.L_x_262) ;  /* 0xffffffdc00487947 */ /* 0x000fea000383ffff */
.L_x_208:
[----:B-1----:R1:W4:Y:S02]  /*dde0*/  SYNCS.PHASECHK.TRANS64.TRYWAIT P0, [R6+URZ+0x29840], R5 ;  /* 0x02984005060075a7 */ /* 0x002324000800017f */
[----:B----4-:R-:W-:Y:S05]  /*ddf0*/  @!P0 NANOSLEEP.SYNCS 0x989680 ;  /* 0x009896800000895d */ /* 0x010fea0003900000 */
[----:B------:R-:W4:Y:S02]  /*de00*/  @!P0 SYNCS.PHASECHK.TRANS64 P0, [R6+URZ+0x29840], R5 ;  /* 0x02984005060085a7 */ /* 0x000f24000800007f */
[----:B----4-:R-:W-:Y:S05]  /*de10*/  @!P0 BRA `(.L_x_208) ;  /* 0xfffffffc00f08947 */ /* 0x010fea000383ffff */
[----:B------:R-:W-:Y:S05]  /*de20*/  BRA `(.L_x_263) ;  /* 0xffffffdc00f47947 */ /* 0x000fea000383ffff */
.L_x_217:
[----:B---3--:R3:W4:Y:S02]  /*de30*/  SYNCS.PHASECHK.TRANS64.TRYWAIT P2, [R18+URZ+0x29870], R4 ;  /* 0x02987004120075a7 */ /* 0x008724000804017f */
[----:B----4-:R-:W-:Y:S05]  /*de40*/  @!P2 NANOSLEEP.SYNCS 0x989680 ;  /* 0x009896800000a95d */ /* 0x010fea0003900000 */
[----:B------:R-:W4:Y:S02]  /*de50*/  @!P2 SYNCS.PHASECHK.TRANS64 P2, [R18+URZ+0x29870], R4 ;  /* 0x029870041200a5a7 */ /* 0x000f24000804007f */
[----:B----4-:R-:W-:Y:S05]  /*de60*/  @!P2 BRA `(.L_x_217) ;  /* 0xfffffffc00f0a947 */ /* 0x010fea000383ffff */
[----:B------:R-:W-:Y:S05]  /*de70*/  BRA `(.L_x_264) ;  /* 0xffffffe400287947 */ /* 0x000fea000383ffff */
.L_x_219:
[----:B----4-:R4:W0:Y:S02]  /*de80*/  SYNCS.PHASECHK.TRANS64.TRYWAIT P2, [R18+URZ+0x29860], R0 ;  /* 0x02986000120075a7 */ /* 0x010824000804017f */
[----:B0-----:R-:W-:Y:S05]  /*de90*/  @!P2 NANOSLEEP.SYNCS 0x989680 ;  /* 0x009896800000a95d */ /* 0x001fea0003900000 */
[----:B------:R-:W0:Y:S02]  /*dea0*/  @!P2 SYNCS.PHASECHK.TRANS64 P2, [R18+URZ+0x29860], R0 ;  /* 0x029860001200a5a7 */ /* 0x000e24000804007f */
[----:B0-----:R-:W-:Y:S05]  /*deb0*/  @!P2 BRA `(.L_x_219) ;  /* 0xfffffffc00f0a947 */ /* 0x001fea000383ffff */
[----:B------:R-:W-:Y:S05]  /*dec0*/  BRA `(.L_x_265) ;  /* 0xffffffe400307947 */ /* 0x000fea000383ffff */
.L_x_225:
[----:B--2---:R2:W3:Y:S02]  /*ded0*/  SYNCS.PHASECHK.TRANS64.TRYWAIT P2, [R16+URZ+0x29870], R3 ;  /* 0x02987003100075a7 */ /* 0x0044e4000804017f */
[----:B---3--:R-:W-:Y:S05]  /*dee0*/  @!P2 NANOSLEEP.SYNCS 0x989680 ;  /* 0x009896800000a95d */ /* 0x008fea0003900000 */
[----:B------:R-:W3:Y:S02]  /*def0*/  @!P2 SYNCS.PHASECHK.TRANS64 P2, [R16+URZ+0x29870], R3 ;  /* 0x029870031000a5a7 */ /* 0x000ee4000804007f */
[----:B---3--:R-:W-:Y:S05]  /*df00*/  @!P2 BRA `(.L_x_225) ;  /* 0xfffffffc00f0a947 */ /* 0x008fea000383ffff */
[----:B------:R-:W-:Y:S05]  /*df10*/  BRA `(.L_x_266) ;  /* 0xffffffe800c47947 */ /* 0x000fea000383ffff */
.L_x_227:
[----:B--2---:R2:W3:Y:S02]  /*df20*/  SYNCS.PHASECHK.TRANS64.TRYWAIT P2, [R16+URZ+0x29860], R3 ;  /* 0x02986003100075a7 */ /* 0x0044e4000804017f */
[----:B---3--:R-:W-:Y:S05]  /*df30*/  @!P2 NANOSLEEP.SYNCS 0x989680 ;  /* 0x009896800000a95d */ /* 0x008fea0003900000 */
[----:B------:R-:W3:Y:S02]  /*df40*/  @!P2 SYNCS.PHASECHK.TRANS64 P2, [R16+URZ+0x29860], R3 ;  /* 0x029860031000a5a7 */ /* 0x000ee4000804007f */
[----:B---3--:R-:W-:Y:S05]  /*df50*/  @!P2 BRA `(.L_x_227) ;  /* 0xfffffffc00f0a947 */ /* 0x008fea000383ffff */
[----:B------:R-:W-:Y:S05]  /*df60*/  BRA `(.L_x_267) ;  /* 0xffffffe800cc7947 */ /* 0x000fea000383ffff */
.L_x_231:
[----:B---3--:R3:W4:Y:S02]  /*df70*/  SYNCS.PHASECHK.TRANS64.TRYWAIT P0, [R8+URZ+0x29820], R0 ;  /* 0x02982000080075a7 */ /* 0x008724000800017f */
[----:B----4-:R-:W-:Y:S05]  /*df80*/  @!P0 NANOSLEEP.SYNCS 0x989680 ;  /* 0x009896800000895d */ /* 0x010fea0003900000 */
[----:B------:R-:W4:Y:S02]  /*df90*/  @!P0 SYNCS.PHASECHK.TRANS64 P0, [R8+URZ+0x29820], R0 ;  /* 0x02982000080085a7 */ /* 0x000f24000800007f */
[----:B----4-:R-:W-:Y:S05]  /*dfa0*/  @!P0 BRA `(.L_x_231) ;  /* 0xfffffffc00f08947 */ /* 0x010fea000383ffff */
[----:B------:R-:W-:Y:S05]  /*dfb0*/  BRA `(.L_x_268) ;  /* 0xfffffff0006c7947 */ /* 0x000fea000383ffff */
.L_x_235:
[----:B--2---:R2:W3:Y:S02]  /*dfc0*/  SYNCS.PHASECHK.TRANS64.TRYWAIT P1, [R5+URZ], R4 ;  /* 0x00000004050075a7 */ /* 0x0044e4000802017f */
[----:B---3--:R-:W-:Y:S05]  /*dfd0*/  @!P1 NANOSLEEP.SYNCS 0x989680 ;  /* 0x009896800000995d */ /* 0x008fea0003900000 */
[----:B------:R-:W3:Y:S02]  /*dfe0*/  @!P1 SYNCS.PHASECHK.TRANS64 P1, [R5+URZ], R4 ;  /* 0x00000004050095a7 */ /* 0x000ee4000802007f */
[----:B---3--:R-:W-:Y:S05]  /*dff0*/  @!P1 BRA `(.L_x_235) ;  /* 0xfffffffc00f09947 */ /* 0x008fea000383ffff */
[----:B------:R-:W-:Y:S05]  /*e000*/  BRA `(.L_x_269) ;  /* 0xfffffff000c47947 */ /* 0x000fea000383ffff */
.L_x_236:
[----:B---3--:R3:W4:Y:S02]  /*e010*/  SYNCS.PHASECHK.TRANS64.TRYWAIT P1, [R7+URZ], R0 ;  /* 0x00000000070075a7 */ /* 0x008724000802017f */
[----:B----4-:R-:W-:Y:S05]  /*e020*/  @!P1 NANOSLEEP.SYNCS 0x989680 ;  /* 0x009896800000995d */ /* 0x010fea0003900000 */
[----:B------:R-:W4:Y:S02]  /*e030*/  @!P1 SYNCS.PHASECHK.TRANS64 P1, [R7+URZ], R0 ;  /* 0x00000000070095a7 */ /* 0x000f24000802007f */
[----:B----4-:R-:W-:Y:S05]  /*e040*/  @!P1 BRA `(.L_x_236) ;  /* 0xfffffffc00f09947 */ /* 0x010fea000383ffff */
[----:B------:R-:W-:Y:S05]  /*e050*/  BRA `(.L_x_270) ;  /* 0xfffffff000b87947 */ /* 0x000fea000383ffff */
.L_x_238:
[----:B----4-:R4:W0:Y:S02]  /*e060*/  SYNCS.PHASECHK.TRANS64.TRYWAIT P1, [R17+URZ+0x29860], R4 ;  /* 0x02986004110075a7 */ /* 0x010824000802017f */
[----:B0-----:R-:W-:Y:S05]  /*e070*/  @!P1 NANOSLEEP.SYNCS 0x989680 ;  /* 0x009896800000995d */ /* 0x001fea0003900000 */
[----:B------:R-:W0:Y:S02]  /*e080*/  @!P1 SYNCS.PHASECHK.TRANS64 P1, [R17+URZ+0x29860], R4 ;  /* 0x02986004110095a7 */ /* 0x000e24000802007f */
[----:B0-----:R-:W-:Y:S05]  /*e090*/  @!P1 BRA `(.L_x_238) ;  /* 0xfffffffc00f09947 */ /* 0x001fea000383ffff */
[----:B------:R-:W-:Y:S05]  /*e0a0*/  BRA `(.L_x_271) ;  /* 0xfffffff000b87947 */ /* 0x000fea000383ffff */
.L_x_240:
[----:B------:R0:W0:Y:S02]  /*e0b0*/  SYNCS.PHASECHK.TRANS64.TRYWAIT P1, [R3+URZ+0x29860], R0 ;  /* 0x02986000030075a7 */ /* 0x000024000802017f */
[----:B0-----:R-:W-:Y:S05]  /*e0c0*/  @!P1 NANOSLEEP.SYNCS 0x989680 ;  /* 0x009896800000995d */ /* 0x001fea0003900000 */
[----:B------:R-:W0:Y:S02]  /*e0d0*/  @!P1 SYNCS.PHASECHK.TRANS64 P1, [R3+URZ+0x29860], R0 ;  /* 0x02986000030095a7 */ /* 0x000e24000802007f */
[----:B0-----:R-:W-:Y:S05]  /*e0e0*/  @!P1 BRA `(.L_x_240) ;  /* 0xfffffffc00f09947 */ /* 0x001fea000383ffff */
[----:B------:R-:W-:Y:S05]  /*e0f0*/  BRA `(.L_x_272) ;  /* 0xfffffff000b87947 */ /* 0x000fea000383ffff */
.L_x_242:
[----:B------:R0:W0:Y:S02]  /*e100*/  SYNCS.PHASECHK.TRANS64.TRYWAIT P0, [R17+URZ+0x29880], R4 ;  /* 0x02988004110075a7 */ /* 0x000024000800017f */
[----:B0-----:R-:W-:Y:S05]  /*e110*/  @!P0 NANOSLEEP.SYNCS 0x989680 ;  /* 0x009896800000895d */ /* 0x001fea0003900000 */
[----:B------:R-:W0:Y:S02]  /*e120*/  @!P0 SYNCS.PHASECHK.TRANS64 P0, [R17+URZ+0x29880], R4 ;  /* 0x02988004110085a7 */ /* 0x000e24000800007f */
[----:B0-----:R-:W-:Y:S05]  /*e130*/  @!P0 BRA `(.L_x_242) ;  /* 0xfffffffc00f08947 */ /* 0x001fea000383ffff */
[----:B------:R-:W-:Y:S05]  /*e140*/  BRA `(.L_x_243) ;  /* 0xfffffff000b47947 */ /* 0x000fea000383ffff */
.L_x_273:
        /* <DEDUP_REMOVED lines=11> */
.L_x_2850:


//--------------------- .text._ZN7cutlass13device_kernelIN5flash11enable_sm90INS1_16FlashAttnFwdSm90INS1_25CollectiveMainloopFwdSm90ILi2EN4cute5tupleIJNS5_1CILi1EEES8_S8_EEENS6_IJNS7_ILi128EEENS7_ILi160EEENS7_ILi192EEEEEELi128ENS_12float_e4m3_tEfNS_4arch4Sm90ELb0ELb0ELb0ELb1ELb0ELb0ELb0ELb1ELb1ELb1ELb0ELb0EEENS1_21CollectiveEpilogueFwdINS6_IJSA_SA_SB_EEES9_NS_10bfloat16_tESG_Li256ELb1ELb1ELb0ELb1EEENS1_36VarlenDynamicPersistentTileSchedulerILi128ELi160ELi256ELi128ELb0ELb1ELb1ELb0ELb1ELb1EEEEEEEEEvNT_6ParamsE --------------------------
	.section	.text._ZN7cutlass13device_kernelIN5flash11enable_sm90INS1_16FlashAttnFwdSm90INS1_25CollectiveMainloopFwdSm90ILi2EN4cute5tupleIJNS5_1CILi1EEES8_S8_EEENS6_IJNS7_ILi128EEENS7_ILi160EEENS7_ILi192EEEEEELi128ENS_12float_e4m3_tEfNS_4arch4Sm90ELb0ELb0ELb0ELb1ELb0ELb0ELb0ELb1ELb1ELb1ELb0ELb0EEENS1_21CollectiveEpilogueFwdINS6_IJSA_SA_SB_EEES9_NS_10bfloat16_tESG_Li256ELb1ELb1ELb0ELb1EEENS1_36VarlenDynamicPersistentTileSchedulerILi128ELi160ELi256ELi128ELb0ELb1ELb1ELb0ELb1ELb1EEEEEEEEEvNT_6ParamsE,"ax",@progbits
	.align	128
.text._ZN7cutlass13device_kernelIN5flash11enable_sm90INS1_16FlashAttnFwdSm90INS1_25CollectiveMainloopFwdSm90ILi2EN4cute5tupleIJNS5_1CILi1EEES8_S8_EEENS6_IJNS7_ILi128EEENS7_ILi160EEENS7_ILi192EEEEEELi128ENS_12float_e4m3_tEfNS_4arch4Sm90ELb0ELb0ELb0ELb1ELb0ELb0ELb0ELb1ELb1ELb1ELb0ELb0EEENS1_21CollectiveEpilogueFwdINS6_IJSA_SA_SB_EEES9_NS_10bfloat16_tESG_Li256ELb1ELb1ELb0ELb1EEENS1_36VarlenDynamicPersistentTileSchedulerILi128ELi160ELi256ELi128ELb0ELb1ELb1ELb0ELb1ELb1EEEEEEEEEvNT_6ParamsE:
        .type           _ZN7cutlass13device_kernelIN5flash11enable_sm90INS1_16FlashAttnFwdSm90INS1_25CollectiveMainloopFwdSm90ILi2EN4cute5tupleIJNS5_1CILi1EEES8_S8_EEENS6_IJNS7_ILi128EEENS7_ILi160EEENS7_ILi192EEEEEELi128ENS_12float_e4m3_tEfNS_4arch4Sm90ELb0ELb0ELb0ELb1ELb0ELb0ELb0ELb1ELb1ELb1ELb0ELb0EEENS1_21CollectiveEpilogueFwdINS6_IJSA_SA_SB_EEES9_NS_10bfloat16_tESG_Li256ELb1ELb1ELb0ELb1EEENS1_36VarlenDynamicPersistentTileSchedulerILi128ELi160ELi256ELi128ELb0ELb1ELb1ELb0ELb1ELb1EEEEEEEEEvNT_6ParamsE,@function
        .size           _ZN7cutlass13device_kernelIN5flash11enable_sm90INS1_16FlashAttnFwdSm90INS1_25CollectiveMainloopFwdSm90ILi2EN4cute5tupleIJNS5_1CILi1EEES8_S8_EEENS6_IJNS7_ILi128EEENS7_ILi160EEENS7_ILi192EEEEEELi128ENS_12float_e4m3_tEfNS_4arch4Sm90ELb0ELb0ELb0ELb1ELb0ELb0ELb0ELb1ELb1ELb1ELb0ELb0EEENS1_21CollectiveEpilogueFwdINS6_IJSA_SA_SB_EEES9_NS_10bfloat16_tESG_Li256ELb1ELb1ELb0ELb1EEENS1_36VarlenDynamicPersistentTileSchedulerILi128ELi160ELi256ELi128ELb0ELb1ELb1ELb0ELb1ELb1EEEEEEEEEvNT_6ParamsE,(.L_x_2851 - _ZN7cutlass13device_kernelIN5flash11enable_sm90INS1_16FlashAttnFwdSm90INS1_25CollectiveMainloopFwdSm90ILi2EN4cute5tupleIJNS5_1CILi1EEES8_S8_EEENS6_IJNS7_ILi128EEENS7_ILi160EEENS7_ILi192EEEEEELi128ENS_12float_e4m3_tEfNS_4arch4Sm90ELb0ELb0ELb0ELb1ELb0ELb0ELb0ELb1ELb1ELb1ELb0ELb0EEENS1_21CollectiveEpilogueFwdINS6_IJSA_SA_SB_EEES9_NS_10bfloat16_tESG_Li256ELb1ELb1ELb0ELb1EEENS1_36VarlenDynamicPersistentTileSchedulerILi128ELi160ELi256ELi128ELb0ELb1ELb1ELb0ELb1ELb1EEEEEEEEEvNT_6ParamsE)
        .other          _ZN7cutlass13device_kernelIN5flash11enable_sm90INS1_16FlashAttnFwdSm90INS1_25CollectiveMainloopFwdSm90ILi2EN4cute5tupleIJNS5_1CILi1EEES8_S8_EEENS6_IJNS7_ILi128EEENS7_ILi160EEENS7_ILi192EEEEEELi128ENS_12float_e4m3_tEfNS_4arch4Sm90ELb0ELb0ELb0ELb1ELb0ELb0ELb0ELb1ELb1ELb1ELb0ELb0EEENS1_21CollectiveEpilogueFwdINS6_IJSA_SA_SB_EEES9_NS_10bfloat16_tESG_Li256ELb1ELb1ELb0ELb1EEENS1_36VarlenDynamicPersistentTileSchedulerILi128ELi160ELi256ELi128ELb0ELb1ELb1ELb0ELb1ELb1EEEEEEEEEvNT_6ParamsE,@"STO_CUDA_ENTRY STV_DEFAULT"
_ZN7cutlass13device_kernelIN5flash11enable_sm90INS1_16FlashAttnFwdSm90INS1_25CollectiveMainloopFwdSm90ILi2EN4cute5tupleIJNS5_1CILi1EEES8_S8_EEENS6_IJNS7_ILi128EEENS7_ILi160EEENS7_ILi192EEEEEELi128ENS_12float_e4m3_tEfNS_4arch4Sm90ELb0ELb0ELb0ELb1ELb0ELb0ELb0ELb1ELb1ELb1ELb0ELb0EEENS1_21CollectiveEpilogueFwdINS6_IJSA_SA_SB_EEES9_NS_10bfloat16_tESG_Li256ELb1ELb1ELb0ELb1EEENS1_36VarlenDynamicPersistentTileSchedulerILi128ELi160ELi256ELi128ELb0ELb1ELb1ELb0ELb1ELb1EEEEEEEEEvNT_6ParamsE:
        /* <DEDUP_REMOVED lines=18> */
.L_x_275:
[----:B------:R-:W-:Y:S05]  /*0120*/  BSYNC B0 ;  /* 0x0000000000007941 */ /* 0x000fea0003800000 */
.L_x_274:
        /* <DEDUP_REMOVED lines=41> */
.L_x_276:
        /* <DEDUP_REMOVED lines=22> */
.L_x_277:
        /* <DEDUP_REMOVED lines=18> */
.L_x_278:
        /* <DEDUP_REMOVED lines=22> */
.L_x_279:
        /* <DEDUP_REMOVED lines=22> */
.L_x_280:
[----:B------:R-:W-:Y:S01]  /*0900*/  PLOP3.LUT P0, PT, PT, PT, UP0, 0x80, 0x0 ;  /* 0x000000000000781c */ /* 0x000fe20003f0f008 */
[----:B------:R-:W-:Y:S01]  /*0910*/  UMOV UR38, 0x1 ;  /* 0x0000000100267882 */ /* 0x000fe20000000000 */
[----:B------:R-:W-:Y:S01]  /*0920*/  NOP ;  /* 0x0000000000007918 */ /* 0x000fe20000000000 */
[----:B------:R-:W-:Y:S01]  /*0930*/  USEL UR38, UR38, 0x2, !UP0 ;  /* 0x0000000226267887 */ /* 0x000fe2000c000000 */
[----:B------:R-:W-:Y:S01]  /*0940*/  ULDC.64 UR48, c[0x0][0x208] ;  /* 0x0000820000307ab9 */ /* 0x000fe20000000a00 */
[----:B012-4-:R-:W-:Y:S08]  /*0950*/  BAR.SYNC.DEFER_BLOCKING 0x0 ;  /* 0x0000000000007b1d */ /* 0x017ff00000010000 */
[----:B------:R-:W-:Y:S05]  /*0960*/  @!P0 BRA `(.L_x_281) ;  /* 0x000000a400288947 */ /* 0x000fea0003800000 */
.L_x_282:
[----:B------:R-:W-:-:S08]  /*0970*/  NOP ;  /* 0x0000000000007918 */ /* 0x000fd00000000000 */
[----:B------:R-:W0:Y:S02]  /*0980*/  USETMAXREG.TRY_ALLOC.CTAPOOL UP0, 0xf0 ;  /* 0x000000f0000079c8 */ /* 0x000e240008000600 */
[----:B0-----:R-:W-:-:S13]  /*0990*/  PLOP3.LUT P0, PT, PT, PT, UP0, 0x80, 0x0 ;  /* 0x000000000000781c */ /* 0x001fda0003f0f008 */
[----:B------:R-:W-:Y:S05]  /*09a0*/  @!P0 BRA `(.L_x_282) ;  /* 0xfffffffc00f08947 */ /* 0x000fea000383ffff */
[----:B------:R-:W0:Y:S01]  /*09b0*/  S2R R2, SR_TID.X ;  /* 0x0000000000027919 */ /* 0x000e220000002100 */
[----:B------:R-:W1:Y:S01]  /*09c0*/  S2UR UR5, SR_CgaCtaId ;  /* 0x00000000000579c3 */ /* 0x000e620000008800 */
[----:B------:R-:W-:-:S07]  /*09d0*/  UMOV UR4, 0x400 ;  /* 0x0000040000047882 */ /* 0x000fce0000000000 */
[----:B------:R-:W-:Y:S06]  /*09e0*/  BAR.ARV 0x8, 0x180 ;  /* 0x0206000000007b1d */ /* 0x000fec0000002000 */
[----:B-1----:R-:W-:Y:S01]  /*09f0*/  ULEA UR4, UR5, UR4, 0x18 ;  /* 0x0000000405047291 */ /* 0x002fe2000f8ec03f */
[----:B0-----:R-:W-:-:S04]  /*0a00*/  LOP3.LUT R0, R2, 0xffffff80, RZ, 0xc0, !PT ;  /* 0xffffff8002007812 */ /* 0x001fc800078ec0ff */
[----:B------:R-:W-:-:S13]  /*0a10*/  ISETP.NE.AND P0, PT, R0, 0x80, PT ;  /* 0x000000800000780c */ /* 0x000fda0003f05270 */
[----:B------:R-:W-:Y:S08]  /*0a20*/  @!P0 BAR.ARV 0x9, 0x100 ;  /* 0x0244000000008b1d */ /* 0x000ff00000002000 */
[----:B------:R-:W-:Y:S06]  /*0a30*/  BAR.SYNC.DEFER_BLOCKING 0x5, 0x180 ;  /* 0x0146000000007b1d */ /* 0x000fec0000010000 */
[----:B------:R-:W0:Y:S01]  /*0a40*/  LDS.128 R48, [UR4+0x298d0] ;  /* 0x0298d004ff307984 */ /* 0x000e220008000c00 */
[----:B------:R-:W-:Y:S01]  /*0a50*/  ULDC UR4, c[0x0][0xc3c] ;  /* 0x00030f0000047ab9 */ /* 0x000fe20000000800 */
[----:B------:R-:W-:Y:S06]  /*0a60*/  BAR.ARV 0x4, 0x180 ;  /* 0x0106000000007b1d */ /* 0x000fec0000002000 */
[----:B0-----:R-:W-:-:S13]  /*0a70*/  ISETP.GE.AND P0, PT, R51, UR4, PT ;  /* 0x0000000433007c0c */ /* 0x001fda000bf06270 */
[----:B------:R-:W-:Y:S05]  /*0a80*/  @P0 EXIT ;  /* 0x000000000000094d */ /* 0x000fea0003800000 */
[----:B------:R-:W-:Y:S01]  /*0a90*/  VIADD R194, R2, 0xffffff80 ;  /* 0xffffff8002c27836 */ /* 0x000fe20000000000 */
[----:B------:R-:W-:Y:S01]  /*0aa0*/  R2UR UR5, R49 ;  /* 0x00000000310572ca */ /* 0x000fe200000e0000 */
[----:B------:R-:W-:Y:S01]  /*0ab0*/  IMAD.MOV.U32 R169, RZ, RZ, -0x2 ;  /* 0xfffffffeffa97424 */ /* 0x000fe200078e00ff */
[----:B------:R-:W-:Y:S01]  /*0ac0*/  R2UR UR46, R50 ;  /* 0x00000000322e72ca */ /* 0x000fe200000e0000 */
[----:B------:R-:W-:Y:S01]  /*0ad0*/  ULOP3.LUT UR45, UR38, 0x1, URZ, 0xfc, !UPT ;  /* 0x00000001262d7892 */ /* 0x000fe2000f8efc3f */
[----:B------:R-:W-:Y:S01]  /*0ae0*/  SHF.R.S32.HI R3, RZ, 0x1f, R194 ;  /* 0x0000001fff037819 */ /* 0x000fe200000114c2 */
[----:B------:R-:W-:Y:S01]  /*0af0*/  UMOV UR44, URZ ;  /* 0x0000003f002c7c82 */ /* 0x000fe20008000000 */
[----:B------:R-:W-:Y:S01]  /*0b00*/  UMOV UR43, URZ ;  /* 0x0000003f002b7c82 */ /* 0x000fe20008000000 */
[----:B------:R-:W-:Y:S01]  /*0b10*/  UMOV UR52, URZ ;  /* 0x0000003f00347c82 */ /* 0x000fe20008000000 */
[CC--:B------:R-:W-:Y:S02]  /*0b20*/  LEA.HI R2, R3.reuse, R194.reuse, RZ, 0x4 ;  /* 0x000000c203027211 */ /* 0x0c0fe400078f20ff */
[----:B------:R-:W-:-:S02]  /*0b30*/  LEA.HI R4, R3, R194, RZ, 0x5 ;  /* 0x000000c203047211 */ /* 0x000fc400078f28ff */
[----:B------:R-:W-:Y:S02]  /*0b40*/  LEA.HI R0, R3, R194, RZ, 0x7 ;  /* 0x000000c203007211 */ /* 0x000fe400078f38ff */
[----:B------:R-:W-:Y:S01]  /*0b50*/  SHF.R.S32.HI R7, RZ, 0x4, R2 ;  /* 0x00000004ff077819 */ /* 0x000fe20000011402 */
[----:B------:R-:W-:Y:S01]  /*0b60*/  IMAD.SHL.U32 R4, R4, 0x20, RZ ;  /* 0x0000002004047824 */ /* 0x000fe200078e00ff */
[----:B------:R-:W-:Y:S02]  /*0b70*/  LOP3.LUT R5, R2, 0x3fffff0, RZ, 0xc0, !PT ;  /* 0x03fffff002057812 */ /* 0x000fe400078ec0ff */
[----:B------:R-:W-:Y:S02]  /*0b80*/  LOP3.LUT R19, R0, 0xffffff80, RZ, 0xc0, !PT ;  /* 0xffffff8000137812 */ /* 0x000fe400078ec0ff */
[----:B------:R-:W-:Y:S01]  /*0b90*/  LEA.HI R2, R2, R7, RZ, 0x1 ;  /* 0x0000000702027211 */ /* 0x000fe200078f08ff */
[----:B------:R-:W-:Y:S01]  /*0ba0*/  IMAD.IADD R5, R194, 0x1, -R5 ;  /* 0x00000001c2057824 */ /* 0x000fe200078e0a05 */
[----:B------:R-:W-:Y:S01]  /*0bb0*/  LOP3.LUT R4, R4, 0xfffffc00, RZ, 0xc0, !PT ;  /* 0xfffffc0004047812 */ /* 0x000fe200078ec0ff */
[----:B------:R-:W-:Y:S01]  /*0bc0*/  IMAD.IADD R19, R194, 0x1, -R19 ;  /* 0x00000001c2137824 */ /* 0x000fe200078e0a13 */
[----:B------:R-:W-:-:S02]  /*0bd0*/  LOP3.LUT R2, R2, 0x1ffffffe, RZ, 0xc0, !PT ;  /* 0x1ffffffe02027812 */ /* 0x000fc400078ec0ff */
[----:B------:R-:W-:Y:S01]  /*0be0*/  SHF.R.S32.HI R23, RZ, 0x7, R0 ;  /* 0x00000007ff177819 */ /* 0x000fe20000011400 */
[----:B------:R-:W-:Y:S01]  /*0bf0*/  IMAD R5, R5, 0x40, R4 ;  /* 0x0000004005057824 */ /* 0x000fe200078e0204 */
[----:B------:R-:W-:Y:S01]  /*0c00*/  SHF.R.S32.HI R6, RZ, 0x1f, R19 ;  /* 0x0000001fff067819 */ /* 0x000fe20000011413 */
[----:B------:R-:W-:Y:S01]  /*0c10*/  IMAD.IADD R2, R7, 0x1, -R2 ;  /* 0x0000000107027824 */ /* 0x000fe200078e0a02 */
[----:B------:R-:W-:Y:S02]  /*0c20*/  LEA.HI R4, R3, R194, RZ, 0x2 ;  /* 0x000000c203047211 */ /* 0x000fe400078f10ff */
[----:B------:R-:W-:Y:S01]  /*0c30*/  LEA.HI R8, R6, R19, RZ, 0x2 ;  /* 0x0000001306087211 */ /* 0x000fe200078f10ff */
[----:B------:R-:W-:Y:S01]  /*0c40*/  IMAD R171, R2, 0x8, R5 ;  /* 0x0000000802ab7824 */ /* 0x000fe200078e0205 */
[----:B------:R-:W-:Y:S02]  /*0c50*/  LOP3.LUT R5, R4, 0xfffffffc, RZ, 0xc0, !PT ;  /* 0xfffffffc04057812 */ /* 0x000fe400078ec0ff */
[----:B------:R-:W-:-:S02]  /*0c60*/  SHF.R.S32.HI R9, RZ, 0x2, R8 ;  /* 0x00000002ff097819 */ /* 0x000fc40000011408 */
[----:B------:R-:W-:Y:S01]  /*0c70*/  SHF.R.S32.HI R10, RZ, 0x1f, R8 ;  /* 0x0000001fff0a7819 */ /* 0x000fe20000011408 */
[----:B------:R-:W-:Y:S01]  /*0c80*/  IMAD.IADD R5, R194, 0x1, -R5 ;  /* 0x00000001c2057824 */ /* 0x000fe200078e0a05 */
[----:B------:R-:W-:Y:S02]  /*0c90*/  LEA.HI R3, R3, R194, RZ, 0x3 ;  /* 0x000000c203037211 */ /* 0x000fe400078f18ff */
[----:B------:R-:W-:Y:S02]  /*0ca0*/  LEA.HI R10, R10, R9, RZ, 0x3 ;  /* 0x000000090a0a7211 */ /* 0x000fe400078f18ff */
[----:B------:R-:W-:Y:S02]  /*0cb0*/  LEA.HI R2, R5, R5, RZ, 0x1 ;  /* 0x0000000505027211 */ /* 0x000fe400078f08ff */
[----:B------:R-:W-:Y:S02]  /*0cc0*/  LOP3.LUT R17, R3, 0xfffffff8, RZ, 0xc0, !PT ;  /* 0xfffffff803117812 */ /* 0x000fe400078ec0ff */
[----:B------:R-:W-:-:S02]  /*0cd0*/  LOP3.LUT R10, R10, 0xfffffff8, RZ, 0xc0, !PT ;  /* 0xfffffff80a0a7812 */ /* 0x000fc400078ec0ff */
[----:B------:R-:W-:Y:S01]  /*0ce0*/  LEA.HI R6, R6, R19, RZ, 0x5 ;  /* 0x0000001306067211 */ /* 0x000fe200078f28ff */
[----:B------:R-:W-:Y:S01]  /*0cf0*/  IMAD.IADD R17, R194, 0x1, -R17 ;  /* 0x00000001c2117824 */ /* 0x000fe200078e0a11 */
[----:B------:R-:W-:Y:S01]  /*0d00*/  LEA.HI R0, R0, R23, RZ, 0x1 ;  /* 0x0000001700007211 */ /* 0x000fe200078f08ff */
[----:B------:R-:W-:Y:S01]  /*0d10*/  IMAD.IADD R9, R9, 0x1, -R10 ;  /* 0x0000000109097824 */ /* 0x000fe200078e0a0a */
[----:B------:R-:W-:Y:S02]  /*0d20*/  LOP3.LUT R2, R2, 0x1ffffffe, RZ, 0xc0, !PT ;  /* 0x1ffffffe02027812 */ /* 0x000fe400078ec0ff */
[----:B------:R-:W-:Y:S02]  /*0d30*/  SHF.R.S32.HI R6, RZ, 0x5, R6 ;  /* 0x00000005ff067819 */ /* 0x000fe40000011406 */
[----:B------:R-:W-:Y:S01]  /*0d40*/  LOP3.LUT R0, R0, 0x3fffffe, RZ, 0xc0, !PT ;  /* 0x03fffffe00007812 */ /* 0x000fe200078ec0ff */
[----:B------:R-:W-:Y:S01]  /*0d50*/  IMAD.IADD R5, R5, 0x1, -R2 ;  /* 0x0000000105057824 */ /* 0x000fe200078e0a02 */
[----:B------:R-:W-:Y:S01]  /*0d60*/  LOP3.LUT R8, R8, 0x7ffffffc, RZ, 0xc0, !PT ;  /* 0x7ffffffc08087812 */ /* 0x000fe200078ec0ff */
[----:B------:R-:W-:Y:S01]  /*0d70*/  IMAD.SHL.U32 R2, R17, 0x8, RZ ;  /* 0x0000000811027824 */ /* 0x000fe200078e00ff */
[----:B------:R-:W-:Y:S01]  /*0d80*/  SHF.R.S32.HI R18, RZ, 0x3, R3 ;  /* 0x00000003ff127819 */ /* 0x000fe20000011403 */
[----:B------:R-:W-:-:S02]  /*0d90*/  IMAD R9, R6, 0x10, R9 ;  /* 0x0000001006097824 */ /* 0x000fc400078e0209 */
[----:B------:R-:W-:Y:S01]  /*0da0*/  IMAD.IADD R0, R23, 0x1, -R0 ;  /* 0x0000000117007824 */ /* 0x000fe200078e0a00 */
[----:B------:R-:W-:Y:S01]  /*0db0*/  SHF.R.S32.HI R193, RZ, 0x1f, R2 ;  /* 0x0000001fffc17819 */ /* 0x000fe20000011402 */
[----:B------:R-:W-:Y:S02]  /*0dc0*/  VIADD R16, R2, 0x40 ;  /* 0x0000004002107836 */ /* 0x000fe40000000000 */
[----:B------:R-:W-:Y:S02]  /*0dd0*/  IMAD.IADD R8, R19, 0x1, -R8 ;  /* 0x0000000113087824 */ /* 0x000fe400078e0a08 */
[----:B------:R-:W-:Y:S01]  /*0de0*/  IMAD R168, R0, 0x40, R9 ;  /* 0x0000004000a87824 */ /* 0x000fe200078e0209 */
[----:B------:R-:W-:Y:S01]  /*0df0*/  SHF.R.S32.HI R192, RZ, 0x1f, R16 ;  /* 0x0000001fffc07819 */ /* 0x000fe20000011410 */
[----:B------:R-:W-:Y:S02]  /*0e00*/  IMAD R169, R8, R169, 0xa0 ;  /* 0x000000a008a97424 */ /* 0x000fe400078e02a9 */
[----:B------:R-:W-:-:S07]  /*0e10*/  IMAD R170, R5, 0x8, R168 ;  /* 0x0000000805aa7824 */ /* 0x000fce00078e02a8 */
.L_x_326:
[----:B0123--:R-:W0:Y:S01]  /*0e20*/  LDC.64 R4, c[0x0][0xc88] ;  /* 0x00032200ff047b82 */ /* 0x00fe220000000a00 */
[----:B------:R-:W-:Y:S01]  /*0e30*/  ULDC.64 UR6, c[0x0][0x990] ;  /* 0x0002640000067ab9 */ /* 0x000fe20000000a00 */
[----:B------:R-:W-:Y:S01]  /*0e40*/  ULDC.64 UR8, c[0x0][0x998] ;  /* 0x0002660000087ab9 */ /* 0x000fe20000000a00 */
[----:B0-----:R-:W-:-:S06]  /*0e50*/  IMAD.WIDE R4, R51, 0x4, R4 ;  /* 0x0000000433047825 */ /* 0x001fcc00078e0204 */
[----:B------:R-:W2:Y:S01]  /*0e60*/  LDG.E R4, desc[UR48][R4.64] ;  /* 0x0000003004047981 */ /* 0x000ea2000c1e1900 */
[----:B------:R-:W-:Y:S01]  /*0e70*/  UISETP.NE.U32.AND UP0, UPT, UR6, URZ, UPT ;  /* 0x0000003f0600728c */ /* 0x000fe2000bf05070 */
[----:B------:R-:W-:Y:S01]  /*0e80*/  IMAD.MOV.U32 R3, RZ, RZ, 0x3f800000 ;  /* 0x3f800000ff037424 */ /* 0x000fe200078e00ff */
[----:B------:R-:W-:Y:S01]  /*0e90*/  UISETP.NE.U32.AND UP3, UPT, UR8, URZ, UPT ;  /* 0x0000003f0800728c */ /* 0x000fe2000bf65070 */
[----:B------:R-:W-:Y:S01]  /*0ea0*/  IMAD.MOV.U32 R0, RZ, RZ, 0x3f800000 ;  /* 0x3f800000ff007424 */ /* 0x000fe200078e00ff */
[----:B------:R-:W-:Y:S02]  /*0eb0*/  UISETP.NE.AND.EX UP0, UPT, UR7, URZ, UPT, UP0 ;  /* 0x0000003f0700728c */ /* 0x000fe4000bf05300 */
[----:B------:R-:W-:-:S04]  /*0ec0*/  UISETP.NE.AND.EX UP3, UPT, UR9, URZ, UPT, UP3 ;  /* 0x0000003f0900728c */ /* 0x000fc8000bf65330 */
[----:B------:R-:W-:Y:S02]  /*0ed0*/  PLOP3.LUT P2, PT, PT, PT, UP0, 0x80, 0x0 ;  /* 0x000000000000781c */ /* 0x000fe40003f4f008 */
[----:B------:R-:W-:-:S03]  /*0ee0*/  PLOP3.LUT P3, PT, PT, PT, UP3, 0x80, 0x0 ;  /* 0x000000000000781c */ /* 0x000fc60003f6f038 */
[----:B------:R-:W-:Y:S01]  /*0ef0*/  @UP0 ULDC.64 UR12, c[0x0][0x9a8] ;  /* 0x00026a00000c0ab9 */ /* 0x000fe20000000a00 */
[----:B------:R-:W-:Y:S01]  /*0f00*/  @UP0 ULDC.64 UR14, c[0x0][0x9b0] ;  /* 0x00026c00000e0ab9 */ /* 0x000fe20000000a00 */
[----:B------:R-:W-:Y:S01]  /*0f10*/  @UP3 ULDC.64 UR18, c[0x0][0x9b8] ;  /* 0x00026e0000123ab9 */ /* 0x000fe20000000a00 */
[----:B------:R-:W-:Y:S01]  /*0f20*/  @UP3 ULDC.64 UR20, c[0x0][0x9c0] ;  /* 0x0002700000143ab9 */ /* 0x000fe20000000a00 */
[----:B--2---:R-:W-:-:S13]  /*0f30*/  R2UR UR36, R4 ;  /* 0x00000000042472ca */ /* 0x004fda00000e0000 */
[----:B------:R-:W-:Y:S02]  /*0f40*/  USHF.R.S32.HI UR37, URZ, 0x1f, UR36 ;  /* 0x0000001f3f257899 */ /* 0x000fe40008011424 */
[----:B------:R-:W-:Y:S02]  /*0f50*/  @UP0 UIMAD.WIDE.U32 UR10, UR36, UR12, URZ ;  /* 0x0000000c240a02a5 */ /* 0x000fe4000f8e003f */
[----:B------:R-:W-:Y:S02]  /*0f60*/  @UP0 UIMAD UR4, UR37, UR12, URZ ;  /* 0x0000000c250402a4 */ /* 0x000fe4000f8e023f */
[----:B------:R-:W-:Y:S02]  /*0f70*/  @UP3 UIMAD.WIDE.U32 UR16, UR36, UR18, URZ ;  /* 0x00000012241032a5 */ /* 0x000fe4000f8e003f */
[----:B------:R-:W-:Y:S02]  /*0f80*/  @UP0 UIMAD UR12, UR36, UR13, UR4 ;  /* 0x0000000d240c02a4 */ /* 0x000fe4000f8e0204 */
[----:B------:R-:W-:-:S02]  /*0f90*/  @UP0 USHF.R.S32.HI UR4, URZ, 0x1f, UR46 ;  /* 0x0000001f3f040899 */ /* 0x000fc4000801142e */
[----:B------:R-:W-:Y:S02]  /*0fa0*/  @UP3 UIMAD UR13, UR37, UR18, URZ ;  /* 0x00000012250d32a4 */ /* 0x000fe4000f8e023f */
[----:B------:R-:W-:Y:S02]  /*0fb0*/  @UP0 UIADD3 UR11, UR11, UR12, URZ ;  /* 0x0000000c0b0b0290 */ /* 0x000fe4000fffe03f */
[----:B------:R-:W-:Y:S02]  /*0fc0*/  @UP0 UIMAD UR4, UR4, UR14, URZ ;  /* 0x0000000e040402a4 */ /* 0x000fe4000f8e023f */
[----:B------:R-:W-:Y:S02]  /*0fd0*/  @UP3 UIMAD UR18, UR36, UR19, UR13 ;  /* 0x00000013241232a4 */ /* 0x000fe4000f8e020d */
[----:B------:R-:W-:Y:S02]  /*0fe0*/  @UP3 USHF.R.S32.HI UR19, URZ, 0x1f, UR46 ;  /* 0x0000001f3f133899 */ /* 0x000fe4000801142e */
[----:B------:R-:W-:-:S02]  /*0ff0*/  @UP0 UIMAD UR4, UR46, UR15, UR4 ;  /* 0x0000000f2e0402a4 */ /* 0x000fc4000f8e0204 */
[----:B------:R-:W-:Y:S02]  /*1000*/  @UP0 UIMAD.WIDE.U32 UR14, UR46, UR14, UR10 ;  /* 0x0000000e2e0e02a5 */ /* 0x000fe4000f8e000a */
[----:B------:R-:W-:Y:S01]  /*1010*/  @UP3 UIADD3 UR17, UR17, UR18, URZ ;  /* 0x0000001211113290 */ /* 0x000fe2000fffe03f */
[----:B------:R-:W-:Y:S01]  /*1020*/  ULDC.64 UR10, c[0x0][0xa28] ;  /* 0x00028a00000a7ab9 */ /* 0x000fe20000000a00 */
[----:B------:R-:W-:Y:S01]  /*1030*/  ULDC.64 UR12, c[0x0][0xa20] ;  /* 0x00028800000c7ab9 */ /* 0x000fe20000000a00 */
[----:B------:R-:W-:Y:S02]  /*1040*/  @UP3 UIMAD UR18, UR19, UR20, URZ ;  /* 0x00000014131232a4 */ /* 0x000fe4000f8e023f */
[----:B------:R-:W-:Y:S02]  /*1050*/  UISETP.NE.U32.AND UP1, UPT, UR10, URZ, UPT ;  /* 0x0000003f0a00728c */ /* 0x000fe4000bf25070 */
[----:B------:R-:W-:Y:S02]  /*1060*/  UISETP.NE.U32.AND UP2, UPT, UR12, URZ, UPT ;  /* 0x0000003f0c00728c */ /* 0x000fe4000bf45070 */
[----:B------:R-:W-:-:S02]  /*1070*/  @UP3 UIMAD UR18, UR46, UR21, UR18 ;  /* 0x000000152e1232a4 */ /* 0x000fc4000f8e0212 */
[----:B------:R-:W-:Y:S02]  /*1080*/  @UP3 UIMAD.WIDE.U32 UR16, UR46, UR20, UR16 ;  /* 0x000000142e1032a5 */ /* 0x000fe4000f8e0010 */
[----:B------:R-:W-:Y:S02]  /*1090*/  UISETP.NE.AND.EX UP1, UPT, UR11, URZ, UPT, UP1 ;  /* 0x0000003f0b00728c */ /* 0x000fe4000bf25310 */
[----:B------:R-:W-:Y:S02]  /*10a0*/  UISETP.NE.AND.EX UP2, UPT, UR13, URZ, UPT, UP2 ;  /* 0x0000003f0d00728c */ /* 0x000fe4000bf45320 */
[----:B------:R-:W-:Y:S02]  /*10b0*/  @UP0 UIADD3 UR15, UR15, UR4, URZ ;  /* 0x000000040f0f0290 */ /* 0x000fe4000fffe03f */
[----:B------:R-:W-:Y:S01]  /*10c0*/  @UP0 ULEA UR6, UP4, UR14, UR6, 0x2 ;  /* 0x000000060e060291 */ /* 0x000fe2000f88103f */
[----:B------:R-:W-:Y:S01]  /*10d0*/  PLOP3.LUT P0, PT, PT, PT, UP1, 0x80, 0x0 ;  /* 0x000000000000781c */ /* 0x000fe20003f0f018 */
[----:B------:R-:W-:Y:S01]  /*10e0*/  @UP3 UIADD3 UR4, UR17, UR18, URZ ;  /* 0x0000001211043290 */ /* 0x000fe2000fffe03f */
[----:B------:R-:W-:Y:S01]  /*10f0*/  PLOP3.LUT P1, PT, PT, PT, UP2, 0x80, 0x0 ;  /* 0x000000000000781c */ /* 0x000fe20003f2f028 */
[----:B------:R-:W-:-:S02]  /*1100*/  @UP3 ULEA UR8, UP5, UR16, UR8, 0x2 ;  /* 0x0000000810083291 */ /* 0x000fc4000f8a103f */
[----:B------:R-:W-:Y:S01]  /*1110*/  @UP0 ULEA.HI.X UR7, UR14, UR7, UR15, 0x2, UP4 ;  /* 0x000000070e070291 */ /* 0x000fe2000a0f140f */
[----:B-----5:R-:W-:Y:S01]  /*1120*/  IMAD.U32 R8, RZ, RZ, UR6 ;  /* 0x00000006ff087e24 */ /* 0x020fe2000f8e00ff */
[----:B------:R-:W-:Y:S02]  /*1130*/  @UP3 ULEA.HI.X UR9, UR16, UR9, UR4, 0x2, UP5 ;  /* 0x0000000910093291 */ /* 0x000fe4000a8f1404 */
[----:B------:R-:W-:Y:S01]  /*1140*/  @UP1 ULEA UR10, UP0, UR36, UR10, 0x2 ;  /* 0x0000000a240a1291 */ /* 0x000fe2000f80103f */
[----:B------:R-:W-:Y:S01]  /*1150*/  IMAD.U32 R10, RZ, RZ, UR8 ;  /* 0x00000008ff0a7e24 */ /* 0x000fe2000f8e00ff */
[----:B------:R-:W-:Y:S01]  /*1160*/  @UP2 ULEA UR12, UP3, UR36, UR12, 0x2 ;  /* 0x0000000c240c2291 */ /* 0x000fe2000f86103f */
[----:B------:R-:W-:Y:S01]  /*1170*/  IMAD.U32 R9, RZ, RZ, UR7 ;  /* 0x00000007ff097e24 */ /* 0x000fe2000f8e00ff */
[----:B------:R-:W-:Y:S01]  /*1180*/  @UP1 ULEA.HI.X UR11, UR36, UR11, UR37, 0x2, UP0 ;  /* 0x0000000b240b1291 */ /* 0x000fe200080f1425 */
[----:B------:R-:W-:Y:S01]  /*1190*/  IMAD.U32 R11, RZ, RZ, UR9 ;  /* 0x00000009ff0b7e24 */ /* 0x000fe2000f8e00ff */
[----:B------:R-:W-:-:S02]  /*11a0*/  @UP2 ULEA.HI.X UR13, UR36, UR13, UR37, 0x2, UP3 ;  /* 0x0000000d240d2291 */ /* 0x000fc400098f1425 */
[----:B------:R0:W2:Y:S01]  /*11b0*/  @P2 LDG.E R3, desc[UR48][R8.64] ;  /* 0x0000003008032981 */ /* 0x0000a2000c1e1900 */
[----:B------:R-:W-:Y:S01]  /*11c0*/  IMAD.U32 R4, RZ, RZ, UR10 ;  /* 0x0000000aff047e24 */ /* 0x000fe2000f8e00ff */
[----:B------:R-:W-:Y:S01]  /*11d0*/  ULDC.64 UR6, c[0x0][0x418] ;  /* 0x0001060000067ab9 */ /* 0x000fe20000000a00 */
[----:B------:R-:W-:Y:S01]  /*11e0*/  ULDC UR4, c[0x0][0x424] ;  /* 0x0001090000047ab9 */ /* 0x000fe20000000800 */
[----:B------:R1:W2:Y:S01]  /*11f0*/  @P3 LDG.E R0, desc[UR48][R10.64] ;  /* 0x000000300a003981 */ /* 0x0002a2000c1e1900 */
[----:B------:R-:W-:Y:S02]  /*1200*/  IMAD.U32 R6, RZ, RZ, UR12 ;  /* 0x0000000cff067e24 */ /* 0x000fe4000f8e00ff */
[----:B------:R-:W-:Y:S02]  /*1210*/  IMAD.U32 R5, RZ, RZ, UR11 ;  /* 0x0000000bff057e24 */ /* 0x000fe4000f8e00ff */
[----:B------:R-:W-:-:S03]  /*1220*/  IMAD.U32 R7, RZ, RZ, UR13 ;  /* 0x0000000dff077e24 */ /* 0x000fc6000f8e00ff */
[----:B------:R-:W3:Y:S04]  /*1230*/  @P0 LDG.E R4, desc[UR48][R4.64] ;  /* 0x0000003004040981 */ /* 0x000ee8000c1e1900 */
[----:B----4-:R-:W4:Y:S01]  /*1240*/  @P1 LDG.E R6, desc[UR48][R6.64] ;  /* 0x0000003006061981 */ /* 0x010f22000c1e1900 */
[----:B------:R-:W-:Y:S01]  /*1250*/  UISETP.NE.U32.AND UP0, UPT, UR6, URZ, UPT ;  /* 0x0000003f0600728c */ /* 0x000fe2000bf05070 */
[----:B------:R-:W-:Y:S01]  /*1260*/  IMAD.MOV.U32 R87, RZ, RZ, RZ ;  /* 0x000000ffff577224 */ /* 0x000fe200078e00ff */
[----:B------:R-:W-:Y:S01]  /*1270*/  UMOV UR51, URZ ;  /* 0x0000003f00337c82 */ /* 0x000fe20008000000 */
[----:B------:R-:W-:Y:S01]  /*1280*/  ULDC UR6, c[0x0][0x2f0] ;  /* 0x0000bc0000067ab9 */ /* 0x000fe20000000800 */
[----:B------:R-:W-:Y:S01]  /*1290*/  UISETP.NE.AND.EX UP0, UPT, UR7, URZ, UPT, UP0 ;  /* 0x0000003f0700728c */ /* 0x000fe2000bf05300 */
[----:B0-----:R-:W-:Y:S01]  /*12a0*/  CS2R R8, SRZ ;  /* 0x0000000000087805 */ /* 0x001fe2000001ff00 */
[----:B------:R-:W-:Y:S01]  /*12b0*/  UMOV UR40, UR5 ;  /* 0x0000000500287c82 */ /* 0x000fe20008000000 */
[----:B------:R-:W-:Y:S01]  /*12c0*/  ULDC UR7, c[0x0][0x988] ;  /* 0x0002620000077ab9 */ /* 0x000fe20000000800 */
[----:B------:R-:W-:Y:S01]  /*12d0*/  USEL UR4, UR4, 0x1, UP0 ;  /* 0x0000000104047887 */ /* 0x000fe20008000000 */
[----:B-1----:R-:W-:-:S02]  /*12e0*/  CS2R R10, SRZ ;  /* 0x00000000000a7805 */ /* 0x002fc4000001ff00 */
[----:B------:R-:W-:Y:S02]  /*12f0*/  CS2R R12, SRZ ;  /* 0x00000000000c7805 */ /* 0x000fe4000001ff00 */
[----:B------:R-:W-:Y:S01]  /*1300*/  CS2R R14, SRZ ;  /* 0x00000000000e7805 */ /* 0x000fe2000001ff00 */
[----:B------:R-:W-:Y:S01]  /*1310*/  UIMAD UR4, UR4, UR6, URZ ;  /* 0x00000006040472a4 */ /* 0x000fe2000f8e023f */
        /* <DEDUP_REMOVED lines=18> */
[----:B------:R-:W-:Y:S02]  /*1440*/  IMAD.MOV.U32 R60, RZ, RZ, RZ ;  /* 0x000000ffff3c7224 */ /* 0x000fe400078e00ff */
[----:B--2---:R-:W-:-:S04]  /*1450*/  FMUL.FTZ R0, R3, R0 ;  /* 0x0000000003007220 */ /* 0x004fc80000410000 */
[----:B------:R-:W-:Y:S01]  /*1460*/  FMUL.FTZ R0, R0, UR7 ;  /* 0x0000000700007c20 */ /* 0x000fe20008410000 */
[----:B---3--:R-:W-:-:S04]  /*1470*/  @P0 R2UR UR51, R4 ;  /* 0x00000000043302ca */ /* 0x008fc800000e0000 */
[----:B------:R-:W-:Y:S01]  /*1480*/  R2UR UR39, R0 ;  /* 0x00000000002772ca */ /* 0x000fe200000e0000 */
[----:B------:R-:W-:Y:S01]  /*1490*/  IMAD.MOV.U32 R0, RZ, RZ, RZ ;  /* 0x000000ffff007224 */ /* 0x000fe200078e00ff */
[----:B----4-:R-:W-:Y:S02]  /*14a0*/  @P1 R2UR UR4, R6 ;  /* 0x00000000060412ca */ /* 0x010fe400000e0000 */
[----:B------:R-:W-:Y:S02]  /*14b0*/  CS2R R6, SRZ ;  /* 0x0000000000067805 */ /* 0x000fe4000001ff00 */
[----:B------:R-:W-:Y:S01]  /*14c0*/  PLOP3.LUT P0, PT, PT, PT, PT, 0x80, 0x0 ;  /* 0x000000000000781c */ /* 0x000fe20003f0f070 */
[----:B------:R-:W-:-:S12]  /*14d0*/  @P1 BRA `(.L_x_283) ;  /* 0x0000000000341947 */ /* 0x000fd80003800000 */
[----:B------:R-:W-:Y:S02]  /*14e0*/  ULDC.64 UR6, c[0x0][0xa08] ;  /* 0x0002820000067ab9 */ /* 0x000fe40000000a00 */
[----:B------:R-:W-:-:S04]  /*14f0*/  ISETP.NE.U32.AND P1, PT, RZ, UR6, PT ;  /* 0x00000006ff007c0c */ /* 0x000fc8000bf25070 */
[----:B------:R-:W-:-:S13]  /*1500*/  ISETP.NE.AND.EX P1, PT, RZ, UR7, PT, P1 ;  /* 0x00000007ff007c0c */ /* 0x000fda000bf25310 */
[----:B------:R-:W-:Y:S05]  /*1510*/  @!P1 BRA `(.L_x_283) ;  /* 0x0000000000249947 */ /* 0x000fea0003800000 */
[----:B------:R-:W-:Y:S02]  /*1520*/  ULDC.64 UR4, c[0x0][0xa08] ;  /* 0x0002820000047ab9 */ /* 0x000fe40000000a00 */
[----:B------:R-:W-:-:S06]  /*1530*/  UIMAD.WIDE UR4, UR36, 0x4, UR4 ;  /* 0x00000004240478a5 */ /* 0x000fcc000f8e0204 */
[----:B------:R-:W-:Y:S02]  /*1540*/  IMAD.U32 R4, RZ, RZ, UR4 ;  /* 0x00000004ff047e24 */ /* 0x000fe4000f8e00ff */
[----:B------:R-:W-:-:S05]  /*1550*/  IMAD.U32 R5, RZ, RZ, UR5 ;  /* 0x00000005ff057e24 */ /* 0x000fca000f8e00ff */
[----:B------:R-:W2:Y:S04]  /*1560*/  LDG.E R48, desc[UR48][R4.64] ;  /* 0x0000003004307981 */ /* 0x000ea8000c1e1900 */
[----:B------:R-:W3:Y:S01]  /*1570*/  LDG.E R3, desc[UR48][R4.64+0x4] ;  /* 0x0000043004037981 */ /* 0x000ee2000c1e1900 */
[----:B--2---:R-:W-:Y:S02]  /*1580*/  R2UR UR4, R48 ;  /* 0x00000000300472ca */ /* 0x004fe400000e0000 */
[----:B---3--:R-:W-:-:S13]  /*1590*/  R2UR UR5, R3 ;  /* 0x00000000030572ca */ /* 0x008fda00000e0000 */
[----:B------:R-:W-:-:S12]  /*15a0*/  UIADD3 UR4, -UR4, UR5, URZ ;  /* 0x0000000504047290 */ /* 0x000fd8000fffe13f */
.L_x_283:
[----:B------:R-:W-:Y:S01]  /*15b0*/  UIADD3 UR51, -UR51, UR4, URZ ;  /* 0x0000000433337290 */ /* 0x000fe2000fffe13f */
[----:B------:R-:W-:Y:S01]  /*15c0*/  CS2R R94, SRZ ;  /* 0x00000000005e7805 */ /* 0x000fe2000001ff00 */
[----:B------:R-:W-:Y:S01]  /*15d0*/  UMOV UR41, UR46 ;  /* 0x0000002e00297c82 */ /* 0x000fe20008000000 */
[----:B------:R-:W-:Y:S01]  /*15e0*/  IMAD.MOV.U32 R61, RZ, RZ, RZ ;  /* 0x000000ffff3d7224 */ /* 0x000fe200078e00ff */
[----:B------:R-:W-:Y:S01]  /*15f0*/  UISETP.GE.AND UP0, UPT, UR51, 0x1, UPT ;  /* 0x000000013300788c */ /* 0x000fe2000bf06270 */
[----:B------:R-:W-:Y:S01]  /*1600*/  CS2R R64, SRZ ;  /* 0x0000000000407805 */ /* 0x000fe2000001ff00 */
[----:B------:R-:W-:Y:S01]  /*1610*/  UIADD3 UR4, UR51, 0x9f, URZ ;  /* 0x0000009f33047890 */ /* 0x000fe2000fffe03f */
[----:B------:R-:W-:Y:S02]  /*1620*/  CS2R R96, SRZ ;  /* 0x0000000000607805 */ /* 0x000fe4000001ff00 */
[----:B------:R-:W-:Y:S02]  /*1630*/  CS2R R68, SRZ ;  /* 0x0000000000447805 */ /* 0x000fe4000001ff00 */
[----:B------:R-:W-:-:S02]  /*1640*/  CS2R R98, SRZ ;  /* 0x0000000000627805 */ /* 0x000fc4000001ff00 */
[----:B------:R-:W-:Y:S01]  /*1650*/  PLOP3.LUT P1, PT, PT, PT, UP0, 0x80, 0x0 ;  /* 0x000000000000781c */ /* 0x000fe20003f2f008 */
[----:B------:R-:W-:Y:S01]  /*1660*/  UIMAD.WIDE UR4, UR4, 0x66666667, URZ ;  /* 0x66666667040478a5 */ /* 0x000fe2000f8e023f */
[----:B------:R-:W-:Y:S02]  /*1670*/  CS2R R72, SRZ ;  /* 0x0000000000487805 */ /* 0x000fe4000001ff00 */
[----:B------:R-:W-:Y:S01]  /*1680*/  CS2R R100, SRZ ;  /* 0x0000000000647805 */ /* 0x000fe2000001ff00 */
[----:B------:R-:W-:Y:S01]  /*1690*/  IMAD.MOV.U32 R76, RZ, RZ, RZ ;  /* 0x000000ffff4c7224 */ /* 0x000fe200078e00ff */
[----:B------:R-:W-:Y:S01]  /*16a0*/  USHF.R.U32.HI UR50, URZ, 0x1f, UR5 ;  /* 0x0000001f3f327899 */ /* 0x000fe20008011605 */
[----:B------:R-:W-:-:S03]  /*16b0*/  IMAD.MOV.U32 R102, RZ, RZ, RZ ;  /* 0x000000ffff667224 */ /* 0x000fc600078e00ff */
[----:B------:R-:W-:-:S03]  /*16c0*/  ULEA.HI.SX32 UR50, UR5, UR50, 0x1a ;  /* 0x0000003205327291 */ /* 0x000fc6000f8fd23f */
[----:B------:R-:W-:Y:S09]  /*16d0*/  @!P1 BRA `(.L_x_284) ;  /* 0x0000006c00bc9947 */ /* 0x000ff20003800000 */
[----:B------:R-:W0:Y:S01]  /*16e0*/  SHFL.IDX PT, R0, R23, RZ, 0x1f ;  /* 0x00001fff17007589 */ /* 0x000e2200000e0000 */
[----:B------:R-:W1:Y:S01]  /*16f0*/  S2UR UR6, SR_CgaCtaId ;  /* 0x00000000000679c3 */ /* 0x000e620000008800 */
[----:B------:R-:W-:Y:S01]  /*1700*/  UMOV UR5, 0x400 ;  /* 0x0000040000057882 */ /* 0x000fe20000000000 */
[----:B0-----:R-:W-:Y:S01]  /*1710*/  R2UR UR42, R0 ;  /* 0x00000000002a72ca */ /* 0x001fe200000e0000 */
[----:B-1----:R-:W-:-:S04]  /*1720*/  ULEA UR5, UR6, UR5, 0x18 ;  /* 0x0000000506057291 */ /* 0x002fc8000f8ec03f */
[----:B------:R-:W-:-:S04]  /*1730*/  UIADD3 UR5, UR5, 0x14400, URZ ;  /* 0x0001440005057890 */ /* 0x000fc8000fffe03f */
[----:B------:R-:W-:-:S04]  /*1740*/  ULOP3.LUT UP0, URZ, UR5, 0x9f, URZ, 0xc0, !UPT ;  /* 0x0000009f053f7892 */ /* 0x000fc8000f80c03f */
[----:B------:R-:W-:Y:S02]  /*1750*/  ULEA.HI UR4, UR42, UR42, URZ, 0x1 ;  /* 0x0000002a2a047291 */ /* 0x000fe4000f8f083f */
[----:B------:R-:W-:Y:S02]  /*1760*/  PLOP3.LUT P0, PT, PT, PT, UP0, 0x80, 0x0 ;  /* 0x000000000000781c */ /* 0x000fe40003f0f008 */
[----:B------:R-:W-:-:S04]  /*1770*/  ULOP3.LUT UR4, UR4, 0x3e, URZ, 0xc0, !UPT ;  /* 0x0000003e04047892 */ /* 0x000fc8000f8ec03f */
[----:B------:R-:W-:-:S04]  /*1780*/  UIADD3 UR4, UR42, -UR4, URZ ;  /* 0x800000042a047290 */ /* 0x000fc8000fffe03f */
[----:B------:R-:W-:-:S04]  /*1790*/  ULEA UR4, UR4, UR5, 0xc ;  /* 0x0000000504047291 */ /* 0x000fc8000f8e603f */
[----:B------:R-:W-:-:S04]  /*17a0*/  USHF.R.U32.HI UR4, URZ, 0x4, UR4 ;  /* 0x000000043f047899 */ /* 0x000fc80008011604 */
[----:B------:R-:W-:Y:S01]  /*17b0*/  ULOP3.LUT UR53, UR4, 0x3fff, URZ, 0xc0, !UPT ;  /* 0x00003fff04357892 */ /* 0x000fe2000f8ec03f */
[----:B------:R-:W-:Y:S11]  /*17c0*/  @!P0 BRA `(.L_x_285) ;  /* 0x0000000000408947 */ /* 0x000ff60003800000 */
        /* <DEDUP_REMOVED lines=16> */
.L_x_285:
[----:B------:R-:W0:Y:S01]  /*18d0*/  S2UR UR5, SR_CgaCtaId ;  /* 0x00000000000579c3 */ /* 0x000e220000008800 */
[----:B------:R-:W-:Y:S01]  /*18e0*/  ULEA.HI UR4, UR44, UR44, URZ, 0x1 ;  /* 0x0000002c2c047291 */ /* 0x000fe2000f8f083f */
[----:B------:R-:W-:Y:S01]  /*18f0*/  MOV R0, 0x400 ;  /* 0x0000040000007802 */ /* 0x000fe20000000f00 */
[----:B------:R-:W-:Y:S02]  /*1900*/  IMAD.U32 R4, RZ, RZ, UR45 ;  /* 0x0000002dff047e24 */ /* 0x000fe4000f8e00ff */
[----:B------:R-:W-:-:S03]  /*1910*/  ULOP3.LUT UR4, UR4, 0xfffffffe, URZ, 0xc0, !UPT ;  /* 0xfffffffe04047892 */ /* 0x000fc6000f8ec03f */
[----:B------:R-:W-:Y:S01]  /*1920*/  ISETP.NE.AND P0, PT, R4, 0x3, PT ;  /* 0x000000030400780c */ /* 0x000fe20003f05270 */
[----:B------:R-:W-:-:S06]  /*1930*/  UIADD3 UR4, UR44, -UR4, URZ ;  /* 0x800000042c047290 */ /* 0x000fcc000fffe03f */
[----:B------:R-:W-:-:S05]  /*1940*/  IMAD.U32 R5, RZ, RZ, UR4 ;  /* 0x00000004ff057e24 */ /* 0x000fca000f8e00ff */
[----:B------:R-:W-:Y:S01]  /*1950*/  SHF.L.U32 R5, R5, 0x1f, RZ ;  /* 0x0000001f05057819 */ /* 0x000fe200000006ff */
[----:B0-----:R-:W-:-:S05]  /*1960*/  IMAD.U32 R3, RZ, RZ, UR5 ;  /* 0x00000005ff037e24 */ /* 0x001fca000f8e00ff */
[----:B------:R-:W-:-:S04]  /*1970*/  LEA R0, R3, R0, 0x18 ;  /* 0x0000000003007211 */ /* 0x000fc800078ec0ff */
[----:B------:R-:W0:Y:S02]  /*1980*/  SYNCS.PHASECHK.TRANS64.TRYWAIT P1, [R0+URZ+0x29800], R5 ;  /* 0x02980005000075a7 */ /* 0x000e24000802017f */
[----:B0-----:R-:W-:Y:S05]  /*1990*/  @!P1 BRA `(.L_x_286) ;  /* 0x000000e400cc9947 */ /* 0x001fea0003800000 */
.L_x_424:
[----:B------:R-:W-:Y:S05]  /*19a0*/  @!P0 BRA `(.L_x_287) ;  /* 0x0000000000048947 */ /* 0x000fea0003800000 */
[----:B------:R-:W-:Y:S01]  /*19b0*/  BPT.TRAP 0x1 ;  /* 0x000000040000795c */ /* 0x000fe20000300000 */
.L_x_287:
[----:B0-----:R-:W-:Y:S02]  /*19c0*/  IMAD.U32 R5, RZ, RZ, UR52 ;  /* 0x00000034ff057e24 */ /* 0x001fe4000f8e00ff */
[----:B------:R-:W-:Y:S02]  /*19d0*/  IMAD.U32 R4, RZ, RZ, UR43 ;  /* 0x0000002bff047e24 */ /* 0x000fe4000f8e00ff */
[----:B------:R-:W-:-:S03]  /*19e0*/  IMAD R6, R5, 0x8, R0 ;  /* 0x0000000805067824 */ /* 0x000fc600078e0200 */
[----:B------:R-:W-:-:S04]  /*19f0*/  SHF.L.U32 R5, R4, 0x1f, RZ ;  /* 0x0000001f04057819 */ /* 0x000fc800000006ff */
[----:B------:R0:W1:Y:S01]  /*1a00*/  SYNCS.PHASECHK.TRANS64.TRYWAIT P1, [R6+URZ+0x29830], R5 ;  /* 0x02983005060075a7 */ /* 0x000062000802017f */
[----:B------:R-:W-:Y:S05]  /*1a10*/  @!P0 BRA `(.L_x_288) ;  /* 0x0000000000048947 */ /* 0x000fea0003800000 */
[----:B------:R-:W-:Y:S01]  /*1a20*/  BPT.TRAP 0x1 ;  /* 0x000000040000795c */ /* 0x000fe20000300000 */
.L_x_288:
[----:B------:R-:W2:Y:S01]  /*1a30*/  S2R R4, SR_TID.X ;  /* 0x0000000000047919 */ /* 0x000ea20000002100 */
[----:B------:R-:W-:Y:S01]  /*1a40*/  IMAD.MOV.U32 R87, RZ, RZ, RZ ;  /* 0x000000ffff577224 */ /* 0x000fe200078e00ff */
[----:B--2---:R-:W-:Y:S01]  /*1a50*/  LOP3.LUT P2, RZ, R4, 0x7f, RZ, 0xc0, !PT ;  /* 0x0000007f04ff7812 */ /* 0x004fe2000784c0ff */
[----:B-1----:R-:W-:-:S12]  /*1a60*/  @P1 BRA `(.L_x_289) ;  /* 0x0000000000081947 */ /* 0x002fd80003800000 */
[----:B------:R-:W1:Y:S02]  /*1a70*/  SYNCS.PHASECHK.TRANS64.TRYWAIT P1, [R6+URZ+0x29830], R5 ;  /* 0x02983005060075a7 */ /* 0x000e64000802017f */
[----:B-1----:R-:W-:Y:S05]  /*1a80*/  @!P1 BRA `(.L_x_290) ;  /* 0x000000e400a49947 */ /* 0x002fea0003800000 */
.L_x_289:
[----:B------:R-:W-:Y:S05]  /*1a90*/  WARPSYNC.ALL ;  /* 0x0000000000007948 */ /* 0x000fea0003800000 */
[----:B------:R-:W-:Y:S01]  /*1aa0*/  R2UR UR4, R0 ;  /* 0x00000000000472ca */ /* 0x000fe200000e0000 */
[----:B------:R-:W-:Y:S01]  /*1ab0*/  ULOP3.LUT UR20, UR53, 0x10000, URZ, 0xfc, !UPT ;  /* 0x0001000035147892 */ /* 0x000fe2000f8efc3f */
[----:B------:R-:W-:Y:S01]  /*1ac0*/  WARPGROUP.ARRIVE ;  /* 0x00000000000079c5 */ /* 0x000fe20000000000 */
[----:B------:R-:W-:Y:S01]  /*1ad0*/  UMOV UR25, 0x80000020 ;  /* 0x8000002000197882 */ /* 0x000fe20000000000 */
[----:B------:R-:W-:Y:S01]  /*1ae0*/  UMOV UR27, 0x80000020 ;  /* 0x80000020001b7882 */ /* 0x000fe20000000000 */
[----:B------:R-:W-:Y:S01]  /*1af0*/  UMOV UR5, UR25 ;  /* 0x0000001900057c82 */ /* 0x000fe20008000000 */
[----:B------:R-:W-:Y:S01]  /*1b00*/  UMOV UR7, 0x80000020 ;  /* 0x8000002000077882 */ /* 0x000fe20000000000 */
[----:B------:R-:W-:Y:S01]  /*1b10*/  UIADD3 UR9, UR20, 0x2, URZ ;  /* 0x0000000214097890 */ /* 0x000fe2000fffe03f */
[----:B------:R-:W-:Y:S01]  /*1b20*/  VIADD R4, R169, UR51 ;  /* 0x00000033a9047c36 */ /* 0x000fe20008000000 */
[----:B------:R-:W-:Y:S01]  /*1b30*/  UMOV UR24, UR20 ;  /* 0x0000001400187c82 */ /* 0x000fe20008000000 */
[----:B------:R-:W-:Y:S01]  /*1b40*/  UMOV UR11, 0x80000020 ;  /* 0x80000020000b7882 */ /* 0x000fe20000000000 */
[----:B------:R-:W-:Y:S01]  /*1b50*/  UIADD3 UR13, UR20, 0x200, URZ ;  /* 0x00000200140d7890 */ /* 0x000fe2000fffe03f */
[----:B------:R-:W-:Y:S01]  /*1b60*/  IMAD.U32 R7, RZ, RZ, UR50 ;  /* 0x00000032ff077e24 */ /* 0x000fe2000f8e00ff */
[----:B------:R-:W-:Y:S01]  /*1b70*/  UIADD3 UR4, UR4, 0x1a400, URZ ;  /* 0x0001a40004047890 */ /* 0x000fe2000fffe03f */
[----:B------:R-:W-:Y:S01]  /*1b80*/  P2R R15, PR, RZ, 0x1 ;  /* 0x00000001ff0f7803 */ /* 0x000fe20000000000 */
[----:B------:R-:W-:Y:S01]  /*1b90*/  UMOV UR15, 0x80000020 ;  /* 0x80000020000f7882 */ /* 0x000fe20000000000 */
[----:B------:R-:W-:Y:S01]  /*1ba0*/  UMOV UR19, 0x80000020 ;  /* 0x8000002000137882 */ /* 0x000fe20000000000 */
[----:B------:R-:W-:Y:S01]  /*1bb0*/  USHF.R.U32.HI UR4, URZ, 0x4, UR4 ;  /* 0x000000043f047899 */ /* 0x000fe20008011604 */
[----:B------:R-:W-:Y:S01]  /*1bc0*/  IMAD R7, R7, -0xa0, R4 ;  /* 0xffffff6007077824 */ /* 0x000fe200078e0204 */
[----:B------:R-:W-:Y:S01]  /*1bd0*/  UMOV UR23, 0x80000020 ;  /* 0x8000002000177882 */ /* 0x000fe20000000000 */
[----:B------:R-:W-:Y:S01]  /*1be0*/  IMAD.U32 R11, RZ, RZ, UR39 ;  /* 0x00000027ff0b7e24 */ /* 0x000fe2000f8e00ff */
[----:B------:R-:W-:Y:S01]  /*1bf0*/  ULOP3.LUT UR4, UR4, 0x3fff, URZ, 0xc0, !UPT ;  /* 0x00003fff04047892 */ /* 0x000fe2000f8ec03f */
[----:B------:R-:W2:Y:S01]  /*1c00*/  S2R R83, SR_TID.X ;  /* 0x0000000000537919 */ /* 0x000ea20000002100 */
[C---:B------:R-:W-:Y:S01]  /*1c10*/  ISETP.GT.AND P2, PT, R7.reuse, RZ, PT ;  /* 0x000000ff0700720c */ /* 0x040fe20003f44270 */
[----:B------:R-:W-:Y:S01]  /*1c20*/  UISETP.GE.AND UP0, UPT, UR51, 0xa1, UPT ;  /* 0x000000a13300788c */ /* 0x000fe2000bf06270 */
[C---:B------:R-:W-:Y:S01]  /*1c30*/  ISETP.GT.AND P5, PT, R7.reuse, 0x1, PT ;  /* 0x000000010700780c */ /* 0x040fe20003fa4270 */
[----:B------:R-:W-:Y:S01]  /*1c40*/  ULOP3.LUT UR47, UR4, 0x10000, URZ, 0xfc, !UPT ;  /* 0x00010000042f7892 */ /* 0x000fe2000f8efc3f */
[C---:B------:R-:W-:Y:S01]  /*1c50*/  ISETP.GT.AND P4, PT, R7.reuse, 0x8, PT ;  /* 0x000000080700780c */ /* 0x040fe20003f84270 */
[--C-:B------:R-:W-:Y:S01]  /*1c60*/  IMAD.MOV.U32 R86, RZ, RZ, R87.reuse ;  /* 0x000000ffff567224 */ /* 0x100fe200078e0057 */
[----:B------:R-:W-:Y:S01]  /*1c70*/  UMOV UR4, UR24 ;  /* 0x0000001800047c82 */ /* 0x000fe20008000000 */
[----:B------:R-:W-:Y:S01]  /*1c80*/  UIMAD UR28, UR52, 0x780, UR47 ;  /* 0x00000780341c78a4 */ /* 0x000fe2000f8e022f */
[C---:B------:R-:W-:Y:S01]  /*1c90*/  ISETP.GT.AND P1, PT, R7.reuse, 0x9, PT ;  /* 0x000000090700780c */ /* 0x040fe20003f24270 */
[----:B------:R-:W-:Y:S01]  /*1ca0*/  IMAD.MOV.U32 R85, RZ, RZ, R87 ;  /* 0x000000ffff557224 */ /* 0x000fe200078e0057 */
[C---:B------:R-:W-:Y:S01]  /*1cb0*/  ISETP.GT.AND P3, PT, R7.reuse, 0x10, PT ;  /* 0x000000100700780c */ /* 0x040fe20003f64270 */
[----:B------:R-:W-:Y:S01]  /*1cc0*/  UIADD3 UR6, UR28, 0x180, URZ ;  /* 0x000001801c067890 */ /* 0x000fe2000fffe03f */
[C---:B------:R-:W-:Y:S01]  /*1cd0*/  ISETP.GT.AND P0, PT, R7.reuse, 0x79, PT ;  /* 0x000000790700780c */ /* 0x040fe20003f04270 */
[----:B------:R-:W-:Y:S01]  /*1ce0*/  UIADD3 UR8, UR28, 0x200, URZ ;  /* 0x000002001c087890 */ /* 0x000fe2000fffe03f */
[----:B------:R-:W-:Y:S01]  /*1cf0*/  ISETP.GT.AND P6, PT, R7, 0x80, PT ;  /* 0x000000800700780c */ /* 0x000fe20003fc4270 */
[----:B------:R-:W-:Y:S01]  /*1d00*/  UMOV UR26, UR28 ;  /* 0x0000001c001a7c82 */ /* 0x000fe20008000000 */
[----:B------:R-:W-:Y:S01]  /*1d10*/  UIADD3 UR10, UR28, 0x2, URZ ;  /* 0x000000021c0a7890 */ /* 0x000fe2000fffe03f */
[----:B------:R-:W-:Y:S01]  /*1d20*/  QGMMA.64x32x32.F32.E4M3.E4M3 R104, gdesc[UR24], RZ, !UPT, gsb0 ;  /* 0x00600000186879f3 */ /* 0x000fe2000c0008ff */
[----:B------:R-:W-:Y:S01]  /*1d30*/  UIADD3 UR26, UR28, 0x80, URZ ;  /* 0x000000801c1a7890 */ /* 0x000fe2000fffe03f */
[----:B------:R-:W-:Y:S01]  /*1d40*/  UMOV UR27, 0x80000020 ;  /* 0x80000020001b7882 */ /* 0x000fe20000000000 */
[----:B------:R-:W-:-:S02]  /*1d50*/  UIADD3 UR12, UR28, 0x202, URZ ;  /* 0x000002021c0c7890 */ /* 0x000fc4000fffe03f */
[----:B------:R-:W-:Y:S02]  /*1d60*/  UIADD3 UR14, UR28, 0x280, URZ ;  /* 0x000002801c0e7890 */ /* 0x000fe4000fffe03f */
[----:B------:R-:W-:Y:S02]  /*1d70*/  UIADD3 UR16, UR28, 0x282, URZ ;  /* 0x000002821c107890 */ /* 0x000fe4000fffe03f */
[----:B------:R-:W-:Y:S02]  /*1d80*/  UIADD3 UR18, UR28, 0x402, URZ ;  /* 0x000004021c127890 */ /* 0x000fe4000fffe03f */
[----:B------:R-:W-:Y:S01]  /*1d90*/  UIADD3 UR22, UR28, 0x680, URZ ;  /* 0x000006801c167890 */ /* 0x000fe2000fffe03f */
[----:B------:R-:W-:Y:S02]  /*1da0*/  WARPGROUP.DEPBAR.LE gsb0, 0x0 ;  /* 0x00008000000079c5 */ /* 0x000fe40000010000 */
        /* <DEDUP_REMOVED lines=255> */
[----:B------:R-:W-:Y:S02]  /*2da0*/  FSEL R41, R41, -INF , P2 ;  /* 0xff80000029297808 */ /* 0x000fe40001000000 */
[----:B------:R-:W-:Y:S01]  /*2db0*/  FMNMX.FTZ R4, R40, R9, !PT ;  /* 0x0000000928047209 */ /* 0x000fe20007810000 */
[----:B------:R-:W-:Y:S01]  /*2dc0*/  QGMMA.64x32x32.F32.E4M3.E4M3 R24, gdesc[UR20], R24, gsb0 ;  /* 0x00600000141879f3 */ /* 0x000fe20008000818 */
[----:B------:R-:W-:Y:S02]  /*2dd0*/  FSEL R44, R44, -INF , P5 ;  /* 0xff8000002c2c7808 */ /* 0x000fe40002800000 */
[----:B------:R-:W-:Y:S02]  /*2de0*/  FMNMX.FTZ R9, R41, R4, !PT ;  /* 0x0000000429097209 */ /* 0x000fe40007810000 */
        /* <DEDUP_REMOVED lines=11> */
[----:B------:R-:W-:Y:S02]  /*2ea0*/  FMNMX.FTZ R9, R49, R4, !PT ;  /* 0x0000000431097209 */ /* 0x000fe40007810000 */
[----:B------:R-:W-:-:S02]  /*2eb0*/  FSEL R53, R53, -INF , P0 ;  /* 0xff80000035357808 */ /* 0x000fc40000000000 */
[----:B------:R-:W-:Y:S02]  /*2ec0*/  FMNMX.FTZ R4, R52, R9, !PT ;  /* 0x0000000934047209 */ /* 0x000fe40007810000 */
[----:B------:R-:W-:Y:S02]  /*2ed0*/  ISETP.GT.AND P0, PT, R7, 0x81, PT ;  /* 0x000000810700780c */ /* 0x000fe40003f04270 */
[----:B------:R-:W-:Y:S02]  /*2ee0*/  FMNMX.FTZ R9, R53, R4, !PT ;  /* 0x0000000435097209 */ /* 0x000fe40007810000 */
[----:B------:R-:W-:Y:S02]  /*2ef0*/  FSEL R51, R51, -INF , P1 ;  /* 0xff80000033337808 */ /* 0x000fe40000800000 */
[----:B------:R-:W-:Y:S02]  /*2f00*/  ISETP.GT.AND P1, PT, R7, 0x88, PT ;  /* 0x000000880700780c */ /* 0x000fe40003f24270 */
[----:B------:R-:W-:-:S02]  /*2f10*/  FSEL R54, R54, -INF , P2 ;  /* 0xff80000036367808 */ /* 0x000fc40001000000 */
[C---:B------:R-:W-:Y:S02]  /*2f20*/  ISETP.GT.AND P2, PT, R7.reuse, 0x89, PT ;  /* 0x000000890700780c */ /* 0x040fe40003f44270 */
[----:B------:R-:W-:Y:S02]  /*2f30*/  P2R R14, PR, RZ, 0x1 ;  /* 0x00000001ff0e7803 */ /* 0x000fe40000000000 */
        /* <DEDUP_REMOVED lines=9> */
[----:B------:R-:W-:Y:S02]  /*2fd0*/  FSEL R25, R25, -INF , P0 ;  /* 0xff80000019197808 */ /* 0x000fe40000000000 */
[----:B------:R-:W-:-:S02]  /*2fe0*/  FMNMX.FTZ R4, R24, R9, !PT ;  /* 0x0000000918047209 */ /* 0x000fc40007810000 */
[----:B------:R-:W-:Y:S02]  /*2ff0*/  FSEL R28, R28, -INF , P1 ;  /* 0xff8000001c1c7808 */ /* 0x000fe40000800000 */
[----:B------:R-:W-:Y:S02]  /*3000*/  FMNMX.FTZ R9, R25, R4, !PT ;  /* 0x0000000419097209 */ /* 0x000fe40007810000 */
[----:B------:R-:W-:Y:S02]  /*3010*/  ISETP.GT.AND P0, PT, R7, 0x80, PT ;  /* 0x000000800700780c */ /* 0x000fe40003f04270 */
[----:B------:R-:W-:Y:S02]  /*3020*/  FSEL R29, R29, -INF , P2 ;  /* 0xff8000001d1d7808 */ /* 0x000fe40001000000 */
[----:B------:R-:W-:Y:S02]  /*3030*/  FMNMX.FTZ R4, R28, R9, !PT ;  /* 0x000000091c047209 */ /* 0x000fe40007810000 */
[----:B------:R-:W-:-:S02]  /*3040*/  FSEL R26, R26, -INF , P0 ;  /* 0xff8000001a1a7808 */ /* 0x000fc40000000000 */
[----:B------:R-:W-:Y:S02]  /*3050*/  FSEL R32, R32, -INF , P3 ;  /* 0xff80000020207808 */ /* 0x000fe40001800000 */
[----:B------:R-:W-:Y:S02]  /*3060*/  FMNMX.FTZ R9, R29, R4, !PT ;  /* 0x000000041d097209 */ /* 0x000fe40007810000 */
[----:B------:R-:W-:Y:S02]  /*3070*/  ISETP.NE.AND P0, PT, R14, RZ, PT ;  /* 0x000000ff0e00720c */ /* 0x000fe40003f05270 */
[----:B------:R-:W-:Y:S02]  /*3080*/  FSEL R33, R33, -INF , P4 ;  /* 0xff80000021217808 */ /* 0x000fe40002000000 */
[----:B------:R-:W-:Y:S02]  /*3090*/  FMNMX.FTZ R4, R32, R9, !PT ;  /* 0x0000000920047209 */ /* 0x000fe40007810000 */
[----:B------:R-:W-:-:S02]  /*30a0*/  FSEL R27, R27, -INF , P0 ;  /* 0xff8000001b1b7808 */ /* 0x000fc40000000000 */
[----:B------:R-:W-:Y:S02]  /*30b0*/  ISETP.NE.AND P0, PT, R15, RZ, PT ;  /* 0x000000ff0f00720c */ /* 0x000fe40003f05270 */
[----:B------:R-:W-:Y:S02]  /*30c0*/  FMNMX.FTZ R15, R106, R107, !PT ;  /* 0x0000006b6a0f7209 */ /* 0x000fe40007810000 */
[----:B------:R-:W-:Y:S02]  /*30d0*/  FSEL R36, R36, -INF , P5 ;  /* 0xff80000024247808 */ /* 0x000fe40002800000 */
[----:B------:R-:W-:Y:S02]  /*30e0*/  FMNMX.FTZ R9, R33, R4, !PT ;  /* 0x0000000421097209 */ /* 0x000fe40007810000 */
[----:B------:R-:W-:Y:S02]  /*30f0*/  ISETP.GT.AND P6, PT, R7, 0x99, PT ;  /* 0x000000990700780c */ /* 0x000fe40003fc4270 */
[----:B------:R-:W-:-:S02]  /*3100*/  FMNMX.FTZ R20, R110, R15, !PT ;  /* 0x0000000f6e147209 */ /* 0x000fc40007810000 */
[----:B------:R-:W-:Y:S02]  /*3110*/  FSEL R37, R37, -INF , P6 ;  /* 0xff80000025257808 */ /* 0x000fe40003000000 */
[----:B------:R-:W-:Y:S02]  /*3120*/  FMNMX.FTZ R4, R36, R9, !PT ;  /* 0x0000000924047209 */ /* 0x000fe40007810000 */
[----:B------:R-:W-:Y:S02]  /*3130*/  FMNMX.FTZ R15, R111, R20, !PT ;  /* 0x000000146f0f7209 */ /* 0x000fe40007810000 */
[----:B------:R-:W-:Y:S02]  /*3140*/  FMNMX.FTZ R8, R37, R4, !PT ;  /* 0x0000000425087209 */ /* 0x000fe40007810000 */
[----:B------:R-:W-:Y:S02]  /*3150*/  FMNMX.FTZ R20, R114, R15, !PT ;  /* 0x0000000f72147209 */ /* 0x000fe40007810000 */
[----:B------:R-:W-:Y:S01]  /*3160*/  P2R R13, PR, RZ, 0x2 ;  /* 0x00000002ff0d7803 */ /* 0x000fe20000000000 */
[----:B------:R-:W0:Y:S01]  /*3170*/  SHFL.BFLY PT, R9, R8, 0x2, 0x1f ;  /* 0x0c401f0008097f89 */ /* 0x000e2200000e0000 */
[----:B------:R-:W-:-:S02]  /*3180*/  FMNMX.FTZ R21, R115, R20, !PT ;  /* 0x0000001473157209 */ /* 0x000fc40007810000 */
[----:B------:R-:W-:Y:S02]  /*3190*/  ISETP.GT.AND P1, PT, R7, 0x79, PT ;  /* 0x000000790700780c */ /* 0x000fe40003f24270 */
[----:B------:R-:W-:Y:S02]  /*31a0*/  FMNMX.FTZ R56, R118, R21, !PT ;  /* 0x0000001576387209 */ /* 0x000fe40007810000 */
[----:B------:R-:W-:Y:S02]  /*31b0*/  FSEL R55, R55, -INF , P1 ;  /* 0xff80000037377808 */ /* 0x000fe40000800000 */
[----:B------:R-:W-:Y:S02]  /*31c0*/  FMNMX.FTZ R21, R119, R56, !PT ;  /* 0x0000003877157209 */ /* 0x000fe40007810000 */
[----:B------:R-:W-:Y:S02]  /*31d0*/  ISETP.NE.AND P1, PT, R13, RZ, PT ;  /* 0x000000ff0d00720c */ /* 0x000fe40003f25270 */
[----:B------:R-:W-:-:S02]  /*31e0*/  FMNMX.FTZ R56, R90, R21, !PT ;  /* 0x000000155a387209 */ /* 0x000fc40007810000 */
[----:B------:R-:W-:Y:S02]  /*31f0*/  FSEL R30, R30, -INF , P1 ;  /* 0xff8000001e1e7808 */ /* 0x000fe40000800000 */
[----:B------:R-:W-:Y:S02]  /*3200*/  FMNMX.FTZ R57, R91, R56, !PT ;  /* 0x000000385b397209 */ /* 0x000fe40007810000 */
[----:B------:R-:W-:Y:S02]  /*3210*/  FSEL R35, R35, -INF , P4 ;  /* 0xff80000023237808 */ /* 0x000fe40002000000 */
        /* <DEDUP_REMOVED lines=25> */
[----:B------:R0:W-:Y:S01]  /*33b0*/  MUFU.EX2 R65, R79 ;  /* 0x0000004f00417308 */ /* 0x0001e20000000800 */
        /* <DEDUP_REMOVED lines=9> */
[----:B0-----:R-:W-:Y:S01]  /*3450*/  FSEL R79, R38, -INF , P5 ;  /* 0xff800000264f7808 */ /* 0x001fe20002800000 */
[--C-:B------:R-:W-:Y:S01]  /*3460*/  FFMA.FTZ R10, R109, UR39, -R81.reuse ;  /* 0x000000276d0a7c23 */ /* 0x100fe20008010851 */
[----:B------:R-:W-:Y:S01]  /*3470*/  FMNMX.FTZ R76, R46, R73, !PT ;  /* 0x000000492e4c7209 */ /* 0x000fe20007810000 */
[--C-:B------:R-:W-:Y:S01]  /*3480*/  FFMA.FTZ R11, R112, UR39, -R81.reuse ;  /* 0x00000027700b7c23 */ /* 0x100fe20008010851 */
[----:B------:R-:W-:-:S01]  /*3490*/  FFMA.FTZ R12, R113, UR39, -R81 ;  /* 0x00000027710c7c23 */ /* 0x000fc20008010851 */
[--C-:B------:R-:W-:Y:S01]  /*34a0*/  FFMA.FTZ R13, R116, UR39, -R81.reuse ;  /* 0x00000027740d7c23 */ /* 0x100fe20008010851 */
[----:B------:R-:W-:Y:S01]  /*34b0*/  FMNMX.FTZ R73, R47, R76, !PT ;  /* 0x0000004c2f497209 */ /* 0x000fe20007810000 */
[----:B------:R-:W-:Y:S01]  /*34c0*/  MUFU.EX2 R7, R7 ;  /* 0x0000000700077308 */ /* 0x000fe20000000800 */
[----:B-1----:R-:W-:-:S01]  /*34d0*/  FFMA.FTZ R80, R5, UR39, -R81 ;  /* 0x0000002705507c23 */ /* 0x002fc20008010851 */
        /* <DEDUP_REMOVED lines=14> */
[----:B------:R-:W1:Y:S01]  /*35c0*/  MUFU.EX2 R8, R8 ;  /* 0x0000000800087308 */ /* 0x000e620000000800 */
[----:B------:R-:W-:-:S01]  /*35d0*/  FFMA.FTZ R74, R74, UR39, -R81 ;  /* 0x000000274a4a7c23 */ /* 0x000fc20008010851 */
[--C-:B------:R-:W-:Y:S01]  /*35e0*/  FFMA.FTZ R75, R75, UR39, -R81.reuse ;  /* 0x000000274b4b7c23 */ /* 0x100fe20008010851 */
[----:B------:R-:W-:Y:S01]  /*35f0*/  FMNMX.FTZ R76, R26, R77, !PT ;  /* 0x0000004d1a4c7209 */ /* 0x000fe20007810000 */
[--C-:B------:R-:W-:Y:S01]  /*3600*/  FFMA.FTZ R24, R24, UR39, -R81.reuse ;  /* 0x0000002718187c23 */ /* 0x100fe20008010851 */
[----:B------:R-:W-:-:S01]  /*3610*/  FFMA.FTZ R25, R25, UR39, -R81 ;  /* 0x0000002719197c23 */ /* 0x000fc20008010851 */
[--C-:B------:R-:W-:Y:S01]  /*3620*/  FFMA.FTZ R28, R28, UR39, -R81.reuse ;  /* 0x000000271c1c7c23 */ /* 0x100fe20008010851 */
[----:B------:R-:W-:Y:S01]  /*3630*/  FMNMX.FTZ R77, R27, R76, !PT ;  /* 0x0000004c1b4d7209 */ /* 0x000fe20007810000 */
[----:B------:R-:W3:Y:S01]  /*3640*/  MUFU.EX2 R9, R9 ;  /* 0x0000000900097308 */ /* 0x000ee20000000800 */
        /* <DEDUP_REMOVED lines=8> */
[----:B--2---:R-:W-:Y:S01]  /*36d0*/  LOP3.LUT P2, RZ, R83, 0x7f, RZ, 0xc0, !PT ;  /* 0x0000007f53ff7812 */ /* 0x004fe2000784c0ff */
[--C-:B------:R-:W-:Y:S01]  /*36e0*/  FFMA.FTZ R29, R29, UR39, -R81.reuse ;  /* 0x000000271d1d7c23 */ /* 0x100fe20008010851 */
[----:B------:R-:W-:Y:S01]  /*36f0*/  FMNMX.FTZ R78, R77, R78, !PT ;  /* 0x0000004e4d4e7209 */ /* 0x000fe20007810000 */
[--C-:B------:R-:W-:Y:S01]  /*3700*/  FFMA.FTZ R32, R32, UR39, -R81.reuse ;  /* 0x0000002720207c23 */ /* 0x100fe20008010851 */
[----:B------:R-:W-:-:S01]  /*3710*/  FFMA.FTZ R33, R33, UR39, -R81 ;  /* 0x0000002721217c23 */ /* 0x000fc20008010851 */
[--C-:B------:R-:W-:Y:S01]  /*3720*/  FFMA.FTZ R36, R36, UR39, -R81.reuse ;  /* 0x0000002724247c23 */ /* 0x100fe20008010851 */
[----:B------:R-:W-:Y:S01]  /*3730*/  FMNMX.FTZ R38, R35, R78, !PT ;  /* 0x0000004e23267209 */ /* 0x000fe20007810000 */
[----:B------:R-:W2:Y:S01]  /*3740*/  MUFU.EX2 R10, R10 ;  /* 0x0000000a000a7308 */ /* 0x000ea20000000800 */
[----:B------:R-:W-:Y:S01]  /*3750*/  FSEL R78, R39, -INF , P6 ;  /* 0xff800000274e7808 */ /* 0x000fe20003000000 */
[--C-:B------:R-:W-:Y:S01]  /*3760*/  FFMA.FTZ R39, R44, UR39, -R81.reuse ;  /* 0x000000272c277c23 */ /* 0x100fe20008010851 */
[----:B------:R-:W-:Y:S01]  /*3770*/  FMNMX.FTZ R5, R79, R38, !PT ;  /* 0x000000264f057209 */ /* 0x000fe20007810000 */
[--C-:B------:R-:W-:Y:S01]  /*3780*/  FFMA.FTZ R44, R45, UR39, -R81.reuse ;  /* 0x000000272d2c7c23 */ /* 0x100fe20008010851 */
[----:B------:R-:W-:-:S01]  /*3790*/  FFMA.FTZ R45, R52, UR39, -R81 ;  /* 0x00000027342d7c23 */ /* 0x000fc20008010851 */
[----:B------:R-:W-:Y:S01]  /*37a0*/  IMAD.U32 R52, RZ, RZ, UR39 ;  /* 0x00000027ff347e24 */ /* 0x000fe2000f8e00ff */
[----:B------:R-:W-:Y:S01]  /*37b0*/  FMNMX.FTZ R5, R78, R5, !PT ;  /* 0x000000054e057209 */ /* 0x000fe20007810000 */
[----:B------:R-:W4:Y:S01]  /*37c0*/  MUFU.EX2 R11, R11 ;  /* 0x0000000b000b7308 */ /* 0x000f220000000800 */
[----:B------:R-:W-:-:S01]  /*37d0*/  FFMA.FTZ R37, R37, UR39, -R81 ;  /* 0x0000002725257c23 */ /* 0x000fc20008010851 */
[----:B------:R-:W-:-:S02]  /*37e0*/  @!P2 VIADD R6, R6, 0x29840 ;  /* 0x000298400606a836 */ /* 0x000fc40000000000 */
[----:B0-----:R-:W0:Y:S01]  /*37f0*/  SHFL.BFLY PT, R80, R5, 0x2, 0x1f ;  /* 0x0c401f0005507f89 */ /* 0x001e2200000e0000 */
[----:B------:R-:W-:Y:S02]  /*3800*/  IMAD.MOV.U32 R83, RZ, RZ, R87 ;  /* 0x000000ffff537224 */ /* 0x000fe400078e0057 */
[----:B------:R-:W-:Y:S01]  /*3810*/  @!P2 PRMT R6, RZ, 0x654, R6 ;  /* 0x00000654ff06a816 */ /* 0x000fe20000000006 */
[----:B------:R-:W-:Y:S03]  /*3820*/  MUFU.EX2 R12, R12 ;  /* 0x0000000c000c7308 */ /* 0x000fe60000000800 */
[----:B------:R5:W-:Y:S05]  /*3830*/  @!P2 SYNCS.ARRIVE.TRANS64.RED.A1T0 RZ, [R6+URZ], RZ ;  /* 0x000000ff06ffa9a7 */ /* 0x000bea000810043f */
[----:B------:R1:W-:Y:S08]  /*3840*/  MUFU.EX2 R38, R82 ;  /* 0x0000005200267308 */ /* 0x0003f00000000800 */
[----:B------:R-:W-:Y:S01]  /*3850*/  MUFU.EX2 R13, R13 ;  /* 0x0000000d000d7308 */ /* 0x000fe20000000800 */
[----:B-1----:R-:W-:-:S01]  /*3860*/  FADD.FTZ R82, R7, R8 ;  /* 0x0000000807527221 */ /* 0x002fc20000010000 */
[----:B0-----:R-:W-:-:S03]  /*3870*/  FMNMX.FTZ R80, R5, R80, !PT ;  /* 0x0000005005507209 */ /* 0x001fc60007810000 */
[----:B---3--:R-:W-:-:S03]  /*3880*/  FADD.FTZ R81, R9, R82 ;  /* 0x0000005209517221 */ /* 0x008fc60000010000 */
[----:B------:R-:W-:Y:S01]  /*3890*/  MUFU.EX2 R14, R14 ;  /* 0x0000000e000e7308 */ /* 0x000fe20000000800 */
[----:B------:R-:W0:Y:S01]  /*38a0*/  SHFL.BFLY PT, R5, R80, 0x1, 0x1f ;  /* 0x0c201f0050057f89 */ /* 0x000e2200000e0000 */
[----:B--2---:R-:W-:-:S04]  /*38b0*/  FADD.FTZ R84, R10, R81 ;  /* 0x000000510a547221 */ /* 0x004fc80000010000 */
[----:B----4-:R-:W-:Y:S01]  /*38c0*/  FADD.FTZ R81, R11, R84 ;  /* 0x000000540b517221 */ /* 0x010fe20000010000 */
[----:B------:R-:W-:Y:S01]  /*38d0*/  IMAD.MOV.U32 R84, RZ, RZ, R87 ;  /* 0x000000ffff547224 */ /* 0x000fe200078e0057 */
[----:B------:R-:W-:Y:S08]  /*38e0*/  MUFU.EX2 R15, R88 ;  /* 0x00000058000f7308 */ /* 0x000ff00000000800 */
[----:B------:R-:W-:Y:S08]  /*38f0*/  MUFU.EX2 R20, R20 ;  /* 0x0000001400147308 */ /* 0x000ff00000000800 */
[----:B------:R-:W-:Y:S01]  /*3900*/  MUFU.EX2 R21, R92 ;  /* 0x0000005c00157308 */ /* 0x000fe20000000800 */
[----:B0-----:R-:W-:-:S04]  /*3910*/  FMNMX.FTZ R5, R80, R5, !PT ;  /* 0x0000000550057209 */ /* 0x001fc80007810000 */
[C---:B------:R-:W-:Y:S01]  /*3920*/  FSETP.NEU.FTZ.AND P1, PT, R5.reuse, -INF , PT ;  /* 0xff8000000500780b */ /* 0x040fe20003f3d000 */
[----:B------:R-:W-:-:S02]  /*3930*/  FFMA.FTZ R49, R5, R52, -8 ;  /* 0xc100000005317423 */ /* 0x000fc40000010034 */
[----:B------:R-:W-:Y:S03]  /*3940*/  MUFU.EX2 R56, R56 ;  /* 0x0000003800387308 */ /* 0x000fe60000000800 */
[----:B------:R-:W-:Y:S02]  /*3950*/  FSEL R52, R49, RZ, P1 ;  /* 0x000000ff31347208 */ /* 0x000fe40000800000 */
[----:B------:R-:W-:-:S03]  /*3960*/  PLOP3.LUT P1, PT, PT, PT, UP0, 0x80, 0x0 ;  /* 0x000000000000781c */ /* 0x000fc60003f2f008 */
[--C-:B------:R-:W-:Y:S01]  /*3970*/  FFMA.FTZ R49, R106, UR39, -R52.reuse ;  /* 0x000000276a317c23 */ /* 0x100fe20008010834 */
[----:B------:R-:W-:-:S01]  /*3980*/  FFMA.FTZ R107, R107, UR39, -R52 ;  /* 0x000000276b6b7c23 */ /* 0x000fc20008010834 */
[--C-:B------:R-:W-:Y:S01]  /*3990*/  FFMA.FTZ R110, R110, UR39, -R52.reuse ;  /* 0x000000276e6e7c23 */ /* 0x100fe20008010834 */
[----:B------:R-:W-:-:S01]  /*39a0*/  FFMA.FTZ R111, R111, UR39, -R52 ;  /* 0x000000276f6f7c23 */ /* 0x000fc20008010834 */
[--C-:B------:R-:W-:Y:S01]  /*39b0*/  FFMA.FTZ R114, R114, UR39, -R52.reuse ;  /* 0x0000002772727c23 */ /* 0x100fe20008010834 */
        /* <DEDUP_REMOVED lines=32> */
[----:B------:R-:W5:Y:S01]  /*3bc0*/  MUFU.EX2 R114, R114 ;  /* 0x0000007200727308 */ /* 0x000f620000000800 */
        /* <DEDUP_REMOVED lines=11> */
[----:B------:R-:W-:Y:S01]  /*3c80*/  FFMA.FTZ R52, R78, UR39, -R52 ;  /* 0x000000274e347c23 */ /* 0x000fe20008010834 */
[----:B------:R-:W-:Y:S01]  /*3c90*/  F2FP.SATFINITE.E4M3.F32.PACK_AB_MERGE_C R110, R111, R110, RZ ;  /* 0x0000006e6f6e723e */ /* 0x000fe200048070ff */
[----:B------:R-:W-:Y:S01]  /*3ca0*/  FADD.FTZ R81, R13, R82 ;  /* 0x000000520d517221 */ /* 0x000fe20000010000 */
[----:B------:R-:W-:Y:S01]  /*3cb0*/  IMAD.MOV.U32 R78, RZ, RZ, R87 ;  /* 0x000000ffff4e7224 */ /* 0x000fe200078e0057 */
[----:B------:R-:W1:Y:S01]  /*3cc0*/  MUFU.EX2 R118, R118 ;  /* 0x0000007600767308 */ /* 0x000e620000000800 */
[----:B-----5:R-:W-:-:S01]  /*3cd0*/  FADD.FTZ R6, R114, R53 ;  /* 0x0000003572067221 */ /* 0x020fc20000010000 */
[C---:B------:R-:W-:Y:S01]  /*3ce0*/  FADD.FTZ R82, R14.reuse, R81 ;  /* 0x000000510e527221 */ /* 0x040fe20000010000 */
[----:B------:R-:W-:-:S02]  /*3cf0*/  F2FP.SATFINITE.E4M3.F32.PACK_AB_MERGE_C R14, R14, R13, RZ ;  /* 0x0000000d0e0e723e */ /* 0x000fc400048070ff */
[----:B------:R-:W-:Y:S01]  /*3d00*/  F2FP.SATFINITE.E4M3.F32.PACK_AB_MERGE_C R173, R80, R49, R110 ;  /* 0x0000003150ad723e */ /* 0x000fe2000480706e */
[----:B------:R-:W-:-:S01]  /*3d10*/  FADD.FTZ R81, R15, R82 ;  /* 0x000000520f517221 */ /* 0x000fc20000010000 */
[----:B------:R-:W-:Y:S01]  /*3d20*/  F2FP.SATFINITE.E4M3.F32.PACK_AB_MERGE_C R174, R12, R11, R14 ;  /* 0x0000000b0cae723e */ /* 0x000fe2000480700e */
[----:B------:R-:W2:Y:S01]  /*3d30*/  MUFU.EX2 R119, R119 ;  /* 0x0000007700777308 */ /* 0x000ea20000000800 */
[----:B0-----:R-:W-:-:S01]  /*3d40*/  FADD.FTZ R53, R115, R6 ;  /* 0x0000000673357221 */ /* 0x001fc20000010000 */
[----:B------:R-:W-:Y:S01]  /*3d50*/  FADD.FTZ R82, R20, R81 ;  /* 0x0000005114527221 */ /* 0x000fe20000010000 */
[--C-:B------:R-:W-:Y:S02]  /*3d60*/  IMAD.MOV.U32 R80, RZ, RZ, R87.reuse ;  /* 0x000000ffff507224 */ /* 0x100fe400078e0057 */
[----:B------:R-:W-:Y:S02]  /*3d70*/  IMAD.MOV.U32 R49, RZ, RZ, R87 ;  /* 0x000000ffff317224 */ /* 0x000fe400078e0057 */
[----:B------:R-:W-:-:S01]  /*3d80*/  FADD.FTZ R81, R21, R82 ;  /* 0x0000005215517221 */ /* 0x000fc20000010000 */
[----:B------:R-:W-:Y:S01]  /*3d90*/  F2FP.SATFINITE.E4M3.F32.PACK_AB_MERGE_C R21, R56, R21, RZ ;  /* 0x000000153815723e */ /* 0x000fe200048070ff */
[----:B------:R-:W0:Y:S01]  /*3da0*/  MUFU.EX2 R90, R90 ;  /* 0x0000005a005a7308 */ /* 0x000e220000000800 */
[----:B-1----:R-:W-:-:S01]  /*3db0*/  FADD.FTZ R6, R118, R53 ;  /* 0x0000003576067221 */ /* 0x002fc20000010000 */
[----:B------:R-:W-:Y:S01]  /*3dc0*/  FADD.FTZ R82, R56, R81 ;  /* 0x0000005138527221 */ /* 0x000fe20000010000 */
[----:B------:R-:W-:Y:S01]  /*3dd0*/  F2FP.SATFINITE.E4M3.F32.PACK_AB_MERGE_C R176, R20, R15, R21 ;  /* 0x0000000f14b0723e */ /* 0x000fe20004807015 */
[----:B------:R-:W-:-:S04]  /*3de0*/  IMAD.MOV.U32 R56, RZ, RZ, R87 ;  /* 0x000000ffff387224 */ /* 0x000fc800078e0057 */
        /* <DEDUP_REMOVED lines=41> */
[--C-:B------:R-:W-:Y:S01]  /*4080*/  IMAD.MOV.U32 R60, RZ, RZ, R87.reuse ;  /* 0x000000ffff3c7224 */ /* 0x100fe200078e0057 */
[----:B------:R-:W-:Y:S01]  /*4090*/  F2FP.SATFINITE.E4M3.F32.PACK_AB_MERGE_C R179, R99, R98, R102 ;  /* 0x0000006263b3723e */ /* 0x000fe20004807066 */
[----:B------:R-:W-:Y:S01]  /*40a0*/  IMAD.MOV.U32 R57, RZ, RZ, R87 ;  /* 0x000000ffff397224 */ /* 0x000fe200078e0057 */
        /* <DEDUP_REMOVED lines=30> */
[----:B------:R-:W1:Y:S01]  /*4290*/  MUFU.EX2 R70, R70 ;  /* 0x0000004600467308 */ /* 0x000e620000000800 */
[----:B--2---:R-:W-:-:S07]  /*42a0*/  FADD.FTZ R7, R67, R6 ;  /* 0x0000000643077221 */ /* 0x004fce0000010000 */
[----:B------:R-:W2:Y:S01]  /*42b0*/  MUFU.EX2 R71, R71 ;  /* 0x0000004700477308 */ /* 0x000ea20000000800 */
[----:B0-----:R-:W-:-:S01]  /*42c0*/  FADD.FTZ R9, R75, R10 ;  /* 0x0000000a4b097221 */ /* 0x001fc20000010000 */
[----:B------:R-:W-:-:S03]  /*42d0*/  F2FP.SATFINITE.E4M3.F32.PACK_AB_MERGE_C R75, R34, R75, RZ ;  /* 0x0000004b224b723e */ /* 0x000fc600048070ff */
[----:B------:R-:W-:Y:S01]  /*42e0*/  FADD.FTZ R34, R34, R9 ;  /* 0x0000000922227221 */ /* 0x000fe20000010000 */
[----:B------:R-:W-:Y:S01]  /*42f0*/  F2FP.SATFINITE.E4M3.F32.PACK_AB_MERGE_C R182, R74, R73, R75 ;  /* 0x000000494ab6723e */ /* 0x000fe2000480704b */
[----:B------:R-:W-:Y:S01]  /*4300*/  IMAD.MOV.U32 R75, RZ, RZ, R87 ;  /* 0x000000ffff4b7224 */ /* 0x000fe200078e0057 */
[----:B------:R-:W0:Y:S01]  /*4310*/  MUFU.EX2 R31, R31 ;  /* 0x0000001f001f7308 */ /* 0x000e220000000800 */
[----:B-1----:R-:W-:-:S01]  /*4320*/  FADD.FTZ R6, R70, R7 ;  /* 0x0000000746067221 */ /* 0x002fc20000010000 */
[--C-:B------:R-:W-:Y:S02]  /*4330*/  IMAD.MOV.U32 R74, RZ, RZ, R87.reuse ;  /* 0x000000ffff4a7224 */ /* 0x100fe400078e0057 */
[----:B------:R-:W-:-:S04]  /*4340*/  IMAD.MOV.U32 R73, RZ, RZ, R87 ;  /* 0x000000ffff497224 */ /* 0x000fc800078e0057 */
[----:B------:R-:W1:Y:S01]  /*4350*/  MUFU.EX2 R42, R42 ;  /* 0x0000002a002a7308 */ /* 0x000e620000000800 */
[C---:B--2---:R-:W-:Y:S01]  /*4360*/  F2FP.SATFINITE.E4M3.F32.PACK_AB_MERGE_C R70, R71.reuse, R70, RZ ;  /* 0x000000464746723e */ /* 0x044fe200048070ff */
[----:B------:R-:W-:-:S03]  /*4370*/  FADD.FTZ R71, R71, R6 ;  /* 0x0000000647477221 */ /* 0x000fc60000010000 */
[----:B------:R-:W-:Y:S01]  /*4380*/  F2FP.SATFINITE.E4M3.F32.PACK_AB_MERGE_C R183, R67, R66, R70 ;  /* 0x0000004243b7723e */ /* 0x000fe20004807046 */
[----:B------:R-:W-:Y:S02]  /*4390*/  IMAD.MOV.U32 R70, RZ, RZ, R87 ;  /* 0x000000ffff467224 */ /* 0x000fe400078e0057 */
[----:B------:R-:W2:Y:S01]  /*43a0*/  MUFU.EX2 R43, R43 ;  /* 0x0000002b002b7308 */ /* 0x000ea20000000800 */
[----:B0-----:R-:W-:-:S01]  /*43b0*/  FADD.FTZ R7, R31, R34 ;  /* 0x000000221f077221 */ /* 0x001fc20000010000 */
[--C-:B------:R-:W-:Y:S02]  /*43c0*/  IMAD.MOV.U32 R67, RZ, RZ, R87.reuse ;  /* 0x000000ffff437224 */ /* 0x100fe400078e0057 */
[----:B------:R-:W-:Y:S02]  /*43d0*/  IMAD.MOV.U32 R66, RZ, RZ, R87 ;  /* 0x000000ffff427224 */ /* 0x000fe400078e0057 */
[----:B------:R-:W-:Y:S01]  /*43e0*/  FADD.FTZ R8, R38, R7 ;  /* 0x0000000726087221 */ /* 0x000fe20000010000 */
[----:B------:R-:W-:Y:S01]  /*43f0*/  IMAD.MOV.U32 R34, RZ, RZ, R87 ;  /* 0x000000ffff227224 */ /* 0x000fe200078e0057 */
[----:B------:R-:W0:Y:S01]  /*4400*/  MUFU.EX2 R39, R39 ;  /* 0x0000002700277308 */ /* 0x000e220000000800 */
[----:B-1----:R-:W-:-:S01]  /*4410*/  FADD.FTZ R6, R42, R71 ;  /* 0x000000472a067221 */ /* 0x002fc20000010000 */
[----:B------:R-:W-:-:S06]  /*4420*/  IMAD.MOV.U32 R71, RZ, RZ, R87 ;  /* 0x000000ffff477224 */ /* 0x000fcc00078e0057 */
        /* <DEDUP_REMOVED lines=8> */
[----:B------:R-:W-:Y:S01]  /*44b0*/  F2FP.SATFINITE.E4M3.F32.PACK_AB_MERGE_C R39, R44, R39, RZ ;  /* 0x000000272c27723e */ /* 0x000fe200048070ff */
[----:B------:R-:W-:-:S03]  /*44c0*/  IMAD.MOV.U32 R44, RZ, RZ, R87 ;  /* 0x000000ffff2c7224 */ /* 0x000fc600078e0057 */
[----:B------:R-:W-:Y:S01]  /*44d0*/  F2FP.SATFINITE.E4M3.F32.PACK_AB_MERGE_C R184, R38, R31, R39 ;  /* 0x0000001f26b8723e */ /* 0x000fe20004807027 */
[--C-:B------:R-:W-:Y:S01]  /*44e0*/  IMAD.MOV.U32 R39, RZ, RZ, R87.reuse ;  /* 0x000000ffff277224 */ /* 0x100fe200078e0057 */
        /* <DEDUP_REMOVED lines=13> */
[----:B------:R-:W-:-:S06]  /*45c0*/  IMAD.MOV.U32 R47, RZ, RZ, R87 ;  /* 0x000000ffff2f7224 */ /* 0x000fcc00078e0057 */
        /* <DEDUP_REMOVED lines=13> */
[--C-:B------:R-:W-:Y:S01]  /*46a0*/  IMAD.MOV.U32 R45, RZ, RZ, R87.reuse ;  /* 0x000000ffff2d7224 */ /* 0x100fe200078e0057 */
[----:B------:R-:W1:Y:S01]  /*46b0*/  MUFU.EX2 R26, R26 ;  /* 0x0000001a001a7308 */ /* 0x000e620000000800 */
[C---:B--2---:R-:W-:Y:S01]  /*46c0*/  F2FP.SATFINITE.E4M3.F32.PACK_AB_MERGE_C R54, R55.reuse, R54, RZ ;  /* 0x000000363736723e */ /* 0x044fe200048070ff */
[----:B------:R-:W-:Y:S01]  /*46d0*/  FADD.FTZ R55, R55, R8 ;  /* 0x0000000837377221 */ /* 0x000fe20000010000 */
[--C-:B------:R-:W-:Y:S02]  /*46e0*/  IMAD.MOV.U32 R41, RZ, RZ, R87.reuse ;  /* 0x000000ffff297224 */ /* 0x100fe400078e0057 */
[----:B------:R-:W-:Y:S01]  /*46f0*/  F2FP.SATFINITE.E4M3.F32.PACK_AB_MERGE_C R187, R51, R50, R54 ;  /* 0x0000003233bb723e */ /* 0x000fe20004807036 */
[----:B------:R-:W-:Y:S02]  /*4700*/  IMAD.MOV.U32 R54, RZ, RZ, R87 ;  /* 0x000000ffff367224 */ /* 0x000fe400078e0057 */
[----:B------:R-:W2:Y:S01]  /*4710*/  MUFU.EX2 R25, R25 ;  /* 0x0000001900197308 */ /* 0x000ea20000000800 */
[----:B0-----:R-:W-:-:S01]  /*4720*/  FADD.FTZ R8, R24, R11 ;  /* 0x0000000b18087221 */ /* 0x001fc20000010000 */
[----:B------:R-:W-:-:S02]  /*4730*/  IMAD.MOV.U32 R51, RZ, RZ, R87 ;  /* 0x000000ffff337224 */ /* 0x000fc400078e0057 */
[--C-:B------:R-:W-:Y:S02]  /*4740*/  IMAD.MOV.U32 R50, RZ, RZ, R87.reuse ;  /* 0x000000ffff327224 */ /* 0x100fe400078e0057 */
[----:B------:R-:W-:Y:S02]  /*4750*/  IMAD.MOV.U32 R40, RZ, RZ, R87 ;  /* 0x000000ffff287224 */ /* 0x000fe400078e0057 */
        /* <DEDUP_REMOVED lines=9> */
[----:B------:R1:W3:Y:S01]  /*47f0*/  MUFU.EX2 R7, R76 ;  /* 0x0000004c00077308 */ /* 0x0002e20000000800 */
[----:B--2---:R-:W-:-:S07]  /*4800*/  FADD.FTZ R10, R30, R11 ;  /* 0x0000000b1e0a7221 */ /* 0x004fce0000010000 */
[----:B------:R-:W2:Y:S01]  /*4810*/  MUFU.EX2 R32, R32 ;  /* 0x0000002000207308 */ /* 0x000ea20000000800 */
[C---:B0-----:R-:W-:Y:S01]  /*4820*/  F2FP.SATFINITE.E4M3.F32.PACK_AB_MERGE_C R28, R29.reuse, R28, RZ ;  /* 0x0000001c1d1c723e */ /* 0x041fe200048070ff */
[----:B------:R-:W-:Y:S01]  /*4830*/  FADD.FTZ R29, R29, R8 ;  /* 0x000000081d1d7221 */ /* 0x000fe20000010000 */
[--C-:B-1----:R-:W-:Y:S02]  /*4840*/  IMAD.MOV.U32 R76, RZ, RZ, R87.reuse ;  /* 0x000000ffff4c7224 */ /* 0x102fe400078e0057 */
[----:B------:R-:W-:Y:S01]  /*4850*/  F2FP.SATFINITE.E4M3.F32.PACK_AB_MERGE_C R188, R25, R24, R28 ;  /* 0x0000001819bc723e */ /* 0x000fe2000480701c */
[----:B------:R-:W-:Y:S02]  /*4860*/  IMAD.MOV.U32 R28, RZ, RZ, R87 ;  /* 0x000000ffff1c7224 */ /* 0x000fe400078e0057 */
[----:B------:R-:W0:Y:S01]  /*4870*/  MUFU.EX2 R77, R77 ;  /* 0x0000004d004d7308 */ /* 0x000e220000000800 */
[----:B---3--:R-:W-:-:S01]  /*4880*/  FADD.FTZ R10, R7, R10 ;  /* 0x0000000a070a7221 */ /* 0x008fc20000010000 */
[----:B------:R-:W-:Y:S01]  /*4890*/  F2FP.SATFINITE.E4M3.F32.PACK_AB_MERGE_C R30, R7, R30, RZ ;  /* 0x0000001e071e723e */ /* 0x000fe200048070ff */
[----:B------:R-:W-:-:S02]  /*48a0*/  IMAD.MOV.U32 R25, RZ, RZ, R87 ;  /* 0x000000ffff197224 */ /* 0x000fc400078e0057 */
[--C-:B------:R-:W-:Y:S01]  /*48b0*/  IMAD.MOV.U32 R24, RZ, RZ, R87.reuse ;  /* 0x000000ffff187224 */ /* 0x100fe200078e0057 */
[----:B------:R-:W-:Y:S01]  /*48c0*/  F2FP.SATFINITE.E4M3.F32.PACK_AB_MERGE_C R189, R27, R26, R30 ;  /* 0x0000001a1bbd723e */ /* 0x000fe2000480701e */
[----:B------:R-:W-:Y:S01]  /*48d0*/  IMAD.MOV.U32 R30, RZ, RZ, R87 ;  /* 0x000000ffff1e7224 */ /* 0x000fe200078e0057 */
[----:B------:R-:W1:Y:S01]  /*48e0*/  MUFU.EX2 R33, R33 ;  /* 0x0000002100217308 */ /* 0x000e620000000800 */
[----:B--2---:R-:W-:-:S01]  /*48f0*/  FADD.FTZ R8, R32, R29 ;  /* 0x0000001d20087221 */ /* 0x004fc20000010000 */
[--C-:B------:R-:W-:Y:S02]  /*4900*/  IMAD.MOV.U32 R29, RZ, RZ, R87.reuse ;  /* 0x000000ffff1d7224 */ /* 0x100fe400078e0057 */
[--C-:B------:R-:W-:Y:S02]  /*4910*/  IMAD.MOV.U32 R27, RZ, RZ, R87.reuse ;  /* 0x000000ffff1b7224 */ /* 0x100fe400078e0057 */
[----:B------:R-:W-:Y:S02]  /*4920*/  IMAD.MOV.U32 R26, RZ, RZ, R87 ;  /* 0x000000ffff1a7224 */ /* 0x000fe400078e0057 */
[----:B------:R2:W3:Y:S01]  /*4930*/  MUFU.EX2 R6, R35 ;  /* 0x0000002300067308 */ /* 0x0004e20000000800 */
[----:B0-----:R-:W-:-:S07]  /*4940*/  FADD.FTZ R7, R77, R10 ;  /* 0x0000000a4d077221 */ /* 0x001fce0000010000 */
[----:B------:R-:W-:Y:S01]  /*4950*/  MUFU.EX2 R36, R36 ;  /* 0x0000002400247308 */ /* 0x000fe20000000800 */
[----:B-1----:R-:W-:-:S01]  /*4960*/  FADD.FTZ R9, R33, R8 ;  /* 0x0000000821097221 */ /* 0x002fc20000010000 */
[----:B--2---:R-:W-:-:S06]  /*4970*/  IMAD.MOV.U32 R35, RZ, RZ, R87 ;  /* 0x000000ffff237224 */ /* 0x004fcc00078e0057 */
[----:B------:R-:W0:Y:S01]  /*4980*/  MUFU.EX2 R37, R37 ;  /* 0x0000002500257308 */ /* 0x000e220000000800 */
[----:B---3--:R-:W-:-:S07]  /*4990*/  FADD.FTZ R8, R6, R7 ;  /* 0x0000000706087221 */ /* 0x008fce0000010000 */
[----:B------:R-:W-:Y:S08]  /*49a0*/  MUFU.EX2 R79, R79 ;  /* 0x0000004f004f7308 */ /* 0x000ff00000000800 */
[----:B------:R-:W1:Y:S01]  /*49b0*/  MUFU.EX2 R52, R52 ;  /* 0x0000003400347308 */ /* 0x000e620000000800 */
[----:B0-----:R-:W-:Y:S01]  /*49c0*/  F2FP.SATFINITE.E4M3.F32.PACK_AB_MERGE_C R7, R37, R36, RZ ;  /* 0x000000242507723e */ /* 0x001fe200048070ff */
[----:B------:R-:W-:-:S03]  /*49d0*/  FADD.FTZ R36, R36, R9 ;  /* 0x0000000924247221 */ /* 0x000fc60000010000 */
[----:B------:R-:W-:Y:S01]  /*49e0*/  F2FP.SATFINITE.E4M3.F32.PACK_AB_MERGE_C R190, R33, R32, R7 ;  /* 0x0000002021be723e */ /* 0x000fe20004807007 */
[----:B------:R-:W-:-:S01]  /*49f0*/  FADD.FTZ R7, R37, R36 ;  /* 0x0000002425077221 */ /* 0x000fc20000010000 */
[--C-:B------:R-:W-:Y:S02]  /*4a00*/  IMAD.MOV.U32 R37, RZ, RZ, R87.reuse ;  /* 0x000000ffff257224 */ /* 0x100fe400078e0057 */
[--C-:B------:R-:W-:Y:S02]  /*4a10*/  IMAD.MOV.U32 R36, RZ, RZ, R87.reuse ;  /* 0x000000ffff247224 */ /* 0x100fe400078e0057 */
[--C-:B------:R-:W-:Y:S02]  /*4a20*/  IMAD.MOV.U32 R33, RZ, RZ, R87.reuse ;  /* 0x000000ffff217224 */ /* 0x100fe400078e0057 */
[----:B------:R-:W-:Y:S01]  /*4a30*/  IMAD.MOV.U32 R32, RZ, RZ, R87 ;  /* 0x000000ffff207224 */ /* 0x000fe200078e0057 */
[----:B-1----:R-:W-:Y:S01]  /*4a40*/  F2FP.SATFINITE.E4M3.F32.PACK_AB_MERGE_C R10, R52, R79, RZ ;  /* 0x0000004f340a723e */ /* 0x002fe200048070ff */
[----:B------:R-:W-:-:S03]  /*4a50*/  FADD.FTZ R79, R79, R8 ;  /* 0x000000084f4f7221 */ /* 0x000fc60000010000 */
[----:B------:R-:W-:Y:S01]  /*4a60*/  F2FP.SATFINITE.E4M3.F32.PACK_AB_MERGE_C R191, R6, R77, R10 ;  /* 0x0000004d06bf723e */ /* 0x000fe2000480700a */
[----:B------:R-:W-:-:S01]  /*4a70*/  FADD.FTZ R6, R52, R79 ;  /* 0x0000004f34067221 */ /* 0x000fc20000010000 */
        /* <DEDUP_REMOVED lines=41> */
.L_x_301:
[----:B------:R-:W-:Y:S01]  /*4d10*/  ISETP.NE.AND P2, PT, RZ, UR42, PT ;  /* 0x0000002aff007c0c */ /* 0x000fe2000bf45270 */
[----:B------:R-:W-:-:S04]  /*4d20*/  UISETP.NE.AND UP0, UPT, UR51, 0x1, UPT ;  /* 0x000000013300788c */ /* 0x000fc8000bf05270 */
[----:B------:R-:W-:-:S04]  /*4d30*/  USEL UR43, URZ, 0x1, UP0 ;  /* 0x000000013f2b7887 */ /* 0x000fc80008000000 */
[----:B------:R-:W-:-:S04]  /*4d40*/  ULOP3.LUT UR43, UR53, UR43, URZ, 0x3c, !UPT ;  /* 0x0000002b352b7292 */ /* 0x000fc8000f8e3c3f */
[----:B------:R-:W-:Y:S08]  /*4d50*/  @P2 BRA `(.L_x_292) ;  /* 0x0000000000442947 */ /* 0x000ff00003800000 */
[----:B------:R-:W-:Y:S05]  /*4d60*/  @!P0 BRA `(.L_x_293) ;  /* 0x0000000000048947 */ /* 0x000fea0003800000 */
[----:B------:R-:W-:Y:S01]  /*4d70*/  BPT.TRAP 0x1 ;  /* 0x000000040000795c */ /* 0x000fe20000300000 */
.L_x_293:
[----:B------:R-:W0:Y:S01]  /*4d80*/  S2UR UR10, SR_CgaCtaId ;  /* 0x00000000000a79c3 */ /* 0x000e220000008800 */
[----:B------:R-:W-:Y:S01]  /*4d90*/  UIADD3 UR6, UR51, 0x1, URZ ;  /* 0x0000000133067890 */ /* 0x000fe2000fffe03f */
[----:B------:R-:W-:Y:S01]  /*4da0*/  IMAD.U32 R0, RZ, RZ, UR43 ;  /* 0x0000002bff007e24 */ /* 0x000fe2000f8e00ff */
[----:B------:R-:W-:Y:S02]  /*4db0*/  UMOV UR7, 0x400 ;  /* 0x0000040000077882 */ /* 0x000fe40000000000 */
[----:B------:R-:W-:Y:S02]  /*4dc0*/  UISETP.NE.AND UP0, UPT, UR6, 0x2, UPT ;  /* 0x000000020600788c */ /* 0x000fe4000bf05270 */
[----:B------:R-:W-:Y:S02]  /*4dd0*/  SHF.L.U32 R0, R0, 0x1f, RZ ;  /* 0x0000001f00007819 */ /* 0x000fe400000006ff */
[----:B------:R-:W-:Y:S02]  /*4de0*/  USEL UR6, UR6, URZ, UP0 ;  /* 0x0000003f06067287 */ /* 0x000fe40008000000 */
[----:B0-----:R-:W-:-:S04]  /*4df0*/  ULEA UR7, UR10, UR7, 0x18 ;  /* 0x000000070a077291 */ /* 0x001fc8000f8ec03f */
[----:B------:R-:W-:-:S09]  /*4e00*/  ULEA UR6, UR6, UR7, 0x3 ;  /* 0x0000000706067291 */ /* 0x000fd2000f8e183f */
[----:B------:R0:W1:Y:S01]  /*4e10*/  SYNCS.PHASECHK.TRANS64.TRYWAIT P1, [UR6+0x29830], R0 ;  /* 0x02983000ff0075a7 */ /* 0x0000620008020146 */
[----:B------:R-:W-:Y:S05]  /*4e20*/  @!P0 BRA `(.L_x_294) ;  /* 0x0000000000048947 */ /* 0x000fea0003800000 */
[----:B------:R-:W-:Y:S01]  /*4e30*/  BPT.TRAP 0x1 ;  /* 0x000000040000795c */ /* 0x000fe20000300000 */
.L_x_294:
[----:B-1----:R-:W-:Y:S05]  /*4e40*/  @P1 BRA `(.L_x_292) ;  /* 0x0000000000081947 */ /* 0x002fea0003800000 */
[----:B------:R-:W1:Y:S02]  /*4e50*/  SYNCS.PHASECHK.TRANS64.TRYWAIT P1, [UR6+0x29830], R0 ;  /* 0x02983000ff0075a7 */ /* 0x000e640008020146 */
[----:B-1----:R-:W-:Y:S05]  /*4e60*/  @!P1 BRA `(.L_x_295) ;  /* 0x000000b000c09947 */ /* 0x002fea0003800000 */
.L_x_292:
        /* <DEDUP_REMOVED lines=189> */
.L_x_297:
[----:B------:R-:W0:Y:S01]  /*5a40*/  S2UR UR7, SR_CgaCtaId ;  /* 0x00000000000779c3 */ /* 0x000e220000008800 */
[----:B------:R-:W-:Y:S01]  /*5a50*/  UMOV UR6, 0x400 ;  /* 0x0000040000067882 */ /* 0x000fe20000000000 */
[----:B------:R-:W-:-:S05]  /*5a60*/  IMAD.U32 R0, RZ, RZ, UR53 ;  /* 0x00000035ff007e24 */ /* 0x000fca000f8e00ff */
[----:B------:R-:W-:Y:S01]  /*5a70*/  SHF.L.U32 R0, R0, 0x1f, RZ ;  /* 0x0000001f00007819 */ /* 0x000fe200000006ff */
[----:B0-----:R-:W-:-:S04]  /*5a80*/  ULEA UR6, UR7, UR6, 0x18 ;  /* 0x0000000607067291 */ /* 0x001fc8000f8ec03f */
[----:B------:R-:W-:-:S09]  /*5a90*/  ULEA UR6, UR51, UR6, 0x3 ;  /* 0x0000000633067291 */ /* 0x000fd2000f8e183f */
[----:B------:R0:W1:Y:S01]  /*5aa0*/  SYNCS.PHASECHK.TRANS64.TRYWAIT P1, [UR6+0x29850], R0 ;  /* 0x02985000ff0075a7 */ /* 0x0000620008020146 */
[----:B------:R-:W-:Y:S05]  /*5ab0*/  @!P0 BRA `(.L_x_298) ;  /* 0x0000000000048947 */ /* 0x000fea0003800000 */
[----:B------:R-:W-:Y:S01]  /*5ac0*/  BPT.TRAP 0x1 ;  /* 0x000000040000795c */ /* 0x000fe20000300000 */
.L_x_298:
[----:B-1----:R-:W-:Y:S05]  /*5ad0*/  @P1 BRA `(.L_x_296) ;  /* 0x0000000000081947 */ /* 0x002fea0003800000 */
[----:B------:R-:W1:Y:S02]  /*5ae0*/  SYNCS.PHASECHK.TRANS64.TRYWAIT P1, [UR6+0x29850], R0 ;  /* 0x02985000ff0075a7 */ /* 0x000e640008020146 */
[----:B-1----:R-:W-:Y:S05]  /*5af0*/  @!P1 BRA `(.L_x_299) ;  /* 0x000000a400b49947 */ /* 0x002fea0003800000 */
.L_x_296:
[----:B01----:R-:W-:Y:S01]  /*5b00*/  FMNMX.FTZ R0, R152, R9, !PT ;  /* 0x0000000998007209 */ /* 0x003fe20007810000 */
[----:B------:R-:W0:Y:S01]  /*5b10*/  S2UR UR6, SR_CgaCtaId ;  /* 0x00000000000679c3 */ /* 0x000e220000008800 */
[----:B------:R-:W-:Y:S01]  /*5b20*/  MOV R14, 0x400 ;  /* 0x00000400000e7802 */ /* 0x000fe20000000f00 */
[----:B------:R-:W-:Y:S01]  /*5b30*/  WARPGROUP.ARRIVE ;  /* 0x00000000000079c5 */ /* 0x000fe20000000000 */
[----:B------:R-:W-:Y:S01]  /*5b40*/  FMNMX.FTZ R3, R153, R0, !PT ;  /* 0x0000000099037209 */ /* 0x000fe20007810000 */
[----:B------:R-:W-:Y:S01]  /*5b50*/  UMOV UR7, 0xc0000010 ;  /* 0xc000001000077882 */ /* 0x000fe20000000000 */
[----:B------:R-:W-:Y:S01]  /*5b60*/  FMNMX.FTZ R0, R154, R8, !PT ;  /* 0x000000089a007209 */ /* 0x000fe20007810000 */
[----:B------:R-:W-:Y:S01]  /*5b70*/  IMAD.U32 R195, RZ, RZ, UR39 ;  /* 0x00000027ffc37e24 */ /* 0x000fe2000f8e00ff */
[----:B------:R-:W-:Y:S01]  /*5b80*/  FMNMX.FTZ R4, R156, R3, !PT ;  /* 0x000000039c047209 */ /* 0x000fe20007810000 */
[----:B------:R-:W1:Y:S01]  /*5b90*/  S2R R196, SR_TID.X ;  /* 0x0000000000c47919 */ /* 0x000e620000002100 */
        /* <DEDUP_REMOVED lines=75> */
[----:B-1----:R-:W-:Y:S01]  /*6050*/  LOP3.LUT P1, RZ, R196, 0x7f, RZ, 0xc0, !PT ;  /* 0x0000007fc4ff7812 */ /* 0x002fe2000782c0ff */
[----:B------:R-:W1:Y:S01]  /*6060*/  SHFL.BFLY PT, R3, R4, 0x2, 0x1f ;  /* 0x0c401f0004037f89 */ /* 0x000e6200000e0000 */
[----:B------:R-:W-:-:S05]  /*6070*/  FMNMX.FTZ R5, R103, R0, !PT ;  /* 0x0000000067057209 */ /* 0x000fca0007810000 */
[----:B------:R-:W2:Y:S01]  /*6080*/  SHFL.BFLY PT, R0, R5, 0x2, 0x1f ;  /* 0x0c401f0005007f89 */ /* 0x000ea200000e0000 */
[----:B-1----:R-:W-:Y:S01]  /*6090*/  FMNMX.FTZ R10, R4, R3, !PT ;  /* 0x00000003040a7209 */ /* 0x002fe20007810000 */
[----:B0-----:R-:W-:-:S04]  /*60a0*/  IMAD.U32 R3, RZ, RZ, UR6 ;  /* 0x00000006ff037e24 */ /* 0x001fc8000f8e00ff */
[----:B------:R-:W0:Y:S01]  /*60b0*/  SHFL.BFLY PT, R11, R10, 0x1, 0x1f ;  /* 0x0c201f000a0b7f89 */ /* 0x000e2200000e0000 */
[----:B--2---:R-:W-:Y:S02]  /*60c0*/  FMNMX.FTZ R12, R5, R0, !PT ;  /* 0x00000000050c7209 */ /* 0x004fe40007810000 */
[----:B------:R-:W-:-:S03]  /*60d0*/  LEA R0, R3, R14, 0x18 ;  /* 0x0000000e03007211 */ /* 0x000fc600078ec0ff */
[----:B------:R-:W1:Y:S01]  /*60e0*/  SHFL.BFLY PT, R13, R12, 0x1, 0x1f ;  /* 0x0c201f000c0d7f89 */ /* 0x000e6200000e0000 */
[----:B------:R-:W-:-:S13]  /*60f0*/  R2UR UR6, R0 ;  /* 0x00000000000672ca */ /* 0x000fda00000e0000 */
[----:B------:R-:W-:-:S04]  /*6100*/  UIADD3 UR6, UR6, 0x400, URZ ;  /* 0x0000040006067890 */ /* 0x000fc8000fffe03f */
[----:B------:R-:W-:Y:S01]  /*6110*/  USHF.R.U32.HI UR6, URZ, 0x4, UR6 ;  /* 0x000000043f067899 */ /* 0x000fe20008011606 */
[----:B0-----:R-:W-:-:S03]  /*6120*/  FMNMX.FTZ R4, R10, R11, !PT ;  /* 0x0000000b0a047209 */ /* 0x001fc60007810000 */
[----:B------:R-:W-:Y:S02]  /*6130*/  ULOP3.LUT UR6, UR6, 0x3fff, URZ, 0xc0, !UPT ;  /* 0x00003fff06067892 */ /* 0x000fe4000f8ec03f */
[----:B------:R-:W-:-:S01]  /*6140*/  FADD.FTZ R9, -R4, R9 ;  /* 0x0000000904097221 */ /* 0x000fc20000010100 */
[----:B------:R-:W-:Y:S01]  /*6150*/  FFMA.FTZ R195, R4, R195, -8 ;  /* 0xc100000004c37423 */ /* 0x000fe200000100c3 */
[----:B------:R-:W-:Y:S01]  /*6160*/  ULOP3.LUT UR6, UR6, 0x10000, URZ, 0xfc, !UPT ;  /* 0x0001000006067892 */ /* 0x000fe2000f8efc3f */
[----:B-1----:R-:W-:Y:S01]  /*6170*/  FMNMX.FTZ R5, R12, R13, !PT ;  /* 0x0000000d0c057209 */ /* 0x002fe20007810000 */
[----:B------:R-:W-:Y:S01]  /*6180*/  FMUL.FTZ R10, R9, UR39 ;  /* 0x00000027090a7c20 */ /* 0x000fe20008410000 */
[--C-:B------:R-:W-:Y:S01]  /*6190*/  FFMA.FTZ R153, R153, UR39, -R195.reuse ;  /* 0x0000002799997c23 */ /* 0x100fe200080108c3 */
[----:B------:R-:W-:Y:S01]  /*61a0*/  UIMAD UR10, UR51, 0x500, UR6 ;  /* 0x00000500330a78a4 */ /* 0x000fe2000f8e0206 */
[----:B------:R-:W-:Y:S01]  /*61b0*/  FFMA.FTZ R11, R152, UR39, -R195 ;  /* 0x00000027980b7c23 */ /* 0x000fe200080108c3 */
[----:B------:R-:W-:-:S01]  /*61c0*/  FADD.FTZ R9, -R5, R8 ;  /* 0x0000000805097221 */ /* 0x000fc20000010100 */
[----:B------:R-:W-:Y:S01]  /*61d0*/  IMAD.U32 R152, RZ, RZ, UR39 ;  /* 0x00000027ff987e24 */ /* 0x000fe2000f8e00ff */
[----:B------:R-:W-:Y:S01]  /*61e0*/  MUFU.EX2 R8, R10 ;  /* 0x0000000a00087308 */ /* 0x000fe20000000800 */
[----:B------:R-:W-:-:S01]  /*61f0*/  FFMA.FTZ R12, R156, UR39, -R195 ;  /* 0x000000279c0c7c23 */ /* 0x000fc200080108c3 */
[----:B------:R-:W-:Y:S01]  /*6200*/  FMUL.FTZ R9, R9, UR39 ;  /* 0x0000002709097c20 */ /* 0x000fe20008410000 */
[----:B------:R-:W-:Y:S01]  /*6210*/  UMOV UR6, UR10 ;  /* 0x0000000a00067c82 */ /* 0x000fe20008000000 */
[--C-:B------:R-:W-:Y:S01]  /*6220*/  FFMA.FTZ R13, R157, UR39, -R195.reuse ;  /* 0x000000279d0d7c23 */ /* 0x100fe200080108c3 */
[----:B------:R-:W-:Y:S01]  /*6230*/  QGMMA.64x128x32.F32.E4M3.E4M3 R24, R172, gdesc[UR4], R24, gsb0 ;  /* 0x01e00004ac187df3 */ /* 0x000fe20008000818 */
[----:B------:R-:W-:Y:S01]  /*6240*/  UIADD3 UR6, UR10, 0x100, URZ ;  /* 0x000001000a067890 */ /* 0x000fe2000fffe03f */
[--C-:B------:R-:W-:Y:S01]  /*6250*/  FFMA.FTZ R14, R160, UR39, -R195.reuse ;  /* 0x00000027a00e7c23 */ /* 0x100fe200080108c3 */
[----:B------:R-:W-:Y:S01]  /*6260*/  UMOV UR7, 0xc0000010 ;  /* 0xc000001000077882 */ /* 0x000fe20000000000 */
[----:B------:R0:W-:Y:S01]  /*6270*/  MUFU.EX2 R10, R153 ;  /* 0x00000099000a7308 */ /* 0x0001e20000000800 */
        /* <DEDUP_REMOVED lines=8> */
[----:B0-----:R-:W-:-:S01]  /*6300*/  FFMA.FTZ R153, R101, UR39, -R195 ;  /* 0x0000002765997c23 */ /* 0x001fc200080108c3 */
[----:B------:R-:W-:Y:S01]  /*6310*/  FFMA.FTZ R101, R5, R152, -8 ;  /* 0xc100000005657423 */ /* 0x000fe20000010098 */
        /* <DEDUP_REMOVED lines=14> */
[----:B-1----:R-:W-:-:S01]  /*6400*/  FFMA.FTZ R7, R8, R7, R11 ;  /* 0x0000000708077223 */ /* 0x002fc2000001000b */
[--C-:B------:R-:W-:Y:S01]  /*6410*/  FFMA.FTZ R139, R139, UR39, -R101.reuse ;  /* 0x000000278b8b7c23 */ /* 0x100fe20008010865 */
[----:B------:R-:W-:-:S01]  /*6420*/  FFMA.FTZ R142, R142, UR39, -R101 ;  /* 0x000000278e8e7c23 */ /* 0x000fc20008010865 */
[----:B------:R-:W-:Y:S01]  /*6430*/  FFMA.FTZ R143, R143, UR39, -R101 ;  /* 0x000000278f8f7c23 */ /* 0x000fe20008010865 */
[----:B------:R-:W-:-:S01]  /*6440*/  FADD.FTZ R7, R10, R7 ;  /* 0x000000070a077221 */ /* 0x000fc20000010000 */
[--C-:B------:R-:W-:Y:S01]  /*6450*/  FFMA.FTZ R146, R146, UR39, -R101.reuse ;  /* 0x0000002792927c23 */ /* 0x100fe20008010865 */
        /* <DEDUP_REMOVED lines=67> */
[----:B------:R-:W-:-:S06]  /*6890*/  FFMA.FTZ R101, R103, UR39, -R101 ;  /* 0x0000002767657c23 */ /* 0x000fcc0008010865 */
        /* <DEDUP_REMOVED lines=57> */
[----:B--2---:R-:W-:Y:S01]  /*6c30*/  FADD.FTZ R7, R121, R6 ;  /* 0x0000000679077221 */ /* 0x004fe20000010000 */
[----:B------:R-:W-:-:S03]  /*6c40*/  UMOV UR7, 0xc0000010 ;  /* 0xc000001000077882 */ /* 0x000fc60000000000 */
        /* <DEDUP_REMOVED lines=35> */
[----:B------:R-:W-:Y:S02]  /*6e80*/  WARPGROUP.DEPBAR.LE gsb0, 0x0 ;  /* 0x00008000000079c5 */ /* 0x000fe40000010000 */
[----:B------:R-:W-:-:S04]  /*6e90*/  WARPGROUP.ARRIVE ;  /* 0x00000000000079c5 */ /* 0x000fc80000000000 */
[----:B------:R-:W1:Y:S01]  /*6ea0*/  MUFU.EX2 R109, R109 ;  /* 0x0000006d006d7308 */ /* 0x000e620000000800 */
[----:B--2---:R-:W-:-:S01]  /*6eb0*/  FADD.FTZ R6, R108, R7 ;  /* 0x000000076c067221 */ /* 0x004fc20000010000 */
[----:B------:R-:W-:Y:S01]  /*6ec0*/  QGMMA.64x128x32.F32.E4M3.E4M3 R24, R184, gdesc[UR4], R24, gsb0 ;  /* 0x01e00004b8187df3 */ /* 0x000fe20008000818 */
[----:B------:R-:W-:Y:S01]  /*6ed0*/  UIADD3 UR6, UR10, 0x400, URZ ;  /* 0x000004000a067890 */ /* 0x000fe2000fffe03f */
[----:B------:R-:W-:-:S04]  /*6ee0*/  UMOV UR7, 0xc0000010 ;  /* 0xc000001000077882 */ /* 0x000fc80000000000 */
[----:B------:R-:W2:Y:S01]  /*6ef0*/  MUFU.EX2 R111, R111 ;  /* 0x0000006f006f7308 */ /* 0x000ea20000000800 */
[----:B0-----:R-:W-:-:S07]  /*6f00*/  FADD.FTZ R160, R110, R163 ;  /* 0x000000a36ea07221 */ /* 0x001fce0000010000 */
[----:B------:R-:W0:Y:S01]  /*6f10*/  MUFU.EX2 R112, R112 ;  /* 0x0000007000707308 */ /* 0x000e220000000800 */
[----:B-1----:R-:W-:-:S01]  /*6f20*/  FADD.FTZ R7, R109, R6 ;  /* 0x000000066d077221 */ /* 0x002fc20000010000 */
[----:B------:R-:W-:-:S06]  /*6f30*/  IADD3 R6, -R22, 0xb, RZ ;  /* 0x0000000b16067810 */ /* 0x000fcc0007ffe1ff */
        /* <DEDUP_REMOVED lines=14> */
[----:B------:R-:W-:-:S06]  /*7020*/  IMAD.U32 R163, RZ, RZ, UR52 ;  /* 0x00000034ffa37e24 */ /* 0x000fcc000f8e00ff */
[----:B------:R-:W-:Y:S01]  /*7030*/  MUFU.EX2 R88, R88 ;  /* 0x0000005800587308 */ /* 0x000fe20000000800 */
[----:B0-----:R-:W-:-:S07]  /*7040*/  FADD.FTZ R7, R117, R160 ;  /* 0x000000a075077221 */ /* 0x001fce0000010000 */
[----:B------:R-:W0:Y:S08]  /*7050*/  MUFU.EX2 R90, R90 ;  /* 0x0000005a005a7308 */ /* 0x000e300000000800 */
[----:B------:R-:W-:Y:S08]  /*7060*/  MUFU.EX2 R89, R89 ;  /* 0x0000005900597308 */ /* 0x000ff00000000800 */
[----:B------:R-:W2:Y:S08]  /*7070*/  MUFU.EX2 R91, R91 ;  /* 0x0000005b005b7308 */ /* 0x000eb00000000800 */
[----:B------:R-:W-:Y:S08]  /*7080*/  MUFU.EX2 R92, R92 ;  /* 0x0000005c005c7308 */ /* 0x000ff00000000800 */
[----:B------:R-:W3:Y:S08]  /*7090*/  MUFU.EX2 R165, R94 ;  /* 0x0000005e00a57308 */ /* 0x000ef00000000800 */
[----:B------:R-:W-:Y:S08]  /*70a0*/  MUFU.EX2 R93, R93 ;  /* 0x0000005d005d7308 */ /* 0x000ff00000000800 */
[----:B------:R1:W4:Y:S01]  /*70b0*/  MUFU.EX2 R164, R95 ;  /* 0x0000005f00a47308 */ /* 0x0003220000000800 */
[----:B------:R-:W-:-:S02]  /*70c0*/  WARPGROUP.DEPBAR.LE gsb0, 0x0 ;  /* 0x00008000000079c5 */ /* 0x000fc40000010000 */
[----:B------:R-:W-:Y:S01]  /*70d0*/  WARPGROUP.ARRIVE ;  /* 0x00000000000079c5 */ /* 0x000fe20000000000 */
[----:B-1----:R-:W-:-:S04]  /*70e0*/  FADD.FTZ R95, R119, R162 ;  /* 0x000000a2775f7221 */ /* 0x002fc80000010000 */
[----:B------:R-:W-:Y:S01]  /*70f0*/  MUFU.EX2 R96, R96 ;  /* 0x0000006000607308 */ /* 0x000fe20000000800 */
[----:B------:R-:W-:Y:S02]  /*7100*/  @!P1 IMAD R162, R163, 0x8, R0 ;  /* 0x00000008a3a29824 */ /* 0x000fe400078e0200 */
[----:B0-----:R-:W-:Y:S01]  /*7110*/  FADD.FTZ R160, R90, R95 ;  /* 0x0000005f5aa07221 */ /* 0x001fe20000010000 */
[----:B------:R-:W-:Y:S03]  /*7120*/  QGMMA.64x128x32.F32.E4M3.E4M3 R24, R188, gdesc[UR4], R24, gsb0 ;  /* 0x01e00004bc187df3 */ /* 0x000fe60008000818 */
[----:B--2---:R-:W-:-:S01]  /*7130*/  FADD.FTZ R160, R91, R160 ;  /* 0x000000a05ba07221 */ /* 0x004fc20000010000 */
[----:B------:R0:W1:Y:S03]  /*7140*/  MUFU.EX2 R94, R98 ;  /* 0x00000062005e7308 */ /* 0x0000660000000800 */
[----:B---3--:R-:W-:-:S04]  /*7150*/  FADD.FTZ R160, R165, R160 ;  /* 0x000000a0a5a07221 */ /* 0x008fc80000010000 */
[----:B----4-:R-:W-:Y:S01]  /*7160*/  FADD.FTZ R95, R164, R160 ;  /* 0x000000a0a45f7221 */ /* 0x010fe20000010000 */
[----:B------:R-:W-:Y:S01]  /*7170*/  MUFU.EX2 R97, R97 ;  /* 0x0000006100617308 */ /* 0x000fe20000000800 */
[----:B0-----:R-:W-:-:S04]  /*7180*/  FADD.FTZ R98, R88, R7 ;  /* 0x0000000758627221 */ /* 0x001fc80000010000 */
[----:B------:R-:W-:-:S03]  /*7190*/  FADD.FTZ R7, R89, R98 ;  /* 0x0000006259077221 */ /* 0x000fc60000010000 */
[----:B------:R-:W0:Y:S01]  /*71a0*/  MUFU.EX2 R166, R99 ;  /* 0x0000006300a67308 */ /* 0x000e220000000800 */
[----:B------:R-:W-:-:S01]  /*71b0*/  FADD.FTZ R98, R92, R7 ;  /* 0x000000075c627221 */ /* 0x000fc20000010000 */
[----:B-1----:R-:W-:-:S03]  /*71c0*/  FADD.FTZ R95, R94, R95 ;  /* 0x0000005f5e5f7221 */ /* 0x002fc60000010000 */
[----:B------:R-:W-:-:S03]  /*71d0*/  FADD.FTZ R7, R93, R98 ;  /* 0x000000625d077221 */ /* 0x000fc60000010000 */
[----:B------:R-:W-:Y:S08]  /*71e0*/  MUFU.EX2 R100, R100 ;  /* 0x0000006400647308 */ /* 0x000ff00000000800 */
[----:B------:R-:W1:Y:S01]  /*71f0*/  MUFU.EX2 R102, R102 ;  /* 0x0000006600667308 */ /* 0x000e620000000800 */
[----:B0-----:R-:W-:-:S07]  /*7200*/  FADD.FTZ R95, R166, R95 ;  /* 0x0000005fa65f7221 */ /* 0x001fce0000010000 */
[----:B------:R-:W0:Y:S08]  /*7210*/  MUFU.EX2 R153, R153 ;  /* 0x0000009900997308 */ /* 0x000e300000000800 */
[----:B------:R-:W2:Y:S01]  /*7220*/  MUFU.EX2 R101, R101 ;  /* 0x0000006500657308 */ /* 0x000ea20000000800 */
[----:B-1----:R-:W-:-:S01]  /*7230*/  FADD.FTZ R95, R102, R95 ;  /* 0x0000005f665f7221 */ /* 0x002fc20000010000 */
[----:B------:R-:W-:-:S02]  /*7240*/  WARPGROUP.DEPBAR.LE gsb0, 0x0 ;  /* 0x00008000000079c5 */ /* 0x000fc40000010000 */
[----:B------:R1:W-:Y:S06]  /*7250*/  BAR.ARV R6, 0x100 ;  /* 0x000400060000751d */ /* 0x0003ec0000002000 */
[----:B-1----:R-:W-:-:S05]  /*7260*/  @!P1 VIADD R6, R162, 0x29840 ;  /* 0x00029840a2069836 */ /* 0x002fca0000000000 */
[----:B------:R-:W-:-:S04]  /*7270*/  @!P1 PRMT R6, RZ, 0x654, R6 ;  /* 0x00000654ff069816 */ /* 0x000fc80000000006 */
[----:B------:R1:W-:Y:S02]  /*7280*/  @!P1 SYNCS.ARRIVE.TRANS64.RED.A1T0 RZ, [R6+URZ], RZ ;  /* 0x000000ff06ff99a7 */ /* 0x0003e4000810043f */
[----:B-1----:R-:W-:-:S04]  /*7290*/  FADD.FTZ R6, R96, R7 ;  /* 0x0000000760067221 */ /* 0x002fc80000010000 */
[----:B------:R-:W-:-:S04]  /*72a0*/  FADD.FTZ R7, R97, R6 ;  /* 0x0000000661077221 */ /* 0x000fc80000010000 */
[----:B------:R-:W-:-:S04]  /*72b0*/  FADD.FTZ R6, R100, R7 ;  /* 0x0000000764067221 */ /* 0x000fc80000010000 */
[----:B0-----:R-:W-:Y:S01]  /*72c0*/  FADD.FTZ R7, R153, R6 ;  /* 0x0000000699077221 */ /* 0x001fe20000010000 */
[----:B--2---:R-:W-:-:S01]  /*72d0*/  FADD.FTZ R6, R101, R95 ;  /* 0x0000005f65067221 */ /* 0x004fc20000010000 */
[----:B------:R-:W-:Y:S06]  /*72e0*/  @!P0 BRA `(.L_x_300) ;  /* 0x0000000000048947 */ /* 0x000fec0003800000 */
[----:B------:R-:W-:Y:S01]  /*72f0*/  BPT.TRAP 0x1 ;  /* 0x000000040000795c */ /* 0x000fe20000300000 */
.L_x_300:
[----:B------:R-:W-:Y:S01]  /*7300*/  F2FP.SATFINITE.E4M3.F32.PACK_AB_MERGE_C R12, R13, R12, RZ ;  /* 0x0000000c0d0c723e */ /* 0x000fe200048070ff */
[----:B------:R-:W-:Y:S02]  /*7310*/  UIADD3 UR6, UR50, -0x1, URZ ;  /* 0xffffffff32067890 */ /* 0x000fe4000fffe03f */
[----:B------:R-:W-:Y:S01]  /*7320*/  ISETP.LT.AND P1, PT, RZ, UR50, PT ;  /* 0x00000032ff007c0c */ /* 0x000fe2000bf21270 */
[----:B------:R-:W-:Y:S01]  /*7330*/  UMOV UR53, UR43 ;  /* 0x0000002b00357c82 */ /* 0x000fe20008000000 */
[----:B------:R-:W-:Y:S01]  /*7340*/  F2FP.SATFINITE.E4M3.F32.PACK_AB_MERGE_C R172, R10, R11, R12 ;  /* 0x0000000b0aac723e */ /* 0x000fe2000480700c */
[----:B------:R-:W-:Y:S01]  /*7350*/  IMAD.U32 R11, RZ, RZ, UR51 ;  /* 0x00000033ff0b7e24 */ /* 0x000fe2000f8e00ff */
[----:B------:R-:W-:Y:S01]  /*7360*/  F2FP.SATFINITE.E4M3.F32.PACK_AB_MERGE_C R20, R21, R20, RZ ;  /* 0x000000141514723e */ /* 0x000fe200048070ff */
[----:B------:R-:W-:Y:S01]  /*7370*/  UMOV UR51, UR52 ;  /* 0x0000003400337c82 */ /* 0x000fe20008000000 */
[----:B------:R-:W-:Y:S01]  /*7380*/  F2FP.SATFINITE.E4M3.F32.PACK_AB_MERGE_C R154, R157, R154, RZ ;  /* 0x0000009a9d9a723e */ /* 0x000fe200048070ff */
[----:B------:R-:W-:Y:S01]  /*7390*/  IMAD R10, R11, 0x8, R0 ;  /* 0x000000080b0a7824 */ /* 0x000fe200078e0200 */
[----:B------:R-:W-:Y:S01]  /*73a0*/  F2FP.SATFINITE.E4M3.F32.PACK_AB_MERGE_C R158, R161, R158, RZ ;  /* 0x0000009ea19e723e */ /* 0x000fe200048070ff */
[----:B------:R-:W-:Y:S01]  /*73b0*/  UMOV UR50, UR6 ;  /* 0x0000000600327c82 */ /* 0x000fe20008000000 */
[----:B------:R-:W-:Y:S01]  /*73c0*/  F2FP.SATFINITE.E4M3.F32.PACK_AB_MERGE_C R140, R141, R140, RZ ;  /* 0x0000008c8d8c723e */ /* 0x000fe200048070ff */
[----:B------:R-:W-:Y:S01]  /*73d0*/  VIADD R10, R10, 0x29860 ;  /* 0x000298600a0a7836 */ /* 0x000fe20000000000 */
[----:B------:R-:W-:Y:S01]  /*73e0*/  F2FP.SATFINITE.E4M3.F32.PACK_AB_MERGE_C R142, R143, R142, RZ ;  /* 0x0000008e8f8e723e */ /* 0x000fe200048070ff */
[----:B------:R-:W-:Y:S01]  /*73f0*/  FMUL.FTZ R24, R24, R8 ;  /* 0x0000000818187220 */ /* 0x000fe20000410000 */
[----:B------:R-:W-:Y:S01]  /*7400*/  F2FP.SATFINITE.E4M3.F32.PACK_AB_MERGE_C R148, R149, R148, RZ ;  /* 0x000000949594723e */ /* 0x000fe200048070ff */
[-C--:B------:R-:W-:Y:S01]  /*7410*/  FMUL.FTZ R25, R25, R8.reuse ;  /* 0x0000000819197220 */ /* 0x080fe20000410000 */
[----:B------:R-:W-:Y:S01]  /*7420*/  PRMT R10, R3, 0x654, R10 ;  /* 0x00000654030a7816 */ /* 0x000fe2000000000a */
[----:B------:R-:W-:Y:S01]  /*7430*/  FMUL.FTZ R28, R28, R8 ;  /* 0x000000081c1c7220 */ /* 0x000fe20000410000 */
[----:B------:R-:W-:Y:S01]  /*7440*/  F2FP.SATFINITE.E4M3.F32.PACK_AB_MERGE_C R150, R151, R150, RZ ;  /* 0x000000969796723e */ /* 0x000fe200048070ff */
[----:B------:R-:W-:Y:S01]  /*7450*/  FMUL.FTZ R29, R29, R8 ;  /* 0x000000081d1d7220 */ /* 0x000fe20000410000 */
[----:B------:R-:W-:Y:S01]  /*7460*/  F2FP.SATFINITE.E4M3.F32.PACK_AB_MERGE_C R124, R125, R124, RZ ;  /* 0x0000007c7d7c723e */ /* 0x000fe200048070ff */
[----:B------:R0:W-:Y:S01]  /*7470*/  SYNCS.ARRIVE.TRANS64.RED.A1T0 RZ, [R10+URZ], RZ ;  /* 0x000000ff0aff79a7 */ /* 0x0001e2000810043f */
        /* <DEDUP_REMOVED lines=91> */
[----:B------:R-:W-:Y:S01]  /*7a30*/  F2FP.SATFINITE.E4M3.F32.PACK_AB_MERGE_C R191, R166, R94, R21 ;  /* 0x0000005ea6bf723e */ /* 0x000fe20004807015 */
[----:B0-----:R-:W-:Y:S06]  /*7a40*/  @P1 BRA `(.L_x_301) ;  /* 0xffffffd000b01947 */ /* 0x001fec000383ffff */
.L_x_291:
[----:B------:R-:W-:Y:S06]  /*7a50*/  BAR.ARV 0x8, 0x180 ;  /* 0x0206000000007b1d */ /* 0x000fec0000002000 */
[----:B------:R-:W-:Y:S05]  /*7a60*/  @!P0 BRA `(.L_x_302) ;  /* 0x0000000000048947 */ /* 0x000fea0003800000 */
[----:B------:R-:W-:Y:S01]  /*7a70*/  BPT.TRAP 0x1 ;  /* 0x000000040000795c */ /* 0x000fe20000300000 */
.L_x_302:
[----:B------:R-:W-:Y:S02]  /*7a80*/  IMAD.U32 R8, RZ, RZ, UR43 ;  /* 0x0000002bff087e24 */ /* 0x000fe4000f8e00ff */
[----:B------:R-:W-:-:S03]  /*7a90*/  IMAD.U32 R15, RZ, RZ, UR52 ;  /* 0x00000034ff0f7e24 */ /* 0x000fc6000f8e00ff */
[----:B------:R-:W-:Y:S01]  /*7aa0*/  SHF.L.U32 R8, R8, 0x1f, RZ ;  /* 0x0000001f08087819 */ /* 0x000fe200000006ff */
[----:B------:R-:W-:-:S04]  /*7ab0*/  IMAD R15, R15, 0x8, R0 ;  /* 0x000000080f0f7824 */ /* 0x000fc800078e0200 */
[----:B------:R0:W1:Y:S01]  /*7ac0*/  SYNCS.PHASECHK.TRANS64.TRYWAIT P1, [R15+URZ+0x29850], R8 ;  /* 0x029850080f0075a7 */ /* 0x000062000802017f */
[----:B------:R-:W-:Y:S05]  /*7ad0*/  @!P0 BRA `(.L_x_303) ;  /* 0x0000000000048947 */ /* 0x000fea0003800000 */
[----:B------:R-:W-:Y:S01]  /*7ae0*/  BPT.TRAP 0x1 ;  /* 0x000000040000795c */ /* 0x000fe20000300000 */
.L_x_303:
[----:B------:R-:W-:Y:S02]  /*7af0*/  VIADD R0, R0, 0x400 ;  /* 0x0000040000007836 */ /* 0x000fe40000000000 */
[----:B------:R-:W-:-:S03]  /*7b00*/  IMAD.U32 R9, RZ, RZ, UR52 ;  /* 0x00000034ff097e24 */ /* 0x000fc6000f8e00ff */
[----:B------:R-:W-:-:S04]  /*7b10*/  SHF.R.U32.HI R0, RZ, 0x4, R0 ;  /* 0x00000004ff007819 */ /* 0x000fc80000011600 */
[----:B------:R-:W-:-:S04]  /*7b20*/  LOP3.LUT R0, R0, 0x3fff, RZ, 0xc0, !PT ;  /* 0x00003fff00007812 */ /* 0x000fc800078ec0ff */
[----:B------:R-:W-:Y:S01]  /*7b30*/  LOP3.LUT R0, R0, 0x10000, RZ, 0xfc, !PT ;  /* 0x0001000000007812 */ /* 0x000fe200078efcff */
[----:B-1----:R-:W-:Y:S06]  /*7b40*/  @P1 BRA `(.L_x_304) ;  /* 0x0000000000081947 */ /* 0x002fec0003800000 */
[----:B------:R-:W1:Y:S02]  /*7b50*/  SYNCS.PHASECHK.TRANS64.TRYWAIT P1, [R15+URZ+0x29850], R8 ;  /* 0x029850080f0075a7 */ /* 0x000e64000802017f */
[----:B-1----:R-:W-:Y:S05]  /*7b60*/  @!P1 BRA `(.L_x_305) ;  /* 0x0000008400b09947 */ /* 0x002fea0003800000 */
.L_x_304:
[----:B01----:R-:W-:Y:S01]  /*7b70*/  IMAD R8, R9, 0x500, R0 ;  /* 0x0000050009087824 */ /* 0x003fe200078e0200 */
[----:B------:R-:W-:Y:S05]  /*7b80*/  WARPSYNC.ALL ;  /* 0x0000000000007948 */ /* 0x000fea0003800000 */
[----:B------:R-:W-:Y:S01]  /*7b90*/  IMAD.MOV.U32 R9, RZ, RZ, -0x3ffffff0 ;  /* 0xc0000010ff097424 */ /* 0x000fe200078e00ff */
[C---:B------:R-:W-:Y:S01]  /*7ba0*/  R2UR UR6, R8.reuse ;  /* 0x00000000080672ca */ /* 0x040fe200000e0000 */
[----:B------:R-:W-:Y:S01]  /*7bb0*/  WARPGROUP.ARRIVE ;  /* 0x00000000000079c5 */ /* 0x000fe20000000000 */
[----:B------:R-:W-:Y:S01]  /*7bc0*/  VIADD R10, R8, 0x100 ;  /* 0x00000100080a7836 */ /* 0x000fe20000000000 */
[----:B------:R-:W-:Y:S01]  /*7bd0*/  ULDC.64 UR8, c[0x0][0x9a0] ;  /* 0x0002680000087ab9 */ /* 0x000fe20000000a00 */
[----:B------:R-:W-:Y:S01]  /*7be0*/  R2UR UR7, R9 ;  /* 0x00000000090772ca */ /* 0x000fe200000e0000 */
[----:B------:R-:W-:Y:S01]  /*7bf0*/  IMAD.MOV.U32 R11, RZ, RZ, -0x3ffffff0 ;  /* 0xc0000010ff0b7424 */ /* 0x000fe200078e00ff */
[----:B------:R-:W-:Y:S01]  /*7c00*/  UISETP.NE.U32.AND UP0, UPT, UR8, URZ, UPT ;  /* 0x0000003f0800728c */ /* 0x000fe2000bf05070 */
[----:B------:R-:W-:-:S03]  /*7c10*/  IMAD.MOV.U32 R14, RZ, RZ, 0x3f800000 ;  /* 0x3f800000ff0e7424 */ /* 0x000fc600078e00ff */
[----:B------:R-:W-:-:S06]  /*7c20*/  UISETP.NE.AND.EX UP0, UPT, UR9, URZ, UPT, UP0 ;  /* 0x0000003f0900728c */ /* 0x000fcc000bf05300 */
[----:B------:R-:W-:Y:S01]  /*7c30*/  PLOP3.LUT P1, PT, PT, PT, UP0, 0x80, 0x0 ;  /* 0x000000000000781c */ /* 0x000fe20003f2f008 */
[----:B------:R-:W-:Y:S01]  /*7c40*/  QGMMA.64x128x32.F32.E4M3.E4M3 R24, R172, gdesc[UR4], R24, gsb0 ;  /* 0x01e00004ac187df3 */ /* 0x000fe20008000818 */
[----:B------:R-:W-:Y:S01]  /*7c50*/  R2UR UR6, R10 ;  /* 0x000000000a0672ca */ /* 0x000fe200000e0000 */
[----:B------:R-:W-:Y:S01]  /*7c60*/  VIADD R10, R8, 0x200 ;  /* 0x00000200080a7836 */ /* 0x000fe20000000000 */
[----:B------:R-:W-:Y:S01]  /*7c70*/  R2UR UR7, R11 ;  /* 0x000000000b0772ca */ /* 0x000fe200000e0000 */
[----:B------:R-:W-:Y:S02]  /*7c80*/  @UP0 ULDC.64 UR10, c[0x0][0x9c8] ;  /* 0x00027200000a0ab9 */ /* 0x000fe40000000a00 */
[----:B------:R-:W-:Y:S01]  /*7c90*/  @UP0 UIMAD.WIDE.U32 UR4, UR36, UR10, URZ ;  /* 0x0000000a240402a5 */ /* 0x000fe2000f8e003f */
[----:B------:R-:W-:Y:S01]  /*7ca0*/  IMAD.MOV.U32 R11, RZ, RZ, -0x3ffffff0 ;  /* 0xc0000010ff0b7424 */ /* 0x000fe200078e00ff */
[----:B------:R-:W-:Y:S02]  /*7cb0*/  WARPGROUP.DEPBAR.LE gsb0, 0x0 ;  /* 0x00008000000079c5 */ /* 0x000fe40000010000 */
[----:B------:R-:W-:-:S06]  /*7cc0*/  WARPGROUP.ARRIVE ;  /* 0x00000000000079c5 */ /* 0x000fcc0000000000 */
[----:B------:R-:W-:Y:S01]  /*7cd0*/  QGMMA.64x128x32.F32.E4M3.E4M3 R24, R176, gdesc[UR4], R24, gsb0 ;  /* 0x01e00004b0187df3 */ /* 0x000fe20008000818 */
[----:B------:R-:W-:Y:S02]  /*7ce0*/  @UP0 UIMAD UR6, UR37, UR10, URZ ;  /* 0x0000000a250602a4 */ /* 0x000fe4000f8e023f */
[----:B------:R-:W-:Y:S02]  /*7cf0*/  @UP0 USHF.R.S32.HI UR7, URZ, 0x1f, UR46 ;  /* 0x0000001f3f070899 */ /* 0x000fe4000801142e */
[----:B------:R-:W-:-:S03]  /*7d00*/  @UP0 UIMAD UR6, UR36, UR11, UR6 ;  /* 0x0000000b240602a4 */ /* 0x000fc6000f8e0206 */
[----:B------:R-:W-:Y:S01]  /*7d10*/  @UP0 ULDC.64 UR10, c[0x0][0x9d0] ;  /* 0x00027400000a0ab9 */ /* 0x000fe20000000a00 */
[----:B------:R-:W-:Y:S02]  /*7d20*/  @UP0 UIADD3 UR5, UR5, UR6, URZ ;  /* 0x0000000605050290 */ /* 0x000fe4000fffe03f */
[----:B------:R-:W-:Y:S02]  /*7d30*/  @UP0 UIMAD UR6, UR7, UR10, URZ ;  /* 0x0000000a070602a4 */ /* 0x000fe4000f8e023f */
[----:B------:R-:W-:Y:S02]  /*7d40*/  @UP0 UIMAD.WIDE.U32 UR4, UR46, UR10, UR4 ;  /* 0x0000000a2e0402a5 */ /* 0x000fe4000f8e0004 */
[----:B------:R-:W-:-:S04]  /*7d50*/  @UP0 UIMAD UR6, UR46, UR11, UR6 ;  /* 0x0000000b2e0602a4 */ /* 0x000fc8000f8e0206 */
[----:B------:R-:W-:Y:S02]  /*7d60*/  @UP0 UIADD3 UR5, UR5, UR6, URZ ;  /* 0x0000000605050290 */ /* 0x000fe4000fffe03f */
[----:B------:R-:W-:Y:S01]  /*7d70*/  @UP0 ULEA UR6, UP1, UR4, UR8, 0x2 ;  /* 0x0000000804060291 */ /* 0x000fe2000f82103f */
[----:B------:R-:W-:-:S03]  /*7d80*/  R2UR UR7, R11 ;  /* 0x000000000b0772ca */ /* 0x000fc600000e0000 */
[----:B------:R-:W-:-:S03]  /*7d90*/  @UP0 ULEA.HI.X UR5, UR4, UR9, UR5, 0x2, UP1 ;  /* 0x0000000904050291 */ /* 0x000fc600088f1405 */
[----:B------:R-:W-:Y:S01]  /*7da0*/  @UP0 UMOV UR4, UR6 ;  /* 0x0000000600040c82 */ /* 0x000fe20008000000 */
[----:B------:R-:W-:Y:S01]  /*7db0*/  R2UR UR6, R10 ;  /* 0x000000000a0672ca */ /* 0x000fe200000e0000 */
[----:B------:R-:W-:Y:S02]  /*7dc0*/  IMAD.U32 R12, RZ, RZ, UR4 ;  /* 0x00000004ff0c7e24 */ /* 0x000fe4000f8e00ff */
[----:B------:R-:W-:-:S05]  /*7dd0*/  IMAD.U32 R13, RZ, RZ, UR5 ;  /* 0x00000005ff0d7e24 */ /* 0x000fca000f8e00ff */
[----:B------:R0:W2:Y:S01]  /*7de0*/  @P1 LDG.E R14, desc[UR48][R12.64] ;  /* 0x000000300c0e1981 */ /* 0x0000a2000c1e1900 */
[----:B------:R-:W-:Y:S02]  /*7df0*/  VIADD R10, R8, 0x300 ;  /* 0x00000300080a7836 */ /* 0x000fe40000000000 */
[----:B------:R-:W-:Y:S01]  /*7e00*/  IMAD.MOV.U32 R11, RZ, RZ, -0x3ffffff0 ;  /* 0xc0000010ff0b7424 */ /* 0x000fe200078e00ff */
[----:B------:R-:W-:Y:S02]  /*7e10*/  WARPGROUP.DEPBAR.LE gsb0, 0x0 ;  /* 0x00008000000079c5 */ /* 0x000fe40000010000 */
[----:B------:R-:W-:-:S06]  /*7e20*/  WARPGROUP.ARRIVE ;  /* 0x00000000000079c5 */ /* 0x000fcc0000000000 */
[----:B------:R-:W-:Y:S01]  /*7e30*/  QGMMA.64x128x32.F32.E4M3.E4M3 R24, R180, gdesc[UR4], R24, gsb0 ;  /* 0x01e00004b4187df3 */ /* 0x000fe20008000818 */
[----:B------:R-:W-:Y:S02]  /*7e40*/  R2UR UR6, R10 ;  /* 0x000000000a0672ca */ /* 0x000fe400000e0000 */
[----:B------:R-:W-:Y:S01]  /*7e50*/  R2UR UR7, R11 ;  /* 0x000000000b0772ca */ /* 0x000fe200000e0000 */
[----:B------:R-:W-:Y:S02]  /*7e60*/  VIADD R8, R8, 0x400 ;  /* 0x0000040008087836 */ /* 0x000fe40000000000 */
[----:B------:R-:W-:Y:S01]  /*7e70*/  IMAD.MOV.U32 R9, RZ, RZ, -0x3ffffff0 ;  /* 0xc0000010ff097424 */ /* 0x000fe200078e00ff */
[----:B------:R-:W1:Y:S04]  /*7e80*/  SHFL.BFLY PT, R0, R7, 0x2, 0x1f ;  /* 0x0c401f0007007f89 */ /* 0x000e6800000e0000 */
[----:B------:R-:W3:Y:S01]  /*7e90*/  SHFL.BFLY PT, R11, R6, 0x2, 0x1f ;  /* 0x0c401f00060b7f89 */ /* 0x000ee200000e0000 */
[----:B------:R-:W-:-:S02]  /*7ea0*/  WARPGROUP.DEPBAR.LE gsb0, 0x0 ;  /* 0x00008000000079c5 */ /* 0x000fc40000010000 */
[----:B------:R-:W-:-:S06]  /*7eb0*/  WARPGROUP.ARRIVE ;  /* 0x00000000000079c5 */ /* 0x000fcc0000000000 */
[----:B------:R-:W-:Y:S01]  /*7ec0*/  QGMMA.64x128x32.F32.E4M3.E4M3 R24, R184, gdesc[UR4], R24, gsb0 ;  /* 0x01e00004b8187df3 */ /* 0x000fe20008000818 */
[----:B------:R-:W-:Y:S02]  /*7ed0*/  R2UR UR6, R8 ;  /* 0x00000000080672ca */ /* 0x000fe400000e0000 */
[----:B------:R-:W-:Y:S01]  /*7ee0*/  R2UR UR7, R9 ;  /* 0x00000000090772ca */ /* 0x000fe200000e0000 */
[----:B-1----:R-:W-:-:S01]  /*7ef0*/  FADD.FTZ R0, R0, R7 ;  /* 0x0000000700007221 */ /* 0x002fc20000010000 */
[----:B---3--:R-:W-:-:S04]  /*7f00*/  FADD.FTZ R11, R11, R6 ;  /* 0x000000060b0b7221 */ /* 0x008fc80000010000 */
[----:B------:R-:W1:Y:S04]  /*7f10*/  SHFL.BFLY PT, R9, R0, 0x1, 0x1f ;  /* 0x0c201f0000097f89 */ /* 0x000e6800000e0000 */
[----:B------:R-:W0:Y:S01]  /*7f20*/  SHFL.BFLY PT, R8, R11, 0x1, 0x1f ;  /* 0x0c201f000b087f89 */ /* 0x000e2200000e0000 */
[----:B------:R-:W-:Y:S02]  /*7f30*/  IMAD.MOV.U32 R7, RZ, RZ, RZ ;  /* 0x000000ffff077224 */ /* 0x000fe400078e00ff */
[----:B-1----:R-:W-:Y:S01]  /*7f40*/  FADD.FTZ R9, R0, R9 ;  /* 0x0000000900097221 */ /* 0x002fe20000010000 */
[----:B0-----:R-:W-:-:S04]  /*7f50*/  FADD.FTZ R12, R11, R8 ;  /* 0x000000080b0c7221 */ /* 0x001fc80000010000 */
[C---:B------:R-:W-:Y:S01]  /*7f60*/  FSETP.NE.FTZ.AND P1, PT, R9.reuse, RZ, PT ;  /* 0x000000ff0900720b */ /* 0x040fe20003f35000 */
[----:B------:R-:W-:Y:S01]  /*7f70*/  FMUL.FTZ R13, R9, 0.00390625 ;  /* 0x3b800000090d7820 */ /* 0x000fe20000410000 */
[----:B------:R-:W-:-:S04]  /*7f80*/  FMUL.FTZ R20, R12, 0.00390625 ;  /* 0x3b8000000c147820 */ /* 0x000fc80000410000 */
[----:B------:R-:W-:Y:S02]  /*7f90*/  FSETP.NE.FTZ.AND P2, PT, R13, RZ, PT ;  /* 0x000000ff0d00720b */ /* 0x000fe40003f55000 */
[----:B------:R-:W-:-:S05]  /*7fa0*/  FSETP.NE.FTZ.AND P3, PT, R20, RZ, PT ;  /* 0x000000ff1400720b */ /* 0x000fca0003f75000 */
[----:B------:R0:W-:Y:S01]  /*7fb0*/  @P1 MUFU.RCP R7, R9 ;  /* 0x0000000900071308 */ /* 0x0001e20000001000 */
[----:B------:R-:W-:Y:S01]  /*7fc0*/  FSETP.NE.FTZ.AND P1, PT, R12, RZ, PT ;  /* 0x000000ff0c00720b */ /* 0x000fe20003f35000 */
[----:B------:R-:W-:Y:S01]  /*7fd0*/  IMAD.MOV.U32 R11, RZ, RZ, RZ ;  /* 0x000000ffff0b7224 */ /* 0x000fe200078e00ff */
[----:B------:R-:W-:Y:S02]  /*7fe0*/  WARPGROUP.DEPBAR.LE gsb0, 0x0 ;  /* 0x00008000000079c5 */ /* 0x000fe40000010000 */
[----:B------:R-:W-:-:S06]  /*7ff0*/  WARPGROUP.ARRIVE ;  /* 0x00000000000079c5 */ /* 0x000fcc0000000000 */
[----:B------:R-:W-:Y:S01]  /*8000*/  QGMMA.64x128x32.F32.E4M3.E4M3 R24, R188, gdesc[UR4], R24, gsb0 ;  /* 0x01e00004bc187df3 */ /* 0x000fe20008000818 */
[----:B------:R-:W1:Y:S08]  /*8010*/  @P3 MUFU.LG2 R10, R20 ;  /* 0x00000014000a3308 */ /* 0x000e700000000c00 */
[----:B------:R-:W3:Y:S01]  /*8020*/  @P2 MUFU.LG2 R8, R13 ;  /* 0x0000000d00082308 */ /* 0x000ee20000000c00 */
[----:B------:R-:W-:-:S07]  /*8030*/  IMAD.U32 R21, RZ, RZ, UR39 ;  /* 0x00000027ff157e24 */ /* 0x000fce000f8e00ff */
[----:B------:R-:W4:Y:S01]  /*8040*/  @P1 MUFU.RCP R11, R12 ;  /* 0x0000000c000b1308 */ /* 0x000f220000001000 */
[----:B------:R-:W-:Y:S02]  /*8050*/  IMAD.U32 R88, RZ, RZ, UR39 ;  /* 0x00000027ff587e24 */ /* 0x000fe4000f8e00ff */
[----:B0-----:R-:W-:Y:S01]  /*8060*/  @P2 FMUL.FTZ R9, R21, 0.69314718246459960938 ;  /* 0x3f31721815092820 */ /* 0x001fe20000410000 */
[----:B-1----:R-:W-:Y:S01]  /*8070*/  @P3 FMUL.FTZ R10, R10, 0.69314718246459960938 ;  /* 0x3f3172180a0a3820 */ /* 0x002fe20000410000 */
[----:B------:R-:W-:Y:S01]  /*8080*/  @P3 FMUL.FTZ R21, R88, 0.69314718246459960938 ;  /* 0x3f31721858153820 */ /* 0x000fe20000410000 */
[----:B------:R-:W-:Y:S02]  /*8090*/  IMAD.MOV.U32 R0, RZ, RZ, -0x800000 ;  /* 0xff800000ff007424 */ /* 0x000fe400078e00ff */
[----:B---3--:R-:W-:Y:S01]  /*80a0*/  @P2 FMUL.FTZ R8, R8, 0.69314718246459960938 ;  /* 0x3f31721808082820 */ /* 0x008fe20000410000 */
[----:B------:R-:W-:Y:S02]  /*80b0*/  IMAD.MOV.U32 R6, RZ, RZ, -0x800000 ;  /* 0xff800000ff067424 */ /* 0x000fe400078e00ff */
[----:B------:R-:W-:Y:S01]  /*80c0*/  @P3 FFMA.FTZ R0, R21, R5, R10 ;  /* 0x0000000515003223 */ /* 0x000fe2000001000a */
[----:B--2---:R-:W-:Y:S01]  /*80d0*/  FMUL.FTZ R7, R7, R14 ;  /* 0x0000000e07077220 */ /* 0x004fe20000410000 */
[----:B------:R-:W-:Y:S01]  /*80e0*/  @P2 FFMA.FTZ R6, R9, R4, R8 ;  /* 0x0000000409062223 */ /* 0x000fe20000010008 */
[----:B----4-:R-:W-:Y:S01]  /*80f0*/  FMUL.FTZ R5, R11, R14 ;  /* 0x0000000e0b057220 */ /* 0x010fe20000410000 */
[----:B------:R-:W-:-:S02]  /*8100*/  WARPGROUP.DEPBAR.LE gsb0, 0x0 ;  /* 0x00008000000079c5 */ /* 0x000fc40000010000 */
[----:B------:R-:W-:Y:S05]  /*8110*/  @!P0 BRA `(.L_x_306) ;  /* 0x0000000000048947 */ /* 0x000fea0003800000 */
[----:B------:R-:W-:Y:S01]  /*8120*/  BPT.TRAP 0x1 ;  /* 0x000000040000795c */ /* 0x000fe20000300000 */
.L_x_306:
[----:B------:R-:W-:Y:S01]  /*8130*/  VIADD R4, R15, 0x29860 ;  /* 0x000298600f047836 */ /* 0x000fe20000000000 */
[----:B------:R-:W-:Y:S01]  /*8140*/  UIADD3 UR52, UR52, 0x1, URZ ;  /* 0x0000000134347890 */ /* 0x000fe2000fffe03f */
[-C--:B------:R-:W-:Y:S01]  /*8150*/  FMUL.FTZ R102, R24, R7.reuse ;  /* 0x0000000718667220 */ /* 0x080fe20000410000 */
[-C--:B------:R-:W-:Y:S01]  /*8160*/  FMUL.FTZ R100, R25, R7.reuse ;  /* 0x0000000719647220 */ /* 0x080fe20000410000 */
[-C--:B------:R-:W-:Y:S01]  /*8170*/  FMUL.FTZ R101, R28, R7.reuse ;  /* 0x000000071c657220 */ /* 0x080fe20000410000 */
[----:B------:R-:W-:Y:S01]  /*8180*/  PRMT R4, R3, 0x654, R4 ;  /* 0x0000065403047816 */ /* 0x000fe20000000004 */
[----:B------:R-:W-:Y:S01]  /*8190*/  UISETP.NE.AND UP0, UPT, UR52, 0x2, UPT ;  /* 0x000000023400788c */ /* 0x000fe2000bf05270 */
[-C--:B------:R-:W-:Y:S01]  /*81a0*/  FMUL.FTZ R99, R29, R7.reuse ;  /* 0x000000071d637220 */ /* 0x080fe20000410000 */
[-C--:B------:R-:W-:Y:S01]  /*81b0*/  FMUL.FTZ R98, R32, R7.reuse ;  /* 0x0000000720627220 */ /* 0x080fe20000410000 */
[----:B------:R0:W-:Y:S01]  /*81c0*/  SYNCS.ARRIVE.TRANS64.RED.A1T0 RZ, [R4+URZ], RZ ;  /* 0x000000ff04ff79a7 */ /* 0x0001e2000810043f */
        /* <DEDUP_REMOVED lines=38> */
[----:B------:R-:W-:Y:S01]  /*8430*/  USEL UR4, URZ, 0x1, UP0 ;  /* 0x000000013f047887 */ /* 0x000fe20008000000 */
        /* <DEDUP_REMOVED lines=16> */
[----:B------:R-:W-:Y:S01]  /*8540*/  PLOP3.LUT P0, PT, PT, PT, PT, 0x8, 0x0 ;  /* 0x000000000000781c */ /* 0x000fe20003f0e170 */
[-C--:B------:R-:W-:Y:S01]  /*8550*/  FMUL.FTZ R13, R79, R5.reuse ;  /* 0x000000054f0d7220 */ /* 0x080fe20000410000 */
[-C--:B------:R-:W-:Y:S01]  /*8560*/  FMUL.FTZ R12, R82, R5.reuse ;  /* 0x00000005520c7220 */ /* 0x080fe20000410000 */
[-C--:B------:R-:W-:Y:S01]  /*8570*/  FMUL.FTZ R8, R83, R5.reuse ;  /* 0x0000000553087220 */ /* 0x080fe20000410000 */
[-C--:B------:R-:W-:Y:S01]  /*8580*/  FMUL.FTZ R9, R86, R5.reuse ;  /* 0x0000000556097220 */ /* 0x080fe20000410000 */
[----:B------:R-:W-:Y:S01]  /*8590*/  FMUL.FTZ R87, R87, R5 ;  /* 0x0000000557577220 */ /* 0x000fe20000410000 */
[----:B------:R-:W-:-:S02]  /*85a0*/  UIADD3 UR44, UR44, 0x1, URZ ;  /* 0x000000012c2c7890 */ /* 0x000fc4000fffe03f */
[----:B------:R-:W-:Y:S02]  /*85b0*/  USEL UR52, UR52, URZ, UP0 ;  /* 0x0000003f34347287 */ /* 0x000fe40008000000 */
[----:B0-----:R-:W-:-:S12]  /*85c0*/  ULOP3.LUT UR43, UR43, UR4, URZ, 0x3c, !UPT ;  /* 0x000000042b2b7292 */ /* 0x001fd8000f8e3c3f */
.L_x_284:
[----:B------:R-:W0:Y:S01]  /*85d0*/  S2R R4, SR_CgaCtaId ;  /* 0x0000000000047919 */ /* 0x000e220000008800 */
[----:B------:R-:W-:Y:S01]  /*85e0*/  MOV R3, 0x400 ;  /* 0x0000040000037802 */ /* 0x000fe20000000f00 */
[----:B------:R-:W-:Y:S01]  /*85f0*/  BSSY B0, `(.L_x_307) ;  /* 0x000027d000007945 */ /* 0x000fe20003800000 */
[----:B------:R-:W-:Y:S02]  /*8600*/  BAR.SYNC.DEFER_BLOCKING 0x5, 0x180 ;  /* 0x0146000000007b1d */ /* 0x000fe40000010000 */
[----:B0-----:R-:W-:-:S05]  /*8610*/  LEA R3, R4, R3, 0x18 ;  /* 0x0000000304037211 */ /* 0x001fca00078ec0ff */
[----:B------:R-:W0:Y:S02]  /*8620*/  LDS.128 R48, [R3+0x298d0] ;  /* 0x0298d00003307984 */ /* 0x000e240000000c00 */
[----:B0-----:R-:W-:Y:S02]  /*8630*/  R2UR UR5, R49 ;  /* 0x00000000310572ca */ /* 0x001fe400000e0000 */
[----:B------:R-:W-:Y:S01]  /*8640*/  R2UR UR46, R50 ;  /* 0x00000000322e72ca */ /* 0x000fe200000e0000 */
[----:B------:R-:W-:Y:S06]  /*8650*/  BAR.ARV 0x4, 0x180 ;  /* 0x0106000000007b1d */ /* 0x000fec0000002000 */
[----:B------:R-:W-:Y:S08]  /*8660*/  @P0 BRA `(.L_x_308) ;  /* 0x0000001800ec0947 */ /* 0x000ff00003800000 */
[----:B------:R-:W0:Y:S01]  /*8670*/  S2R R54, SR_TID.X ;  /* 0x0000000000367919 */ /* 0x000e220000002100 */
[----:B------:R-:W-:Y:S01]  /*8680*/  ULDC.64 UR6, c[0x4][0x40] ;  /* 0x0100100000067ab9 */ /* 0x000fe20000000a00 */
[----:B0-----:R-:W-:-:S05]  /*8690*/  IMAD.SHL.U32 R4, R54, 0x4, RZ ;  /* 0x0000000436047824 */ /* 0x001fca00078e00ff */
[----:B------:R-:W-:-:S04]  /*86a0*/  LOP3.LUT R4, R4, 0xc, RZ, 0xc0, !PT ;  /* 0x0000000c04047812 */ /* 0x000fc800078ec0ff */
[----:B------:R-:W-:-:S05]  /*86b0*/  IADD3 R4, P0, R4, UR6, RZ ;  /* 0x0000000604047c10 */ /* 0x000fca000ff1e0ff */
[----:B------:R-:W-:Y:S01]  /*86c0*/  IMAD.X R5, RZ, RZ, UR7, P0 ;  /* 0x00000007ff057e24 */ /* 0x000fe200080e06ff */
[----:B------:R-:W-:Y:S01]  /*86d0*/  F2FP.BF16.F32.PACK_AB R21, R21, R26 ;  /* 0x0000001a1515723e */ /* 0x000fe200000010ff */
[----:B------:R-:W-:-:S03]  /*86e0*/  ULDC.64 UR6, c[0x0][0xc00] ;  /* 0x0003000000067ab9 */ /* 0x000fc60000000a00 */
[----:B------:R0:W2:Y:S01]  /*86f0*/  LDG.E.CONSTANT R48, desc[UR48][R4.64] ;  /* 0x0000003004307981 */ /* 0x0000a2000c1e9900 */
[----:B------:R-:W-:Y:S01]  /*8700*/  F2FP.BF16.F32.PACK_AB R12, R9, R12 ;  /* 0x0000000c090c723e */ /* 0x000fe200000010ff */
[----:B------:R-:W-:Y:S01]  /*8710*/  UISETP.NE.U32.AND UP0, UPT, UR6, URZ, UPT ;  /* 0x0000003f0600728c */ /* 0x000fe2000bf05070 */
[----:B------:R-:W-:Y:S01]  /*8720*/  F2FP.BF16.F32.PACK_AB R87, R87, R8 ;  /* 0x000000085757723e */ /* 0x000fe200000010ff */
[----:B------:R-:W1:Y:S01]  /*8730*/  S2R R26, SR_SWINHI ;  /* 0x00000000001a7919 */ /* 0x000e620000002f00 */
[----:B------:R-:W-:Y:S01]  /*8740*/  F2FP.BF16.F32.PACK_AB R57, R57, R60 ;  /* 0x0000003c3939723e */ /* 0x000fe200000010ff */
[----:B------:R-:W-:Y:S01]  /*8750*/  USHF.L.U32 UR8, UR36, 0x2, URZ ;  /* 0x0000000224087899 */ /* 0x000fe2000800063f */
[----:B------:R-:W-:Y:S01]  /*8760*/  F2FP.BF16.F32.PACK_AB R56, R53, R56 ;  /* 0x000000383538723e */ /* 0x000fe200000010ff */
[----:B------:R-:W-:Y:S01]  /*8770*/  UISETP.NE.AND.EX UP0, UPT, UR7, URZ, UPT, UP0 ;  /* 0x0000003f0700728c */ /* 0x000fe2000bf05300 */
[----:B------:R-:W-:Y:S01]  /*8780*/  F2FP.BF16.F32.PACK_AB R47, R47, R52 ;  /* 0x000000342f2f723e */ /* 0x000fe200000010ff */
[----:B------:R-:W-:Y:S01]  /*8790*/  USHF.L.U64.HI UR9, UR36, 0x2, UR37 ;  /* 0x0000000224097899 */ /* 0x000fe20008010225 */
[----:B0-----:R-:W-:Y:S01]  /*87a0*/  LOP3.LUT P0, R4, R54, 0x3, RZ, 0xc0, !PT ;  /* 0x0000000336047812 */ /* 0x001fe2000780c0ff */
[----:B------:R-:W-:Y:S01]  /*87b0*/  UIADD3 UR4, UP1, UR8, UR6, URZ ;  /* 0x0000000608047290 */ /* 0x000fe2000ff3e03f */
[----:B------:R-:W-:-:S02]  /*87c0*/  F2FP.BF16.F32.PACK_AB R46, R43, R46 ;  /* 0x0000002e2b2e723e */ /* 0x000fc400000010ff */
[----:B------:R-:W-:Y:S01]  /*87d0*/  ISETP.EQ.OR P0, PT, R4, 0x3, !P0 ;  /* 0x000000030400780c */ /* 0x000fe20004702670 */
[----:B------:R-:W-:Y:S01]  /*87e0*/  UIADD3.X UR6, UR9, UR7, URZ, UP1, !UPT ;  /* 0x0000000709067290 */ /* 0x000fe20008ffe43f */
[----:B------:R-:W-:Y:S02]  /*87f0*/  F2FP.BF16.F32.PACK_AB R64, R61, R64 ;  /* 0x000000403d40723e */ /* 0x000fe400000010ff */
[----:B------:R-:W-:Y:S02]  /*8800*/  F2FP.BF16.F32.PACK_AB R10, R7, R10 ;  /* 0x0000000a070a723e */ /* 0x000fe400000010ff */
[----:B------:R-:W-:Y:S02]  /*8810*/  F2FP.BF16.F32.PACK_AB R39, R39, R42 ;  /* 0x0000002a2727723e */ /* 0x000fe400000010ff */
[----:B------:R-:W-:Y:S02]  /*8820*/  F2FP.BF16.F32.PACK_AB R38, R35, R38 ;  /* 0x000000262326723e */ /* 0x000fe400000010ff */
[----:B------:R-:W-:-:S02]  /*8830*/  F2FP.BF16.F32.PACK_AB R11, R11, R14 ;  /* 0x0000000e0b0b723e */ /* 0x000fc400000010ff */
[----:B------:R-:W-:Y:S02]  /*8840*/  SEL R61, R57, R56, P0 ;  /* 0x00000038393d7207 */ /* 0x000fe40000000000 */
[----:B------:R-:W-:Y:S02]  /*8850*/  SEL R63, R12, R87, P0 ;  /* 0x000000570c3f7207 */ /* 0x000fe40000000000 */
[----:B------:R-:W-:Y:S02]  /*8860*/  SEL R54, R87, R12, P0 ;  /* 0x0000000c57367207 */ /* 0x000fe40000000000 */
[----:B------:R-:W-:Y:S02]  /*8870*/  F2FP.BF16.F32.PACK_AB R73, R73, R76 ;  /* 0x0000004c4949723e */ /* 0x000fe400000010ff */
[----:B------:R-:W-:Y:S02]  /*8880*/  F2FP.BF16.F32.PACK_AB R72, R69, R72 ;  /* 0x000000484548723e */ /* 0x000fe400000010ff */
[----:B------:R-:W-:-:S02]  /*8890*/  MOV R4, R3 ;  /* 0x0000000300047202 */ /* 0x000fc40000000f00 */
[----:B-1----:R-:W-:Y:S02]  /*88a0*/  MOV R5, R26 ;  /* 0x0000001a00057202 */ /* 0x002fe40000000f00 */
[----:B------:R-:W-:Y:S02]  /*88b0*/  F2FP.BF16.F32.PACK_AB R65, R65, R68 ;  /* 0x000000444141723e */ /* 0x000fe400000010ff */
[----:B------:R-:W-:Y:S01]  /*88c0*/  SEL R56, R56, R57, P0 ;  /* 0x0000003938387207 */ /* 0x000fe20000000000 */
[----:B------:R-:W-:Y:S01]  /*88d0*/  IMAD.WIDE R8, R171, 0x2, R4 ;  /* 0x00000002ab087825 */ /* 0x000fe200078e0204 */
[----:B------:R-:W-:Y:S02]  /*88e0*/  F2FP.BF16.F32.PACK_AB R31, R31, R34 ;  /* 0x000000221f1f723e */ /* 0x000fe400000010ff */
[----:B------:R-:W-:Y:S02]  /*88f0*/  F2FP.BF16.F32.PACK_AB R30, R27, R30 ;  /* 0x0000001e1b1e723e */ /* 0x000fe400000010ff */
[----:B------:R-:W-:-:S02]  /*8900*/  LOP3.LUT R7, R8, 0x380, RZ, 0xc0, !PT ;  /* 0x0000038008077812 */ /* 0x000fc400078ec0ff */
[----:B------:R-:W-:Y:S02]  /*8910*/  IADD3 R12, P6, R8, 0x20, RZ ;  /* 0x00000020080c7810 */ /* 0x000fe40007fde0ff */
[----:B------:R-:W-:Y:S02]  /*8920*/  SEL R57, R47, R46, P0 ;  /* 0x0000002e2f397207 */ /* 0x000fe40000000000 */
[----:B------:R-:W-:Y:S02]  /*8930*/  F2FP.BF16.F32.PACK_AB R33, R33, R36 ;  /* 0x000000242121723e */ /* 0x000fe400000010ff */
[----:B------:R-:W-:Y:S02]  /*8940*/  SEL R46, R46, R47, P0 ;  /* 0x0000002f2e2e7207 */ /* 0x000fe40000000000 */
[----:B------:R-:W-:Y:S02]  /*8950*/  SEL R53, R11, R10, P0 ;  /* 0x0000000a0b357207 */ /* 0x000fe40000000000 */
[----:B------:R-:W-:-:S02]  /*8960*/  SEL R36, R10, R11, P0 ;  /* 0x0000000b0a247207 */ /* 0x000fc40000000000 */
[----:B------:R-:W-:Y:S02]  /*8970*/  SEL R47, R39, R38, P0 ;  /* 0x00000026272f7207 */ /* 0x000fe40000000000 */
[----:B------:R-:W-:Y:S02]  /*8980*/  SHF.R.U64 R7, R7, 0x3, RZ ;  /* 0x0000000307077819 */ /* 0x000fe400000012ff */
[----:B------:R-:W-:Y:S01]  /*8990*/  F2FP.BF16.F32.PACK_AB R32, R29, R32 ;  /* 0x000000201d20723e */ /* 0x000fe200000010ff */
[----:B------:R-:W-:Y:S01]  /*89a0*/  IMAD.X R29, RZ, RZ, R9, P6 ;  /* 0x000000ffff1d7224 */ /* 0x000fe200030e0609 */
[----:B------:R-:W-:Y:S02]  /*89b0*/  SEL R55, R73, R72, P0 ;  /* 0x0000004849377207 */ /* 0x000fe40000000000 */
[----:B------:R-:W-:Y:S02]  /*89c0*/  SEL R59, R65, R64, P0 ;  /* 0x00000040413b7207 */ /* 0x000fe40000000000 */
[----:B------:R-:W-:-:S02]  /*89d0*/  SEL R38, R38, R39, P0 ;  /* 0x0000002726267207 */ /* 0x000fc40000000000 */
[----:B------:R-:W-:Y:S02]  /*89e0*/  LOP3.LUT R10, R12, 0x380, RZ, 0xc0, !PT ;  /* 0x000003800c0a7812 */ /* 0x000fe400078ec0ff */
[----:B------:R-:W-:Y:S02]  /*89f0*/  SEL R72, R72, R73, P0 ;  /* 0x0000004948487207 */ /* 0x000fe40000000000 */
[----:B------:R-:W-:Y:S02]  /*8a00*/  SEL R64, R64, R65, P0 ;  /* 0x0000004140407207 */ /* 0x000fe40000000000 */
[----:B------:R-:W-:Y:S02]  /*8a10*/  SEL R39, R31, R30, P0 ;  /* 0x0000001e1f277207 */ /* 0x000fe40000000000 */
[----:B------:R-:W-:Y:S02]  /*8a20*/  SEL R50, R30, R31, P0 ;  /* 0x0000001f1e327207 */ /* 0x000fe40000000000 */
[----:B------:R-:W-:-:S02]  /*8a30*/  IADD3 R65, P1, R8, 0x40, RZ ;  /* 0x0000004008417810 */ /* 0x000fc40007f3e0ff */
[C---:B------:R-:W-:Y:S02]  /*8a40*/  IADD3 R67, P2, R8.reuse, 0x60, RZ ;  /* 0x0000006008437810 */ /* 0x040fe40007f5e0ff */
[C---:B------:R-:W-:Y:S01]  /*8a50*/  IADD3 R30, P3, R8.reuse, 0x4000, RZ ;  /* 0x00004000081e7810 */ /* 0x040fe20007f7e0ff */
[----:B------:R-:W-:Y:S01]  /*8a60*/  IMAD.X R27, RZ, RZ, R9, P1 ;  /* 0x000000ffff1b7224 */ /* 0x000fe200008e0609 */
[C---:B------:R-:W-:Y:S02]  /*8a70*/  IADD3 R69, P4, R8.reuse, 0x4020, RZ ;  /* 0x0000402008457810 */ /* 0x040fe40007f9e0ff */
[C---:B------:R-:W-:Y:S02]  /*8a80*/  IADD3 R71, P5, R8.reuse, 0x4040, RZ ;  /* 0x0000404008477810 */ /* 0x040fe40007fbe0ff */
[----:B------:R-:W-:Y:S02]  /*8a90*/  IADD3 R73, P6, R8, 0x4060, RZ ;  /* 0x0000406008497810 */ /* 0x000fe40007fde0ff */
[----:B------:R-:W-:-:S02]  /*8aa0*/  LOP3.LUT R8, R7, R8, RZ, 0x3c, !PT ;  /* 0x0000000807087212 */ /* 0x000fc400078e3cff */
[----:B------:R-:W-:Y:S01]  /*8ab0*/  SHF.R.U64 R7, R10, 0x3, RZ ;  /* 0x000000030a077819 */ /* 0x000fe200000012ff */
[--C-:B------:R-:W-:Y:S01]  /*8ac0*/  IMAD.X R11, RZ, RZ, R9.reuse, P6 ;  /* 0x000000ffff0b7224 */ /* 0x100fe200030e0609 */
[----:B------:R-:W-:Y:S02]  /*8ad0*/  LOP3.LUT R14, R65, 0x380, RZ, 0xc0, !PT ;  /* 0x00000380410e7812 */ /* 0x000fe400078ec0ff */
[----:B------:R-:W-:Y:S02]  /*8ae0*/  F2FP.BF16.F32.PACK_AB R25, R25, R28 ;  /* 0x0000001c1919723e */ /* 0x000fe400000010ff */
[----:B------:R-:W-:Y:S01]  /*8af0*/  F2FP.BF16.F32.PACK_AB R20, R13, R20 ;  /* 0x000000140d14723e */ /* 0x000fe200000010ff */
[----:B------:R-:W-:Y:S01]  /*8b00*/  IMAD.X R13, RZ, RZ, R9, P5 ;  /* 0x000000ffff0d7224 */ /* 0x000fe200028e0609 */
[----:B------:R-:W-:Y:S02]  /*8b10*/  LOP3.LUT R28, R7, R12, RZ, 0x3c, !PT ;  /* 0x0000000c071c7212 */ /* 0x000fe400078e3cff */
[----:B------:R-:W-:-:S02]  /*8b20*/  LOP3.LUT R7, R30, 0x380, RZ, 0xc0, !PT ;  /* 0x000003801e077812 */ /* 0x000fc400078ec0ff */
[----:B------:R-:W-:Y:S02]  /*8b30*/  SHF.R.U64 R10, R14, 0x3, RZ ;  /* 0x000000030e0a7819 */ /* 0x000fe400000012ff */
[----:B------:R-:W-:Y:S02]  /*8b40*/  F2FP.BF16.F32.PACK_AB R41, R41, R44 ;  /* 0x0000002c2929723e */ /* 0x000fe400000010ff */
[----:B------:R-:W-:Y:S02]  /*8b50*/  F2FP.BF16.F32.PACK_AB R40, R37, R40 ;  /* 0x000000282528723e */ /* 0x000fe400000010ff */
[----:B------:R-:W-:Y:S02]  /*8b60*/  SEL R31, R21, R20, P0 ;  /* 0x00000014151f7207 */ /* 0x000fe40000000000 */
[----:B------:R-:W-:Y:S01]  /*8b70*/  SEL R52, R20, R21, P0 ;  /* 0x0000001514347207 */ /* 0x000fe20000000000 */
[----:B------:R-:W-:Y:S01]  /*8b80*/  IMAD.X R21, RZ, RZ, R9, P3 ;  /* 0x000000ffff157224 */ /* 0x000fe200018e0609 */
[----:B------:R-:W-:-:S02]  /*8b90*/  F2FP.BF16.F32.PACK_AB R101, R101, R102 ;  /* 0x000000666565723e */ /* 0x000fc400000010ff */
[----:B------:R-:W-:Y:S02]  /*8ba0*/  F2FP.BF16.F32.PACK_AB R100, R99, R100 ;  /* 0x000000646364723e */ /* 0x000fe400000010ff */
[----:B------:R-:W-:Y:S02]  /*8bb0*/  LOP3.LUT R20, R67, 0x380, RZ, 0xc0, !PT ;  /* 0x0000038043147812 */ /* 0x000fe400078ec0ff */
[----:B------:R-:W-:Y:S02]  /*8bc0*/  F2FP.BF16.F32.PACK_AB R97, R97, R98 ;  /* 0x000000626161723e */ /* 0x000fe400000010ff */
[----:B------:R-:W-:Y:S02]  /*8bd0*/  F2FP.BF16.F32.PACK_AB R96, R95, R96 ;  /* 0x000000605f60723e */ /* 0x000fe400000010ff */
[----:B------:R-:W-:Y:S02]  /*8be0*/  SHF.R.U64 R7, R7, 0x3, RZ ;  /* 0x0000000307077819 */ /* 0x000fe400000012ff */
[----:B------:R-:W-:-:S02]  /*8bf0*/  F2FP.BF16.F32.PACK_AB R93, R93, R94 ;  /* 0x0000005e5d5d723e */ /* 0x000fc400000010ff */
[----:B------:R-:W-:Y:S02]  /*8c00*/  F2FP.BF16.F32.PACK_AB R92, R91, R92 ;  /* 0x0000005c5b5c723e */ /* 0x000fe400000010ff */
[----:B------:R-:W-:Y:S02]  /*8c10*/  LOP3.LUT R26, R10, R65, RZ, 0x3c, !PT ;  /* 0x000000410a1a7212 */ /* 0x000fe400078e3cff */
[----:B------:R-:W-:Y:S02]  /*8c20*/  F2FP.BF16.F32.PACK_AB R89, R89, R90 ;  /* 0x0000005a5959723e */ /* 0x000fe400000010ff */
[----:B------:R-:W-:Y:S02]  /*8c30*/  F2FP.BF16.F32.PACK_AB R88, R45, R88 ;  /* 0x000000582d58723e */ /* 0x000fe400000010ff */
[----:B------:R-:W-:Y:S01]  /*8c40*/  F2FP.BF16.F32.PACK_AB R24, R15, R24 ;  /* 0x000000180f18723e */ /* 0x000fe200000010ff */
[----:B------:R-:W-:Y:S01]  /*8c50*/  IMAD.X R15, RZ, RZ, R9, P4 ;  /* 0x000000ffff0f7224 */ /* 0x000fe200020e0609 */
[----:B------:R-:W-:-:S02]  /*8c60*/  SEL R49, R41, R40, P0 ;  /* 0x0000002829317207 */ /* 0x000fc40000000000 */
[----:B------:R-:W-:Y:S02]  /*8c70*/  LOP3.LUT R10, R69, 0x380, RZ, 0xc0, !PT ;  /* 0x00000380450a7812 */ /* 0x000fe400078ec0ff */
[----:B------:R-:W-:Y:S02]  /*8c80*/  LOP3.LUT R42, R73, 0x380, RZ, 0xc0, !PT ;  /* 0x00000380492a7812 */ /* 0x000fe400078ec0ff */
[----:B------:R-:W-:Y:S02]  /*8c90*/  SEL R35, R101, R100, P0 ;  /* 0x0000006465237207 */ /* 0x000fe40000000000 */
[----:B------:R-:W-:Y:S02]  /*8ca0*/  SEL R40, R40, R41, P0 ;  /* 0x0000002928287207 */ /* 0x000fe40000000000 */
[----:B------:R-:W-:Y:S02]  /*8cb0*/  SHF.R.U64 R14, R20, 0x3, RZ ;  /* 0x00000003140e7819 */ /* 0x000fe400000012ff */
[----:B------:R-:W-:-:S02]  /*8cc0*/  SEL R100, R100, R101, P0 ;  /* 0x0000006564647207 */ /* 0x000fc40000000000 */
[----:B------:R-:W-:Y:S02]  /*8cd0*/  SEL R37, R97, R96, P0 ;  /* 0x0000006061257207 */ /* 0x000fe40000000000 */
[----:B------:R-:W-:Y:S02]  /*8ce0*/  SEL R41, R33, R32, P0 ;  /* 0x0000002021297207 */ /* 0x000fe40000000000 */
[----:B------:R-:W-:Y:S02]  /*8cf0*/  LOP3.LUT R20, R7, R30, RZ, 0x3c, !PT ;  /* 0x0000001e07147212 */ /* 0x000fe400078e3cff */
[----:B------:R-:W-:Y:S02]  /*8d00*/  SEL R96, R96, R97, P0 ;  /* 0x0000006160607207 */ /* 0x000fe40000000000 */
[----:B------:R-:W-:Y:S02]  /*8d10*/  SEL R43, R93, R92, P0 ;  /* 0x0000005c5d2b7207 */ /* 0x000fe40000000000 */
[----:B------:R-:W-:-:S02]  /*8d20*/  SEL R32, R32, R33, P0 ;  /* 0x0000002120207207 */ /* 0x000fc40000000000 */
[----:B------:R-:W-:Y:S02]  /*8d30*/  SEL R92, R92, R93, P0 ;  /* 0x0000005d5c5c7207 */ /* 0x000fe40000000000 */
[----:B------:R-:W-:Y:S02]  /*8d40*/  SEL R45, R89, R88, P0 ;  /* 0x00000058592d7207 */ /* 0x000fe40000000000 */
[----:B------:R-:W-:Y:S02]  /*8d50*/  SEL R33, R25, R24, P0 ;  /* 0x0000001819217207 */ /* 0x000fe40000000000 */
[----:B------:R-:W-:Y:S02]  /*8d60*/  SHF.R.U64 R10, R10, 0x3, RZ ;  /* 0x000000030a0a7819 */ /* 0x000fe400000012ff */
[----:B------:R-:W-:Y:S02]  /*8d70*/  SHF.R.U64 R42, R42, 0x3, RZ ;  /* 0x000000032a2a7819 */ /* 0x000fe400000012ff */
[----:B------:R-:W-:-:S02]  /*8d80*/  SEL R88, R88, R89, P0 ;  /* 0x0000005958587207 */ /* 0x000fc40000000000 */
[----:B------:R-:W-:Y:S01]  /*8d90*/  SEL R34, R24, R25, P0 ;  /* 0x0000001918227207 */ /* 0x000fe20000000000 */
[----:B------:R-:W-:Y:S01]  /*8da0*/  IMAD.X R25, RZ, RZ, R9, P2 ;  /* 0x000000ffff197224 */ /* 0x000fe200010e0609 */
[----:B------:R-:W-:Y:S02]  /*8db0*/  LOP3.LUT R24, R14, R67, RZ, 0x3c, !PT ;  /* 0x000000430e187212 */ /* 0x000fe400078e3cff */
[----:B------:R-:W-:Y:S02]  /*8dc0*/  LOP3.LUT R14, R10, R69, RZ, 0x3c, !PT ;  /* 0x000000450a0e7212 */ /* 0x000fe400078e3cff */
[----:B------:R-:W-:Y:S02]  /*8dd0*/  LOP3.LUT R10, R42, R73, RZ, 0x3c, !PT ;  /* 0x000000492a0a7212 */ /* 0x000fe400078e3cff */
[----:B------:R-:W-:Y:S02]  /*8de0*/  MOV R65, R20 ;  /* 0x0000001400417202 */ /* 0x000fe40000000f00 */
[----:B------:R-:W-:-:S02]  /*8df0*/  LOP3.LUT R12, R71, 0x380, RZ, 0xc0, !PT ;  /* 0x00000380470c7812 */ /* 0x000fc400078ec0ff */
[----:B------:R-:W-:Y:S02]  /*8e00*/  MOV R69, R8 ;  /* 0x0000000800457202 */ /* 0x000fe40000000f00 */
[----:B------:R-:W-:Y:S02]  /*8e10*/  SHF.R.U64 R12, R12, 0x3, RZ ;  /* 0x000000030c0c7819 */ /* 0x000fe400000012ff */
[----:B------:R-:W-:Y:S02]  /*8e20*/  MOV R58, R10 ;  /* 0x0000000a003a7202 */ /* 0x000fe40000000f00 */
[----:B------:R-:W-:Y:S02]  /*8e30*/  LOP3.LUT R12, R12, R71, RZ, 0x3c, !PT ;  /* 0x000000470c0c7212 */ /* 0x000fe400078e3cff */
[----:B------:R-:W-:Y:S02]  /*8e40*/  MOV R62, R14 ;  /* 0x0000000e003e7202 */ /* 0x000fe40000000f00 */
[----:B------:R-:W-:-:S02]  /*8e50*/  MOV R60, R12 ;  /* 0x0000000c003c7202 */ /* 0x000fc40000000f00 */
[----:B------:R-:W-:Y:S02]  /*8e60*/  MOV R68, R28 ;  /* 0x0000001c00447202 */ /* 0x000fe40000000f00 */
[----:B------:R-:W-:Y:S02]  /*8e70*/  MOV R67, R26 ;  /* 0x0000001a00437202 */ /* 0x000fe40000000f00 */
[----:B------:R-:W-:Y:S02]  /*8e80*/  MOV R66, R24 ;  /* 0x0000001800427202 */ /* 0x000fe40000000f00 */
[----:B------:R-:W-:Y:S02]  /*8e90*/  PLOP3.LUT P2, PT, PT, PT, UP0, 0x80, 0x0 ;  /* 0x000000000000781c */ /* 0x000fe40003f4f008 */
[----:B--2---:R-:W-:Y:S01]  /*8ea0*/  LOP3.LUT R7, R48, 0x2, RZ, 0x3c, !PT ;  /* 0x0000000230077812 */ /* 0x004fe200078e3cff */
[----:B------:R-:W-:Y:S04]  /*8eb0*/  SHFL.IDX PT, R35, R35, R48, 0x1c1f ;  /* 0x001c1f3023237589 */ /* 0x000fe800000e0000 */
[----:B------:R-:W0:Y:S04]  /*8ec0*/  SHFL.IDX PT, R100, R100, R7, 0x1c1f ;  /* 0x001c1f0764647589 */ /* 0x000e2800000e0000 */
[----:B------:R-:W-:Y:S04]  /*8ed0*/  SHFL.IDX PT, R55, R55, R48, 0x1c1f ;  /* 0x001c1f3037377589 */ /* 0x000fe800000e0000 */
[----:B------:R-:W1:Y:S04]  /*8ee0*/  SHFL.IDX PT, R72, R72, R7, 0x1c1f ;  /* 0x001c1f0748487589 */ /* 0x000e6800000e0000 */
[----:B------:R-:W-:Y:S04]  /*8ef0*/  SHFL.IDX PT, R37, R37, R48, 0x1c1f ;  /* 0x001c1f3025257589 */ /* 0x000fe800000e0000 */
[----:B------:R-:W-:Y:S04]  /*8f00*/  SHFL.IDX PT, R49, R49, R48, 0x1c1f ;  /* 0x001c1f3031317589 */ /* 0x000fe800000e0000 */
[----:B------:R-:W-:Y:S04]  /*8f10*/  SHFL.IDX PT, R59, R59, R48, 0x1c1f ;  /* 0x001c1f303b3b7589 */ /* 0x000fe800000e0000 */
[----:B------:R-:W2:Y:S01]  /*8f20*/  SHFL.IDX PT, R96, R96, R7, 0x1c1f ;  /* 0x001c1f0760607589 */ /* 0x000ea200000e0000 */
[----:B0-----:R-:W-:-:S02]  /*8f30*/  SEL R8, R35, R100, P0 ;  /* 0x0000006423087207 */ /* 0x001fc40000000000 */
[----:B------:R-:W-:Y:S01]  /*8f40*/  SEL R10, R100, R35, P0 ;  /* 0x00000023640a7207 */ /* 0x000fe20000000000 */
[----:B------:R-:W0:Y:S04]  /*8f50*/  SHFL.IDX PT, R64, R64, R7, 0x1c1f ;  /* 0x001c1f0740407589 */ /* 0x000e2800000e0000 */
[----:B------:R-:W3:Y:S01]  /*8f60*/  SHFL.IDX PT, R40, R40, R7, 0x1c1f ;  /* 0x001c1f0728287589 */ /* 0x000ee200000e0000 */
[----:B-1----:R-:W-:Y:S02]  /*8f70*/  SEL R9, R55, R72, P0 ;  /* 0x0000004837097207 */ /* 0x002fe40000000000 */
[----:B------:R-:W-:Y:S01]  /*8f80*/  SEL R11, R72, R55, P0 ;  /* 0x00000037480b7207 */ /* 0x000fe20000000000 */
[----:B------:R-:W-:Y:S04]  /*8f90*/  SHFL.IDX PT, R43, R43, R48, 0x1c1f ;  /* 0x001c1f302b2b7589 */ /* 0x000fe800000e0000 */
[----:B------:R-:W-:Y:S04]  /*8fa0*/  SHFL.IDX PT, R33, R33, R48, 0x1c1f ;  /* 0x001c1f3021217589 */ /* 0x000fe800000e0000 */
[----:B------:R-:W-:Y:S04]  /*8fb0*/  SHFL.IDX PT, R61, R61, R48, 0x1c1f ;  /* 0x001c1f303d3d7589 */ /* 0x000fe800000e0000 */
[----:B------:R-:W1:Y:S01]  /*8fc0*/  SHFL.IDX PT, R92, R92, R7, 0x1c1f ;  /* 0x001c1f075c5c7589 */ /* 0x000e6200000e0000 */
[----:B--2---:R-:W-:-:S02]  /*8fd0*/  SEL R12, R37, R96, P0 ;  /* 0x00000060250c7207 */ /* 0x004fc40000000000 */
[----:B------:R-:W-:Y:S01]  /*8fe0*/  SEL R14, R96, R37, P0 ;  /* 0x00000025600e7207 */ /* 0x000fe20000000000 */
[----:B------:R-:W2:Y:S01]  /*8ff0*/  SHFL.IDX PT, R56, R56, R7, 0x1c1f ;  /* 0x001c1f0738387589 */ /* 0x000ea200000e0000 */
[----:B0-----:R-:W-:Y:S02]  /*9000*/  SEL R13, R59, R64, P0 ;  /* 0x000000403b0d7207 */ /* 0x001fe40000000000 */
[----:B------:R-:W-:Y:S01]  /*9010*/  SEL R15, R64, R59, P0 ;  /* 0x0000003b400f7207 */ /* 0x000fe20000000000 */
[----:B------:R3:W-:Y:S04]  /*9020*/  SHFL.IDX PT, R42, R34, R7, 0x1c1f ;  /* 0x001c1f07222a7589 */ /* 0x0007e800000e0000 */
[----:B------:R-:W-:Y:S04]  /*9030*/  SHFL.IDX PT, R45, R45, R48, 0x1c1f ;  /* 0x001c1f302d2d7589 */ /* 0x000fe800000e0000 */
[----:B------:R-:W-:Y:S01]  /*9040*/  SHFL.IDX PT, R41, R41, R48, 0x1c1f ;  /* 0x001c1f3029297589 */ /* 0x000fe200000e0000 */
[----:B---3--:R-:W-:-:S03]  /*9050*/  SEL R34, R40, R49, P0 ;  /* 0x0000003128227207 */ /* 0x008fc60000000000 */
[----:B------:R-:W-:Y:S04]  /*9060*/  SHFL.IDX PT, R53, R53, R48, 0x1c1f ;  /* 0x001c1f3035357589 */ /* 0x000fe800000e0000 */
[----:B------:R-:W-:Y:S01]  /*9070*/  SHFL.IDX PT, R57, R57, R48, 0x1c1f ;  /* 0x001c1f3039397589 */ /* 0x000fe200000e0000 */
[----:B-1----:R-:W-:Y:S02]  /*9080*/  SEL R24, R43, R92, P0 ;  /* 0x0000005c2b187207 */ /* 0x002fe40000000000 */
[----:B------:R-:W-:Y:S01]  /*9090*/  SEL R26, R92, R43, P0 ;  /* 0x0000002b5c1a7207 */ /* 0x000fe20000000000 */
[----:B------:R-:W-:Y:S01]  /*90a0*/  SHFL.IDX PT, R47, R47, R48, 0x1c1f ;  /* 0x001c1f302f2f7589 */ /* 0x000fe200000e0000 */
[----:B--2---:R-:W-:Y:S02]  /*90b0*/  SEL R25, R61, R56, P0 ;  /* 0x000000383d197207 */ /* 0x004fe40000000000 */
[----:B------:R-:W-:Y:S01]  /*90c0*/  SEL R27, R56, R61, P0 ;  /* 0x0000003d381b7207 */ /* 0x000fe20000000000 */
[----:B------:R-:W-:Y:S04]  /*90d0*/  SHFL.IDX PT, R39, R39, R48, 0x1c1f ;  /* 0x001c1f3027277589 */ /* 0x000fe800000e0000 */
[----:B------:R-:W0:Y:S04]  /*90e0*/  SHFL.IDX PT, R88, R88, R7, 0x1c1f ;  /* 0x001c1f0758587589 */ /* 0x000e2800000e0000 */
[----:B------:R-:W-:Y:S04]  /*90f0*/  SHFL.IDX PT, R21, R31, R48, 0x1c1f ;  /* 0x001c1f301f157589 */ /* 0x000fe800000e0000 */
[----:B------:R-:W-:Y:S04]  /*9100*/  SHFL.IDX PT, R63, R63, R48, 0x1c1f ;  /* 0x001c1f303f3f7589 */ /* 0x000fe800000e0000 */
[----:B------:R-:W1:Y:S04]  /*9110*/  SHFL.IDX PT, R46, R46, R7, 0x1c1f ;  /* 0x001c1f072e2e7589 */ /* 0x000e6800000e0000 */
[----:B------:R-:W2:Y:S04]  /*9120*/  SHFL.IDX PT, R48, R38, R7, 0x1c1f ;  /* 0x001c1f0726307589 */ /* 0x000ea800000e0000 */
[----:B------:R-:W3:Y:S04]  /*9130*/  SHFL.IDX PT, R50, R50, R7, 0x1c1f ;  /* 0x001c1f0732327589 */ /* 0x000ee800000e0000 */
[----:B------:R4:W3:Y:S01]  /*9140*/  SHFL.IDX PT, R20, R32, R7, 0x1c1f ;  /* 0x001c1f0720147589 */ /* 0x0008e200000e0000 */
[----:B0-----:R-:W-:-:S02]  /*9150*/  SEL R28, R45, R88, P0 ;  /* 0x000000582d1c7207 */ /* 0x001fc40000000000 */
[----:B------:R-:W-:Y:S01]  /*9160*/  SEL R30, R88, R45, P0 ;  /* 0x0000002d581e7207 */ /* 0x000fe20000000000 */
[----:B------:R-:W-:Y:S01]  /*9170*/  BAR.SYNC.DEFER_BLOCKING 0x1, 0x100 ;  /* 0x0044000000007b1d */ /* 0x000fe20000010000 */
[----:B----4-:R-:W-:-:S05]  /*9180*/  SEL R32, R49, R40, P0 ;  /* 0x0000002831207207 */ /* 0x010fca0000000000 */
[----:B------:R-:W0:Y:S01]  /*9190*/  SHFL.IDX PT, R52, R52, R7, 0x1c1f ;  /* 0x001c1f0734347589 */ /* 0x000e2200000e0000 */
[----:B------:R-:W-:Y:S02]  /*91a0*/  SEL R40, R33, R42, P0 ;  /* 0x0000002a21287207 */ /* 0x000fe40000000000 */
[----:B-1----:R-:W-:Y:S01]  /*91b0*/  SEL R29, R57, R46, P0 ;  /* 0x0000002e391d7207 */ /* 0x002fe20000000000 */
[----:B------:R1:W4:Y:S01]  /*91c0*/  SHFL.IDX PT, R44, R36, R7, 0x1c1f ;  /* 0x001c1f07242c7589 */ /* 0x00032200000e0000 */
[----:B------:R-:W-:Y:S02]  /*91d0*/  SEL R31, R46, R57, P0 ;  /* 0x000000392e1f7207 */ /* 0x000fe40000000000 */
[----:B------:R-:W-:Y:S01]  /*91e0*/  SEL R42, R42, R33, P0 ;  /* 0x000000212a2a7207 */ /* 0x000fe20000000000 */
[----:B------:R-:W4:Y:S01]  /*91f0*/  SHFL.IDX PT, R54, R54, R7, 0x1c1f ;  /* 0x001c1f0736367589 */ /* 0x000f2200000e0000 */
[----:B--2---:R-:W-:Y:S02]  /*9200*/  SEL R33, R47, R48, P0 ;  /* 0x000000302f217207 */ /* 0x004fe40000000000 */
[----:B------:R-:W-:-:S02]  /*9210*/  SEL R35, R48, R47, P0 ;  /* 0x0000002f30237207 */ /* 0x000fc40000000000 */
[----:B---3--:R-:W-:Y:S02]  /*9220*/  SEL R37, R39, R50, P0 ;  /* 0x0000003227257207 */ /* 0x008fe40000000000 */
[----:B-1----:R-:W-:Y:S01]  /*9230*/  SEL R36, R41, R20, P0 ;  /* 0x0000001429247207 */ /* 0x002fe20000000000 */
[----:B------:R1:W-:Y:S01]  /*9240*/  STSM.16.M88.4 [R69], R8 ;  /* 0x0000000845007844 */ /* 0x0003e20000000200 */
[----:B------:R-:W-:Y:S02]  /*9250*/  SEL R38, R20, R41, P0 ;  /* 0x0000002914267207 */ /* 0x000fe40000000000 */
[----:B------:R-:W-:Y:S01]  /*9260*/  SEL R39, R50, R39, P0 ;  /* 0x0000002732277207 */ /* 0x000fe20000000000 */
[----:B------:R4:W-:Y:S01]  /*9270*/  STSM.16.M88.4 [R68], R12 ;  /* 0x0000000c44007844 */ /* 0x0009e20000000200 */
[----:B------:R-:W2:Y:S01]  /*9280*/  LDC R50, c[0x0][0xbe8] ;  /* 0x0002fa00ff327b82 */ /* 0x000ea20000000800 */
[----:B0-----:R-:W-:Y:S02]  /*9290*/  SEL R41, R21, R52, P0 ;  /* 0x0000003415297207 */ /* 0x001fe40000000000 */
[----:B------:R-:W-:Y:S01]  /*92a0*/  STSM.16.M88.4 [R67], R24 ;  /* 0x0000001843007844 */ /* 0x000fe20000000200 */
[----:B------:R-:W-:-:S03]  /*92b0*/  SEL R43, R52, R21, P0 ;  /* 0x00000015342b7207 */ /* 0x000fc60000000000 */
[----:B------:R-:W-:Y:S01]  /*92c0*/  STSM.16.M88.4 [R66], R28 ;  /* 0x0000001c42007844 */ /* 0x000fe20000000200 */
[----:B-1----:R-:W-:-:S03]  /*92d0*/  IMAD.U32 R8, RZ, RZ, UR4 ;  /* 0x00000004ff087e24 */ /* 0x002fc6000f8e00ff */
[----:B------:R-:W-:Y:S01]  /*92e0*/  STSM.16.M88.4 [R65], R32 ;  /* 0x0000002041007844 */ /* 0x000fe20000000200 */
[----:B------:R-:W-:Y:S01]  /*92f0*/  IMAD.U32 R9, RZ, RZ, UR6 ;  /* 0x00000006ff097e24 */ /* 0x000fe2000f8e00ff */
[----:B------:R-:W-:Y:S01]  /*9300*/  ULDC.64 UR6, c[0x0][0xc08] ;  /* 0x0003020000067ab9 */ /* 0x000fe20000000a00 */
[----:B----4-:R-:W-:Y:S01]  /*9310*/  SEL R12, R53, R44, P0 ;  /* 0x0000002c350c7207 */ /* 0x010fe20000000000 */
[----:B------:R-:W-:Y:S01]  /*9320*/  STSM.16.M88.4 [R62], R36 ;  /* 0x000000243e007844 */ /* 0x000fe20000000200 */
[----:B------:R-:W-:Y:S02]  /*9330*/  SEL R14, R44, R53, P0 ;  /* 0x000000352c0e7207 */ /* 0x000fe40000000000 */
[----:B------:R-:W-:Y:S01]  /*9340*/  SEL R13, R63, R54, P0 ;  /* 0x000000363f0d7207 */ /* 0x000fe20000000000 */
[----:B------:R-:W-:Y:S01]  /*9350*/  STSM.16.M88.4 [R60], R40 ;  /* 0x000000283c007844 */ /* 0x000fe20000000200 */
[----:B------:R-:W-:-:S05]  /*9360*/  SEL R15, R54, R63, P0 ;  /* 0x0000003f360f7207 */ /* 0x000fca0000000000 */
[----:B------:R0:W-:Y:S01]  /*9370*/  STSM.16.M88.4 [R58], R12 ;  /* 0x0000000c3a007844 */ /* 0x0001e20000000200 */
[----:B------:R-:W-:Y:S06]  /*9380*/  BAR.SYNC.DEFER_BLOCKING 0x1, 0x100 ;  /* 0x0044000000007b1d */ /* 0x000fec0000010000 */
[----:B------:R-:W3:Y:S01]  /*9390*/  @P2 LDG.E R7, desc[UR48][R8.64] ;  /* 0x0000003008072981 */ /* 0x000ee2000c1e1900 */
[----:B------:R-:W-:Y:S01]  /*93a0*/  UISETP.NE.U32.AND UP1, UPT, UR6, URZ, UPT ;  /* 0x0000003f0600728c */ /* 0x000fe2000bf25070 */
[----:B--2---:R-:W-:Y:S01]  /*93b0*/  ISETP.NE.AND P1, PT, R50, 0x1, PT ;  /* 0x000000013200780c */ /* 0x004fe20003f25270 */
[----:B------:R-:W-:Y:S01]  /*93c0*/  UMOV UR4, URZ ;  /* 0x0000003f00047c82 */ /* 0x000fe20008000000 */
[----:B0-----:R-:W-:Y:S01]  /*93d0*/  IMAD.U32 R13, RZ, RZ, UR40 ;  /* 0x00000028ff0d7e24 */ /* 0x001fe2000f8e00ff */
[----:B------:R-:W-:-:S06]  /*93e0*/  UISETP.NE.AND.EX UP1, UPT, UR7, URZ, UPT, UP1 ;  /* 0x0000003f0700728c */ /* 0x000fcc000bf25310 */
[----:B------:R-:W-:-:S04]  /*93f0*/  PLOP3.LUT P0, PT, PT, PT, UP1, 0x80, 0x0 ;  /* 0x000000000000781c */ /* 0x000fc80003f0f018 */
[----:B------:R-:W0:Y:S01]  /*9400*/  @P1 LDC R10, c[0x0][0xbec] ;  /* 0x0002fb00ff0a1b82 */ /* 0x000e220000000800 */
[----:B------:R-:W-:-:S03]  /*9410*/  @UP1 UIADD3 UR6, UP2, UR8, UR6, URZ ;  /* 0x0000000608061290 */ /* 0x000fc6000ff5e03f */
[----:B------:R-:W-:Y:S01]  /*9420*/  ULDC UR8, c[0x0][0xa88] ;  /* 0x0002a20000087ab9 */ /* 0x000fe20000000800 */
[----:B------:R-:W-:Y:S02]  /*9430*/  @UP1 UIADD3.X UR7, UR9, UR7, URZ, UP2, !UPT ;  /* 0x0000000709071290 */ /* 0x000fe400097fe43f */
[----:B------:R-:W-:Y:S01]  /*9440*/  IMAD.U32 R14, RZ, RZ, UR6 ;  /* 0x00000006ff0e7e24 */ /* 0x000fe2000f8e00ff */
[----:B------:R-:W1:Y:S03]  /*9450*/  @P1 LDC R20, c[0x0][0xbf0] ;  /* 0x0002fc00ff141b82 */ /* 0x000e660000000800 */
[----:B------:R-:W-:Y:S01]  /*9460*/  IMAD.U32 R15, RZ, RZ, UR7 ;  /* 0x00000007ff0f7e24 */ /* 0x000fe2000f8e00ff */
[----:B---3--:R-:W-:Y:S01]  /*9470*/  @P2 R2UR UR4, R7 ;  /* 0x00000000070422ca */ /* 0x008fe200000e0000 */
[----:B------:R-:W-:-:S06]  /*9480*/  IMAD.U32 R7, RZ, RZ, UR8 ;  /* 0x00000008ff077e24 */ /* 0x000fcc000f8e00ff */
[----:B------:R2:W5:Y:S01]  /*9490*/  @P0 LDG.E R7, desc[UR48][R14.64] ;  /* 0x000000300e070981 */ /* 0x000562000c1e1900 */
[----:B01----:R-:W-:Y:S07]  /*94a0*/  @P0 BRA `(.L_x_309) ;  /* 0x0000000000100947 */ /* 0x003fee0003800000 */
[----:B------:R-:W-:Y:S05]  /*94b0*/  @!P2 BRA `(.L_x_309) ;  /* 0x00000000000ca947 */ /* 0x000fea0003800000 */
[----:B------:R-:W3:Y:S04]  /*94c0*/  LDG.E R12, desc[UR48][R8.64] ;  /* 0x00000030080c7981 */ /* 0x000ee8000c1e1900 */
[----:B-----5:R-:W3:Y:S02]  /*94d0*/  LDG.E R7, desc[UR48][R8.64+0x4] ;  /* 0x0000043008077981 */ /* 0x020ee4000c1e1900 */
[----:B---3--:R-:W-:-:S07]  /*94e0*/  IMAD.IADD R7, R7, 0x1, -R12 ;  /* 0x0000000107077824 */ /* 0x008fce00078e0a0c */
.L_x_309:
[----:B------:R-:W-:Y:S01]  /*94f0*/  USHF.R.S32.HI UR14, URZ, 0x1f, UR41 ;  /* 0x0000001f3f0e7899 */ /* 0x000fe20008011429 */
[----:B------:R-:W-:Y:S01]  /*9500*/  IMAD R13, R13, 0x80, R170 ;  /* 0x000000800d0d7824 */ /* 0x000fe200078e02aa */
[----:B------:R-:W-:Y:S01]  /*9510*/  ULDC.64 UR12, c[0x0][0xb90] ;  /* 0x0002e400000c7ab9 */ /* 0x000fe20000000a00 */
[----:B------:R-:W-:Y:S01]  /*9520*/  USHF.R.S32.HI UR9, URZ, 0x1f, UR4 ;  /* 0x0000001f3f097899 */ /* 0x000fe20008011404 */
[----:B-----5:R-:W-:Y:S01]  /*9530*/  IMAD R53, R7, R50, RZ ;  /* 0x0000003207357224 */ /* 0x020fe200078e02ff */
[----:B------:R-:W-:Y:S01]  /*9540*/  UIMAD UR10, UR14, UR12, URZ ;  /* 0x0000000c0e0a72a4 */ /* 0x000fe2000f8e023f */
[----:B------:R-:W-:Y:S01]  /*9550*/  @P1 IMAD.HI.U32 R9, R13, R10, RZ ;  /* 0x0000000a0d091227 */ /* 0x000fe200078e00ff */
[----:B------:R-:W-:Y:S01]  /*9560*/  UMOV UR8, UR4 ;  /* 0x0000000400087c82 */ /* 0x000fe20008000000 */
[----:B------:R-:W-:Y:S02]  /*9570*/  USEL UR37, UR37, URZ, !UP0 ;  /* 0x0000003f25257287 */ /* 0x000fe4000c000000 */
[----:B------:R-:W-:Y:S01]  /*9580*/  UIMAD.WIDE.U32 UR6, UR41, UR12, UR8 ;  /* 0x0000000c290672a5 */ /* 0x000fe2000f8e0008 */
[----:B------:R-:W-:Y:S01]  /*9590*/  IMAD.MOV.U32 R8, RZ, RZ, R13 ;  /* 0x000000ffff087224 */ /* 0x000fe200078e000d */
[----:B------:R-:W-:Y:S01]  /*95a0*/  UIMAD UR10, UR41, UR13, UR10 ;  /* 0x0000000d290a72a4 */ /* 0x000fe2000f8e020a */
[----:B------:R-:W-:Y:S01]  /*95b0*/  @P1 SHF.R.U32.HI R8, RZ, R20, R9 ;  /* 0x00000014ff081219 */ /* 0x000fe20000011609 */
[----:B------:R-:W-:Y:S01]  /*95c0*/  USEL UR36, UR36, URZ, !UP0 ;  /* 0x0000003f24247287 */ /* 0x000fe2000c000000 */
[----:B------:R-:W-:Y:S01]  /*95d0*/  IMAD R9, R18, 0x40, R2 ;  /* 0x0000004012097824 */ /* 0x000fe200078e0202 */
[----:B------:R-:W-:Y:S01]  /*95e0*/  ULDC.64 UR12, c[0x0][0xb98] ;  /* 0x0002e600000c7ab9 */ /* 0x000fe20000000a00 */
[----:B------:R-:W-:Y:S01]  /*95f0*/  UIADD3 UR7, UR7, UR10, URZ ;  /* 0x0000000a07077290 */ /* 0x000fe2000fffe03f */
[----:B------:R-:W-:Y:S01]  /*9600*/  IMAD.MOV R11, RZ, RZ, -R8 ;  /* 0x000000ffff0b7224 */ /* 0x000fe200078e0a08 */
[----:B------:R-:W-:Y:S01]  /*9610*/  UIMAD UR8, UR37, UR12, URZ ;  /* 0x0000000c250872a4 */ /* 0x000fe2000f8e023f */
[----:B------:R-:W-:Y:S01]  /*9620*/  IMAD.WIDE R4, R9, 0x2, R4 ;  /* 0x0000000209047825 */ /* 0x000fe200078e0204 */
[----:B------:R-:W-:Y:S01]  /*9630*/  UIMAD.WIDE.U32 UR6, UR36, UR12, UR6 ;  /* 0x0000000c240672a5 */ /* 0x000fe2000f8e0006 */
[----:B------:R-:W-:Y:S01]  /*9640*/  SHF.R.S32.HI R9, RZ, 0x1f, R8 ;  /* 0x0000001fff097819 */ /* 0x000fe20000011408 */
[----:B------:R-:W-:Y:S01]  /*9650*/  UIMAD UR8, UR36, UR13, UR8 ;  /* 0x0000000d240872a4 */ /* 0x000fe2000f8e0208 */
[----:B------:R-:W-:Y:S01]  /*9660*/  IMAD R11, R50, R11, R13 ;  /* 0x0000000b320b7224 */ /* 0x000fe200078e020d */
[----:B--2---:R-:W-:Y:S01]  /*9670*/  IADD3 R15, P3, R4, 0x2000, RZ ;  /* 0x00002000040f7810 */ /* 0x004fe20007f7e0ff */
[----:B------:R-:W-:Y:S01]  /*9680*/  ULDC.64 UR10, c[0x0][0xaa0] ;  /* 0x0002a800000a7ab9 */ /* 0x000fe20000000a00 */
[----:B------:R-:W-:-:S02]  /*9690*/  IADD3 R8, P2, R8, UR6, RZ ;  /* 0x0000000608087c10 */ /* 0x000fc4000ff5e0ff */
[----:B------:R-:W-:Y:S01]  /*96a0*/  IMAD.U32 R10, RZ, RZ, UR8 ;  /* 0x00000008ff0a7e24 */ /* 0x000fe2000f8e00ff */
[----:B------:R-:W-:Y:S02]  /*96b0*/  LOP3.LUT R12, R15, 0x380, RZ, 0xc0, !PT ;  /* 0x000003800f0c7812 */ /* 0x000fe400078ec0ff */
[----:B------:R-:W-:Y:S02]  /*96c0*/  IADD3 R25, P0, R4, 0x1000, RZ ;  /* 0x0000100004197810 */ /* 0x000fe40007f1e0ff */
[----:B------:R-:W-:Y:S01]  /*96d0*/  IADD3.X R9, R9, UR7, R10, P2, !PT ;  /* 0x0000000709097c10 */ /* 0x000fe200097fe40a */
[----:B------:R-:W-:Y:S01]  /*96e0*/  ULDC.64 UR6, c[0x0][0xb88] ;  /* 0x0002e20000067ab9 */ /* 0x000fe20000000a00 */
[----:B------:R-:W-:Y:S02]  /*96f0*/  SHF.R.S32.HI R10, RZ, 0x1f, R11 ;  /* 0x0000001fff0a7819 */ /* 0x000fe4000001140b */
[----:B------:R-:W-:Y:S01]  /*9700*/  SHF.R.U64 R12, R12, 0x3, RZ ;  /* 0x000000030c0c7819 */ /* 0x000fe200000012ff */
[----:B------:R-:W-:Y:S01]  /*9710*/  IMAD.WIDE.U32 R8, R11, UR6, R8 ;  /* 0x000000060b087c25 */ /* 0x000fe2000f8e0008 */
[----:B------:R-:W-:-:S02]  /*9720*/  LOP3.LUT R24, R25, 0x380, RZ, 0xc0, !PT ;  /* 0x0000038019187812 */ /* 0x000fc400078ec0ff */
[----:B------:R-:W-:Y:S01]  /*9730*/  LOP3.LUT R12, R12, R15, RZ, 0x3c, !PT ;  /* 0x0000000f0c0c7212 */ /* 0x000fe200078e3cff */
[----:B------:R-:W-:Y:S01]  /*9740*/  IMAD R14, R10, UR6, RZ ;  /* 0x000000060a0e7c24 */ /* 0x000fe2000f8e02ff */
[----:B------:R-:W-:Y:S02]  /*9750*/  SHF.R.U64 R24, R24, 0x3, RZ ;  /* 0x0000000318187819 */ /* 0x000fe400000012ff */
[----:B------:R-:W-:Y:S01]  /*9760*/  IADD3 R13, P2, R4, 0x3000, RZ ;  /* 0x00003000040d7810 */ /* 0x000fe20007f5e0ff */
[----:B------:R-:W-:Y:S01]  /*9770*/  IMAD R15, R11, UR7, R14 ;  /* 0x000000070b0f7c24 */ /* 0x000fe2000f8e020e */
[----:B------:R-:W-:Y:S01]  /*9780*/  ULDC.64 UR6, c[0x0][0xb50] ;  /* 0x0002d40000067ab9 */ /* 0x000fe20000000a00 */
[----:B------:R-:W-:Y:S01]  /*9790*/  LOP3.LUT R24, R24, R25, RZ, 0x3c, !PT ;  /* 0x0000001918187212 */ /* 0x000fe200078e3cff */
[----:B------:R-:W-:Y:S01]  /*97a0*/  IMAD.X R25, RZ, RZ, R5, P0 ;  /* 0x000000ffff197224 */ /* 0x000fe200000e0605 */
[----:B------:R-:W-:Y:S01]  /*97b0*/  LOP3.LUT P0, RZ, R19, 0x3, RZ, 0xc0, !PT ;  /* 0x0000000313ff7812 */ /* 0x000fe2000780c0ff */
[----:B------:R-:W-:Y:S01]  /*97c0*/  IMAD.IADD R9, R9, 0x1, R15 ;  /* 0x0000000109097824 */ /* 0x000fe200078e020f */
[----:B------:R-:W-:Y:S01]  /*97d0*/  LEA R15, P4, R8, UR6, 0x2 ;  /* 0x00000006080f7c11 */ /* 0x000fe2000f8810ff */
[----:B------:R-:W-:Y:S01]  /*97e0*/  IMAD.X R11, RZ, RZ, R5, P2 ;  /* 0x000000ffff0b7224 */ /* 0x000fe200010e0605 */
[----:B------:R-:W-:-:S02]  /*97f0*/  LOP3.LUT R10, R13, 0x380, RZ, 0xc0, !PT ;  /* 0x000003800d0a7812 */ /* 0x000fc400078ec0ff */
[----:B------:R-:W-:Y:S01]  /*9800*/  LEA.HI.X R26, R8, UR7, R9, 0x2, P4 ;  /* 0x00000007081a7c11 */ /* 0x000fe2000a0f1409 */
[----:B------:R-:W-:Y:S01]  /*9810*/  SHFL.IDX PT, R20, R15, RZ, 0x1c1f ;  /* 0x001c1fff0f147589 */ /* 0x000fe200000e0000 */
[----:B------:R-:W-:Y:S01]  /*9820*/  IMAD.U32 R9, RZ, RZ, UR40 ;  /* 0x00000028ff097e24 */ /* 0x000fe2000f8e00ff */
[C---:B------:R-:W-:Y:S02]  /*9830*/  IADD3 R45, P6, R4.reuse, 0x4000, RZ ;  /* 0x00004000042d7810 */ /* 0x040fe40007fde0ff */
[----:B------:R-:W0:Y:S01]  /*9840*/  SHFL.IDX PT, R21, R26, RZ, 0x1c1f ;  /* 0x001c1fff1a157589 */ /* 0x000e2200000e0000 */
[----:B------:R-:W-:Y:S01]  /*9850*/  IMAD R28, R9, 0x80, R168 ;  /* 0x00000080091c7824 */ /* 0x000fe200078e02a8 */
[----:B------:R-:W-:Y:S02]  /*9860*/  IADD3 R41, P5, R4, 0x5000, RZ ;  /* 0x0000500004297810 */ /* 0x000fe40007fbe0ff */
[----:B------:R-:W-:Y:S01]  /*9870*/  SHFL.IDX PT, R48, R15, 0x1, 0x1c1f ;  /* 0x003c1f000f307f89 */ /* 0x000fe200000e0000 */
[C---:B------:R-:W-:Y:S01]  /*9880*/  VIADD R8, R28.reuse, 0x8 ;  /* 0x000000081c087836 */ /* 0x040fe20000000000 */
[----:B------:R-:W-:-:S02]  /*9890*/  ISETP.GE.OR P2, PT, R28, R53, P0 ;  /* 0x000000351c00720c */ /* 0x000fc40000746670 */
[----:B------:R-:W1:Y:S01]  /*98a0*/  SHFL.IDX PT, R49, R26, 0x1, 0x1c1f ;  /* 0x003c1f001a317f89 */ /* 0x000e6200000e0000 */
[----:B------:R-:W-:Y:S02]  /*98b0*/  IADD3 R37, P4, R4, 0x6000, RZ ;  /* 0x0000600004257810 */ /* 0x000fe40007f9e0ff */
[----:B------:R-:W-:Y:S02]  /*98c0*/  ISETP.GE.OR P0, PT, R8, R53, P0 ;  /* 0x000000350800720c */ /* 0x000fe40000706670 */
[----:B------:R-:W-:Y:S02]  /*98d0*/  LOP3.LUT R9, R4, 0x380, RZ, 0xc0, !PT ;  /* 0x0000038004097812 */ /* 0x000fe400078ec0ff */
[----:B------:R-:W-:Y:S02]  /*98e0*/  SHF.R.U64 R10, R10, 0x3, RZ ;  /* 0x000000030a0a7819 */ /* 0x000fe400000012ff */
[----:B------:R-:W-:Y:S02]  /*98f0*/  LOP3.LUT R44, R45, 0x380, RZ, 0xc0, !PT ;  /* 0x000003802d2c7812 */ /* 0x000fe400078ec0ff */
[----:B------:R-:W-:-:S02]  /*9900*/  LOP3.LUT R40, R41, 0x380, RZ, 0xc0, !PT ;  /* 0x0000038029287812 */ /* 0x000fc400078ec0ff */
[----:B------:R-:W-:Y:S02]  /*9910*/  LOP3.LUT R36, R37, 0x380, RZ, 0xc0, !PT ;  /* 0x0000038025247812 */ /* 0x000fe400078ec0ff */
[----:B------:R-:W-:Y:S01]  /*9920*/  SHF.R.U64 R9, R9, 0x3, RZ ;  /* 0x0000000309097819 */ /* 0x000fe200000012ff */
[----:B0-----:R0:W-:Y:S01]  /*9930*/  @!P2 ST.E desc[UR48][R20.64], R6 ;  /* 0x000000061400a985 */ /* 0x0011e2000c101930 */
[----:B------:R-:W-:Y:S01]  /*9940*/  LOP3.LUT R10, R10, R13, RZ, 0x3c, !PT ;  /* 0x0000000d0a0a7212 */ /* 0x000fe200078e3cff */
[--C-:B------:R-:W-:Y:S01]  /*9950*/  IMAD.X R13, RZ, RZ, R5.reuse, P3 ;  /* 0x000000ffff0d7224 */ /* 0x100fe200018e0605 */
[----:B------:R-:W-:Y:S02]  /*9960*/  IADD3 R14, P3, R4, 0x7000, RZ ;  /* 0x00007000040e7810 */ /* 0x000fe40007f7e0ff */
[----:B------:R-:W-:Y:S02]  /*9970*/  SHF.R.U64 R44, R44, 0x3, RZ ;  /* 0x000000032c2c7819 */ /* 0x000fe400000012ff */
[----:B------:R-:W-:Y:S01]  /*9980*/  SHF.R.U64 R40, R40, 0x3, RZ ;  /* 0x0000000328287819 */ /* 0x000fe200000012ff */
[----:B-1----:R1:W-:Y:S01]  /*9990*/  @!P0 ST.E desc[UR48][R48.64], R0 ;  /* 0x0000000030008985 */ /* 0x0023e2000c101930 */
[----:B------:R-:W-:Y:S01]  /*99a0*/  SHF.R.U64 R36, R36, 0x3, RZ ;  /* 0x0000000324247819 */ /* 0x000fe200000012ff */
[--C-:B------:R-:W-:Y:S01]  /*99b0*/  IMAD.X R29, RZ, RZ, R5.reuse, P3 ;  /* 0x000000ffff1d7224 */ /* 0x100fe200018e0605 */
[----:B------:R-:W-:Y:S01]  /*99c0*/  LOP3.LUT R4, R9, R4, RZ, 0x3c, !PT ;  /* 0x0000000409047212 */ /* 0x000fe200078e3cff */
[----:B0-----:R-:W0:Y:S01]  /*99d0*/  @P1 LDC R21, c[0x0][0xbec] ;  /* 0x0002fb00ff151b82 */ /* 0x001e220000000800 */
[----:B------:R-:W-:Y:S01]  /*99e0*/  LOP3.LUT R44, R44, R45, RZ, 0x3c, !PT ;  /* 0x0000002d2c2c7212 */ /* 0x000fe200078e3cff */
[--C-:B------:R-:W-:Y:S01]  /*99f0*/  IMAD.X R45, RZ, RZ, R5.reuse, P6 ;  /* 0x000000ffff2d7224 */ /* 0x100fe200030e0605 */
[----:B------:R-:W-:Y:S01]  /*9a00*/  LOP3.LUT R40, R40, R41, RZ, 0x3c, !PT ;  /* 0x0000002928287212 */ /* 0x000fe200078e3cff */
[--C-:B------:R-:W-:Y:S01]  /*9a10*/  IMAD.X R41, RZ, RZ, R5.reuse, P5 ;  /* 0x000000ffff297224 */ /* 0x100fe200028e0605 */
[----:B------:R-:W-:Y:S01]  /*9a20*/  LOP3.LUT R36, R36, R37, RZ, 0x3c, !PT ;  /* 0x0000002524247212 */ /* 0x000fe200078e3cff */
[----:B------:R-:W-:Y:S01]  /*9a30*/  IMAD.X R37, RZ, RZ, R5, P4 ;  /* 0x000000ffff257224 */ /* 0x000fe200020e0605 */
[----:B------:R2:W5:Y:S01]  /*9a40*/  LD.E.128 R32, desc[UR48][R4.64] ;  /* 0x0000003004207980 */ /* 0x000562000c101d00 */
[----:B------:R-:W-:Y:S01]  /*9a50*/  LOP3.LUT R7, R14, 0x380, RZ, 0xc0, !PT ;  /* 0x000003800e077812 */ /* 0x000fe200078ec0ff */
[----:B------:R-:W-:-:S02]  /*9a60*/  UIMAD UR8, UR9, UR10, URZ ;  /* 0x0000000a090872a4 */ /* 0x000fc4000f8e023f */
[----:B------:R-:W-:Y:S01]  /*9a70*/  UIMAD.WIDE.U32 UR6, UR4, UR10, URZ ;  /* 0x0000000a040672a5 */ /* 0x000fe2000f8e003f */
[----:B------:R-:W-:Y:S01]  /*9a80*/  SHF.R.U64 R7, R7, 0x3, RZ ;  /* 0x0000000307077819 */ /* 0x000fe200000012ff */
[----:B-1----:R-:W-:Y:S01]  /*9a90*/  IMAD R0, R17, 0x20, R18 ;  /* 0x0000002011007824 */ /* 0x002fe200078e0212 */
[----:B------:R-:W5:Y:S01]  /*9aa0*/  LD.E.128 R24, desc[UR48][R24.64] ;  /* 0x0000003018187980 */ /* 0x000f62000c101d00 */
[----:B--2---:R-:W1:Y:S01]  /*9ab0*/  @P1 LDC R5, c[0x0][0xbf0] ;  /* 0x0002fc00ff051b82 */ /* 0x004e620000000800 */
[----:B------:R-:W-:Y:S01]  /*9ac0*/  UIMAD UR8, UR4, UR11, UR8 ;  /* 0x0000000b040872a4 */ /* 0x000fe2000f8e0208 */
[----:B------:R-:W-:Y:S01]  /*9ad0*/  LOP3.LUT R28, R7, R14, RZ, 0x3c, !PT ;  /* 0x0000000e071c7212 */ /* 0x000fe200078e3cff */
[----:B------:R-:W-:Y:S01]  /*9ae0*/  IMAD.U32 R7, RZ, RZ, UR40 ;  /* 0x00000028ff077e24 */ /* 0x000fe2000f8e00ff */
[----:B------:R-:W-:Y:S01]  /*9af0*/  ULDC.64 UR10, c[0x0][0xae8] ;  /* 0x0002ba00000a7ab9 */ /* 0x000fe20000000a00 */
[----:B------:R-:W-:Y:S01]  /*9b00*/  UIADD3 UR7, UR7, UR8, URZ ;  /* 0x0000000807077290 */ /* 0x000fe2000fffe03f */
[----:B------:R-:W5:Y:S01]  /*9b10*/  LD.E.128 R12, desc[UR48][R12.64] ;  /* 0x000000300c0c7980 */ /* 0x000f62000c101d00 */
[----:B------:R-:W-:Y:S01]  /*9b20*/  UIMAD UR4, UR14, UR10, URZ ;  /* 0x0000000a0e0472a4 */ /* 0x000fe2000f8e023f */
[----:B------:R-:W-:Y:S01]  /*9b30*/  IMAD R6, R7, 0x80, R0 ;  /* 0x0000008007067824 */ /* 0x000fe200078e0200 */
[----:B------:R-:W-:Y:S01]  /*9b40*/  UIMAD.WIDE.U32 UR6, UR41, UR10, UR6 ;  /* 0x0000000a290672a5 */ /* 0x000fe2000f8e0006 */
[----:B------:R-:W5:Y:S01]  /*9b50*/  LD.E.128 R8, desc[UR48][R10.64] ;  /* 0x000000300a087980 */ /* 0x000f62000c101d00 */
[----:B------:R-:W-:Y:S01]  /*9b60*/  UIMAD UR4, UR41, UR11, UR4 ;  /* 0x0000000b290472a4 */ /* 0x000fe2000f8e0204 */
[----:B0-----:R-:W-:Y:S01]  /*9b70*/  @P1 IMAD.HI.U32 R0, R6, R21, RZ ;  /* 0x0000001506001227 */ /* 0x001fe200078e00ff */
[----:B------:R-:W-:Y:S01]  /*9b80*/  ULDC.64 UR8, c[0x0][0xaf0] ;  /* 0x0002bc0000087ab9 */ /* 0x000fe20000000a00 */
[----:B------:R-:W5:Y:S01]  /*9b90*/  LD.E.128 R44, desc[UR48][R44.64] ;  /* 0x000000302c2c7980 */ /* 0x000f62000c101d00 */
[----:B------:R-:W-:-:S02]  /*9ba0*/  UIADD3 UR7, UR7, UR4, URZ ;  /* 0x0000000407077290 */ /* 0x000fc4000fffe03f */
[----:B------:R-:W-:Y:S01]  /*9bb0*/  UIMAD UR4, UR37, UR8, URZ ;  /* 0x00000008250472a4 */ /* 0x000fe2000f8e023f */
[----:B------:R-:W-:Y:S01]  /*9bc0*/  IMAD.MOV.U32 R7, RZ, RZ, R6 ;  /* 0x000000ffff077224 */ /* 0x000fe200078e0006 */
[----:B------:R-:W-:Y:S01]  /*9bd0*/  UIMAD.WIDE.U32 UR6, UR36, UR8, UR6 ;  /* 0x00000008240672a5 */ /* 0x000fe2000f8e0006 */
[----:B------:R-:W5:Y:S01]  /*9be0*/  LD.E.128 R40, desc[UR48][R40.64] ;  /* 0x0000003028287980 */ /* 0x000f62000c101d00 */
[----:B------:R-:W-:Y:S01]  /*9bf0*/  UIMAD UR4, UR36, UR9, UR4 ;  /* 0x00000009240472a4 */ /* 0x000fe2000f8e0204 */
[----:B-1----:R-:W-:-:S03]  /*9c00*/  @P1 SHF.R.U32.HI R7, RZ, R5, R0 ;  /* 0x00000005ff071219 */ /* 0x002fc60000011600 */
[----:B------:R-:W-:Y:S01]  /*9c10*/  UIADD3 UR4, UR7, UR4, URZ ;  /* 0x0000000407047290 */ /* 0x000fe2000fffe03f */
[----:B------:R-:W-:Y:S01]  /*9c20*/  IMAD.U32 R4, RZ, RZ, UR6 ;  /* 0x00000006ff047e24 */ /* 0x000fe2000f8e00ff */
[----:B------:R-:W5:Y:S01]  /*9c30*/  LD.E.128 R36, desc[UR48][R36.64] ;  /* 0x0000003024247980 */ /* 0x000f62000c101d00 */
[--C-:B------:R-:W-:Y:S01]  /*9c40*/  SHF.R.S32.HI R0, RZ, 0x1f, R7.reuse ;  /* 0x0000001fff007819 */ /* 0x100fe20000011407 */
[----:B------:R-:W-:Y:S02]  /*9c50*/  IMAD.MOV R21, RZ, RZ, -R7 ;  /* 0x000000ffff157224 */ /* 0x000fe400078e0a07 */
[----:B------:R-:W-:Y:S01]  /*9c60*/  IMAD.U32 R5, RZ, RZ, UR7 ;  /* 0x00000007ff057e24 */ /* 0x000fe2000f8e00ff */
[----:B------:R-:W-:Y:S01]  /*9c70*/  ULDC.64 UR6, c[0x0][0xae0] ;  /* 0x0002b80000067ab9 */ /* 0x000fe20000000a00 */
[----:B------:R-:W-:Y:S01]  /*9c80*/  IMAD R21, R50, R21, R6 ;  /* 0x0000001532157224 */ /* 0x000fe200078e0206 */
[----:B------:R-:W5:Y:S01]  /*9c90*/  LD.E.128 R28, desc[UR48][R28.64] ;  /* 0x000000301c1c7980 */ /* 0x000f62000c101d00 */
[----:B------:R-:W-:-:S02]  /*9ca0*/  IMAD R0, R0, UR6, RZ ;  /* 0x0000000600007c24 */ /* 0x000fc4000f8e02ff */
[----:B------:R-:W-:Y:S01]  /*9cb0*/  IMAD.U32 R5, RZ, RZ, UR4 ;  /* 0x00000004ff057e24 */ /* 0x000fe2000f8e00ff */
[----:B------:R-:W-:Y:S01]  /*9cc0*/  @!PT LDS RZ, [RZ] ;  /* 0x00000000fffff984 */ /* 0x000fe20000000800 */
[----:B------:R-:W-:Y:S01]  /*9cd0*/  @!PT LDS RZ, [RZ] ;  /* 0x00000000fffff984 */ /* 0x000fe20000000800 */
[----:B------:R-:W-:Y:S01]  /*9ce0*/  @!PT LDS RZ, [RZ] ;  /* 0x00000000fffff984 */ /* 0x000fe20000000800 */
[----:B------:R-:W-:Y:S01]  /*9cf0*/  @!PT LDS RZ, [RZ] ;  /* 0x00000000fffff984 */ /* 0x000fe20000000800 */
[----:B------:R0:W-:Y:S06]  /*9d00*/  MEMBAR.ALL.CTA ;  /* 0x0000000000007992 */ /* 0x0001ec0000008000 */
[----:B0-----:R-:W0:Y:S01]  /*9d10*/  FENCE.VIEW.ASYNC.S ;  /* 0x00000000000073c6 */ /* 0x001e220000000000 */
[C---:B------:R-:W-:Y:S01]  /*9d20*/  IMAD R49, R7.reuse, UR7, R0 ;  /* 0x0000000707317c24 */ /* 0x040fe2000f8e0200 */
[----:B------:R-:W-:Y:S01]  /*9d30*/  SHF.R.S32.HI R0, RZ, 0x1f, R21 ;  /* 0x0000001fff007819 */ /* 0x000fe20000011415 */
[----:B------:R-:W-:Y:S01]  /*9d40*/  IMAD.WIDE.U32 R4, R7, UR6, R4 ;  /* 0x0000000607047c25 */ /* 0x000fe2000f8e0004 */
[----:B------:R-:W-:-:S03]  /*9d50*/  ULDC.64 UR6, c[0x0][0xad8] ;  /* 0x0002b60000067ab9 */ /* 0x000fc60000000a00 */
[----:B------:R-:W-:Y:S02]  /*9d60*/  IMAD.U32 R55, RZ, RZ, UR40 ;  /* 0x00000028ff377e24 */ /* 0x000fe4000f8e00ff */
[----:B------:R-:W-:Y:S02]  /*9d70*/  IMAD.IADD R5, R5, 0x1, R49 ;  /* 0x0000000105057824 */ /* 0x000fe400078e0231 */
[----:B------:R-:W-:Y:S02]  /*9d80*/  IMAD R6, R0, UR6, RZ ;  /* 0x0000000600067c24 */ /* 0x000fe4000f8e02ff */
[----:B------:R-:W-:Y:S02]  /*9d90*/  IMAD R48, R55, 0x80, R18 ;  /* 0x0000008037307824 */ /* 0x000fe400078e0212 */
[C---:B------:R-:W-:Y:S02]  /*9da0*/  IMAD R7, R21.reuse, UR7, R6 ;  /* 0x0000000715077c24 */ /* 0x040fe4000f8e0206 */
[----:B------:R-:W-:Y:S01]  /*9db0*/  IMAD.WIDE.U32 R4, R21, UR6, R4 ;  /* 0x0000000615047c25 */ /* 0x000fe2000f8e0004 */
[----:B------:R-:W-:Y:S01]  /*9dc0*/  ISETP.GE.AND P2, PT, R48, R53, PT ;  /* 0x000000353000720c */ /* 0x000fe20003f46270 */
[----:B------:R-:W-:-:S02]  /*9dd0*/  ULDC.64 UR6, c[0x0][0xa80] ;  /* 0x0002a00000067ab9 */ /* 0x000fc40000000a00 */
[----:B------:R-:W-:Y:S01]  /*9de0*/  VIADD R3, R3, 0x29820 ;  /* 0x0002982003037836 */ /* 0x000fe20000000000 */
[----:B------:R-:W-:Y:S01]  /*9df0*/  LEA R20, P3, R4, UR6, 0x1 ;  /* 0x0000000604147c11 */ /* 0x000fe2000f8608ff */
[----:B------:R-:W-:Y:S02]  /*9e00*/  IMAD.IADD R5, R5, 0x1, R7 ;  /* 0x0000000105057824 */ /* 0x000fe400078e0207 */
[----:B------:R-:W-:Y:S01]  /*9e10*/  VIADD R0, R48, 0x20 ;  /* 0x0000002030007836 */ /* 0x000fe20000000000 */
[----:B------:R-:W-:Y:S02]  /*9e20*/  PRMT R3, RZ, 0x654, R3 ;  /* 0x00000654ff037816 */ /* 0x000fe40000000003 */
[----:B------:R-:W-:Y:S02]  /*9e30*/  LEA.HI.X R21, R4, UR7, R5, 0x1, P3 ;  /* 0x0000000704157c11 */ /* 0x000fe400098f0c05 */
[-C--:B------:R-:W-:Y:S01]  /*9e40*/  ISETP.GE.AND P0, PT, R0, R53.reuse, PT ;  /* 0x000000350000720c */ /* 0x080fe20003f06270 */
[----:B------:R-:W-:Y:S01]  /*9e50*/  VIADD R0, R48, 0x40 ;  /* 0x0000004030007836 */ /* 0x000fe20000000000 */
[----:B0-----:R0:W-:Y:S01]  /*9e60*/  SYNCS.ARRIVE.TRANS64.RED.A1T0 RZ, [R3+URZ], RZ ;  /* 0x000000ff03ff79a7 */ /* 0x0011e2000810043f */
[----:B------:R1:W2:Y:S01]  /*9e70*/  SHFL.IDX PT, R7, R20, RZ, 0x181f ;  /* 0x00181fff14077589 */ /* 0x0002a200000e0000 */
[----:B------:R-:W-:Y:S02]  /*9e80*/  BSSY B1, `(.L_x_310) ;  /* 0x000000d000017945 */ /* 0x000fe40003800000 */
[----:B------:R-:W-:Y:S01]  /*9e90*/  ISETP.GE.AND P1, PT, R0, R53, PT ;  /* 0x000000350000720c */ /* 0x000fe20003f26270 */
[----:B0-----:R1:W0:Y:S01]  /*9ea0*/  SHFL.IDX PT, R3, R21, RZ, 0x181f ;  /* 0x00181fff15037589 */ /* 0x00122200000e0000 */
[----:B------:R-:W-:Y:S11]  /*9eb0*/  @P2 BRA `(.L_x_311) ;  /* 0x0000000000242947 */ /* 0x000ff60003800000 */
[----:B------:R-:W-:Y:S02]  /*9ec0*/  ULDC UR4, c[0x0][0xac8] ;  /* 0x0002b20000047ab9 */ /* 0x000fe40000000800 */
[----:B------:R-:W-:Y:S02]  /*9ed0*/  ISETP.GE.AND P2, PT, R2, UR4, PT ;  /* 0x0000000402007c0c */ /* 0x000fe4000bf46270 */
[----:B------:R-:W-:-:S11]  /*9ee0*/  ISETP.GE.AND P3, PT, R16, UR4, PT ;  /* 0x0000000410007c0c */ /* 0x000fd6000bf66270 */
[-C--:B--2---:R-:W-:Y:S02]  /*9ef0*/  @!P2 LEA R4, P4, R2, R7.reuse, 0x1 ;  /* 0x000000070204a211 */ /* 0x084fe400078808ff */
[----:B------:R-:W-:Y:S02]  /*9f00*/  @!P3 LEA R6, P5, R16, R7, 0x1 ;  /* 0x000000071006b211 */ /* 0x000fe400078a08ff */
[-C--:B0-----:R-:W-:Y:S02]  /*9f10*/  @!P2 LEA.HI.X R5, R2, R3.reuse, R193, 0x1, P4 ;  /* 0x000000030205a211 */ /* 0x081fe400020f0cc1 */
[----:B------:R-:W-:-:S03]  /*9f20*/  @!P3 LEA.HI.X R7, R16, R3, R192, 0x1, P5 ;  /* 0x000000031007b211 */ /* 0x000fc600028f0cc0 */
[----:B-----5:R3:W-:Y:S04]  /*9f30*/  @!P2 ST.E.128 desc[UR48][R4.64], R32 ;  /* 0x000000200400a985 */ /* 0x0207e8000c101d30 */
[----:B------:R3:W-:Y:S02]  /*9f40*/  @!P3 ST.E.128 desc[UR48][R6.64], R44 ;  /* 0x0000002c0600b985 */ /* 0x0007e4000c101d30 */
.L_x_311:
[----:B------:R-:W-:Y:S05]  /*9f50*/  BSYNC B1 ;  /* 0x0000000000017941 */ /* 0x000fea0003800000 */
.L_x_310:
[----:B0-----:R0:W4:Y:S01]  /*9f60*/  SHFL.IDX PT, R3, R21, 0x1, 0x181f ;  /* 0x00381f0015037f89 */ /* 0x00112200000e0000 */
[----:B------:R-:W-:Y:S03]  /*9f70*/  BSSY B1, `(.L_x_312) ;  /* 0x000000c000017945 */ /* 0x000fe60003800000 */
[----:B--23--:R0:W2:Y:S01]  /*9f80*/  SHFL.IDX PT, R7, R20, 0x1, 0x181f ;  /* 0x00381f0014077f89 */ /* 0x00c0a200000e0000 */
[----:B------:R-:W-:Y:S05]  /*9f90*/  @P0 BRA `(.L_x_313) ;  /* 0x0000000000240947 */ /* 0x000fea0003800000 */
[----:B------:R-:W-:Y:S02]  /*9fa0*/  ULDC UR4, c[0x0][0xac8] ;  /* 0x0002b20000047ab9 */ /* 0x000fe40000000800 */
[----:B------:R-:W-:Y:S02]  /*9fb0*/  ISETP.GE.AND P3, PT, R2, UR4, PT ;  /* 0x0000000402007c0c */ /* 0x000fe4000bf66270 */
[----:B------:R-:W-:-:S11]  /*9fc0*/  ISETP.GE.AND P4, PT, R16, UR4, PT ;  /* 0x0000000410007c0c */ /* 0x000fd6000bf86270 */
[-C--:B--2---:R-:W-:Y:S02]  /*9fd0*/  @!P3 LEA R4, P0, R2, R7.reuse, 0x1 ;  /* 0x000000070204b211 */ /* 0x084fe400078008ff */
[----:B------:R-:W-:Y:S02]  /*9fe0*/  @!P4 LEA R6, P2, R16, R7, 0x1 ;  /* 0x000000071006c211 */ /* 0x000fe400078408ff */
[-C--:B----4-:R-:W-:Y:S02]  /*9ff0*/  @!P3 LEA.HI.X R5, R2, R3.reuse, R193, 0x1, P0 ;  /* 0x000000030205b211 */ /* 0x090fe400000f0cc1 */
[----:B------:R-:W-:-:S03]  /*a000*/  @!P4 LEA.HI.X R7, R16, R3, R192, 0x1, P2 ;  /* 0x000000031007c211 */ /* 0x000fc600010f0cc0 */
[----:B-----5:R3:W-:Y:S04]  /*a010*/  @!P3 ST.E.128 desc[UR48][R4.64], R24 ;  /* 0x000000180400b985 */ /* 0x0207e8000c101d30 */
[----:B------:R3:W-:Y:S02]  /*a020*/  @!P4 ST.E.128 desc[UR48][R6.64], R40 ;  /* 0x000000280600c985 */ /* 0x0007e4000c101d30 */
.L_x_313:
[----:B------:R-:W-:Y:S05]  /*a030*/  BSYNC B1 ;  /* 0x0000000000017941 */ /* 0x000fea0003800000 */
.L_x_312:
[----:B----4-:R4:W0:Y:S01]  /*a040*/  SHFL.IDX PT, R3, R21, 0x2, 0x181f ;  /* 0x00581f0015037f89 */ /* 0x01082200000e0000 */
        /* <DEDUP_REMOVED lines=12> */
.L_x_315:
[----:B------:R-:W-:Y:S05]  /*a110*/  BSYNC B1 ;  /* 0x0000000000017941 */ /* 0x000fea0003800000 */
.L_x_314:
[----:B------:R-:W-:Y:S01]  /*a120*/  VIADD R0, R48, 0x60 ;  /* 0x0000006030007836 */ /* 0x000fe20000000000 */
[----:B01--4-:R-:W4:Y:S04]  /*a130*/  SHFL.IDX PT, R21, R21, 0x3, 0x181f ;  /* 0x00781f0015157f89 */ /* 0x013f2800000e0000 */
[----:B------:R-:W-:Y:S01]  /*a140*/  ISETP.GE.AND P0, PT, R0, R53, PT ;  /* 0x000000350000720c */ /* 0x000fe20003f06270 */
[----:B------:R0:W1:-:S12]  /*a150*/  SHFL.IDX PT, R3, R20, 0x3, 0x181f ;  /* 0x00781f0014037f89 */ /* 0x00005800000e0000 */
[----:B0-----:R-:W-:Y:S05]  /*a160*/  @P0 BRA `(.L_x_316) ;  /* 0x0000000c00140947 */ /* 0x001fea0003800000 */
[----:B------:R-:W-:Y:S02]  /*a170*/  ULDC UR4, c[0x0][0xac8] ;  /* 0x0002b20000047ab9 */ /* 0x000fe40000000800 */
[----:B------:R-:W-:-:S13]  /*a180*/  ISETP.GE.AND P1, PT, R2, UR4, PT ;  /* 0x0000000402007c0c */ /* 0x000fda000bf26270 */
[----:B-1-3--:R-:W-:-:S04]  /*a190*/  @!P1 LEA R4, P0, R2, R3, 0x1 ;  /* 0x0000000302049211 */ /* 0x00afc800078008ff */
[----:B----4-:R-:W-:Y:S02]  /*a1a0*/  @!P1 LEA.HI.X R5, R2, R21, R193, 0x1, P0 ;  /* 0x0000001502059211 */ /* 0x010fe400000f0cc1 */
[----:B------:R-:W-:-:S03]  /*a1b0*/  ISETP.GE.AND P0, PT, R16, UR4, PT ;  /* 0x0000000410007c0c */ /* 0x000fc6000bf06270 */
[----:B-----5:R0:W-:Y:S10]  /*a1c0*/  @!P1 ST.E.128 desc[UR48][R4.64], R8 ;  /* 0x0000000804009985 */ /* 0x0201f4000c101d30 */
[----:B------:R-:W-:Y:S05]  /*a1d0*/  @P0 BRA `(.L_x_316) ;  /* 0x0000000800f80947 */ /* 0x000fea0003800000 */
[----:B0-----:R-:W-:-:S04]  /*a1e0*/  LEA R4, P0, R16, R3, 0x1 ;  /* 0x0000000310047211 */ /* 0x001fc800078008ff */
[----:B------:R-:W-:-:S05]  /*a1f0*/  LEA.HI.X R5, R16, R21, R192, 0x1, P0 ;  /* 0x0000001510057211 */ /* 0x000fca00000f0cc0 */
[----:B------:R0:W-:Y:S01]  /*a200*/  ST.E.128 desc[UR48][R4.64], R28 ;  /* 0x0000001c04007985 */ /* 0x0001e2000c101d30 */
[----:B------:R-:W-:Y:S05]  /*a210*/  BRA `(.L_x_316) ;  /* 0x0000000800e87947 */ /* 0x000fea0003800000 */
.L_x_308:
[----:B------:R-:W-:Y:S01]  /*a220*/  ULDC.64 UR6, c[0x0][0xc00] ;  /* 0x0003000000067ab9 */ /* 0x000fe20000000a00 */
[----:B------:R-:W-:Y:S01]  /*a230*/  ULDC UR4, c[0x0][0xa88] ;  /* 0x0002a20000047ab9 */ /* 0x000fe20000000800 */
[----:B------:R-:W-:Y:S01]  /*a240*/  UISETP.NE.U32.AND UP0, UPT, UR6, URZ, UPT ;  /* 0x0000003f0600728c */ /* 0x000fe2000bf05070 */
[----:B------:R-:W0:Y:S03]  /*a250*/  LDC R11, c[0x0][0xbe8] ;  /* 0x0002fa00ff0b7b82 */ /* 0x000e260000000800 */
[----:B------:R-:W-:-:S03]  /*a260*/  UISETP.NE.AND.EX UP0, UPT, UR7, URZ, UPT, UP0 ;  /* 0x0000003f0700728c */ /* 0x000fc6000bf05300 */
[----:B------:R-:W-:Y:S02]  /*a270*/  ULDC.64 UR6, c[0x0][0xc00] ;  /* 0x0003000000067ab9 */ /* 0x000fe40000000a00 */
[----:B------:R-:W-:Y:S01]  /*a280*/  UIMAD.WIDE UR6, UR36, 0x4, UR6 ;  /* 0x00000004240678a5 */ /* 0x000fe2000f8e0206 */
[----:B------:R-:W-:-:S05]  /*a290*/  PLOP3.LUT P2, PT, PT, PT, UP0, 0x80, 0x0 ;  /* 0x000000000000781c */ /* 0x000fca0003f4f008 */
[----:B------:R-:W-:Y:S02]  /*a2a0*/  IMAD.U32 R4, RZ, RZ, UR6 ;  /* 0x00000006ff047e24 */ /* 0x000fe4000f8e00ff */
[----:B------:R-:W-:Y:S01]  /*a2b0*/  IMAD.U32 R5, RZ, RZ, UR7 ;  /* 0x00000007ff057e24 */ /* 0x000fe2000f8e00ff */
[----:B------:R-:W-:Y:S02]  /*a2c0*/  ULDC.64 UR6, c[0x0][0xc08] ;  /* 0x0003020000067ab9 */ /* 0x000fe40000000a00 */
[----:B------:R-:W-:-:S03]  /*a2d0*/  UISETP.NE.U32.AND UP1, UPT, UR6, URZ, UPT ;  /* 0x0000003f0600728c */ /* 0x000fc6000bf25070 */
[----:B------:R-:W2:Y:S01]  /*a2e0*/  @P2 LDG.E R3, desc[UR48][R4.64] ;  /* 0x0000003004032981 */ /* 0x000ea2000c1e1900 */
[----:B------:R-:W-:Y:S01]  /*a2f0*/  UISETP.NE.AND.EX UP1, UPT, UR7, URZ, UPT, UP1 ;  /* 0x0000003f0700728c */ /* 0x000fe2000bf25310 */
[----:B------:R-:W-:-:S05]  /*a300*/  IMAD.U32 R0, RZ, RZ, UR4 ;  /* 0x00000004ff007e24 */ /* 0x000fca000f8e00ff */
[----:B------:R-:W-:-:S05]  /*a310*/  PLOP3.LUT P3, PT, PT, PT, UP1, 0x80, 0x0 ;  /* 0x000000000000781c */ /* 0x000fca0003f6f018 */
[----:B------:R-:W-:Y:S02]  /*a320*/  @UP1 ULDC.64 UR6, c[0x0][0xc08] ;  /* 0x0003020000061ab9 */ /* 0x000fe40000000a00 */
[----:B------:R-:W-:-:S06]  /*a330*/  @UP1 UIMAD.WIDE UR6, UR36, 0x4, UR6 ;  /* 0x00000004240618a5 */ /* 0x000fcc000f8e0206 */
[----:B------:R-:W-:Y:S02]  /*a340*/  IMAD.U32 R6, RZ, RZ, UR6 ;  /* 0x00000006ff067e24 */ /* 0x000fe4000f8e00ff */
[----:B------:R-:W-:-:S05]  /*a350*/  IMAD.U32 R7, RZ, RZ, UR7 ;  /* 0x00000007ff077e24 */ /* 0x000fca000f8e00ff */
[----:B------:R1:W5:Y:S01]  /*a360*/  @P3 LDG.E R0, desc[UR48][R6.64] ;  /* 0x0000003006003981 */ /* 0x000362000c1e1900 */
[----:B0-----:R-:W-:Y:S01]  /*a370*/  ISETP.NE.AND P0, PT, R11, 0x1, PT ;  /* 0x000000010b00780c */ /* 0x001fe20003f05270 */
[----:B------:R-:W-:Y:S01]  /*a380*/  UMOV UR4, URZ ;  /* 0x0000003f00047c82 */ /* 0x000fe20008000000 */
[----:B------:R-:W-:Y:S01]  /*a390*/  USHF.R.S32.HI UR10, URZ, 0x1f, UR41 ;  /* 0x0000001f3f0a7899 */ /* 0x000fe20008011429 */
[----:B------:R-:W-:-:S10]  /*a3a0*/  ISETP.GE.AND P1, PT, R194, 0x80, PT ;  /* 0x00000080c200780c */ /* 0x000fd40003f26270 */
[----:B------:R-:W0:Y:S01]  /*a3b0*/  @P0 LDC R9, c[0x0][0xbec] ;  /* 0x0002fb00ff090b82 */ /* 0x000e220000000800 */
[----:B--2---:R-:W-:-:S13]  /*a3c0*/  @P2 R2UR UR4, R3 ;  /* 0x00000000030422ca */ /* 0x004fda00000e0000 */
[----:B------:R-:W-:Y:S01]  /*a3d0*/  USHF.R.S32.HI UR9, URZ, 0x1f, UR4 ;  /* 0x0000001f3f097899 */ /* 0x000fe20008011404 */
[----:B01----:R-:W-:Y:S11]  /*a3e0*/  @P3 BRA `(.L_x_317) ;  /* 0x0000000000103947 */ /* 0x003ff60003800000 */
[----:B------:R-:W-:Y:S05]  /*a3f0*/  @!P2 BRA `(.L_x_317) ;  /* 0x00000000000ca947 */ /* 0x000fea0003800000 */
[----:B------:R-:W2:Y:S04]  /*a400*/  LDG.E R3, desc[UR48][R4.64] ;  /* 0x0000003004037981 */ /* 0x000ea8000c1e1900 */
[----:B-----5:R-:W2:Y:S02]  /*a410*/  LDG.E R0, desc[UR48][R4.64+0x4] ;  /* 0x0000043004007981 */ /* 0x020ea4000c1e1900 */
[----:B--2---:R-:W-:-:S07]  /*a420*/  IMAD.IADD R0, R0, 0x1, -R3 ;  /* 0x0000000100007824 */ /* 0x004fce00078e0a03 */
.L_x_317:
[----:B------:R-:W-:Y:S01]  /*a430*/  USEL UR36, UR36, URZ, !UP0 ;  /* 0x0000003f24247287 */ /* 0x000fe2000c000000 */
[----:B------:R-:W-:Y:S01]  /*a440*/  BSSY B1, `(.L_x_318) ;  /* 0x000002d000017945 */ /* 0x000fe20003800000 */
[----:B------:R-:W-:-:S03]  /*a450*/  USEL UR37, UR37, URZ, !UP0 ;  /* 0x0000003f25257287 */ /* 0x000fc6000c000000 */
[----:B------:R-:W-:Y:S09]  /*a460*/  @P1 BRA `(.L_x_319) ;  /* 0x0000000000a81947 */ /* 0x000ff20003800000 */
[----:B------:R-:W0:Y:S01]  /*a470*/  S2R R4, SR_TID.X ;  /* 0x0000000000047919 */ /* 0x000e220000002100 */
[----:B------:R-:W1:Y:S01]  /*a480*/  LDC R6, c[0x0][0xbe8] ;  /* 0x0002fa00ff067b82 */ /* 0x000e620000000800 */
[----:B------:R-:W-:-:S04]  /*a490*/  IMAD.U32 R3, RZ, RZ, UR40 ;  /* 0x00000028ff037e24 */ /* 0x000fc8000f8e00ff */
[----:B0-----:R-:W-:Y:S02]  /*a4a0*/  IMAD R3, R3, 0x80, R4 ;  /* 0x0000008003037824 */ /* 0x001fe400078e0204 */
[----:B-1---5:R-:W-:Y:S02]  /*a4b0*/  IMAD R4, R0, R6, RZ ;  /* 0x0000000600047224 */ /* 0x022fe400078e02ff */
[----:B------:R-:W-:-:S05]  /*a4c0*/  VIADD R5, R3, 0xffffff80 ;  /* 0xffffff8003057836 */ /* 0x000fca0000000000 */
[----:B------:R-:W-:-:S13]  /*a4d0*/  ISETP.GE.AND P1, PT, R5, R4, PT ;  /* 0x000000040500720c */ /* 0x000fda0003f26270 */
[----:B------:R-:W-:Y:S05]  /*a4e0*/  @P1 BRA `(.L_x_319) ;  /* 0x0000000000881947 */ /* 0x000fea0003800000 */
[----:B------:R-:W-:Y:S01]  /*a4f0*/  ISETP.NE.AND P1, PT, R6, 0x1, PT ;  /* 0x000000010600780c */ /* 0x000fe20003f25270 */
[----:B------:R-:W-:Y:S01]  /*a500*/  ULDC.64 UR12, c[0x0][0xb90] ;  /* 0x0002e400000c7ab9 */ /* 0x000fe20000000a00 */
[----:B------:R-:W-:Y:S01]  /*a510*/  UMOV UR6, UR4 ;  /* 0x0000000400067c82 */ /* 0x000fe20008000000 */
[----:B------:R-:W-:Y:S01]  /*a520*/  UIMAD UR8, UR10, UR12, URZ ;  /* 0x0000000c0a0872a4 */ /* 0x000fe2000f8e023f */
[----:B------:R-:W-:Y:S02]  /*a530*/  UMOV UR7, UR9 ;  /* 0x0000000900077c82 */ /* 0x000fe40008000000 */
[----:B------:R-:W-:Y:S02]  /*a540*/  UIMAD.WIDE.U32 UR6, UR41, UR12, UR6 ;  /* 0x0000000c290672a5 */ /* 0x000fe4000f8e0006 */
[----:B------:R-:W-:-:S03]  /*a550*/  UIMAD UR8, UR41, UR13, UR8 ;  /* 0x0000000d290872a4 */ /* 0x000fc6000f8e0208 */
[----:B------:R-:W-:Y:S02]  /*a560*/  ULDC.64 UR12, c[0x0][0xb98] ;  /* 0x0002e600000c7ab9 */ /* 0x000fe40000000a00 */
[----:B------:R-:W0:Y:S01]  /*a570*/  @P1 LDC R4, c[0x0][0xbec] ;  /* 0x0002fb00ff041b82 */ /* 0x000e220000000800 */
[----:B------:R-:W-:Y:S02]  /*a580*/  UIADD3 UR7, UR7, UR8, URZ ;  /* 0x0000000807077290 */ /* 0x000fe4000fffe03f */
[----:B------:R-:W-:Y:S02]  /*a590*/  UIMAD UR8, UR37, UR12, URZ ;  /* 0x0000000c250872a4 */ /* 0x000fe4000f8e023f */
[----:B------:R-:W-:Y:S02]  /*a5a0*/  UIMAD.WIDE.U32 UR6, UR36, UR12, UR6 ;  /* 0x0000000c240672a5 */ /* 0x000fe4000f8e0006 */
[----:B------:R-:W-:Y:S01]  /*a5b0*/  UIMAD UR8, UR36, UR13, UR8 ;  /* 0x0000000d240872a4 */ /* 0x000fe2000f8e0208 */
[----:B------:R-:W1:Y:S02]  /*a5c0*/  @P1 LDC R8, c[0x0][0xbf0] ;  /* 0x0002fc00ff081b82 */ /* 0x000e640000000800 */
[----:B------:R-:W-:Y:S01]  /*a5d0*/  ULDC.64 UR12, c[0x0][0xb88] ;  /* 0x0002e200000c7ab9 */ /* 0x000fe20000000a00 */
[----:B0-----:R-:W-:-:S04]  /*a5e0*/  @P1 IMAD.HI.U32 R3, R5, R4, RZ ;  /* 0x0000000405031227 */ /* 0x001fc800078e00ff */
[----:B------:R-:W-:Y:S01]  /*a5f0*/  IMAD.MOV.U32 R4, RZ, RZ, R5 ;  /* 0x000000ffff047224 */ /* 0x000fe200078e0005 */
[----:B-1----:R-:W-:Y:S01]  /*a600*/  @P1 SHF.R.U32.HI R4, RZ, R8, R3 ;  /* 0x00000008ff041219 */ /* 0x002fe20000011603 */
[----:B------:R-:W-:-:S04]  /*a610*/  IMAD.U32 R8, RZ, RZ, UR8 ;  /* 0x00000008ff087e24 */ /* 0x000fc8000f8e00ff */
[----:B------:R-:W-:-:S04]  /*a620*/  IMAD.MOV R3, RZ, RZ, -R4 ;  /* 0x000000ffff037224 */ /* 0x000fc800078e0a04 */
[----:B------:R-:W-:Y:S01]  /*a630*/  IMAD R3, R6, R3, R5 ;  /* 0x0000000306037224 */ /* 0x000fe200078e0205 */
[----:B------:R-:W-:Y:S02]  /*a640*/  SHF.R.S32.HI R5, RZ, 0x1f, R4 ;  /* 0x0000001fff057819 */ /* 0x000fe40000011404 */
[----:B------:R-:W-:Y:S02]  /*a650*/  IADD3 R4, P1, R4, UR6, RZ ;  /* 0x0000000604047c10 */ /* 0x000fe4000ff3e0ff */
[----:B------:R-:W-:Y:S02]  /*a660*/  SHF.R.S32.HI R6, RZ, 0x1f, R3 ;  /* 0x0000001fff067819 */ /* 0x000fe40000011403 */
[----:B------:R-:W-:Y:S01]  /*a670*/  IADD3.X R5, R5, UR7, R8, P1, !PT ;  /* 0x0000000705057c10 */ /* 0x000fe20008ffe408 */
[----:B------:R-:W-:Y:S02]  /*a680*/  ULDC.64 UR6, c[0x0][0xb50] ;  /* 0x0002d40000067ab9 */ /* 0x000fe40000000a00 */
[----:B------:R-:W-:-:S02]  /*a690*/  IMAD R6, R6, UR12, RZ ;  /* 0x0000000c06067c24 */ /* 0x000fc4000f8e02ff */
[----:B------:R-:W-:-:S04]  /*a6a0*/  IMAD.WIDE.U32 R4, R3, UR12, R4 ;  /* 0x0000000c03047c25 */ /* 0x000fc8000f8e0004 */
[----:B------:R-:W-:Y:S01]  /*a6b0*/  IMAD R7, R3, UR13, R6 ;  /* 0x0000000d03077c24 */ /* 0x000fe2000f8e0206 */
[----:B------:R-:W-:-:S03]  /*a6c0*/  LEA R6, P1, R4, UR6, 0x2 ;  /* 0x0000000604067c11 */ /* 0x000fc6000f8210ff */
[----:B------:R-:W-:-:S05]  /*a6d0*/  IMAD.IADD R3, R5, 0x1, R7 ;  /* 0x0000000105037824 */ /* 0x000fca00078e0207 */
[----:B------:R-:W-:Y:S01]  /*a6e0*/  LEA.HI.X R7, R4, UR7, R3, 0x2, P1 ;  /* 0x0000000704077c11 */ /* 0x000fe200088f1403 */
[----:B------:R-:W-:-:S05]  /*a6f0*/  IMAD.MOV.U32 R3, RZ, RZ, -0x800000 ;  /* 0xff800000ff037424 */ /* 0x000fca00078e00ff */
[----:B------:R0:W-:Y:S02]  /*a700*/  STG.E desc[UR48][R6.64], R3 ;  /* 0x0000000306007986 */ /* 0x0001e4000c101930 */
.L_x_319:
[----:B------:R-:W-:Y:S05]  /*a710*/  BSYNC B1 ;  /* 0x0000000000017941 */ /* 0x000fea0003800000 */
.L_x_318:
[----:B------:R-:W1:Y:S01]  /*a720*/  @P0 LDC R5, c[0x0][0xbf0] ;  /* 0x0002fc00ff050b82 */ /* 0x000e620000000800 */
[----:B------:R-:W-:Y:S01]  /*a730*/  ULDC.64 UR12, c[0x0][0xaa0] ;  /* 0x0002a800000c7ab9 */ /* 0x000fe20000000a00 */
[----:B0-----:R-:W-:Y:S01]  /*a740*/  IMAD R3, R17, 0x20, R18 ;  /* 0x0000002011037824 */ /* 0x001fe200078e0212 */
[----:B------:R-:W-:Y:S01]  /*a750*/  UIMAD UR8, UR9, UR12, URZ ;  /* 0x0000000c090872a4 */ /* 0x000fe2000f8e023f */
[----:B------:R-:W-:Y:S01]  /*a760*/  IMAD.U32 R8, RZ, RZ, UR40 ;  /* 0x00000028ff087e24 */ /* 0x000fe2000f8e00ff */
[----:B------:R-:W-:Y:S01]  /*a770*/  UIMAD.WIDE.U32 UR6, UR4, UR12, URZ ;  /* 0x0000000c040672a5 */ /* 0x000fe2000f8e003f */
[----:B------:R-:W-:Y:S01]  /*a780*/  IMAD.U32 R13, RZ, RZ, UR40 ;  /* 0x00000028ff0d7e24 */ /* 0x000fe2000f8e00ff */
[----:B------:R-:W-:Y:S01]  /*a790*/  UIMAD UR8, UR4, UR13, UR8 ;  /* 0x0000000d040872a4 */ /* 0x000fe2000f8e0208 */
[----:B------:R-:W-:Y:S01]  /*a7a0*/  IMAD R8, R8, 0x80, R3 ;  /* 0x0000008008087824 */ /* 0x000fe200078e0203 */
[----:B------:R-:W-:Y:S01]  /*a7b0*/  BSSY B1, `(.L_x_320) ;  /* 0x0000036000017945 */ /* 0x000fe20003800000 */
[----:B------:R-:W-:Y:S01]  /*a7c0*/  ULDC.64 UR12, c[0x0][0xae8] ;  /* 0x0002ba00000c7ab9 */ /* 0x000fe20000000a00 */
[----:B------:R-:W-:Y:S01]  /*a7d0*/  UIADD3 UR7, UR7, UR8, URZ ;  /* 0x0000000807077290 */ /* 0x000fe2000fffe03f */
[----:B------:R-:W-:Y:S01]  /*a7e0*/  @P0 IMAD.HI.U32 R4, R8, R9, RZ ;  /* 0x0000000908040227 */ /* 0x000fe200078e00ff */
[----:B------:R-:W-:-:S02]  /*a7f0*/  UIMAD UR4, UR10, UR12, URZ ;  /* 0x0000000c0a0472a4 */ /* 0x000fc4000f8e023f */
[----:B------:R-:W-:Y:S01]  /*a800*/  UIMAD.WIDE.U32 UR6, UR41, UR12, UR6 ;  /* 0x0000000c290672a5 */ /* 0x000fe2000f8e0006 */
[----:B------:R-:W-:Y:S01]  /*a810*/  IMAD.MOV.U32 R3, RZ, RZ, R8 ;  /* 0x000000ffff037224 */ /* 0x000fe200078e0008 */
[----:B------:R-:W-:Y:S01]  /*a820*/  UIMAD UR4, UR41, UR13, UR4 ;  /* 0x0000000d290472a4 */ /* 0x000fe2000f8e0204 */
[----:B------:R-:W-:-:S03]  /*a830*/  ULDC.64 UR8, c[0x0][0xaf0] ;  /* 0x0002bc0000087ab9 */ /* 0x000fc60000000a00 */
[----:B------:R-:W-:Y:S02]  /*a840*/  UIADD3 UR7, UR7, UR4, URZ ;  /* 0x0000000407077290 */ /* 0x000fe4000fffe03f */
[----:B------:R-:W-:Y:S01]  /*a850*/  UIMAD UR4, UR37, UR8, URZ ;  /* 0x00000008250472a4 */ /* 0x000fe2000f8e023f */
[----:B-1----:R-:W-:Y:S01]  /*a860*/  @P0 SHF.R.U32.HI R3, RZ, R5, R4 ;  /* 0x00000005ff030219 */ /* 0x002fe20000011604 */
[----:B------:R-:W-:Y:S02]  /*a870*/  UIMAD.WIDE.U32 UR6, UR36, UR8, UR6 ;  /* 0x00000008240672a5 */ /* 0x000fe4000f8e0006 */
[----:B------:R-:W-:Y:S01]  /*a880*/  UIMAD UR4, UR36, UR9, UR4 ;  /* 0x00000009240472a4 */ /* 0x000fe2000f8e0204 */
[--C-:B------:R-:W-:Y:S01]  /*a890*/  SHF.R.S32.HI R4, RZ, 0x1f, R3.reuse ;  /* 0x0000001fff047819 */ /* 0x100fe20000011403 */
[----:B------:R-:W-:Y:S01]  /*a8a0*/  IMAD.MOV R7, RZ, RZ, -R3 ;  /* 0x000000ffff077224 */ /* 0x000fe200078e0a03 */
[----:B------:R-:W-:Y:S01]  /*a8b0*/  ULDC.64 UR8, c[0x0][0xae0] ;  /* 0x0002b80000087ab9 */ /* 0x000fe20000000a00 */
[----:B------:R-:W-:-:S02]  /*a8c0*/  UIADD3 UR4, UR7, UR4, URZ ;  /* 0x0000000407047290 */ /* 0x000fc4000fffe03f */
[----:B------:R-:W-:Y:S02]  /*a8d0*/  IMAD.U32 R5, RZ, RZ, UR7 ;  /* 0x00000007ff057e24 */ /* 0x000fe4000f8e00ff */
[----:B------:R-:W-:Y:S02]  /*a8e0*/  IMAD R6, R4, UR8, RZ ;  /* 0x0000000804067c24 */ /* 0x000fe4000f8e02ff */
[----:B------:R-:W-:Y:S01]  /*a8f0*/  IMAD.U32 R4, RZ, RZ, UR6 ;  /* 0x00000006ff047e24 */ /* 0x000fe2000f8e00ff */
[----:B------:R-:W-:Y:S01]  /*a900*/  ULDC.64 UR6, c[0x0][0xad8] ;  /* 0x0002b60000067ab9 */ /* 0x000fe20000000a00 */
[----:B------:R-:W-:Y:S02]  /*a910*/  IMAD.U32 R5, RZ, RZ, UR4 ;  /* 0x00000004ff057e24 */ /* 0x000fe4000f8e00ff */
[----:B------:R-:W-:Y:S02]  /*a920*/  IMAD R7, R11, R7, R8 ;  /* 0x000000070b077224 */ /* 0x000fe400078e0208 */
[----:B------:R-:W-:-:S02]  /*a930*/  IMAD R9, R3, UR9, R6 ;  /* 0x0000000903097c24 */ /* 0x000fc4000f8e0206 */
[----:B------:R-:W-:Y:S01]  /*a940*/  IMAD.WIDE.U32 R4, R3, UR8, R4 ;  /* 0x0000000803047c25 */ /* 0x000fe2000f8e0004 */
[----:B------:R-:W-:-:S03]  /*a950*/  SHF.R.S32.HI R3, RZ, 0x1f, R7 ;  /* 0x0000001fff037819 */ /* 0x000fc60000011407 */
[----:B------:R-:W-:Y:S02]  /*a960*/  IMAD.IADD R5, R5, 0x1, R9 ;  /* 0x0000000105057824 */ /* 0x000fe400078e0209 */
[----:B------:R-:W-:Y:S02]  /*a970*/  IMAD R6, R3, UR6, RZ ;  /* 0x0000000603067c24 */ /* 0x000fe4000f8e02ff */
[----:B------:R-:W-:Y:S02]  /*a980*/  IMAD R8, R13, 0x80, R18 ;  /* 0x000000800d087824 */ /* 0x000fe400078e0212 */
[----:B-----5:R-:W-:Y:S02]  /*a990*/  IMAD R11, R0, R11, RZ ;  /* 0x0000000b000b7224 */ /* 0x020fe400078e02ff */
[C---:B------:R-:W-:Y:S02]  /*a9a0*/  IMAD R3, R7.reuse, UR7, R6 ;  /* 0x0000000707037c24 */ /* 0x040fe4000f8e0206 */
[----:B------:R-:W-:Y:S01]  /*a9b0*/  IMAD.WIDE.U32 R4, R7, UR6, R4 ;  /* 0x0000000607047c25 */ /* 0x000fe2000f8e0004 */
[----:B------:R-:W-:Y:S01]  /*a9c0*/  ISETP.GE.AND P2, PT, R8, R11, PT ;  /* 0x0000000b0800720c */ /* 0x000fe20003f46270 */
[----:B------:R-:W-:-:S02]  /*a9d0*/  ULDC.64 UR6, c[0x0][0xa80] ;  /* 0x0002a00000067ab9 */ /* 0x000fc40000000a00 */
[----:B------:R-:W-:Y:S01]  /*a9e0*/  IMAD.IADD R3, R5, 0x1, R3 ;  /* 0x0000000105037824 */ /* 0x000fe200078e0203 */
[----:B------:R-:W-:Y:S01]  /*a9f0*/  LEA R6, P3, R4, UR6, 0x1 ;  /* 0x0000000604067c11 */ /* 0x000fe2000f8608ff */
[----:B------:R-:W-:-:S03]  /*aa00*/  VIADD R0, R8, 0x20 ;  /* 0x0000002008007836 */ /* 0x000fc60000000000 */
[----:B------:R-:W-:Y:S01]  /*aa10*/  LEA.HI.X R3, R4, UR7, R3, 0x1, P3 ;  /* 0x0000000704037c11 */ /* 0x000fe200098f0c03 */
[----:B------:R0:W1:Y:S01]  /*aa20*/  SHFL.IDX PT, R7, R6, RZ, 0x181f ;  /* 0x00181fff06077589 */ /* 0x00006200000e0000 */
[-C--:B------:R-:W-:Y:S01]  /*aa30*/  ISETP.GE.AND P1, PT, R0, R11.reuse, PT ;  /* 0x0000000b0000720c */ /* 0x080fe20003f26270 */
[----:B------:R-:W-:Y:S02]  /*aa40*/  VIADD R0, R8, 0x40 ;  /* 0x0000004008007836 */ /* 0x000fe40000000000 */
[----:B------:R0:W2:Y:S03]  /*aa50*/  SHFL.IDX PT, R5, R3, RZ, 0x181f ;  /* 0x00181fff03057589 */ /* 0x0000a600000e0000 */
[----:B------:R-:W-:Y:S01]  /*aa60*/  ISETP.GE.AND P0, PT, R0, R11, PT ;  /* 0x0000000b0000720c */ /* 0x000fe20003f06270 */
[----:B------:R-:W-:-:S12]  /*aa70*/  @P2 BRA `(.L_x_321) ;  /* 0x0000000000242947 */ /* 0x000fd80003800000 */
[----:B------:R-:W-:Y:S02]  /*aa80*/  ULDC UR4, c[0x0][0xac8] ;  /* 0x0002b20000047ab9 */ /* 0x000fe40000000800 */
[----:B------:R-:W-:Y:S02]  /*aa90*/  ISETP.GE.AND P4, PT, R2, UR4, PT ;  /* 0x0000000402007c0c */ /* 0x000fe4000bf86270 */
[----:B------:R-:W-:-:S11]  /*aaa0*/  ISETP.GE.AND P5, PT, R16, UR4, PT ;  /* 0x0000000410007c0c */ /* 0x000fd6000bfa6270 */
[-C--:B-1----:R-:W-:Y:S02]  /*aab0*/  @!P4 LEA R12, P2, R2, R7.reuse, 0x1 ;  /* 0x00000007020cc211 */ /* 0x082fe400078408ff */
[----:B------:R-:W-:Y:S02]  /*aac0*/  @!P5 LEA R4, P3, R16, R7, 0x1 ;  /* 0x000000071004d211 */ /* 0x000fe400078608ff */
[-C--:B--2---:R-:W-:Y:S02]  /*aad0*/  @!P4 LEA.HI.X R13, R2, R5.reuse, R193, 0x1, P2 ;  /* 0x00000005020dc211 */ /* 0x084fe400010f0cc1 */
[----:B------:R-:W-:-:S03]  /*aae0*/  @!P5 LEA.HI.X R5, R16, R5, R192, 0x1, P3 ;  /* 0x000000051005d211 */ /* 0x000fc600018f0cc0 */
[----:B------:R3:W-:Y:S04]  /*aaf0*/  @!P4 ST.E.128 desc[UR48][R12.64], RZ ;  /* 0x000000ff0c00c985 */ /* 0x0007e8000c101d30 */
[----:B------:R3:W-:Y:S02]  /*ab00*/  @!P5 ST.E.128 desc[UR48][R4.64], RZ ;  /* 0x000000ff0400d985 */ /* 0x0007e4000c101d30 */
.L_x_321:
[----:B------:R-:W-:Y:S05]  /*ab10*/  BSYNC B1 ;  /* 0x0000000000017941 */ /* 0x000fea0003800000 */
.L_x_320:
[----:B--23--:R2:W3:Y:S01]  /*ab20*/  SHFL.IDX PT, R5, R3, 0x1, 0x181f ;  /* 0x00381f0003057f89 */ /* 0x00c4e200000e0000 */
[----:B------:R-:W-:Y:S03]  /*ab30*/  BSSY B1, `(.L_x_322) ;  /* 0x000000c000017945 */ /* 0x000fe60003800000 */
[----:B-1----:R2:W1:Y:S01]  /*ab40*/  SHFL.IDX PT, R7, R6, 0x1, 0x181f ;  /* 0x00381f0006077f89 */ /* 0x00246200000e0000 */
[----:B------:R-:W-:Y:S05]  /*ab50*/  @P1 BRA `(.L_x_323) ;  /* 0x0000000000241947 */ /* 0x000fea0003800000 */
[----:B------:R-:W-:Y:S02]  /*ab60*/  ULDC UR4, c[0x0][0xac8] ;  /* 0x0002b20000047ab9 */ /* 0x000fe40000000800 */
[----:B------:R-:W-:Y:S02]  /*ab70*/  ISETP.GE.AND P3, PT, R2, UR4, PT ;  /* 0x0000000402007c0c */ /* 0x000fe4000bf66270 */
[----:B------:R-:W-:-:S11]  /*ab80*/  ISETP.GE.AND P4, PT, R16, UR4, PT ;  /* 0x0000000410007c0c */ /* 0x000fd6000bf86270 */
[-C--:B-1----:R-:W-:Y:S02]  /*ab90*/  @!P3 LEA R12, P1, R2, R7.reuse, 0x1 ;  /* 0x00000007020cb211 */ /* 0x082fe400078208ff */
[----:B------:R-:W-:Y:S02]  /*aba0*/  @!P4 LEA R4, P2, R16, R7, 0x1 ;  /* 0x000000071004c211 */ /* 0x000fe400078408ff */
[-C--:B---3--:R-:W-:Y:S02]  /*abb0*/  @!P3 LEA.HI.X R13, R2, R5.reuse, R193, 0x1, P1 ;  /* 0x00000005020db211 */ /* 0x088fe400008f0cc1 */
[----:B------:R-:W-:-:S03]  /*abc0*/  @!P4 LEA.HI.X R5, R16, R5, R192, 0x1, P2 ;  /* 0x000000051005c211 */ /* 0x000fc600010f0cc0 */
[----:B------:R4:W-:Y:S04]  /*abd0*/  @!P3 ST.E.128 desc[UR48][R12.64], RZ ;  /* 0x000000ff0c00b985 */ /* 0x0009e8000c101d30 */
[----:B------:R4:W-:Y:S02]  /*abe0*/  @!P4 ST.E.128 desc[UR48][R4.64], RZ ;  /* 0x000000ff0400c985 */ /* 0x0009e4000c101d30 */
.L_x_323:
[----:B------:R-:W-:Y:S05]  /*abf0*/  BSYNC B1 ;  /* 0x0000000000017941 */ /* 0x000fea0003800000 */
.L_x_322:
[----:B---34-:R3:W4:Y:S01]  /*ac00*/  SHFL.IDX PT, R5, R3, 0x2, 0x181f ;  /* 0x00581f0003057f89 */ /* 0x01872200000e0000 */
        /* <DEDUP_REMOVED lines=8> */
[-C--:B----4-:R-:W-:Y:S02]  /*ac90*/  @!P2 LEA.HI.X R13, R2, R5.reuse, R193, 0x1, P0 ;  /* 0x00000005020da211 */ /* 0x090fe400000f0cc1 */
[----:B------:R-:W-:-:S03]  /*aca0*/  @!P3 LEA.HI.X R5, R16, R5, R192, 0x1, P1 ;  /* 0x000000051005b211 */ /* 0x000fc600008f0cc0 */
[----:B------:R1:W-:Y:S04]  /*acb0*/  @!P2 ST.E.128 desc[UR48][R12.64], RZ ;  /* 0x000000ff0c00a985 */ /* 0x0003e8000c101d30 */
[----:B------:R1:W-:Y:S02]  /*acc0*/  @!P3 ST.E.128 desc[UR48][R4.64], RZ ;  /* 0x000000ff0400b985 */ /* 0x0003e4000c101d30 */
.L_x_325:
[----:B------:R-:W-:Y:S05]  /*acd0*/  BSYNC B1 ;  /* 0x0000000000017941 */ /* 0x000fea0003800000 */
.L_x_324:
[----:B------:R-:W-:Y:S01]  /*ace0*/  VIADD R0, R8, 0x60 ;  /* 0x0000006008007836 */ /* 0x000fe20000000000 */
[----:B0-23--:R-:W0:Y:S04]  /*acf0*/  SHFL.IDX PT, R3, R3, 0x3, 0x181f ;  /* 0x00781f0003037f89 */ /* 0x00de2800000e0000 */
[----:B------:R-:W-:Y:S01]  /*ad00*/  ISETP.GE.AND P0, PT, R0, R11, PT ;  /* 0x0000000b0000720c */ /* 0x000fe20003f06270 */
[----:B-1--4-:R1:W2:-:S12]  /*ad10*/  SHFL.IDX PT, R5, R6, 0x3, 0x181f ;  /* 0x00781f0006057f89 */ /* 0x01229800000e0000 */
[----:B-1----:R-:W-:Y:S05]  /*ad20*/  @P0 BRA `(.L_x_316) ;  /* 0x0000000000240947 */ /* 0x002fea0003800000 */
[----:B------:R-:W-:Y:S02]  /*ad30*/  ULDC UR4, c[0x0][0xac8] ;  /* 0x0002b20000047ab9 */ /* 0x000fe40000000800 */
[----:B------:R-:W-:Y:S02]  /*ad40*/  ISETP.GE.AND P2, PT, R2, UR4, PT ;  /* 0x0000000402007c0c */ /* 0x000fe4000bf46270 */
[----:B------:R-:W-:-:S11]  /*ad50*/  ISETP.GE.AND P3, PT, R16, UR4, PT ;  /* 0x0000000410007c0c */ /* 0x000fd6000bf66270 */
[-C--:B--2---:R-:W-:Y:S02]  /*ad60*/  @!P2 LEA R6, P0, R2, R5.reuse, 0x1 ;  /* 0x000000050206a211 */ /* 0x084fe400078008ff */
[----:B------:R-:W-:Y:S02]  /*ad70*/  @!P3 LEA R4, P1, R16, R5, 0x1 ;  /* 0x000000051004b211 */ /* 0x000fe400078208ff */
[-C--:B0-----:R-:W-:Y:S02]  /*ad80*/  @!P2 LEA.HI.X R7, R2, R3.reuse, R193, 0x1, P0 ;  /* 0x000000030207a211 */ /* 0x081fe400000f0cc1 */
[----:B------:R-:W-:-:S03]  /*ad90*/  @!P3 LEA.HI.X R5, R16, R3, R192, 0x1, P1 ;  /* 0x000000031005b211 */ /* 0x000fc600008f0cc0 */
[----:B------:R1:W-:Y:S04]  /*ada0*/  @!P2 ST.E.128 desc[UR48][R6.64], RZ ;  /* 0x000000ff0600a985 */ /* 0x0003e8000c101d30 */
[----:B------:R1:W-:Y:S02]  /*adb0*/  @!P3 ST.E.128 desc[UR48][R4.64], RZ ;  /* 0x000000ff0400b985 */ /* 0x0003e4000c101d30 */
.L_x_316:
[----:B------:R-:W-:Y:S05]  /*adc0*/  BSYNC B0 ;  /* 0x0000000000007941 */ /* 0x000fea0003800000 */
.L_x_307:
[----:B------:R-:W-:Y:S02]  /*add0*/  ULDC UR4, c[0x0][0xc3c] ;  /* 0x00030f0000047ab9 */ /* 0x000fe40000000800 */
[----:B------:R-:W-:-:S13]  /*ade0*/  ISETP.GE.AND P0, PT, R51, UR4, PT ;  /* 0x0000000433007c0c */ /* 0x000fda000bf06270 */
[----:B------:R-:W-:Y:S05]  /*adf0*/  @!P0 BRA `(.L_x_326) ;  /* 0xffffff6000088947 */ /* 0x000fea000383ffff */
[----:B------:R-:W-:Y:S05]  /*ae00*/  EXIT ;  /* 0x000000000000794d */ /* 0x000fea0003800000 */
.L_x_281:
[----:B------:R-:W-:-:S08]  /*ae10*/  NOP ;  /* 0x0000000000007918 */ /* 0x000fd00000000000 */
[----:B------:R-:W0:-:S00]  /*ae20*/  USETMAXREG.DEALLOC.CTAPOOL 0x18 ;  /* 0x00000018000079c8 */ /* 0x000e0000080e0500 */
[----:B0-----:R-:W2:Y:S01]  /*ae30*/  LDL.LU R2, [R1+0x8] ;  /* 0x0000080001027983 */ /* 0x001ea20000300800 */
[----:B------:R-:W-:-:S06]  /*ae40*/  LOP3.LUT R0, R0, 0x3, RZ, 0xc0, !PT ;  /* 0x0000000300007812 */ /* 0x000fcc00078ec0ff */
[----:B------:R-:W0:Y:S02]  /*ae50*/  SHFL.IDX PT, R0, R0, RZ, 0x1f ;  /* 0x00001fff00007589 */ /* 0x000e2400000e0000 */
[----:B0-----:R-:W-:Y:S01]  /*ae60*/  ISETP.NE.AND P0, PT, R0, RZ, PT ;  /* 0x000000ff0000720c */ /* 0x001fe20003f05270 */
[----:B------:R-:W-:Y:S01]  /*ae70*/  IMAD.MOV.U32 R0, RZ, RZ, RZ ;  /* 0x000000ffff007224 */ /* 0x000fe200078e00ff */
[----:B--2---:R-:W-:-:S11]  /*ae80*/  LOP3.LUT R2, R2, 0xfffffffd, RZ, 0xc0, !PT ;  /* 0xfffffffd02027812 */ /* 0x004fd600078ec0ff */
[----:B------:R-:W-:-:S05]  /*ae90*/  @P0 LOP3.LUT R2, R2, 0x2, RZ, 0xfc, !PT ;  /* 0x0000000202020812 */ /* 0x000fca00078efcff */
[----:B------:R0:W-:Y:S01]  /*aea0*/  STL [R1+0x8], R2 ;  /* 0x0000080201007387 */ /* 0x0001e20000100800 */
[----:B------:R-:W-:Y:S05]  /*aeb0*/  @!P0 BRA `(.L_x_327) ;  /* 0x00000000002c8947 */ /* 0x000fea0003800000 */
[----:B------:R-:W1:Y:S08]  /*aec0*/  S2UR UR5, SR_CgaCtaId ;  /* 0x00000000000579c3 */ /* 0x000e700000008800 */
[----:B------:R-:W-:Y:S06]  /*aed0*/  BAR.SYNC.DEFER_BLOCKING 0x5, 0x180 ;  /* 0x0146000000007b1d */ /* 0x000fec0000010000 */
[----:B------:R-:W-:-:S02]  /*aee0*/  UMOV UR4, 0x400 ;  /* 0x0000040000047882 */ /* 0x000fc40000000000 */
[----:B-1----:R-:W-:-:S09]  /*aef0*/  ULEA UR4, UR5, UR4, 0x18 ;  /* 0x0000000405047291 */ /* 0x002fd2000f8ec03f */
[----:B------:R-:W1:Y:S04]  /*af00*/  LDS.128 R4, [UR4+0x298d0] ;  /* 0x0298d004ff047984 */ /* 0x000e680008000c00 */
[----:B-1----:R1:W-:Y:S01]  /*af10*/  STL [R1+0x14], R5 ;  /* 0x0000140501007387 */ /* 0x0023e20000100800 */
[----:B------:R-:W-:Y:S02]  /*af20*/  R2UR UR45, R7 ;  /* 0x00000000072d72ca */ /* 0x000fe400000e0000 */
[----:B------:R-:W-:Y:S01]  /*af30*/  R2UR UR36, R6 ;  /* 0x00000000062472ca */ /* 0x000fe200000e0000 */
[----:B------:R1:W-:Y:S01]  /*af40*/  STL [R1+0x10], R4 ;  /* 0x0000100401007387 */ /* 0x0003e20000100800 */
[----:B------:R-:W-:Y:S06]  /*af50*/  BAR.ARV 0x4, 0x180 ;  /* 0x0106000000007b1d */ /* 0x000fec0000002000 */
[----:B------:R-:W-:Y:S07]  /*af60*/  BRA `(.L_x_328) ;  /* 0x0000000800247947 */ /* 0x000fee0003800000 */
.L_x_327:
[----:B0-----:R-:W0:Y:S01]  /*af70*/  S2R R2, SR_TID.X ;  /* 0x0000000000027919 */ /* 0x001e220000002100 */
[----:B------:R-:W-:Y:S01]  /*af80*/  ULDC UR4, c[0x0][0xc3c] ;  /* 0x00030f0000047ab9 */ /* 0x000fe20000000800 */
[----:B------:R-:W1:Y:S01]  /*af90*/  LDC R9, c[0x0][0xc38] ;  /* 0x00030e00ff097b82 */ /* 0x000e620000000800 */
[----:B0-----:R-:W-:-:S04]  /*afa0*/  LOP3.LUT R5, R2, 0x1f, RZ, 0xc0, !PT ;  /* 0x0000001f02057812 */ /* 0x001fc800078ec0ff */
[----:B------:R-:W-:-:S04]  /*afb0*/  ISETP.NE.AND P0, PT, R5, 0x1f, PT ;  /* 0x0000001f0500780c */ /* 0x000fc80003f05270 */
[----:B------:R-:W-:-:S13]  /*afc0*/  ISETP.GE.OR P1, PT, R5, UR4, !P0 ;  /* 0x0000000405007c0c */ /* 0x000fda000c726670 */
[----:B------:R-:W0:Y:S02]  /*afd0*/  @!P1 LDC.64 R2, c[0x0][0xc80] ;  /* 0x00032000ff029b82 */ /* 0x000e240000000a00 */
[----:B0-----:R-:W-:-:S05]  /*afe0*/  @!P1 IMAD.WIDE.U32 R2, R5, 0x4, R2 ;  /* 0x0000000405029825 */ /* 0x001fca00078e0002 */
[----:B------:R-:W2:Y:S01]  /*aff0*/  @!P1 LDG.E R0, desc[UR48][R2.64] ;  /* 0x0000003002009981 */ /* 0x000ea2000c1e1900 */
[C---:B------:R-:W-:Y:S01]  /*b000*/  ISETP.NE.AND P1, PT, R5.reuse, RZ, PT ;  /* 0x000000ff0500720c */ /* 0x040fe20003f25270 */
[----:B------:R-:W-:Y:S01]  /*b010*/  UMOV UR45, URZ ;  /* 0x0000003f002d7c82 */ /* 0x000fe20008000000 */
[C---:B------:R-:W-:Y:S02]  /*b020*/  ISETP.GE.U32.AND P2, PT, R5.reuse, 0x2, PT ;  /* 0x000000020500780c */ /* 0x040fe40003f46070 */
[C---:B------:R-:W-:Y:S02]  /*b030*/  ISETP.GE.U32.AND P3, PT, R5.reuse, 0x4, PT ;  /* 0x000000040500780c */ /* 0x040fe40003f66070 */
[C---:B------:R-:W-:Y:S02]  /*b040*/  ISETP.GE.U32.AND P4, PT, R5.reuse, 0x8, PT ;  /* 0x000000080500780c */ /* 0x040fe40003f86070 */
[----:B------:R-:W-:Y:S01]  /*b050*/  ISETP.GE.U32.AND P5, PT, R5, 0x10, PT ;  /* 0x000000100500780c */ /* 0x000fe20003fa6070 */
[----:B--2---:R-:W0:Y:S02]  /*b060*/  SHFL.UP PT, R4, R0, 0x1, RZ ;  /* 0x0420000000047989 */ /* 0x004e2400000e00ff */
[----:B0-----:R-:W-:-:S05]  /*b070*/  SEL R7, R4, RZ, P1 ;  /* 0x000000ff04077207 */ /* 0x001fca0000800000 */
[----:B------:R-:W-:-:S05]  /*b080*/  IMAD.IADD R7, R0, 0x1, R7 ;  /* 0x0000000100077824 */ /* 0x000fca00078e0207 */
[----:B------:R-:W0:Y:S02]  /*b090*/  SHFL.UP PT, R4, R7, 0x2, RZ ;  /* 0x0440000007047989 */ /* 0x000e2400000e00ff */
[----:B0-----:R-:W-:-:S05]  /*b0a0*/  SEL R4, R4, RZ, P2 ;  /* 0x000000ff04047207 */ /* 0x001fca0001000000 */
[----:B------:R-:W-:-:S05]  /*b0b0*/  IMAD.IADD R4, R7, 0x1, R4 ;  /* 0x0000000107047824 */ /* 0x000fca00078e0204 */
[----:B------:R-:W0:Y:S02]  /*b0c0*/  SHFL.UP PT, R6, R4, 0x4, RZ ;  /* 0x0480000004067989 */ /* 0x000e2400000e00ff */
[----:B0-----:R-:W-:-:S05]  /*b0d0*/  SEL R3, R6, RZ, P3 ;  /* 0x000000ff06037207 */ /* 0x001fca0001800000 */
[----:B------:R-:W-:Y:S02]  /*b0e0*/  IMAD.IADD R3, R4, 0x1, R3 ;  /* 0x0000000104037824 */ /* 0x000fe400078e0203 */
[----:B------:R-:W0:Y:S03]  /*b0f0*/  S2R R4, SR_CTAID.X ;  /* 0x0000000000047919 */ /* 0x000e260000002500 */
[----:B------:R-:W2:Y:S02]  /*b100*/  SHFL.UP PT, R2, R3, 0x8, RZ ;  /* 0x0500000003027989 */ /* 0x000ea400000e00ff */
[----:B--2---:R-:W-:-:S05]  /*b110*/  SEL R2, R2, RZ, P4 ;  /* 0x000000ff02027207 */ /* 0x004fca0002000000 */
[----:B------:R-:W-:-:S05]  /*b120*/  IMAD.IADD R8, R3, 0x1, R2 ;  /* 0x0000000103087824 */ /* 0x000fca00078e0202 */
[----:B------:R-:W2:Y:S02]  /*b130*/  SHFL.UP PT, R2, R8, 0x10, RZ ;  /* 0x0600000008027989 */ /* 0x000ea400000e00ff */
[----:B--2---:R-:W-:-:S05]  /*b140*/  SEL R7, R2, RZ, P5 ;  /* 0x000000ff02077207 */ /* 0x004fca0002800000 */
[----:B------:R-:W-:-:S05]  /*b150*/  IMAD.IADD R2, R8, 0x1, R7 ;  /* 0x0000000108027824 */ /* 0x000fca00078e0207 */
[----:B------:R-:W1:Y:S02]  /*b160*/  SHFL.IDX PT, R6, R2, 0x1f, 0x1f ;  /* 0x03e01f0002067f89 */ /* 0x000e6400000e0000 */
[----:B-1----:R-:W-:Y:S02]  /*b170*/  IMAD R7, R6, R9, RZ ;  /* 0x0000000906077224 */ /* 0x002fe400078e02ff */
[----:B------:R-:W-:Y:S02]  /*b180*/  IMAD.MOV.U32 R6, RZ, RZ, RZ ;  /* 0x000000ffff067224 */ /* 0x000fe400078e00ff */
[----:B------:R-:W-:Y:S01]  /*b190*/  IMAD.MOV.U32 R10, RZ, RZ, R7 ;  /* 0x000000ffff0a7224 */ /* 0x000fe200078e0007 */
[----:B0-----:R-:W-:-:S13]  /*b1a0*/  ISETP.GT.AND P6, PT, R7, R4, PT ;  /* 0x000000040700720c */ /* 0x001fda0003fc4270 */
[----:B------:R-:W-:Y:S05]  /*b1b0*/  @P6 BRA `(.L_x_329) ;  /* 0x0000000000a46947 */ /* 0x000fea0003800000 */
[----:B------:R-:W-:Y:S01]  /*b1c0*/  IMAD.MOV.U32 R7, RZ, RZ, R10 ;  /* 0x000000ffff077224 */ /* 0x000fe200078e000a */
[----:B------:R-:W-:Y:S01]  /*b1d0*/  UMOV UR45, URZ ;  /* 0x0000003f002d7c82 */ /* 0x000fe20008000000 */
[----:B------:R-:W-:Y:S01]  /*b1e0*/  ULDC UR6, c[0x0][0xc3c] ;  /* 0x00030f0000067ab9 */ /* 0x000fe20000000800 */
[----:B------:R-:W-:-:S05]  /*b1f0*/  ULDC UR5, c[0x0][0xc3c] ;  /* 0x00030f0000057ab9 */ /* 0x000fca0000000800 */
.L_x_333:
[----:B------:R-:W-:-:S03]  /*b200*/  UIADD3 UR4, UR45, 0x1f, URZ ;  /* 0x0000001f2d047890 */ /* 0x000fc6000fffe03f */
[----:B------:R-:W-:Y:S01]  /*b210*/  UMOV UR45, UR5 ;  /* 0x00000005002d7c82 */ /* 0x000fe20008000000 */
[----:B------:R-:W-:-:S06]  /*b220*/  UISETP.GE.AND UP0, UPT, UR4, UR6, UPT ;  /* 0x000000060400728c */ /* 0x000fcc000bf06270 */
[----:B------:R-:W-:-:S13]  /*b230*/  PLOP3.LUT P6, PT, PT, PT, UP0, 0x40, 0x0 ;  /* 0x000000000000781c */ /* 0x000fda0003fce808 */
[----:B------:R-:W-:Y:S05]  /*b240*/  @!P6 BRA `(.L_x_330) ;  /* 0x000000040034e947 */ /* 0x000fea0003800000 */
[----:B------:R-:W-:Y:S01]  /*b250*/  UMOV UR45, UR4 ;  /* 0x00000004002d7c82 */ /* 0x000fe20008000000 */
[----:B------:R-:W-:Y:S01]  /*b260*/  BSSY B0, `(.L_x_331) ;  /* 0x0000008000007945 */ /* 0x000fe20003800000 */
[----:B------:R-:W-:Y:S02]  /*b270*/  VIADD R9, R5, UR45 ;  /* 0x0000002d05097c36 */ /* 0x000fe40008000000 */
[----:B------:R-:W-:-:S03]  /*b280*/  IMAD.MOV.U32 R0, RZ, RZ, RZ ;  /* 0x000000ffff007224 */ /* 0x000fc600078e00ff */
[----:B------:R-:W-:-:S13]  /*b290*/  ISETP.GE.OR P6, PT, R9, UR6, !P0 ;  /* 0x0000000609007c0c */ /* 0x000fda000c7c6670 */
[----:B------:R-:W-:Y:S05]  /*b2a0*/  @P6 BRA `(.L_x_332) ;  /* 0x00000000000c6947 */ /* 0x000fea0003800000 */
[----:B------:R-:W0:Y:S02]  /*b2b0*/  LDC.64 R2, c[0x0][0xc80] ;  /* 0x00032000ff027b82 */ /* 0x000e240000000a00 */
[----:B0-----:R-:W-:-:S05]  /*b2c0*/  IMAD.WIDE R2, R9, 0x4, R2 ;  /* 0x0000000409027825 */ /* 0x001fca00078e0202 */
[----:B------:R0:W5:Y:S02]  /*b2d0*/  LDG.E R0, desc[UR48][R2.64] ;  /* 0x0000003002007981 */ /* 0x000164000c1e1900 */
.L_x_332:
[----:B------:R-:W-:Y:S05]  /*b2e0*/  BSYNC B0 ;  /* 0x0000000000007941 */ /* 0x000fea0003800000 */
.L_x_331:
[----:B0----5:R-:W0:Y:S02]  /*b2f0*/  SHFL.UP PT, R2, R0, 0x1, RZ ;  /* 0x0420000000027989 */ /* 0x021e2400000e00ff */
[----:B0-----:R-:W-:-:S05]  /*b300*/  SEL R3, R2, RZ, P1 ;  /* 0x000000ff02037207 */ /* 0x001fca0000800000 */
[----:B------:R-:W-:-:S05]  /*b310*/  IMAD.IADD R3, R0, 0x1, R3 ;  /* 0x0000000100037824 */ /* 0x000fca00078e0203 */
[----:B------:R-:W0:Y:S02]  /*b320*/  SHFL.UP PT, R2, R3, 0x2, RZ ;  /* 0x0440000003027989 */ /* 0x000e2400000e00ff */
        /* <DEDUP_REMOVED lines=11> */
[----:B------:R-:W0:Y:S03]  /*b3e0*/  LDC R9, c[0x0][0xc38] ;  /* 0x00030e00ff097b82 */ /* 0x000e260000000800 */
[----:B------:R-:W0:Y:S02]  /*b3f0*/  SHFL.IDX PT, R12, R2, 0x1f, 0x1f ;  /* 0x03e01f00020c7f89 */ /* 0x000e2400000e0000 */
[----:B0-----:R-:W-:-:S04]  /*b400*/  IMAD R12, R12, R9, RZ ;  /* 0x000000090c0c7224 */ /* 0x001fc800078e02ff */
[----:B------:R-:W-:-:S05]  /*b410*/  IMAD.IADD R7, R12, 0x1, R7 ;  /* 0x000000010c077824 */ /* 0x000fca00078e0207 */
[----:B------:R-:W-:-:S13]  /*b420*/  ISETP.GT.AND P6, PT, R7, R4, PT ;  /* 0x000000040700720c */ /* 0x000fda0003fc4270 */
[----:B------:R-:W-:Y:S05]  /*b430*/  @!P6 BRA `(.L_x_333) ;  /* 0xfffffffc0070e947 */ /* 0x000fea000383ffff */
[----:B------:R-:W-:-:S07]  /*b440*/  IMAD.MOV.U32 R10, RZ, RZ, R12 ;  /* 0x000000ffff0a7224 */ /* 0x000fce00078e000c */
.L_x_329:
[----:B------:R-:W-:-:S04]  /*b450*/  IMAD.IADD R8, R7, 0x1, -R10 ;  /* 0x0000000107087824 */ /* 0x000fc800078e0a0a */
[----:B------:R-:W-:-:S05]  /*b460*/  IMAD R3, R2, R9, R8 ;  /* 0x0000000902037224 */ /* 0x000fca00078e0208 */
[----:B------:R-:W-:-:S13]  /*b470*/  ISETP.GT.AND P0, PT, R3, R4, PT ;  /* 0x000000040300720c */ /* 0x000fda0003f04270 */
[----:B------:R-:W-:Y:S02]  /*b480*/  VOTEU.ANY UR5, UPT, !P0 ;  /* 0x0000000000057886 */ /* 0x000fe400040e0100 */
[----:B------:R-:W-:Y:S02]  /*b490*/  UPOPC UR4, UR5 ;  /* 0x00000005000472bf */ /* 0x000fe40008000000 */
[----:B------:R-:W-:-:S04]  /*b4a0*/  ISETP.NE.AND P0, PT, RZ, UR5, PT ;  /* 0x00000005ff007c0c */ /* 0x000fc8000bf05270 */
[----:B------:R-:W-:-:S05]  /*b4b0*/  IMAD.U32 R11, RZ, RZ, UR4 ;  /* 0x00000004ff0b7e24 */ /* 0x000fca000f8e00ff */
[----:B------:R-:W0:Y:S02]  /*b4c0*/  SHFL.IDX PT, R0, R0, R11, 0x1f ;  /* 0x00001f0b00007589 */ /* 0x000e2400000e0000 */
[----:B0-----:R-:W-:-:S04]  /*b4d0*/  IABS R7, R0 ;  /* 0x0000000000077213 */ /* 0x001fc80000000000 */
[----:B------:R-:W0:Y:S08]  /*b4e0*/  I2F.RP R10, R7 ;  /* 0x00000007000a7306 */ /* 0x000e300000209400 */
[----:B0-----:R-:W0:Y:S02]  /*b4f0*/  MUFU.RCP R10, R10 ;  /* 0x0000000a000a7308 */ /* 0x001e240000001000 */
[----:B0-----:R-:W-:-:S06]  /*b500*/  VIADD R3, R10, 0xffffffe ;  /* 0x0ffffffe0a037836 */ /* 0x001fcc0000000000 */
[----:B------:R-:W0:Y:S01]  /*b510*/  F2I.FTZ.U32.TRUNC.NTZ R3, R3 ;  /* 0x0000000300037305 */ /* 0x000e22000021f000 */
[----:B------:R-:W-:Y:S05]  /*b520*/  @!P0 BRA `(.L_x_334) ;  /* 0x00000000000c8947 */ /* 0x000fea0003800000 */
[----:B------:R-:W-:-:S06]  /*b530*/  UIADD3 UR5, UR4, -0x1, URZ ;  /* 0xffffffff04057890 */ /* 0x000fcc000fffe03f */
[----:B------:R-:W-:-:S05]  /*b540*/  IMAD.U32 R11, RZ, RZ, UR5 ;  /* 0x00000005ff0b7e24 */ /* 0x000fca000f8e00ff */
[----:B------:R1:W2:Y:S02]  /*b550*/  SHFL.IDX PT, R6, R2, R11, 0x1f ;  /* 0x00001f0b02067589 */ /* 0x0002a400000e0000 */
.L_x_334:
[--C-:B01----:R-:W-:Y:S01]  /*b560*/  IMAD.MOV R2, RZ, RZ, -R3.reuse ;  /* 0x000000ffff027224 */ /* 0x103fe200078e0a03 */
[----:B------:R-:W-:Y:S01]  /*b570*/  UIADD3 UR45, UR4, UR45, URZ ;  /* 0x0000002d042d7290 */ /* 0x000fe2000fffe03f */
[----:B--2---:R-:W-:Y:S02]  /*b580*/  IMAD R6, R6, R9, R8 ;  /* 0x0000000906067224 */ /* 0x004fe400078e0208 */
[----:B------:R-:W-:Y:S02]  /*b590*/  IMAD R9, R2, R7, RZ ;  /* 0x0000000702097224 */ /* 0x000fe400078e02ff */
[----:B------:R-:W-:Y:S01]  /*b5a0*/  IMAD.MOV.U32 R2, RZ, RZ, RZ ;  /* 0x000000ffff027224 */ /* 0x000fe200078e00ff */
[----:B------:R1:W-:Y:S03]  /*b5b0*/  STL [R1+0x10], R6 ;  /* 0x0000100601007387 */ /* 0x0003e60000100800 */
[----:B------:R-:W-:-:S04]  /*b5c0*/  IMAD.HI.U32 R2, R3, R9, R2 ;  /* 0x0000000903027227 */ /* 0x000fc800078e0002 */
[----:B------:R-:W-:Y:S01]  /*b5d0*/  IMAD.IADD R9, R4, 0x1, -R6 ;  /* 0x0000000104097824 */ /* 0x000fe200078e0a06 */
[----:B------:R-:W-:-:S04]  /*b5e0*/  IABS R4, R0 ;  /* 0x0000000000047213 */ /* 0x000fc80000000000 */
[----:B------:R-:W-:Y:S01]  /*b5f0*/  IABS R3, R9 ;  /* 0x0000000900037213 */ /* 0x000fe20000000000 */
[----:B------:R-:W-:-:S04]  /*b600*/  IMAD.MOV R4, RZ, RZ, -R4 ;  /* 0x000000ffff047224 */ /* 0x000fc800078e0a04 */
[----:B------:R-:W-:-:S04]  /*b610*/  IMAD.HI.U32 R2, R2, R3, RZ ;  /* 0x0000000302027227 */ /* 0x000fc800078e00ff */
[----:B------:R-:W-:Y:S01]  /*b620*/  IMAD R4, R2, R4, R3 ;  /* 0x0000000402047224 */ /* 0x000fe200078e0203 */
[----:B------:R-:W-:-:S04]  /*b630*/  LOP3.LUT R3, R9, R0, RZ, 0x3c, !PT ;  /* 0x0000000009037212 */ /* 0x000fc800078e3cff */
[----:B------:R-:W-:Y:S02]  /*b640*/  ISETP.GT.U32.AND P1, PT, R7, R4, PT ;  /* 0x000000040700720c */ /* 0x000fe40003f24070 */
[----:B------:R-:W-:-:S11]  /*b650*/  ISETP.GE.AND P2, PT, R3, RZ, PT ;  /* 0x000000ff0300720c */ /* 0x000fd60003f46270 */
[----:B------:R-:W-:Y:S02]  /*b660*/  @!P1 IMAD.IADD R4, R4, 0x1, -R7 ;  /* 0x0000000104049824 */ /* 0x000fe400078e0a07 */
[----:B------:R-:W-:Y:S01]  /*b670*/  @!P1 VIADD R2, R2, 0x1 ;  /* 0x0000000102029836 */ /* 0x000fe20000000000 */
[----:B------:R-:W-:Y:S02]  /*b680*/  ISETP.NE.AND P1, PT, R0, RZ, PT ;  /* 0x000000ff0000720c */ /* 0x000fe40003f25270 */
[----:B------:R-:W-:-:S13]  /*b690*/  ISETP.GE.U32.AND P0, PT, R4, R7, PT ;  /* 0x000000070400720c */ /* 0x000fda0003f06070 */
[----:B------:R-:W-:-:S04]  /*b6a0*/  @P0 VIADD R2, R2, 0x1 ;  /* 0x0000000102020836 */ /* 0x000fc80000000000 */
[----:B------:R-:W-:Y:S01]  /*b6b0*/  @!P2 IMAD.MOV R2, RZ, RZ, -R2 ;  /* 0x000000ffff02a224 */ /* 0x000fe200078e0a02 */
[----:B------:R-:W-:-:S04]  /*b6c0*/  @!P1 LOP3.LUT R2, RZ, R0, RZ, 0x33, !PT ;  /* 0x00000000ff029212 */ /* 0x000fc800078e33ff */
[----:B------:R-:W-:Y:S01]  /*b6d0*/  R2UR UR36, R2 ;  /* 0x00000000022472ca */ /* 0x000fe200000e0000 */
[----:B------:R-:W-:-:S04]  /*b6e0*/  IMAD.MOV R3, RZ, RZ, -R2 ;  /* 0x000000ffff037224 */ /* 0x000fc800078e0a02 */
[----:B------:R-:W-:-:S05]  /*b6f0*/  IMAD R0, R0, R3, R9 ;  /* 0x0000000300007224 */ /* 0x000fca00078e0209 */
[----:B------:R1:W-:Y:S01]  /*b700*/  STL [R1+0x14], R0 ;  /* 0x0000140001007387 */ /* 0x0003e20000100800 */
[----:B------:R-:W-:Y:S05]  /*b710*/  BRA `(.L_x_335) ;  /* 0x00000000000c7947 */ /* 0x000fea0003800000 */
.L_x_330:
[----:B------:R0:W-:Y:S01]  /*b720*/  STL [R1+0x10], R4 ;  /* 0x0000100401007387 */ /* 0x0001e20000100800 */
[----:B------:R-:W-:-:S03]  /*b730*/  UMOV UR36, URZ ;  /* 0x0000003f00247c82 */ /* 0x000fc60008000000 */
[----:B------:R0:W-:Y:S02]  /*b740*/  STL [R1+0x14], RZ ;  /* 0x000014ff01007387 */ /* 0x0001e40000100800 */
.L_x_335:
[----:B------:R-:W2:Y:S04]  /*b750*/  LDL R2, [R1+0x14] ;  /* 0x0000140001027983 */ /* 0x000ea80000100800 */
[----:B0-----:R-:W3:Y:S01]  /*b760*/  LDL R4, [R1+0x10] ;  /* 0x0000100001047983 */ /* 0x001ee20000100800 */
[----:B------:R-:W-:-:S13]  /*b770*/  ISETP.NE.AND P0, PT, R5, RZ, PT ;  /* 0x000000ff0500720c */ /* 0x000fda0003f05270 */
[----:B------:R-:W0:Y:S01]  /*b780*/  @!P0 S2R R3, SR_CgaCtaId ;  /* 0x0000000000038919 */ /* 0x000e220000008800 */
[----:B-1----:R-:W-:Y:S01]  /*b790*/  @!P0 MOV R0, 0x400 ;  /* 0x0000040000008802 */ /* 0x002fe20000000f00 */
[----:B------:R-:W-:Y:S02]  /*b7a0*/  IMAD.U32 R6, RZ, RZ, UR36 ;  /* 0x00000024ff067e24 */ /* 0x000fe4000f8e00ff */
[----:B------:R-:W-:Y:S01]  /*b7b0*/  IMAD.U32 R7, RZ, RZ, UR45 ;  /* 0x0000002dff077e24 */ /* 0x000fe2000f8e00ff */
[----:B0-----:R-:W-:Y:S01]  /*b7c0*/  @!P0 LEA R0, R3, R0, 0x18 ;  /* 0x0000000003008211 */ /* 0x001fe200078ec0ff */
[----:B--2---:R-:W-:-:S05]  /*b7d0*/  IMAD.MOV.U32 R5, RZ, RZ, R2 ;  /* 0x000000ffff057224 */ /* 0x004fca00078e0002 */
[----:B---3--:R2:W-:Y:S01]  /*b7e0*/  @!P0 STS.128 [R0+0x298d0], R4 ;  /* 0x0298d00400008388 */ /* 0x0085e20000000c00 */
[----:B------:R-:W-:Y:S06]  /*b7f0*/  BAR.ARV 0x5, 0x180 ;  /* 0x0146000000007b1d */ /* 0x000fec0000002000 */
.L_x_328:
[----:B--2---:R-:W-:Y:S01]  /*b800*/  IMAD.MOV.U32 R0, RZ, RZ, 0x1 ;  /* 0x00000001ff007424 */ /* 0x004fe200078e00ff */
[----:B------:R-:W-:Y:S01]  /*b810*/  ULDC UR4, c[0x0][0xc3c] ;  /* 0x00030f0000047ab9 */ /* 0x000fe20000000800 */
[----:B------:R2:W-:Y:S01]  /*b820*/  STL [R1+0x28], RZ ;  /* 0x000028ff01007387 */ /* 0x0005e20000100800 */
[----:B------:R-:W-:Y:S01]  /*b830*/  UISETP.GE.AND UP0, UPT, UR45, UR4, UPT ;  /* 0x000000042d00728c */ /* 0x000fe2000bf06270 */
[----:B------:R-:W-:Y:S02]  /*b840*/  IMAD.MOV.U32 R18, RZ, RZ, RZ ;  /* 0x000000ffff127224 */ /* 0x000fe400078e00ff */
[----:B------:R2:W-:Y:S03]  /*b850*/  STL [R1], R0 ;  /* 0x0000000001007387 */ /* 0x0005e60000100800 */
[----:B------:R-:W-:-:S13]  /*b860*/  PLOP3.LUT P0, PT, PT, PT, UP0, 0x80, 0x0 ;  /* 0x000000000000781c */ /* 0x000fda0003f0f008 */
[----:B--2---:R-:W-:Y:S05]  /*b870*/  @P0 BRA `(.L_x_336) ;  /* 0x00000044000c0947 */ /* 0x004fea0003800000 */
[----:B------:R-:W2:Y:S01]  /*b880*/  S2R R11, SR_TID.X ;  /* 0x00000000000b7919 */ /* 0x000ea20000002100 */
[----:B------:R-:W3:Y:S01]  /*b890*/  S2UR UR5, SR_CgaCtaId ;  /* 0x00000000000579c3 */ /* 0x000ee20000008800 */
[----:B------:R-:W-:Y:S01]  /*b8a0*/  UMOV UR4, 0x400 ;  /* 0x0000040000047882 */ /* 0x000fe20000000000 */
[----:B------:R-:W-:Y:S01]  /*b8b0*/  IMAD.MOV.U32 R18, RZ, RZ, RZ ;  /* 0x000000ffff127224 */ /* 0x000fe200078e00ff */
[----:B------:R-:W-:Y:S01]  /*b8c0*/  ULDC UR43, c[0x0][0xc] ;  /* 0x00000300002b7ab9 */ /* 0x000fe20000000800 */
[----:B------:R-:W-:Y:S02]  /*b8d0*/  ULOP3.LUT UR39, UR38, 0x1, URZ, 0xfc, !UPT ;  /* 0x0000000126277892 */ /* 0x000fe4000f8efc3f */
[----:B------:R-:W-:Y:S01]  /*b8e0*/  ULOP3.LUT UR44, UR38, 0x2, URZ, 0xfc, !UPT ;  /* 0x00000002262c7892 */ /* 0x000fe2000f8efc3f */
[----:B------:R-:W-:Y:S01]  /*b8f0*/  ULDC.64 UR52, c[0x0][0x198] ;  /* 0x0000660000347ab9 */ /* 0x000fe20000000a00 */
[----:B---3--:R-:W-:-:S06]  /*b900*/  ULEA UR4, UR5, UR4, 0x18 ;  /* 0x0000000405047291 */ /* 0x008fcc000f8ec03f */
[----:B------:R-:W-:Y:S01]  /*b910*/  IMAD.U32 R17, RZ, RZ, UR4 ;  /* 0x00000004ff117e24 */ /* 0x000fe2000f8e00ff */
[C---:B--2---:R-:W-:Y:S01]  /*b920*/  LOP3.LUT R10, R11.reuse, 0x7f, RZ, 0xc0, !PT ;  /* 0x0000007f0b0a7812 */ /* 0x044fe200078ec0ff */
[C---:B-1----:R-:W-:Y:S01]  /*b930*/  IMAD.SHL.U32 R4, R11.reuse, 0x80, RZ ;  /* 0x000000800b047824 */ /* 0x042fe200078e00ff */
[C---:B------:R-:W-:Y:S01]  /*b940*/  LOP3.LUT P0, RZ, R11.reuse, 0x4, RZ, 0xc0, !PT ;  /* 0x000000040bff7812 */ /* 0x040fe2000780c0ff */
[C---:B------:R-:W-:Y:S01]  /*b950*/  IMAD.SHL.U32 R3, R11.reuse, 0x10, RZ ;  /* 0x000000100b037824 */ /* 0x040fe200078e00ff */
[----:B------:R-:W-:Y:S01]  /*b960*/  SHF.R.U32.HI R5, RZ, 0x5, R10 ;  /* 0x00000005ff057819 */ /* 0x000fe2000001160a */
[C---:B0-----:R-:W-:Y:S01]  /*b970*/  IMAD.SHL.U32 R2, R11.reuse, 0x20, RZ ;  /* 0x000000200b027824 */ /* 0x041fe200078e00ff */
[----:B------:R-:W-:Y:S01]  /*b980*/  LOP3.LUT R6, R4, 0x380, RZ, 0xc0, !PT ;  /* 0x0000038004067812 */ /* 0x000fe200078ec0ff */
[----:B------:R-:W-:Y:S01]  /*b990*/  IMAD.SHL.U32 R8, R11, 0x4, RZ ;  /* 0x000000040b087824 */ /* 0x000fe200078e00ff */
[----:B------:R-:W-:Y:S01]  /*b9a0*/  LOP3.LUT R0, R3, 0x1b0, RZ, 0xc0, !PT ;  /* 0x000001b003007812 */ /* 0x000fe200078ec0ff */
[----:B------:R-:W-:-:S02]  /*b9b0*/  IMAD.SHL.U32 R7, R5, 0x200, RZ ;  /* 0x0000020005077824 */ /* 0x000fc400078e00ff */
[----:B------:R-:W-:Y:S02]  /*b9c0*/  IMAD R6, R5, 0x10, R6 ;  /* 0x0000001005067824 */ /* 0x000fe400078e0206 */
[----:B------:R-:W-:Y:S01]  /*b9d0*/  IMAD.SHL.U32 R5, R11, 0x2, RZ ;  /* 0x000000020b057824 */ /* 0x000fe200078e00ff */
[----:B------:R-:W-:-:S04]  /*b9e0*/  LOP3.LUT R9, R7, 0x60, R2, 0xf8, !PT ;  /* 0x0000006007097812 */ /* 0x000fc800078ef802 */
[----:B------:R-:W-:Y:S02]  /*b9f0*/  LOP3.LUT R0, R0, 0x30, R5, 0x78, !PT ;  /* 0x0000003000007812 */ /* 0x000fe400078e7805 */
[----:B------:R-:W-:-:S04]  /*ba00*/  LOP3.LUT R5, R7, 0x40, R3, 0xf8, !PT ;  /* 0x0000004007057812 */ /* 0x000fc800078ef803 */
[----:B------:R-:W-:Y:S02]  /*ba10*/  LOP3.LUT R0, R5, R0, RZ, 0xfc, !PT ;  /* 0x0000000005007212 */ /* 0x000fe400078efcff */
[----:B------:R-:W-:-:S04]  /*ba20*/  LOP3.LUT R5, R2, 0x80, RZ, 0xc0, !PT ;  /* 0x0000008002057812 */ /* 0x000fc800078ec0ff */
[----:B------:R-:W-:-:S04]  /*ba30*/  LOP3.LUT R5, R5, 0x10, R11, 0xf8, !PT ;  /* 0x0000001005057812 */ /* 0x000fc800078ef80b */
[----:B------:R-:W-:Y:S02]  /*ba40*/  LOP3.LUT R7, R5, 0x10, R8, 0x78, !PT ;  /* 0x0000001005077812 */ /* 0x000fe400078e7808 */
[----:B------:R-:W-:Y:S02]  /*ba50*/  LOP3.LUT R5, R6, 0x70, R3, 0x78, !PT ;  /* 0x0000007006057812 */ /* 0x000fe400078e7803 */
[----:B------:R-:W-:Y:S02]  /*ba60*/  LOP3.LUT R6, R9, 0x100, R2, 0xf8, !PT ;  /* 0x0000010009067812 */ /* 0x000fe400078ef802 */
[----:B------:R-:W-:Y:S02]  /*ba70*/  LOP3.LUT R5, R5, 0xc00, R4, 0xf8, !PT ;  /* 0x00000c0005057812 */ /* 0x000fe400078ef804 */
[----:B------:R-:W-:-:S03]  /*ba80*/  LOP3.LUT R4, R6, R7, RZ, 0xfc, !PT ;  /* 0x0000000706047212 */ /* 0x000fc600078efcff */
[----:B------:R0:W-:Y:S04]  /*ba90*/  STL [R1+0x1c], R5 ;  /* 0x00001c0501007387 */ /* 0x0001e80000100800 */
[----:B------:R1:W-:Y:S01]  /*baa0*/  STL [R1+0x18], R4 ;  /* 0x0000180401007387 */ /* 0x0003e20000100800 */
[----:B0-----:R-:W-:Y:S02]  /*bab0*/  SHF.R.U32.HI R5, RZ, 0x2, R10 ;  /* 0x00000002ff057819 */ /* 0x001fe4000001160a */
[----:B-1----:R-:W-:Y:S01]  /*bac0*/  LOP3.LUT R4, R3, 0x30, RZ, 0xc0, !PT ;  /* 0x0000003003047812 */ /* 0x002fe200078ec0ff */
[----:B------:R-:W-:-:S05]  /*bad0*/  IMAD.MOV.U32 R3, RZ, RZ, 0x40 ;  /* 0x00000040ff037424 */ /* 0x000fca00078e00ff */
[----:B------:R-:W-:Y:S02]  /*bae0*/  SEL R6, R3, 0xffffffc0, !P0 ;  /* 0xffffffc003067807 */ /* 0x000fe40004000000 */
[----:B------:R-:W-:Y:S01]  /*baf0*/  LOP3.LUT R3, R5, 0x60, R2, 0xf8, !PT ;  /* 0x0000006005037812 */ /* 0x000fe200078ef802 */
[----:B------:R-:W-:Y:S02]  /*bb00*/  IMAD.IADD R2, R17, 0x1, R0 ;  /* 0x0000000111027824 */ /* 0x000fe400078e0200 */
[----:B------:R-:W-:Y:S01]  /*bb10*/  IMAD.MOV.U32 R0, RZ, RZ, 0x1 ;  /* 0x00000001ff007424 */ /* 0x000fe200078e00ff */
[----:B------:R-:W-:Y:S04]  /*bb20*/  STL [R1+0x20], R6 ;  /* 0x0000200601007387 */ /* 0x000fe80000100800 */
[----:B------:R0:W-:Y:S04]  /*bb30*/  STL [R1+0x24], R2 ;  /* 0x0000240201007387 */ /* 0x0001e80000100800 */
[----:B------:R1:W-:Y:S04]  /*bb40*/  STL [R1], R0 ;  /* 0x0000000001007387 */ /* 0x0003e80000100800 */
[----:B------:R2:W-:Y:S01]  /*bb50*/  STL [R1+0x28], RZ ;  /* 0x000028ff01007387 */ /* 0x0005e20000100800 */
[----:B0-----:R-:W-:-:S02]  /*bb60*/  LOP3.LUT R2, R4, 0x40, RZ, 0xfc, !PT ;  /* 0x0000004004027812 */ /* 0x001fc400078efcff */
[----:B-1----:R-:W-:-:S07]  /*bb70*/  LOP3.LUT R0, R4, 0x80, RZ, 0xfc, !PT ;  /* 0x0000008004007812 */ /* 0x002fce00078efcff */
.L_x_407:
[----:B------:R-:W-:Y:S01]  /*bb80*/  ULDC.64 UR4, c[0x0][0xc88] ;  /* 0x0003220000047ab9 */ /* 0x000fe20000000a00 */
[----:B------:R-:W-:Y:S01]  /*bb90*/  ULDC.64 UR6, c[0x0][0xa18] ;  /* 0x0002860000067ab9 */ /* 0x000fe20000000a00 */
[----:B------:R-:W-:-:S06]  /*bba0*/  UIMAD.WIDE UR4, UR45, 0x4, UR4 ;  /* 0x000000042d0478a5 */ /* 0x000fcc000f8e0204 */
[----:B------:R-:W-:Y:S02]  /*bbb0*/  IMAD.U32 R2, RZ, RZ, UR4 ;  /* 0x00000004ff027e24 */ /* 0x000fe4000f8e00ff */
[----:B------:R-:W-:Y:S01]  /*bbc0*/  IMAD.U32 R3, RZ, RZ, UR5 ;  /* 0x00000005ff037e24 */ /* 0x000fe2000f8e00ff */
[----:B------:R-:W-:Y:S01]  /*bbd0*/  UISETP.NE.U32.AND UP0, UPT, UR6, URZ, UPT ;  /* 0x0000003f0600728c */ /* 0x000fe2000bf05070 */
[----:B------:R-:W-:-:S03]  /*bbe0*/  ULDC.64 UR4, c[0x0][0xa28] ;  /* 0x00028a0000047ab9 */ /* 0x000fc60000000a00 */
[----:B------:R-:W3:Y:S01]  /*bbf0*/  LDG.E R2, desc[UR48][R2.64] ;  /* 0x0000003002027981 */ /* 0x000ee2000c1e1900 */
[----:B------:R-:W-:Y:S02]  /*bc00*/  UISETP.NE.AND.EX UP0, UPT, UR7, URZ, UPT, UP0 ;  /* 0x0000003f0700728c */ /* 0x000fe4000bf05300 */
[----:B------:R-:W-:Y:S01]  /*bc10*/  UISETP.NE.U32.AND UP1, UPT, UR4, URZ, UPT ;  /* 0x0000003f0400728c */ /* 0x000fe2000bf25070 */
[----:B------:R-:W-:-:S03]  /*bc20*/  ULDC UR8, c[0x0][0x288] ;  /* 0x0000a20000087ab9 */ /* 0x000fc60000000800 */
[----:B------:R-:W-:Y:S01]  /*bc30*/  UISETP.NE.AND.EX UP1, UPT, UR5, URZ, UPT, UP1 ;  /* 0x0000003f0500728c */ /* 0x000fe2000bf25310 */
[----:B------:R-:W-:Y:S01]  /*bc40*/  PLOP3.LUT P3, PT, PT, PT, UP0, 0x80, 0x0 ;  /* 0x000000000000781c */ /* 0x000fe20003f6f008 */
[----:B------:R-:W-:-:S04]  /*bc50*/  IMAD.U32 R19, RZ, RZ, UR8 ;  /* 0x00000008ff137e24 */ /* 0x000fc8000f8e00ff */
[----:B------:R-:W-:Y:S02]  /*bc60*/  PLOP3.LUT P2, PT, PT, PT, UP1, 0x80, 0x0 ;  /* 0x000000000000781c */ /* 0x000fe40003f4f018 */
[----:B---3--:R-:W-:-:S13]  /*bc70*/  R2UR UR46, R2 ;  /* 0x00000000022e72ca */ /* 0x008fda00000e0000 */
[----:B------:R-:W-:Y:S02]  /*bc80*/  USHF.R.S32.HI UR50, URZ, 0x1f, UR46 ;  /* 0x0000001f3f327899 */ /* 0x000fe4000801142e */
[----:B------:R-:W-:Y:S02]  /*bc90*/  USHF.L.U32 UR47, UR46, 0x2, URZ ;  /* 0x000000022e2f7899 */ /* 0x000fe4000800063f */
[----:B------:R-:W-:Y:S02]  /*bca0*/  USHF.L.U64.HI UR51, UR46, 0x2, UR50 ;  /* 0x000000022e337899 */ /* 0x000fe40008010232 */
[----:B------:R-:W-:Y:S02]  /*bcb0*/  @UP0 UIADD3 UR6, UP3, UR47, UR6, URZ ;  /* 0x000000062f060290 */ /* 0x000fe4000ff7e03f */
[----:B------:R-:W-:Y:S02]  /*bcc0*/  @UP1 ULEA UR4, UP2, UR46, UR4, 0x2 ;  /* 0x000000042e041291 */ /* 0x000fe4000f84103f */
[----:B------:R-:W-:-:S02]  /*bcd0*/  @UP0 UIADD3.X UR7, UR51, UR7, URZ, UP3, !UPT ;  /* 0x0000000733070290 */ /* 0x000fc40009ffe43f */
[----:B------:R-:W-:Y:S01]  /*bce0*/  @UP1 ULEA.HI.X UR5, UR46, UR5, UR50, 0x2, UP2 ;  /* 0x000000052e051291 */ /* 0x000fe200090f1432 */
[----:B------:R-:W-:-:S03]  /*bcf0*/  IMAD.U32 R2, RZ, RZ, UR6 ;  /* 0x00000006ff027e24 */ /* 0x000fc6000f8e00ff */
[----:B------:R-:W-:Y:S01]  /*bd00*/  IMAD.U32 R3, RZ, RZ, UR7 ;  /* 0x00000007ff037e24 */ /* 0x000fe2000f8e00ff */
[----:B------:R-:W-:-:S04]  /*bd10*/  ULDC.64 UR6, c[0x0][0xa08] ;  /* 0x0002820000067ab9 */ /* 0x000fc80000000a00 */
[----:B0-----:R0:W5:Y:S01]  /*bd20*/  @P3 LDG.E R19, desc[UR48][R2.64] ;  /* 0x0000003002133981 */ /* 0x001162000c1e1900 */
[----:B------:R-:W-:Y:S01]  /*bd30*/  ISETP.NE.U32.AND P1, PT, RZ, UR6, PT ;  /* 0x00000006ff007c0c */ /* 0x000fe2000bf25070 */
[----:B------:R-:W-:Y:S01]  /*bd40*/  UIADD3 UR6, UP1, UR47, UR6, URZ ;  /* 0x000000062f067290 */ /* 0x000fe2000ff3e03f */
[----:B0-----:R-:W-:Y:S02]  /*bd50*/  IMAD.U32 R2, RZ, RZ, UR4 ;  /* 0x00000004ff027e24 */ /* 0x001fe4000f8e00ff */
[----:B------:R-:W-:Y:S01]  /*bd60*/  IMAD.U32 R3, RZ, RZ, UR5 ;  /* 0x00000005ff037e24 */ /* 0x000fe2000f8e00ff */
[----:B------:R-:W-:Y:S02]  /*bd70*/  ULDC.64 UR4, c[0x0][0xa00] ;  /* 0x0002800000047ab9 */ /* 0x000fe40000000a00 */
[----:B------:R-:W-:Y:S01]  /*bd80*/  ISETP.NE.U32.AND P0, PT, RZ, UR4, PT ;  /* 0x00000004ff007c0c */ /* 0x000fe2000bf05070 */
[----:B------:R-:W-:Y:S01]  /*bd90*/  UIADD3 UR4, UP0, UR47, UR4, URZ ;  /* 0x000000042f047290 */ /* 0x000fe2000ff1e03f */
[----:B------:R-:W-:Y:S01]  /*bda0*/  ISETP.NE.AND.EX P1, PT, RZ, UR7, PT, P1 ;  /* 0x00000007ff007c0c */ /* 0x000fe2000bf25310 */
[----:B-1----:R0:W3:Y:S01]  /*bdb0*/  @P2 LDG.E R7, desc[UR48][R2.64] ;  /* 0x0000003002072981 */ /* 0x0020e2000c1e1900 */
[----:B------:R-:W-:Y:S01]  /*bdc0*/  ISETP.NE.AND.EX P0, PT, RZ, UR5, PT, P0 ;  /* 0x00000005ff007c0c */ /* 0x000fe2000bf05300 */
[----:B------:R-:W-:Y:S01]  /*bdd0*/  UIADD3.X UR5, UR51, UR5, URZ, UP0, !UPT ;  /* 0x0000000533057290 */ /* 0x000fe200087fe43f */
[----:B------:R-:W-:Y:S01]  /*bde0*/  IMAD.U32 R4, RZ, RZ, UR6 ;  /* 0x00000006ff047e24 */ /* 0x000fe2000f8e00ff */
[----:B------:R-:W-:Y:S01]  /*bdf0*/  UIADD3.X UR7, UR51, UR7, URZ, UP1, !UPT ;  /* 0x0000000733077290 */ /* 0x000fe20008ffe43f */
[----:B0-----:R-:W-:-:S03]  /*be00*/  IMAD.U32 R2, RZ, RZ, UR4 ;  /* 0x00000004ff027e24 */ /* 0x001fc6000f8e00ff */
[----:B------:R-:W-:Y:S02]  /*be10*/  IMAD.U32 R3, RZ, RZ, UR5 ;  /* 0x00000005ff037e24 */ /* 0x000fe4000f8e00ff */
[----:B------:R-:W-:-:S04]  /*be20*/  IMAD.U32 R5, RZ, RZ, UR7 ;  /* 0x00000007ff057e24 */ /* 0x000fc8000f8e00ff */
[----:B------:R0:W5:Y:S04]  /*be30*/  @P0 LDG.E R0, desc[UR48][R2.64] ;  /* 0x0000003002000981 */ /* 0x000168000c1e1900 */
[----:B------:R0:W5:Y:S01]  /*be40*/  @P1 LDG.E R6, desc[UR48][R4.64] ;  /* 0x0000003004061981 */ /* 0x000162000c1e1900 */
[----:B------:R-:W-:Y:S01]  /*be50*/  UMOV UR41, URZ ;  /* 0x0000003f00297c82 */ /* 0x000fe20008000000 */
[----:B---3--:R-:W-:Y:S01]  /*be60*/  @P2 R2UR UR41, R7 ;  /* 0x00000000072922ca */ /* 0x008fe200000e0000 */
[----:B0-----:R-:W-:-:S14]  /*be70*/  @P3 BRA `(.L_x_337) ;  /* 0x0000000000103947 */ /* 0x001fdc0003800000 */
[----:B------:R-:W-:Y:S05]  /*be80*/  @!P0 BRA `(.L_x_337) ;  /* 0x00000000000c8947 */ /* 0x000fea0003800000 */
[----:B-----5:R-:W3:Y:S04]  /*be90*/  LDG.E R19, desc[UR48][R2.64] ;  /* 0x0000003002137981 */ /* 0x020ee8000c1e1900 */
[----:B------:R-:W3:Y:S02]  /*bea0*/  LDG.E R2, desc[UR48][R2.64+0x4] ;  /* 0x0000043002027981 */ /* 0x000ee4000c1e1900 */
[----:B---3--:R-:W-:-:S07]  /*beb0*/  IMAD.IADD R19, R2, 0x1, -R19 ;  /* 0x0000000102137824 */ /* 0x008fce00078e0a13 */
.L_x_337:
[----:B------:R-:W-:Y:S01]  /*bec0*/  UMOV UR54, URZ ;  /* 0x0000003f00367c82 */ /* 0x000fe20008000000 */
[----:B-----5:R-:W-:Y:S01]  /*bed0*/  @P0 R2UR UR54, R0 ;  /* 0x00000000003602ca */ /* 0x020fe200000e0000 */
[----:B------:R-:W-:Y:S01]  /*bee0*/  IMAD.U32 R0, RZ, RZ, UR46 ;  /* 0x0000002eff007e24 */ /* 0x000fe2000f8e00ff */
[----:B------:R-:W-:Y:S01]  /*bef0*/  ULDC.64 UR6, c[0x0][0xa20] ;  /* 0x0002880000067ab9 */ /* 0x000fe20000000a00 */
[----:B------:R-:W-:Y:S01]  /*bf00*/  UMOV UR42, URZ ;  /* 0x0000003f002a7c82 */ /* 0x000fe20008000000 */
[----:B------:R-:W-:Y:S01]  /*bf10*/  ISETP.NE.U32.AND P0, PT, RZ, UR6, PT ;  /* 0x00000006ff007c0c */ /* 0x000fe2000bf05070 */
[----:B------:R-:W-:Y:S01]  /*bf20*/  ULDC.64 UR4, c[0x0][0x418] ;  /* 0x0001060000047ab9 */ /* 0x000fe20000000a00 */
[----:B------:R0:W-:Y:S01]  /*bf30*/  STL [R1+0x4], R0 ;  /* 0x0000040001007387 */ /* 0x0001e20000100800 */
[----:B------:R-:W-:Y:S01]  /*bf40*/  @P1 R2UR UR42, R6 ;  /* 0x00000000062a12ca */ /* 0x000fe200000e0000 */
[----:B------:R-:W-:Y:S01]  /*bf50*/  UISETP.NE.U32.AND UP0, UPT, UR4, URZ, UPT ;  /* 0x0000003f0400728c */ /* 0x000fe2000bf05070 */
[----:B------:R-:W-:-:S02]  /*bf60*/  ISETP.NE.AND.EX P0, PT, RZ, UR7, PT, P0 ;  /* 0x00000007ff007c0c */ /* 0x000fc4000bf05300 */
[----:B------:R-:W-:Y:S01]  /*bf70*/  ULDC UR4, c[0x0][0x424] ;  /* 0x0001090000047ab9 */ /* 0x000fe20000000800 */
[----:B------:R-:W-:-:S03]  /*bf80*/  UISETP.NE.AND.EX UP0, UPT, UR5, URZ, UPT, UP0 ;  /* 0x0000003f0500728c */ /* 0x000fc6000bf05300 */
[----:B------:R-:W-:Y:S01]  /*bf90*/  ULDC UR5, c[0x0][0x2f0] ;  /* 0x0000bc0000057ab9 */ /* 0x000fe20000000800 */
[----:B------:R-:W-:-:S04]  /*bfa0*/  USEL UR4, UR4, 0x1, UP0 ;  /* 0x0000000104047887 */ /* 0x000fc80008000000 */
[----:B------:R-:W-:Y:S02]  /*bfb0*/  UIMAD UR4, UR4, UR5, URZ ;  /* 0x00000005040472a4 */ /* 0x000fe4000f8e023f */
[----:B------:R-:W-:Y:S01]  /*bfc0*/  UIADD3 UR42, UR42, UR41, URZ ;  /* 0x000000292a2a7290 */ /* 0x000fe2000fffe03f */
[----:B0-----:R-:W-:Y:S11]  /*bfd0*/  @!P0 BRA `(.L_x_338) ;  /* 0x00000000001c8947 */ /* 0x001ff60003800000 */
[----:B------:R-:W-:-:S04]  /*bfe0*/  UIADD3 UR4, UP0, UR47, UR6, URZ ;  /* 0x000000062f047290 */ /* 0x000fc8000ff1e03f */
[----:B------:R-:W-:Y:S02]  /*bff0*/  UIADD3.X UR5, UR51, UR7, URZ, UP0, !UPT ;  /* 0x0000000733057290 */ /* 0x000fe400087fe43f */
[----:B------:R-:W-:-:S04]  /*c000*/  IMAD.U32 R2, RZ, RZ, UR4 ;  /* 0x00000004ff027e24 */ /* 0x000fc8000f8e00ff */
[----:B------:R-:W-:-:S05]  /*c010*/  IMAD.U32 R3, RZ, RZ, UR5 ;  /* 0x00000005ff037e24 */ /* 0x000fca000f8e00ff */
[----:B------:R-:W3:Y:S02]  /*c020*/  LDG.E R2, desc[UR48][R2.64] ;  /* 0x0000003002027981 */ /* 0x000ee4000c1e1900 */
[----:B---3--:R-:W-:Y:S01]  /*c030*/  R2UR UR4, R2 ;  /* 0x00000000020472ca */ /* 0x008fe200000e0000 */
[----:B------:R-:W-:-:S14]  /*c040*/  BRA `(.L_x_339) ;  /* 0x0000000000187947 */ /* 0x000fdc0003800000 */
.L_x_338:
[----:B------:R-:W-:Y:S05]  /*c050*/  @!P1 BRA `(.L_x_339) ;  /* 0x0000000000149947 */ /* 0x000fea0003800000 */
[----:B------:R-:W3:Y:S04]  /*c060*/  LDG.E R0, desc[UR48][R4.64] ;  /* 0x0000003004007981 */ /* 0x000ee8000c1e1900 */
[----:B------:R-:W4:Y:S01]  /*c070*/  LDG.E R4, desc[UR48][R4.64+0x4] ;  /* 0x0000043004047981 */ /* 0x000f22000c1e1900 */
[----:B---3--:R-:W-:Y:S02]  /*c080*/  R2UR UR5, R0 ;  /* 0x00000000000572ca */ /* 0x008fe400000e0000 */
[----:B----4-:R-:W-:-:S13]  /*c090*/  R2UR UR4, R4 ;  /* 0x00000000040472ca */ /* 0x010fda00000e0000 */
[----:B------:R-:W-:-:S12]  /*c0a0*/  UIADD3 UR4, -UR5, UR4, URZ ;  /* 0x0000000405047290 */ /* 0x000fd8000fffe13f */
.L_x_339:
[----:B------:R-:W-:Y:S01]  /*c0b0*/  UIADD3 UR41, -UR41, UR4, URZ ;  /* 0x0000000429297290 */ /* 0x000fe2000fffe13f */
[----:B------:R-:W-:Y:S03]  /*c0c0*/  BSSY B7, `(.L_x_340) ;  /* 0x000031c000077945 */ /* 0x000fe60003800000 */
[----:B------:R-:W-:Y:S02]  /*c0d0*/  UIADD3 UR4, UR41, 0x9f, URZ ;  /* 0x0000009f29047890 */ /* 0x000fe4000fffe03f */
[----:B------:R-:W-:Y:S02]  /*c0e0*/  ISETP.LT.AND P0, PT, RZ, UR41, PT ;  /* 0x00000029ff007c0c */ /* 0x000fe4000bf01270 */
[----:B------:R-:W-:-:S04]  /*c0f0*/  UIMAD.WIDE UR4, UR4, 0x66666667, URZ ;  /* 0x66666667040478a5 */ /* 0x000fc8000f8e023f */
[----:B------:R-:W-:-:S04]  /*c100*/  USHF.R.U32.HI UR40, URZ, 0x1f, UR5 ;  /* 0x0000001f3f287899 */ /* 0x000fc80008011605 */
[----:B------:R-:W-:-:S03]  /*c110*/  ULEA.HI.SX32 UR40, UR5, UR40, 0x1a ;  /* 0x0000002805287291 */ /* 0x000fc6000f8fd23f */
[----:B------:R-:W-:Y:S09]  /*c120*/  @P0 BRA `(.L_x_341) ;  /* 0x0000000000480947 */ /* 0x000ff20003800000 */
[----:B------:R-:W0:Y:S02]  /*c130*/  S2R R0, SR_TID.X ;  /* 0x0000000000007919 */ /* 0x000e240000002100 */
[----:B0-----:R-:W-:-:S04]  /*c140*/  LOP3.LUT R0, R0, 0x7f, RZ, 0xc0, !PT ;  /* 0x0000007f00007812 */ /* 0x001fc800078ec0ff */
[----:B------:R-:W-:-:S13]  /*c150*/  ISETP.NE.AND P0, PT, R0, RZ, PT ;  /* 0x000000ff0000720c */ /* 0x000fda0003f05270 */
[----:B------:R-:W-:Y:S05]  /*c160*/  @P0 BRA `(.L_x_342) ;  /* 0x0000003000440947 */ /* 0x000fea0003800000 */
[----:B------:R-:W0:Y:S01]  /*c170*/  S2R R3, SR_LANEID ;  /* 0x0000000000037919 */ /* 0x000e220000000000 */
[----:B------:R-:W-:Y:S02]  /*c180*/  VOTEU.ANY UR4, UPT, PT ;  /* 0x0000000000047886 */ /* 0x000fe400038e0100 */
[----:B------:R-:W0:Y:S08]  /*c190*/  FLO.U32 R0, UR4 ;  /* 0x0000000400007d00 */ /* 0x000e3000080e0000 */
[----:B------:R-:W1:Y:S01]  /*c1a0*/  POPC R5, UR4 ;  /* 0x0000000400057d09 */ /* 0x000e620008000000 */
[----:B0-----:R-:W-:-:S02]  /*c1b0*/  ISETP.EQ.U32.AND P0, PT, R0, R3, PT ;  /* 0x000000030000720c */ /* 0x001fc40003f02070 */
[----:B------:R-:W1:Y:S11]  /*c1c0*/  LDC.64 R2, c[0x0][0xc60] ;  /* 0x00031800ff027b82 */ /* 0x000e760000000a00 */
[----:B-1----:R-:W3:Y:S01]  /*c1d0*/  @P0 ATOMG.E.ADD.STRONG.GPU PT, R3, desc[UR48][R2.64], R5 ;  /* 0x00000005020309a8 */ /* 0x002ee200081ee1f0 */
[----:B------:R-:W0:Y:S02]  /*c1e0*/  S2R R4, SR_LTMASK ;  /* 0x0000000000047919 */ /* 0x000e240000003900 */
[----:B0-----:R-:W-:-:S04]  /*c1f0*/  LOP3.LUT R4, R4, UR4, RZ, 0xc0, !PT ;  /* 0x0000000404047c12 */ /* 0x001fc8000f8ec0ff */
[----:B------:R-:W0:Y:S01]  /*c200*/  POPC R7, R4 ;  /* 0x0000000400077309 */ /* 0x000e220000000000 */
[----:B---3--:R-:W0:Y:S02]  /*c210*/  SHFL.IDX PT, R0, R3, R0, 0x1f ;  /* 0x00001f0003007589 */ /* 0x008e2400000e0000 */
[----:B0-----:R-:W-:-:S05]  /*c220*/  IADD3 R0, R0, UR43, R7 ;  /* 0x0000002b00007c10 */ /* 0x001fca000fffe007 */
[----:B------:R0:W-:Y:S01]  /*c230*/  STL [R1+0x10], R0 ;  /* 0x0000100001007387 */ /* 0x0001e20000100800 */
[----:B------:R-:W-:Y:S05]  /*c240*/  BRA `(.L_x_342) ;  /* 0x00000030000c7947 */ /* 0x000fea0003800000 */
.L_x_341:
[----:B------:R-:W-:Y:S01]  /*c250*/  VIADD R0, R17, 0x1a400 ;  /* 0x0001a40011007836 */ /* 0x000fe20000000000 */
[----:B------:R-:W-:Y:S04]  /*c260*/  BSSY B6, `(.L_x_343) ;  /* 0x0000013000067945 */ /* 0x000fe80003800000 */
[----:B------:R-:W-:-:S13]  /*c270*/  LOP3.LUT P0, RZ, R0, 0x1bf, RZ, 0xc0, !PT ;  /* 0x000001bf00ff7812 */ /* 0x000fda000780c0ff */
[----:B------:R-:W-:Y:S05]  /*c280*/  @!P0 BRA `(.L_x_344) ;  /* 0x0000000000408947 */ /* 0x000fea0003800000 */
[----:B------:R-:W-:Y:S01]  /*c290*/  MOV R2, 0x0 ;  /* 0x0000000000027802 */ /* 0x000fe20000000f00 */
[----:B------:R-:W-:Y:S01]  /*c2a0*/  ULDC.64 UR6, c[0x4][0xa0] ;  /* 0x0100280000067ab9 */ /* 0x000fe20000000a00 */
[----:B------:R-:W-:Y:S01]  /*c2b0*/  ULDC.64 UR8, c[0x4][0xa8] ;  /* 0x01002a0000087ab9 */ /* 0x000fe20000000a00 */
[----:B------:R-:W-:Y:S01]  /*c2c0*/  ULDC.64 UR4, c[0x4][0x8] ;  /* 0x0100020000047ab9 */ /* 0x000fe20000000a00 */
[----:B------:R-:W-:Y:S02]  /*c2d0*/  IMAD.U32 R4, RZ, RZ, UR6 ;  /* 0x00000006ff047e24 */ /* 0x000fe4000f8e00ff */
        /* <DEDUP_REMOVED lines=10> */
[----:B0-2---:R-:W-:Y:S05]  /*c380*/  CALL.ABS.NOINC R2 ;  /* 0x0000000002007343 */ /* 0x005fea0003c00000 */
.L_x_344:
[----:B------:R-:W-:Y:S05]  /*c390*/  BSYNC B6 ;  /* 0x0000000000067941 */ /* 0x000fea0003800000 */
.L_x_343:
[----:B------:R-:W3:Y:S01]  /*c3a0*/  LDL.LU R16, [R1+0x8] ;  /* 0x0000080001107983 */ /* 0x000ee20000300800 */
[----:B------:R-:W-:Y:S01]  /*c3b0*/  VIADD R0, R17, 0xa400 ;  /* 0x0000a40011007836 */ /* 0x000fe20000000000 */
[----:B------:R-:W-:Y:S04]  /*c3c0*/  BSSY B6, `(.L_x_345) ;  /* 0x0000016000067945 */ /* 0x000fe80003800000 */
[----:B------:R-:W-:Y:S02]  /*c3d0*/  LOP3.LUT P0, RZ, R0, 0x3ff, RZ, 0xc0, !PT ;  /* 0x000003ff00ff7812 */ /* 0x000fe4000780c0ff */
[----:B---3--:R-:W-:-:S11]  /*c3e0*/  LOP3.LUT R16, R16, 0xfffffffe, RZ, 0xc0, !PT ;  /* 0xfffffffe10107812 */ /* 0x008fd600078ec0ff */
[----:B------:R-:W-:-:S05]  /*c3f0*/  @P0 LOP3.LUT R16, R16, 0x1, RZ, 0xfc, !PT ;  /* 0x0000000110100812 */ /* 0x000fca00078efcff */
[----:B------:R0:W-:Y:S01]  /*c400*/  STL [R1+0x8], R16 ;  /* 0x0000081001007387 */ /* 0x0001e20000100800 */
[----:B------:R-:W-:Y:S05]  /*c410*/  @!P0 BRA `(.L_x_346) ;  /* 0x0000000000408947 */ /* 0x000fea0003800000 */
[----:B------:R-:W-:Y:S01]  /*c420*/  MOV R2, 0x0 ;  /* 0x0000000000027802 */ /* 0x000fe20000000f00 */
[----:B------:R-:W-:Y:S01]  /*c430*/  ULDC.64 UR6, c[0x4][0xa0] ;  /* 0x0100280000067ab9 */ /* 0x000fe20000000a00 */
[----:B------:R-:W-:Y:S01]  /*c440*/  ULDC.64 UR8, c[0x4][0xa8] ;  /* 0x01002a0000087ab9 */ /* 0x000fe20000000a00 */
[----:B------:R-:W-:Y:S01]  /*c450*/  ULDC.64 UR4, c[0x4][0x10] ;  /* 0x0100040000047ab9 */ /* 0x000fe20000000a00 */
[----:B------:R-:W-:Y:S02]  /*c460*/  IMAD.U32 R4, RZ, RZ, UR6 ;  /* 0x00000006ff047e24 */ /* 0x000fe4000f8e00ff */
[----:B------:R-:W1:Y:S01]  /*c470*/  LDC.64 R2, c[0x4][R2] ;  /* 0x0100000002027b82 */ /* 0x000e620000000a00 */
        /* <DEDUP_REMOVED lines=10> */
.L_x_346:
[----:B------:R-:W-:Y:S05]  /*c520*/  BSYNC B6 ;  /* 0x0000000000067941 */ /* 0x000fea0003800000 */
.L_x_345:
        /* <DEDUP_REMOVED lines=20> */
.L_x_348:
[----:B------:R-:W-:Y:S05]  /*c670*/  BSYNC B6 ;  /* 0x0000000000067941 */ /* 0x000fea0003800000 */
.L_x_347:
[----:B------:R-:W-:Y:S01]  /*c680*/  LOP3.LUT P6, RZ, R16, 0x1, RZ, 0xc0, !PT ;  /* 0x0000000110ff7812 */ /* 0x000fe200078cc0ff */
[----:B------:R-:W-:-:S12]  /*c690*/  BSSY B6, `(.L_x_349) ;  /* 0x0000012000067945 */ /* 0x000fd80003800000 */
        /* <DEDUP_REMOVED lines=17> */
.L_x_350:
[----:B------:R-:W-:Y:S05]  /*c7b0*/  BSYNC B6 ;  /* 0x0000000000067941 */ /* 0x000fea0003800000 */
.L_x_349:
[----:B------:R-:W3:Y:S01]  /*c7c0*/  LDL R8, [R1+0x4] ;  /* 0x0000040001087983 */ /* 0x000ee20000100800 */
[----:B------:R-:W-:Y:S02]  /*c7d0*/  ULDC.64 UR4, c[0x0][0x9f8] ;  /* 0x00027e0000047ab9 */ /* 0x000fe40000000a00 */
[----:B------:R-:W-:-:S04]  /*c7e0*/  UISETP.NE.U32.AND UP0, UPT, UR4, URZ, UPT ;  /* 0x0000003f0400728c */ /* 0x000fc8000bf05070 */
[----:B------:R-:W-:-:S06]  /*c7f0*/  UISETP.NE.AND.EX UP0, UPT, UR5, URZ, UPT, UP0 ;  /* 0x0000003f0500728c */ /* 0x000fcc000bf05300 */
[----:B------:R-:W-:-:S05]  /*c800*/  PLOP3.LUT P0, PT, PT, PT, UP0, 0x80, 0x0 ;  /* 0x000000000000781c */ /* 0x000fca0003f0f008 */
[----:B------:R-:W-:-:S04]  /*c810*/  @UP0 UIADD3 UR4, UP1, UR47, UR4, URZ ;  /* 0x000000042f040290 */ /* 0x000fc8000ff3e03f */
[----:B------:R-:W-:Y:S02]  /*c820*/  @UP0 UIADD3.X UR5, UR51, UR5, URZ, UP1, !UPT ;  /* 0x0000000533050290 */ /* 0x000fe40008ffe43f */
[----:B------:R-:W-:-:S04]  /*c830*/  IMAD.U32 R2, RZ, RZ, UR4 ;  /* 0x00000004ff027e24 */ /* 0x000fc8000f8e00ff */
[----:B------:R-:W-:Y:S01]  /*c840*/  IMAD.U32 R3, RZ, RZ, UR5 ;  /* 0x00000005ff037e24 */ /* 0x000fe2000f8e00ff */
[----:B------:R-:W1:Y:S01]  /*c850*/  S2R R0, SR_TID.X ;  /* 0x0000000000007919 */ /* 0x000e620000002100 */
[----:B------:R-:W-:-:S03]  /*c860*/  ULDC.64 UR4, c[0x0][0xa08] ;  /* 0x0002820000047ab9 */ /* 0x000fc60000000a00 */
[----:B---3--:R3:W4:Y:S01]  /*c870*/  @P0 LDG.E R8, desc[UR48][R2.64] ;  /* 0x0000003002080981 */ /* 0x008722000c1e1900 */
[----:B-1----:R-:W-:-:S04]  /*c880*/  SHF.R.U32.HI R0, RZ, 0x5, R0 ;  /* 0x00000005ff007819 */ /* 0x002fc80000011600 */
[----:B------:R-:W-:Y:S01]  /*c890*/  LOP3.LUT R0, R0, 0x3, RZ, 0xc0, !PT ;  /* 0x0000000300007812 */ /* 0x000fe200078ec0ff */
[----:B---3--:R-:W1:Y:S01]  /*c8a0*/  LDC.64 R2, c[0x0][0x418] ;  /* 0x00010600ff027b82 */ /* 0x008e620000000a00 */
[----:B----4-:R-:W-:Y:S01]  /*c8b0*/  SHF.R.S32.HI R9, RZ, 0x1f, R8 ;  /* 0x0000001fff097819 */ /* 0x010fe20000011408 */
[----:B------:R3:W-:Y:S01]  /*c8c0*/  @P0 STL [R1+0x4], R8 ;  /* 0x0000040801000387 */ /* 0x0007e20000100800 */
[----:B-1----:R-:W-:Y:S01]  /*c8d0*/  LOP3.LUT P0, RZ, R2, UR4, RZ, 0xfc, !PT ;  /* 0x0000000402ff7c12 */ /* 0x002fe2000f80fcff */
[----:B------:R-:W-:Y:S02]  /*c8e0*/  UMOV UR4, 0xffffffff ;  /* 0xffffffff00047882 */ /* 0x000fe40000000000 */
[----:B------:R3:W-:Y:S01]  /*c8f0*/  STL [R1+0xc], R9 ;  /* 0x00000c0901007387 */ /* 0x0007e20000100800 */
[----:B------:R-:W-:-:S04]  /*c900*/  LOP3.LUT P0, RZ, R3, UR5, RZ, 0xfc, P0 ;  /* 0x0000000503ff7c12 */ /* 0x000fc8000800fcff */
[----:B0-----:R-:W-:Y:S01]  /*c910*/  SEL R16, R8, RZ, !P0 ;  /* 0x000000ff08107207 */ /* 0x001fe20004000000 */
[----:B------:R-:W-:Y:S08]  /*c920*/  BRA.DIV UR4, `(.L_x_351) ;  /* 0x0000003a04547947 */ /* 0x000ff0000b800000 */
[----:B------:R0:W1:Y:S02]  /*c930*/  SHFL.IDX PT, R14, R0, RZ, 0x1f ;  /* 0x00001fff000e7589 */ /* 0x00006400000e0000 */
.L_x_426:
[----:B0-----:R-:W4:Y:S01]  /*c940*/  LDL.LU R0, [R1+0x8] ;  /* 0x0000080001007983 */ /* 0x001f220000300800 */
[----:B------:R-:W-:Y:S02]  /*c950*/  PLOP3.LUT P1, PT, PT, PT, PT, 0x8, 0x0 ;  /* 0x000000000000781c */ /* 0x000fe40003f2e170 */
[----:B-1----:R-:W-:Y:S02]  /*c960*/  ISETP.NE.AND P0, PT, R14, RZ, PT ;  /* 0x000000ff0e00720c */ /* 0x002fe40003f05270 */
[----:B----4-:R-:W-:-:S09]  /*c970*/  LOP3.LUT R0, R0, 0xfffffffe, RZ, 0xc0, !PT ;  /* 0xfffffffe00007812 */ /* 0x010fd200078ec0ff */
[----:B------:R-:W-:-:S05]  /*c980*/  @P1 LOP3.LUT R0, R0, 0x1, RZ, 0xfc, !PT ;  /* 0x0000000100001812 */ /* 0x000fca00078efcff */
[----:B------:R0:W-:Y:S01]  /*c990*/  STL [R1+0x8], R0 ;  /* 0x0000080001007387 */ /* 0x0001e20000100800 */
[----:B------:R-:W-:Y:S05]  /*c9a0*/  @P0 BRA `(.L_x_352) ;  /* 0x0000000400940947 */ /* 0x000fea0003800000 */
[----:B------:R-:W-:-:S06]  /*c9b0*/  UIADD3 UR4, UR40, -0x1, URZ ;  /* 0xffffffff28047890 */ /* 0x000fcc000fffe03f */
[----:B0-----:R-:W-:Y:S01]  /*c9c0*/  IMAD.U32 R0, RZ, RZ, UR4 ;  /* 0x00000004ff007e24 */ /* 0x001fe2000f8e00ff */
[----:B------:R-:W-:-:S03]  /*c9d0*/  UMOV UR4, 0xffffffff ;  /* 0xffffffff00047882 */ /* 0x000fc60000000000 */
[----:B------:R-:W-:Y:S05]  /*c9e0*/  BRA.DIV UR4, `(.L_x_353) ;  /* 0x0000003a04447947 */ /* 0x000fea000b800000 */
[----:B------:R-:W-:-:S13]  /*c9f0*/  ELECT P6, URZ, PT ;  /* 0x00000000003f782f */ /* 0x000fda00038c0000 */
.L_x_429:
[----:B------:R-:W-:Y:S05]  /*ca00*/  @!P6 BRA `(.L_x_352) ;  /* 0x00000004007ce947 */ /* 0x000fea0003800000 */
[----:B------:R-:W-:-:S04]  /*ca10*/  ISETP.NE.U32.AND P0, PT, R2, RZ, PT ;  /* 0x000000ff0200720c */ /* 0x000fc80003f05070 */
[----:B------:R-:W-:-:S13]  /*ca20*/  ISETP.NE.AND.EX P0, PT, R3, RZ, PT, P0 ;  /* 0x000000ff0300720c */ /* 0x000fda0003f05300 */
[----:B------:R-:W-:Y:S05]  /*ca30*/  @!P0 BRA `(.L_x_354) ;  /* 0x0000000000448947 */ /* 0x000fea0003800000 */
[----:B------:R-:W0:Y:S01]  /*ca40*/  LDC R7, c[0x0][0x43c] ;  /* 0x00010f00ff077b82 */ /* 0x000e220000000800 */
[----:B------:R-:W-:Y:S01]  /*ca50*/  ULDC.64 UR4, c[0x0][0x428] ;  /* 0x00010a0000047ab9 */ /* 0x000fe20000000a00 */
[----:B0-----:R-:W-:-:S13]  /*ca60*/  ISETP.NE.AND P0, PT, R7, 0x1, PT ;  /* 0x000000010700780c */ /* 0x001fda0003f05270 */
[----:B------:R-:W0:Y:S02]  /*ca70*/  @P0 LDC.64 R4, c[0x0][0x440] ;  /* 0x00011000ff040b82 */ /* 0x000e240000000a00 */
        /* <DEDUP_REMOVED lines=13> */
.L_x_354:
[----:B0-----:R-:W4:Y:S01]  /*cb50*/  LDL R3, [R1] ;  /* 0x0000000001037983 */ /* 0x001f220000100800 */
[----:B------:R-:W-:Y:S01]  /*cb60*/  IMAD R2, R18, 0x8, R17 ;  /* 0x0000000812027824 */ /* 0x000fe200078e0211 */
[----:B---3--:R-:W0:Y:S02]  /*cb70*/  S2R R8, SR_TID.X ;  /* 0x0000000000087919 */ /* 0x008e240000002100 */
[----:B0-----:R-:W-:-:S04]  /*cb80*/  LOP3.LUT R8, R8, 0x7f, RZ, 0xc0, !PT ;  /* 0x0000007f08087812 */ /* 0x001fc800078ec0ff */
[----:B------:R-:W-:Y:S02]  /*cb90*/  ISETP.NE.AND P1, PT, R8, RZ, PT ;  /* 0x000000ff0800720c */ /* 0x000fe40003f25270 */
[----:B----4-:R-:W-:-:S04]  /*cba0*/  SHF.L.U32 R3, R3, 0x1f, RZ ;  /* 0x0000001f03037819 */ /* 0x010fc800000006ff */
[----:B------:R-:W0:Y:S02]  /*cbb0*/  SYNCS.PHASECHK.TRANS64.TRYWAIT P0, [R2+URZ+0x29880], R3 ;  /* 0x02988003020075a7 */ /* 0x000e24000800017f */
[----:B0-----:R-:W-:Y:S05]  /*cbc0*/  @!P0 BRA `(.L_x_355) ;  /* 0x0000003400ec8947 */ /* 0x001fea0003800000 */
.L_x_430:
        /* <DEDUP_REMOVED lines=8> */
.L_x_356:
[----:B------:R-:W-:Y:S01]  /*cc50*/  IMAD.MOV.U32 R4, RZ, RZ, 0xa0 ;  /* 0x000000a0ff047424 */ /* 0x000fe200078e00ff */
[----:B------:R-:W-:Y:S01]  /*cc60*/  R2UR UR33, R2 ;  /* 0x00000000022172ca */ /* 0x000fe200000e0000 */
[----:B------:R-:W-:Y:S01]  /*cc70*/  UIADD3 UR4, UP0, UR52, 0x470, URZ ;  /* 0x0000047034047890 */ /* 0x000fe2000ff1e03f */
[----:B-----5:R-:W-:Y:S01]  /*cc80*/  R2UR UR37, R16 ;  /* 0x00000000102572ca */ /* 0x020fe200000e0000 */
[----:B------:R-:W-:Y:S01]  /*cc90*/  IMAD R0, R0, R4, UR42 ;  /* 0x0000002a00007e24 */ /* 0x000fe2000f8e0204 */
[----:B------:R-:W-:Y:S01]  /*cca0*/  UMOV UR6, 0x0 ;  /* 0x0000000000067882 */ /* 0x000fe20000000000 */
[----:B------:R-:W-:Y:S01]  /*ccb0*/  IMAD R4, R18, 0x5000, R17 ;  /* 0x0000500012047824 */ /* 0x000fe200078e0211 */
[----:B------:R-:W-:Y:S02]  /*ccc0*/  UIADD3.X UR5, URZ, UR53, URZ, UP0, !UPT ;  /* 0x000000353f057290 */ /* 0x000fe400087fe43f */
[----:B------:R-:W-:Y:S01]  /*ccd0*/  R2UR UR35, R0 ;  /* 0x00000000002372ca */ /* 0x000fe200000e0000 */
[----:B------:R-:W-:Y:S01]  /*cce0*/  UMOV UR7, 0x14f00000 ;  /* 0x14f0000000077882 */ /* 0x000fe20000000000 */
[----:B------:R-:W-:Y:S01]  /*ccf0*/  R2UR UR32, R4 ;  /* 0x00000000042072ca */ /* 0x000fe200000e0000 */
[----:B------:R-:W-:-:S02]  /*cd00*/  UMOV UR34, URZ ;  /* 0x0000003f00227c82 */ /* 0x000fc40008000000 */
[----:B------:R-:W-:-:S10]  /*cd10*/  UIADD3 UR33, UR33, 0x29870, URZ ;  /* 0x0002987021217890 */ /* 0x000fd4000fffe03f */
[----:B------:R-:W-:-:S09]  /*cd20*/  UIADD3 UR32, UR32, 0xa400, URZ ;  /* 0x0000a40020207890 */ /* 0x000fd2000fffe03f */
[----:B------:R1:W-:Y:S01]  /*cd30*/  UTMALDG.4D [UR32], [UR4], desc[UR6] ;  /* 0x00000620040075b4 */ /* 0x0003e20008019000 */
[----:B------:R-:W3:Y:S02]  /*cd40*/  SYNCS.PHASECHK.TRANS64.TRYWAIT P0, [R2+URZ+0x29840], R3 ;  /* 0x02984003020075a7 */ /* 0x000ee4000800017f */
[----:B-1-3--:R-:W-:Y:S05]  /*cd50*/  @!P0 BRA `(.L_x_357) ;  /* 0x00000034009c8947 */ /* 0x00afea0003800000 */
.L_x_431:
[----:B------:R-:W-:Y:S05]  /*cd60*/  @P1 BRA `(.L_x_358) ;  /* 0x00000000001c1947 */ /* 0x000fea0003800000 */
[----:B------:R-:W3:Y:S01]  /*cd70*/  S2R R4, SR_TID.X ;  /* 0x0000000000047919 */ /* 0x000ee20000002100 */
[----:B01----:R-:W-:-:S04]  /*cd80*/  IMAD.MOV.U32 R3, RZ, RZ, 0x7800 ;  /* 0x00007800ff037424 */ /* 0x003fc800078e00ff */
[----:B------:R4:W-:Y:S01]  /*cd90*/  SYNCS.ARRIVE.TRANS64 RZ, [R2+URZ+0x29830], R3 ;  /* 0x0298300302ff79a7 */ /* 0x0009e2000800003f */
[----:B---3--:R-:W-:-:S04]  /*cda0*/  LOP3.LUT R4, R4, 0x1f, RZ, 0xc0, !PT ;  /* 0x0000001f04047812 */ /* 0x008fc800078ec0ff */
[----:B------:R-:W-:-:S13]  /*cdb0*/  ISETP.NE.AND P0, PT, R4, RZ, PT ;  /* 0x000000ff0400720c */ /* 0x000fda0003f05270 */
[----:B----4-:R-:W-:Y:S05]  /*cdc0*/  @!P0 BRA `(.L_x_358) ;  /* 0x0000000000048947 */ /* 0x010fea0003800000 */
[----:B------:R-:W-:Y:S01]  /*cdd0*/  BPT.TRAP 0x1 ;  /* 0x000000040000795c */ /* 0x000fe20000300000 */
.L_x_358:
[----:B01----:R-:W3:Y:S01]  /*cde0*/  LDL.LU R3, [R1+0x8] ;  /* 0x0000080001037983 */ /* 0x003ee20000300800 */
[----:B------:R-:W-:Y:S01]  /*cdf0*/  R2UR UR27, R0 ;  /* 0x00000000001b72ca */ /* 0x000fe200000e0000 */
[----:B------:R-:W-:Y:S01]  /*ce00*/  IMAD R0, R18, 0x7800, R17 ;  /* 0x0000780012007824 */ /* 0x000fe200078e0211 */
[----:B------:R-:W-:Y:S01]  /*ce10*/  R2UR UR25, R2 ;  /* 0x00000000021972ca */ /* 0x000fe200000e0000 */
[----:B------:R-:W-:Y:S01]  /*ce20*/  UIADD3 UR4, UP0, UR52, 0x370, URZ ;  /* 0x0000037034047890 */ /* 0x000fe2000ff1e03f */
[----:B------:R-:W-:Y:S01]  /*ce30*/  PLOP3.LUT P0, PT, PT, PT, PT, 0x80, 0x0 ;  /* 0x000000000000781c */ /* 0x000fe20003f0f070 */
[----:B------:R-:W-:Y:S01]  /*ce40*/  UMOV UR6, 0x0 ;  /* 0x0000000000067882 */ /* 0x000fe20000000000 */
[----:B------:R-:W-:Y:S01]  /*ce50*/  R2UR UR8, R0 ;  /* 0x00000000000872ca */ /* 0x000fe200000e0000 */
[----:B------:R-:W-:Y:S01]  /*ce60*/  UIADD3.X UR5, URZ, UR53, URZ, UP0, !UPT ;  /* 0x000000353f057290 */ /* 0x000fe200087fe43f */
[----:B------:R-:W-:Y:S01]  /*ce70*/  R2UR UR29, R16 ;  /* 0x00000000101d72ca */ /* 0x000fe200000e0000 */
[----:B------:R-:W-:Y:S01]  /*ce80*/  UMOV UR7, 0x14f00000 ;  /* 0x14f0000000077882 */ /* 0x000fe20000000000 */
[----:B------:R-:W-:Y:S01]  /*ce90*/  UMOV UR26, URZ ;  /* 0x0000003f001a7c82 */ /* 0x000fe20008000000 */
[----:B------:R-:W-:Y:S01]  /*cea0*/  UMOV UR28, UR36 ;  /* 0x00000024001c7c82 */ /* 0x000fe20008000000 */
[----:B------:R-:W-:Y:S01]  /*ceb0*/  UMOV UR18, 0x40 ;  /* 0x0000004000127882 */ /* 0x000fe20000000000 */
[----:B------:R-:W-:Y:S01]  /*cec0*/  UMOV UR20, UR36 ;  /* 0x0000002400147c82 */ /* 0x000fe20008000000 */
[----:B------:R-:W-:Y:S01]  /*ced0*/  UMOV UR19, UR27 ;  /* 0x0000001b00137c82 */ /* 0x000fe20008000000 */
[----:B------:R-:W-:Y:S01]  /*cee0*/  UIADD3 UR25, UR25, 0x29830, URZ ;  /* 0x0002983019197890 */ /* 0x000fe2000fffe03f */
[----:B------:R-:W-:Y:S01]  /*cef0*/  UMOV UR10, 0x80 ;  /* 0x00000080000a7882 */ /* 0x000fe20000000000 */
[----:B------:R-:W-:-:S02]  /*cf00*/  UMOV UR12, UR36 ;  /* 0x00000024000c7c82 */ /* 0x000fc40008000000 */
[----:B------:R-:W-:Y:S02]  /*cf10*/  UIADD3 UR24, UR8, 0x1a400, URZ ;  /* 0x0001a40008187890 */ /* 0x000fe4000fffe03f */
[----:B------:R-:W-:Y:S02]  /*cf20*/  UIADD3 UR16, UR8, 0x1cc00, URZ ;  /* 0x0001cc0008107890 */ /* 0x000fe4000fffe03f */
[----:B------:R-:W-:Y:S01]  /*cf30*/  UIADD3 UR8, UR8, 0x1f400, URZ ;  /* 0x0001f40008087890 */ /* 0x000fe2000fffe03f */
[----:B------:R-:W-:Y:S01]  /*cf40*/  UMOV UR21, UR29 ;  /* 0x0000001d00157c82 */ /* 0x000fe20008000000 */
[----:B------:R-:W-:Y:S01]  /*cf50*/  UMOV UR17, UR25 ;  /* 0x0000001900117c82 */ /* 0x000fe20008000000 */
[----:B------:R-:W-:Y:S01]  /*cf60*/  UMOV UR11, UR27 ;  /* 0x0000001b000b7c82 */ /* 0x000fe20008000000 */
[----:B------:R-:W-:Y:S01]  /*cf70*/  UMOV UR13, UR29 ;  /* 0x0000001d000d7c82 */ /* 0x000fe20008000000 */
[----:B------:R1:W-:Y:S01]  /*cf80*/  UTMALDG.4D [UR24], [UR4], desc[UR6] ;  /* 0x00000618040075b4 */ /* 0x0003e20008019000 */
[----:B------:R-:W-:Y:S01]  /*cf90*/  UMOV UR9, UR25 ;  /* 0x0000001900097c82 */ /* 0x000fe20008000000 */
[----:B------:R1:W-:Y:S02]  /*cfa0*/  UTMALDG.4D [UR16], [UR4], desc[UR6] ;  /* 0x00000610040075b4 */ /* 0x0003e40008019000 */
[----:B------:R1:W-:Y:S01]  /*cfb0*/  UTMALDG.4D [UR8], [UR4], desc[UR6] ;  /* 0x00000608040075b4 */ /* 0x0003e20008019000 */
[----:B---3--:R-:W-:-:S04]  /*cfc0*/  LOP3.LUT R3, R3, 0xfffffffe, RZ, 0xc0, !PT ;  /* 0xfffffffe03037812 */ /* 0x008fc800078ec0ff */
[----:B------:R-:W-:-:S05]  /*cfd0*/  @P0 LOP3.LUT R3, R3, 0x1, RZ, 0xfc, !PT ;  /* 0x0000000103030812 */ /* 0x000fca00078efcff */
[----:B------:R1:W-:Y:S01]  /*cfe0*/  STL [R1+0x8], R3 ;  /* 0x0000080301007387 */ /* 0x0003e20000100800 */
[----:B------:R-:W-:Y:S01]  /*cff0*/  NOP ;  /* 0x0000000000007918 */ /* 0x000fe20000000000 */
.L_x_352:
[----:B------:R-:W-:Y:S05]  /*d000*/  WARPSYNC.ALL ;  /* 0x0000000000007948 */ /* 0x000fea0003800000 */
[----:B0-----:R-:W-:Y:S01]  /*d010*/  VIADD R0, R17, 0x14400 ;  /* 0x0001440011007836 */ /* 0x001fe20000000000 */
[----:B-1----:R-:W-:Y:S01]  /*d020*/  USHF.R.S32.HI UR4, URZ, 0x1f, UR54 ;  /* 0x0000001f3f047899 */ /* 0x002fe20008011436 */
[----:B------:R-:W-:Y:S01]  /*d030*/  BAR.SYNC.DEFER_BLOCKING 0x8, 0x180 ;  /* 0x0206000000007b1d */ /* 0x000fe20000010000 */
[----:B------:R-:W-:Y:S02]  /*d040*/  USHF.R.S32.HI UR47, URZ, 0x1f, UR36 ;  /* 0x0000001f3f2f7899 */ /* 0x000fe40008011424 */
[----:B------:R-:W-:-:S03]  /*d050*/  LOP3.LUT P0, RZ, R0, 0x1bf, RZ, 0xc0, !PT ;  /* 0x000001bf00ff7812 */ /* 0x000fc6000780c0ff */
[----:B------:R-:W-:Y:S01]  /*d060*/  ULDC.64 UR6, c[0x0][0x298] ;  /* 0x0000a60000067ab9 */ /* 0x000fe20000000a00 */
[----:B------:R-:W-:Y:S01]  /*d070*/  ULDC.64 UR8, c[0x0][0xa00] ;  /* 0x0002800000087ab9 */ /* 0x000fe20000000a00 */
[----:B------:R-:W-:Y:S01]  /*d080*/  UIMAD UR4, UR4, UR6, URZ ;  /* 0x00000006040472a4 */ /* 0x000fe2000f8e023f */
[----:B------:R-:W-:Y:S01]  /*d090*/  BSSY B6, `(.L_x_359) ;  /* 0x0000019000067945 */ /* 0x000fe20003800000 */
[----:B------:R-:W-:Y:S02]  /*d0a0*/  UISETP.NE.U32.AND UP0, UPT, UR8, URZ, UPT ;  /* 0x0000003f0800728c */ /* 0x000fe4000bf05070 */
[----:B------:R-:W-:Y:S02]  /*d0b0*/  UIMAD.WIDE.U32 UR56, UR54, UR6, URZ ;  /* 0x00000006363872a5 */ /* 0x000fe4000f8e003f */
[----:B------:R-:W-:Y:S02]  /*d0c0*/  UIMAD UR4, UR54, UR7, UR4 ;  /* 0x00000007360472a4 */ /* 0x000fe4000f8e0204 */
[----:B------:R-:W-:-:S02]  /*d0d0*/  UISETP.NE.AND.EX UP0, UPT, UR9, URZ, UPT, UP0 ;  /* 0x0000003f0900728c */ /* 0x000fc4000bf05300 */
[----:B------:R-:W-:Y:S02]  /*d0e0*/  UIADD3 UR51, UR57, UR4, URZ ;  /* 0x0000000439337290 */ /* 0x000fe4000fffe03f */
[----:B------:R-:W-:Y:S02]  /*d0f0*/  USEL UR46, UR46, URZ, !UP0 ;  /* 0x0000003f2e2e7287 */ /* 0x000fe4000c000000 */
[----:B------:R-:W-:Y:S01]  /*d100*/  USEL UR37, UR50, URZ, !UP0 ;  /* 0x0000003f32257287 */ /* 0x000fe2000c000000 */
[----:B------:R-:W-:Y:S11]  /*d110*/  @!P0 BRA `(.L_x_360) ;  /* 0x0000000000408947 */ /* 0x000ff60003800000 */
        /* <DEDUP_REMOVED lines=11> */
[----:B---3--:R-:W-:Y:S02]  /*d1d0*/  IMAD.MOV.U32 R8, RZ, RZ, 0x70 ;  /* 0x00000070ff087424 */ /* 0x008fe400078e00ff */
[----:B------:R-:W-:Y:S02]  /*d1e0*/  IMAD.MOV.U32 R12, RZ, RZ, 0x1 ;  /* 0x00000001ff0c7424 */ /* 0x000fe400078e00ff */
[----:B------:R-:W-:-:S07]  /*d1f0*/  IMAD.MOV.U32 R13, RZ, RZ, RZ ;  /* 0x000000ffff0d7224 */ /* 0x000fce00078e00ff */
[----:B------:R-:W-:-:S07]  /*d200*/  LEPC R20, `(.L_x_360) ;  /* 0x000000001014794e */ /* 0x000fce0000000000 */
[----:B0-2---:R-:W-:Y:S05]  /*d210*/  CALL.ABS.NOINC R2 ;  /* 0x0000000002007343 */ /* 0x005fea0003c00000 */
.L_x_360:
[----:B------:R-:W-:Y:S05]  /*d220*/  BSYNC B6 ;  /* 0x0000000000067941 */ /* 0x000fea0003800000 */
.L_x_359:
[----:B------:R-:W4:Y:S01]  /*d230*/  LDL.LU R0, [R1+0x14] ;  /* 0x0000140001007983 */ /* 0x000f220000300800 */
[----:B---3--:R-:W0:Y:S01]  /*d240*/  LDC R8, c[0x0][0x448] ;  /* 0x00011200ff087b82 */ /* 0x008e220000000800 */
[----:B------:R-:W-:Y:S01]  /*d250*/  ULDC.64 UR8, c[0x0][0x2d8] ;  /* 0x0000b60000087ab9 */ /* 0x000fe20000000a00 */
[----:B------:R-:W1:Y:S01]  /*d260*/  S2R R2, SR_TID.X ;  /* 0x0000000000027919 */ /* 0x000e620000002100 */
[----:B------:R-:W3:Y:S01]  /*d270*/  S2R R3, SR_TID.X ;  /* 0x0000000000037919 */ /* 0x000ee20000002100 */
[----:B0-----:R-:W-:Y:S02]  /*d280*/  ISETP.NE.AND P0, PT, R8, 0x1, PT ;  /* 0x000000010800780c */ /* 0x001fe40003f05270 */
[----:B-1----:R-:W-:-:S04]  /*d290*/  LOP3.LUT R2, R2, 0x7f, RZ, 0xc0, !PT ;  /* 0x0000007f02027812 */ /* 0x002fc800078ec0ff */
[----:B------:R-:W-:Y:S01]  /*d2a0*/  SHF.R.U32.HI R2, RZ, 0x2, R2 ;  /* 0x00000002ff027819 */ /* 0x000fe20000011602 */
[----:B---3--:R-:W-:-:S06]  /*d2b0*/  IMAD.SHL.U32 R4, R3, 0x20, RZ ;  /* 0x0000002003047824 */ /* 0x008fcc00078e00ff */
[----:B------:R-:W0:Y:S01]  /*d2c0*/  @P0 LDC R3, c[0x0][0x450] ;  /* 0x00011400ff030b82 */ /* 0x000e220000000800 */
[----:B------:R-:W-:-:S07]  /*d2d0*/  LOP3.LUT R4, R2, 0x60, R4, 0xf8, !PT ;  /* 0x0000006002047812 */ /* 0x000fce00078ef804 */
[----:B------:R-:W1:Y:S01]  /*d2e0*/  @P0 LDC R2, c[0x0][0x44c] ;  /* 0x00011300ff020b82 */ /* 0x000e620000000800 */
[----:B------:R-:W3:Y:S01]  /*d2f0*/  S2R R9, SR_TID.X ;  /* 0x0000000000097919 */ /* 0x000ee20000002100 */
[----:B------:R-:W-:Y:S01]  /*d300*/  UIMAD UR6, UR47, UR8, URZ ;  /* 0x000000082f0672a4 */ /* 0x000fe2000f8e023f */
[----:B------:R-:W-:Y:S02]  /*d310*/  UMOV UR50, UR56 ;  /* 0x0000003800327c82 */ /* 0x000fe40008000000 */
[----:B------:R-:W-:Y:S02]  /*d320*/  UIMAD.WIDE.U32 UR4, UR36, UR8, UR50 ;  /* 0x00000008240472a5 */ /* 0x000fe4000f8e0032 */
[----:B------:R-:W-:-:S03]  /*d330*/  UIMAD UR6, UR36, UR9, UR6 ;  /* 0x00000009240672a4 */ /* 0x000fc6000f8e0206 */
[----:B------:R-:W-:Y:S01]  /*d340*/  ULDC.64 UR8, c[0x0][0x2e0] ;  /* 0x0000b80000087ab9 */ /* 0x000fe20000000a00 */
[----:B------:R-:W-:Y:S02]  /*d350*/  UIADD3 UR5, UR5, UR6, URZ ;  /* 0x0000000605057290 */ /* 0x000fe4000fffe03f */
[----:B------:R-:W-:Y:S02]  /*d360*/  UIMAD UR6, UR37, UR8, URZ ;  /* 0x00000008250672a4 */ /* 0x000fe4000f8e023f */
[----:B------:R-:W-:Y:S02]  /*d370*/  UIMAD.WIDE.U32 UR4, UR46, UR8, UR4 ;  /* 0x000000082e0472a5 */ /* 0x000fe4000f8e0004 */
[----:B------:R-:W-:-:S03]  /*d380*/  UIMAD UR6, UR46, UR9, UR6 ;  /* 0x000000092e0672a4 */ /* 0x000fc6000f8e0206 */
[----:B------:R-:W-:Y:S01]  /*d390*/  ULDC.64 UR8, c[0x0][0x2d0] ;  /* 0x0000b40000087ab9 */ /* 0x000fe20000000a00 */
[----:B------:R-:W-:Y:S01]  /*d3a0*/  UIADD3 UR5, UR5, UR6, URZ ;  /* 0x0000000605057290 */ /* 0x000fe2000fffe03f */
[----:B---3--:R-:W-:-:S05]  /*d3b0*/  IMAD.SHL.U32 R9, R9, 0x10, RZ ;  /* 0x0000001009097824 */ /* 0x008fca00078e00ff */
[----:B------:R-:W-:-:S04]  /*d3c0*/  LOP3.LUT R9, R9, 0x30, RZ, 0xc0, !PT ;  /* 0x0000003009097812 */ /* 0x000fc800078ec0ff */
[C---:B------:R-:W-:Y:S02]  /*d3d0*/  LOP3.LUT R11, R9.reuse, 0x40, RZ, 0xfc, !PT ;  /* 0x00000040090b7812 */ /* 0x040fe400078efcff */
[----:B------:R-:W-:Y:S01]  /*d3e0*/  LOP3.LUT R9, R9, 0x80, RZ, 0xfc, !PT ;  /* 0x0000008009097812 */ /* 0x000fe200078efcff */
[----:B----4-:R-:W-:-:S05]  /*d3f0*/  IMAD.SHL.U32 R0, R0, 0x80, RZ ;  /* 0x0000008000007824 */ /* 0x010fca00078e00ff */
[----:B------:R-:W-:-:S05]  /*d400*/  LOP3.LUT R4, R4, R0, RZ, 0xfc, !PT ;  /* 0x0000000004047212 */ /* 0x000fca00078efcff */
[----:B-1----:R-:W-:-:S04]  /*d410*/  @P0 IMAD.HI.U32 R5, R4, R2, RZ ;  /* 0x0000000204050227 */ /* 0x002fc800078e00ff */
[----:B------:R-:W-:Y:S01]  /*d420*/  IMAD.MOV.U32 R2, RZ, RZ, R4 ;  /* 0x000000ffff027224 */ /* 0x000fe200078e0004 */
[----:B0-----:R-:W-:-:S05]  /*d430*/  @P0 SHF.R.U32.HI R2, RZ, R3, R5 ;  /* 0x00000003ff020219 */ /* 0x001fca0000011605 */
[----:B------:R-:W-:-:S04]  /*d440*/  IMAD.MOV R6, RZ, RZ, -R2 ;  /* 0x000000ffff067224 */ /* 0x000fc800078e0a02 */
[----:B------:R-:W-:Y:S01]  /*d450*/  IMAD R6, R8, R6, R4 ;  /* 0x0000000608067224 */ /* 0x000fe200078e0204 */
[----:B------:R-:W-:Y:S01]  /*d460*/  SHF.R.S32.HI R4, RZ, 0x1f, R2 ;  /* 0x0000001fff047819 */ /* 0x000fe20000011402 */
[----:B------:R-:W-:-:S04]  /*d470*/  IMAD.U32 R3, RZ, RZ, UR8 ;  /* 0x00000008ff037e24 */ /* 0x000fc8000f8e00ff */
[----:B------:R-:W-:Y:S01]  /*d480*/  IMAD R4, R4, UR8, RZ ;  /* 0x0000000804047c24 */ /* 0x000fe2000f8e02ff */
[----:B------:R-:W-:-:S03]  /*d490*/  SHF.R.S32.HI R7, RZ, 0x1f, R6 ;  /* 0x0000001fff077819 */ /* 0x000fc60000011406 */
[C---:B------:R-:W-:Y:S02]  /*d4a0*/  IMAD R4, R2.reuse, UR9, R4 ;  /* 0x0000000902047c24 */ /* 0x040fe4000f8e0204 */
[----:B------:R-:W-:Y:S01]  /*d4b0*/  IMAD.WIDE.U32 R2, R2, R3, UR4 ;  /* 0x0000000402027e25 */ /* 0x000fe2000f8e0003 */
[----:B------:R-:W-:-:S03]  /*d4c0*/  ULDC.64 UR4, c[0x0][0x2c8] ;  /* 0x0000b20000047ab9 */ /* 0x000fc60000000a00 */
[----:B------:R-:W-:Y:S02]  /*d4d0*/  IMAD.IADD R3, R3, 0x1, R4 ;  /* 0x0000000103037824 */ /* 0x000fe400078e0204 */
[----:B------:R-:W-:Y:S02]  /*d4e0*/  IMAD R7, R7, UR4, RZ ;  /* 0x0000000407077c24 */ /* 0x000fe4000f8e02ff */
[----:B------:R-:W-:-:S04]  /*d4f0*/  IMAD.WIDE.U32 R4, R6, UR4, R2 ;  /* 0x0000000406047c25 */ /* 0x000fc8000f8e0002 */
[----:B------:R-:W-:Y:S01]  /*d500*/  IMAD R2, R6, UR5, R7 ;  /* 0x0000000506027c24 */ /* 0x000fe2000f8e0207 */
[----:B------:R-:W-:Y:S02]  /*d510*/  ULDC.64 UR4, c[0x0][0x280] ;  /* 0x0000a00000047ab9 */ /* 0x000fe40000000a00 */
[----:B------:R-:W-:Y:S01]  /*d520*/  IADD3 R3, P0, R4, UR4, RZ ;  /* 0x0000000404037c10 */ /* 0x000fe2000ff1e0ff */
[----:B------:R-:W-:Y:S02]  /*d530*/  ULDC UR4, c[0x0][0x2b8] ;  /* 0x0000ae0000047ab9 */ /* 0x000fe40000000800 */
[----:B------:R-:W-:Y:S02]  /*d540*/  ISETP.GE.AND P2, PT, R9, UR4, PT ;  /* 0x0000000409007c0c */ /* 0x000fe4000bf46270 */
[----:B------:R0:W5:Y:S01]  /*d550*/  LDL R9, [R1+0x24] ;  /* 0x0000240001097983 */ /* 0x0001620000100800 */
[----:B------:R-:W1:Y:S01]  /*d560*/  S2R R7, SR_TID.X ;  /* 0x0000000000077919 */ /* 0x000e620000002100 */
[----:B------:R-:W-:-:S02]  /*d570*/  IADD3.X R2, R5, UR5, R2, P0, !PT ;  /* 0x0000000505027c10 */ /* 0x000fc400087fe402 */
[----:B------:R-:W-:Y:S01]  /*d580*/  ISETP.GE.AND P1, PT, R11, UR4, PT ;  /* 0x000000040b007c0c */ /* 0x000fe2000bf26270 */
[----:B-1----:R-:W-:-:S05]  /*d590*/  IMAD.SHL.U32 R10, R7, 0x10, RZ ;  /* 0x00000010070a7824 */ /* 0x002fca00078e00ff */
[----:B------:R-:W-:-:S04]  /*d5a0*/  LOP3.LUT R10, R10, 0x30, RZ, 0xc0, !PT ;  /* 0x000000300a0a7812 */ /* 0x000fc800078ec0ff */
[----:B------:R-:W-:Y:S01]  /*d5b0*/  ISETP.GE.AND P0, PT, R10, UR4, PT ;  /* 0x000000040a007c0c */ /* 0x000fe2000bf06270 */
[----:B------:R-:W-:-:S03]  /*d5c0*/  UMOV UR4, 0xffffffff ;  /* 0xffffffff00047882 */ /* 0x000fc60000000000 */
[----:B0-----:R-:W-:Y:S09]  /*d5d0*/  BRA.DIV UR4, `(.L_x_361) ;  /* 0x0000002e04907947 */ /* 0x001ff2000b800000 */
[----:B------:R-:W0:Y:S01]  /*d5e0*/  S2R R6, SR_TID.X ;  /* 0x0000000000067919 */ /* 0x000e220000002100 */
[----:B------:R-:W-:Y:S01]  /*d5f0*/  IMAD R4, R19, R8, RZ ;  /* 0x0000000813047224 */ /* 0x000fe200078e02ff */
[----:B------:R-:W-:Y:S01]  /*d600*/  SHFL.IDX PT, R5, R2, RZ, 0x1c1f ;  /* 0x001c1fff02057589 */ /* 0x000fe200000e0000 */
[----:B0-----:R-:W-:-:S04]  /*d610*/  LOP3.LUT R6, R6, 0x7f, RZ, 0xc0, !PT ;  /* 0x0000007f06067812 */ /* 0x001fc800078ec0ff */
[----:B------:R-:W-:Y:S02]  /*d620*/  SHF.R.U32.HI R7, RZ, 0x2, R6 ;  /* 0x00000002ff077819 */ /* 0x000fe40000011606 */
[----:B------:R-:W0:Y:S03]  /*d630*/  SHFL.IDX PT, R6, R3, RZ, 0x1c1f ;  /* 0x001c1fff03067589 */ /* 0x000e2600000e0000 */
[----:B------:R-:W-:-:S05]  /*d640*/  IMAD.IADD R0, R7, 0x1, R0 ;  /* 0x0000000107007824 */ /* 0x000fca00078e0200 */
[----:B------:R-:W-:-:S13]  /*d650*/  ISETP.GE.AND P4, PT, R0, R4, PT ;  /* 0x000000040000720c */ /* 0x000fda0003f86270 */
[----:B0-----:R-:W-:-:S05]  /*d660*/  @!P4 IADD3 R6, P3, R10, R6, RZ ;  /* 0x000000060a06c210 */ /* 0x001fca0007f7e0ff */
[----:B------:R-:W-:-:S04]  /*d670*/  @!P4 IMAD.X R5, RZ, RZ, R5, P3 ;  /* 0x000000ffff05c224 */ /* 0x000fc800018e0605 */
[----:B------:R-:W-:Y:S02]  /*d680*/  @!P4 IMAD.MOV.U32 R7, RZ, RZ, R5 ;  /* 0x000000ffff07c224 */ /* 0x000fe400078e0005 */
[----:B------:R-:W-:-:S03]  /*d690*/  VIADD R5, R0, 0x20 ;  /* 0x0000002000057836 */ /* 0x000fc60000000000 */
[----:B------:R-:W-:Y:S01]  /*d6a0*/  @!PT LDS RZ, [RZ] ;  /* 0x00000000fffff984 */ /* 0x000fe20000000800 */
[----:B-----5:R-:W-:Y:S02]  /*d6b0*/  @!P4 LDGSTS.E.BYPASS.LTC128B.128 [R9+0x14400], desc[UR48][R6.64], !P0 ;  /* 0x144000000609cfae */ /* 0x020fe4000c101d70 */
[----:B------:R-:W-:Y:S02]  /*d6c0*/  ISETP.GE.AND P3, PT, R5, R4, PT ;  /* 0x000000040500720c */ /* 0x000fe40003f66270 */
[----:B------:R-:W-:Y:S04]  /*d6d0*/  @!P4 LDGSTS.E.BYPASS.LTC128B.128 [R9+0x16400], desc[UR48][R6.64+0x40], !P1 ;  /* 0x164000400609cfae */ /* 0x000fe8000c901d70 */
[----:B------:R0:W-:Y:S04]  /*d6e0*/  @!P4 LDGSTS.E.BYPASS.LTC128B.128 [R9+0x18400], desc[UR48][R6.64+0x80], !P2 ;  /* 0x184000800609cfae */ /* 0x0001e8000d101d70 */
[----:B------:R-:W-:Y:S04]  /*d6f0*/  SHFL.IDX PT, R5, R2, 0x1, 0x1c1f ;  /* 0x003c1f0002057f89 */ /* 0x000fe800000e0000 */
[----:B0-----:R-:W0:Y:S02]  /*d700*/  SHFL.IDX PT, R6, R3, 0x1, 0x1c1f ;  /* 0x003c1f0003067f89 */ /* 0x001e2400000e0000 */
[----:B0-----:R-:W-:-:S05]  /*d710*/  @!P3 IADD3 R6, P4, R10, R6, RZ ;  /* 0x000000060a06b210 */ /* 0x001fca0007f9e0ff */
        /* <DEDUP_REMOVED lines=8> */
[----:B0-----:R-:W0:Y:S04]  /*d7a0*/  SHFL.IDX PT, R6, R3, 0x2, 0x1c1f ;  /* 0x005c1f0003067f89 */ /* 0x001e2800000e0000 */
[----:B------:R-:W1:Y:S02]  /*d7b0*/  SHFL.IDX PT, R3, R3, 0x3, 0x1c1f ;  /* 0x007c1f0003037f89 */ /* 0x000e6400000e0000 */
[----:B0-----:R-:W-:-:S05]  /*d7c0*/  @!P3 IADD3 R6, P4, R10, R6, RZ ;  /* 0x000000060a06b210 */ /* 0x001fca0007f9e0ff */
[----:B------:R-:W-:-:S04]  /*d7d0*/  @!P3 IMAD.X R5, RZ, RZ, R5, P4 ;  /* 0x000000ffff05b224 */ /* 0x000fc800020e0605 */
[----:B------:R-:W-:Y:S02]  /*d7e0*/  @!P3 IMAD.MOV.U32 R7, RZ, RZ, R5 ;  /* 0x000000ffff07b224 */ /* 0x000fe400078e0005 */
[----:B------:R0:W3:Y:S04]  /*d7f0*/  SHFL.IDX PT, R5, R2, 0x3, 0x1c1f ;  /* 0x007c1f0002057f89 */ /* 0x0000e800000e0000 */
[----:B------:R0:W-:Y:S04]  /*d800*/  @!P3 LDGSTS.E.BYPASS.LTC128B.128 [R9+0x15400], desc[UR48][R6.64], !P0 ;  /* 0x154000000609bfae */ /* 0x0001e8000c101d70 */
[----:B------:R0:W-:Y:S04]  /*d810*/  @!P3 LDGSTS.E.BYPASS.LTC128B.128 [R9+0x17400], desc[UR48][R6.64+0x40], !P1 ;  /* 0x174000400609bfae */ /* 0x0001e8000c901d70 */
[----:B-1----:R0:W-:Y:S02]  /*d820*/  @!P3 LDGSTS.E.BYPASS.LTC128B.128 [R9+0x19400], desc[UR48][R6.64+0x80], !P2 ;  /* 0x194000800609bfae */ /* 0x0021e4000d101d70 */
.L_x_440:
[----:B------:R-:W-:Y:S01]  /*d830*/  VIADD R0, R0, 0x60 ;  /* 0x0000006000007836 */ /* 0x000fe20000000000 */
[----:B------:R-:W-:Y:S04]  /*d840*/  BSSY B0, `(.L_x_362) ;  /* 0x000000b000007945 */ /* 0x000fe80003800000 */
[----:B------:R-:W-:-:S13]  /*d850*/  ISETP.GE.AND P3, PT, R0, R4, PT ;  /* 0x000000040000720c */ /* 0x000fda0003f66270 */
[----:B------:R-:W-:Y:S05]  /*d860*/  @P3 BRA `(.L_x_363) ;  /* 0x0000000000203947 */ /* 0x000fea0003800000 */
[----:B0-----:R-:W-:-:S05]  /*d870*/  IADD3 R2, P3, R10, R3, RZ ;  /* 0x000000030a027210 */ /* 0x001fca0007f7e0ff */
[----:B---3--:R-:W-:-:S05]  /*d880*/  IMAD.X R3, RZ, RZ, R5, P3 ;  /* 0x000000ffff037224 */ /* 0x008fca00018e0605 */
[----:B------:R-:W-:Y:S01]  /*d890*/  @!PT LDS RZ, [RZ] ;  /* 0x00000000fffff984 */ /* 0x000fe20000000800 */
[----:B------:R-:W-:Y:S01]  /*d8a0*/  @!PT LDS RZ, [RZ] ;  /* 0x00000000fffff984 */ /* 0x000fe20000000800 */
[----:B------:R-:W-:Y:S01]  /*d8b0*/  @!PT LDS RZ, [RZ] ;  /* 0x00000000fffff984 */ /* 0x000fe20000000800 */
[----:B------:R1:W-:Y:S04]  /*d8c0*/  LDGSTS.E.BYPASS.LTC128B.128 [R9+0x15c00], desc[UR48][R2.64], !P0 ;  /* 0x15c0000002097fae */ /* 0x0003e8000c101d70 */
[----:B------:R1:W-:Y:S04]  /*d8d0*/  LDGSTS.E.BYPASS.LTC128B.128 [R9+0x17c00], desc[UR48][R2.64+0x40], !P1 ;  /* 0x17c0004002097fae */ /* 0x0003e8000c901d70 */
[----:B------:R1:W-:Y:S02]  /*d8e0*/  LDGSTS.E.BYPASS.LTC128B.128 [R9+0x19c00], desc[UR48][R2.64+0x80], !P2 ;  /* 0x19c0008002097fae */ /* 0x0003e4000d101d70 */
.L_x_363:
[----:B------:R-:W-:Y:S05]  /*d8f0*/  BSYNC B0 ;  /* 0x0000000000007941 */ /* 0x000fea0003800000 */
.L_x_362:
[----:B------:R-:W-:Y:S01]  /*d900*/  NOP ;  /* 0x0000000000007918 */ /* 0x000fe20000000000 */
[----:B------:R-:W-:-:S13]  /*d910*/  PLOP3.LUT P0, PT, PT, PT, PT, 0x80, 0x0 ;  /* 0x000000000000781c */ /* 0x000fda0003f0f070 */
.L_x_364:
[----:B------:R-:W-:Y:S02]  /*d920*/  PLOP3.LUT P1, PT, P1, P0, PT, 0xa2, 0x0 ;  /* 0x000000000000781c */ /* 0x000fe40000f21472 */
[----:B------:R-:W-:-:S08]  /*d930*/  @P0 R2UR P1, UR4, R17 ;  /* 0x00000000110402ca */ /* 0x000fd00000020000 */
[----:B------:R-:W-:-:S05]  /*d940*/  @P0 PLOP3.LUT P0, PT, P1, PT, PT, 0x80, 0x0 ;  /* 0x000000000000081c */ /* 0x000fca0000f0f070 */
[----:B------:R-:W-:Y:S01]  /*d950*/  @!P1 SYNCS.ARRIVE.TRANS64.RED.A0T1 RZ, [UR4+0x29800], RZ ;  /* 0x029800ffffff99a7 */ /* 0x000fe20008200404 */
[----:B------:R-:W-:Y:S07]  /*d960*/  @!P1 ARRIVES.LDGSTSBAR.64.TRANSCNT [UR4+0x29800] ;  /* 0x02980000ff0099b0 */ /* 0x000fee0008000a84 */
[----:B------:R-:W-:Y:S05]  /*d970*/  @P0 BRA.U.ANY `(.L_x_364) ;  /* 0xfffffffd00e80947 */ /* 0x000fea000393ffff */
[----:B01----:R-:W4:Y:S02]  /*d980*/  LDL.LU R2, [R1+0x28] ;  /* 0x0000280001027983 */ /* 0x003f240000300800 */
[----:B----4-:R-:W-:-:S05]  /*d990*/  VIADD R2, R2, 0x1 ;  /* 0x0000000102027836 */ /* 0x010fca0000000000 */
[----:B------:R0:W-:Y:S01]  /*d9a0*/  STL [R1+0x28], R2 ;  /* 0x0000280201007387 */ /* 0x0001e20000100800 */
[----:B------:R-:W-:-:S04]  /*d9b0*/  LEA.HI R0, R2, R2, RZ, 0x1 ;  /* 0x0000000202007211 */ /* 0x000fc800078f08ff */
[----:B------:R-:W-:-:S05]  /*d9c0*/  LOP3.LUT R0, R0, 0xfffffffe, RZ, 0xc0, !PT ;  /* 0xfffffffe00007812 */ /* 0x000fca00078ec0ff */
[----:B------:R-:W-:-:S05]  /*d9d0*/  IMAD.IADD R0, R2, 0x1, -R0 ;  /* 0x0000000102007824 */ /* 0x000fca00078e0a00 */
[----:B------:R-:W-:Y:S01]  /*d9e0*/  SHF.L.U32 R0, R0, 0x1f, RZ ;  /* 0x0000001f00007819 */ /* 0x000fe200000006ff */
[----:B------:R-:W-:Y:S01]  /*d9f0*/  NOP ;  /* 0x0000000000007918 */ /* 0x000fe20000000000 */
[----:B------:R0:W-:Y:S01]  /*da00*/  SYNCS.ARRIVE.TRANS64.A1T0 RZ, [R17+URZ+0x29800], RZ ;  /* 0x029800ff11ff79a7 */ /* 0x0001e2000810003f */
[----:B------:R-:W-:Y:S01]  /*da10*/  BSSY B0, `(.L_x_365) ;  /* 0x0000003000007945 */ /* 0x000fe20003800000 */
[----:B------:R-:W1:Y:S03]  /*da20*/  SYNCS.PHASECHK.TRANS64.TRYWAIT P0, [R17+URZ+0x29820], R0 ;  /* 0x02982000110075a7 */ /* 0x000e66000800017f */
[----:B01----:R-:W-:Y:S05]  /*da30*/  @!P0 BRA `(.L_x_366) ;  /* 0x0000002c00c48947 */ /* 0x003fea0003800000 */
.L_x_441:
[----:B------:R-:W-:Y:S05]  /*da40*/  BSYNC B0 ;  /* 0x0000000000007941 */ /* 0x000fea0003800000 */
.L_x_365:
[----:B------:R-:W-:-:S06]  /*da50*/  UISETP.GE.AND UP0, UPT, UR41, 0xa1, UPT ;  /* 0x000000a12900788c */ /* 0x000fcc000bf06270 */
[----:B------:R-:W-:-:S13]  /*da60*/  PLOP3.LUT P0, PT, PT, PT, UP0, 0x80, 0x0 ;  /* 0x000000000000781c */ /* 0x000fda0003f0f008 */
[----:B------:R-:W-:Y:S05]  /*da70*/  @!P0 BRA `(.L_x_367) ;  /* 0x0000000c00fc8947 */ /* 0x000fea0003800000 */
[----:B0-----:R0:W5:Y:S01]  /*da80*/  LDL.LU R0, [R1] ;  /* 0x0000000001007983 */ /* 0x0011620000300800 */
[----:B------:R-:W-:Y:S01]  /*da90*/  UIADD3 UR4, UR40, -0x2, URZ ;  /* 0xfffffffe28047890 */ /* 0x000fe2000fffe03f */
[----:B------:R-:W-:-:S05]  /*daa0*/  IMAD.MOV.U32 R3, RZ, RZ, R18 ;  /* 0x000000ffff037224 */ /* 0x000fca00078e0012 */
[----:B------:R-:W-:-:S07]  /*dab0*/  IMAD.U32 R2, RZ, RZ, UR4 ;  /* 0x00000004ff027e24 */ /* 0x000fce000f8e00ff */
.L_x_389:
[----:B-1----:R-:W4:Y:S01]  /*dac0*/  LDL R4, [R1+0x8] ;  /* 0x0000080001047983 */ /* 0x002f220000100800 */
[----:B------:R-:W-:Y:S01]  /*dad0*/  VIADD R18, R3, 0x1 ;  /* 0x0000000103127836 */ /* 0x000fe20000000000 */
[----:B------:R-:W-:Y:S05]  /*dae0*/  YIELD ;  /* 0x0000000000007946 */ /* 0x000fea0003800000 */
[C---:B------:R-:W-:Y:S01]  /*daf0*/  ISETP.NE.AND P0, PT, R18.reuse, 0x2, PT ;  /* 0x000000021200780c */ /* 0x040fe20003f05270 */
[----:B------:R-:W-:Y:S03]  /*db00*/  BSSY B0, `(.L_x_368) ;  /* 0x0000089000007945 */ /* 0x000fe60003800000 */
[----:B------:R-:W-:-:S02]  /*db10*/  SEL R18, R18, RZ, P0 ;  /* 0x000000ff12127207 */ /* 0x000fc40000000000 */
[----:B----4-:R-:W-:Y:S02]  /*db20*/  LOP3.LUT P1, RZ, R4, 0x1, RZ, 0xc0, !PT ;  /* 0x0000000104ff7812 */ /* 0x010fe4000782c0ff */
[----:B------:R-:W-:-:S04]  /*db30*/  SEL R4, RZ, 0x1, P0 ;  /* 0x00000001ff047807 */ /* 0x000fc80000000000 */
[----:B-----5:R-:W-:-:S05]  /*db40*/  LOP3.LUT R9, R0, R4, RZ, 0x3c, !PT ;  /* 0x0000000400097212 */ /* 0x020fca00078e3cff */
[----:B------:R1:W-:Y:S02]  /*db50*/  STL [R1], R9 ;  /* 0x0000000901007387 */ /* 0x0003e40000100800 */
[----:B------:R-:W-:Y:S05]  /*db60*/  @!P1 BRA `(.L_x_369) ;  /* 0x0000000800089947 */ /* 0x000fea0003800000 */
[----:B------:R-:W-:Y:S01]  /*db70*/  ULDC.64 UR4, c[0x0][0x418] ;  /* 0x0001060000047ab9 */ /* 0x000fe20000000a00 */
[----:B------:R-:W-:Y:S01]  /*db80*/  IMAD.MOV.U32 R8, RZ, RZ, R2 ;  /* 0x000000ffff087224 */ /* 0x000fe200078e0002 */
[----:B------:R-:W-:-:S04]  /*db90*/  ISETP.NE.U32.AND P0, PT, RZ, UR4, PT ;  /* 0x00000004ff007c0c */ /* 0x000fc8000bf05070 */
[----:B------:R-:W-:-:S13]  /*dba0*/  ISETP.NE.AND.EX P0, PT, RZ, UR5, PT, P0 ;  /* 0x00000005ff007c0c */ /* 0x000fda000bf05300 */
[----:B------:R-:W-:Y:S05]  /*dbb0*/  @!P0 BRA `(.L_x_370) ;  /* 0x00000000004c8947 */ /* 0x000fea0003800000 */
[----:B------:R-:W4:Y:S01]  /*dbc0*/  LDL R10, [R1+0xc] ;  /* 0x00000c00010a7983 */ /* 0x000f220000100800 */
[----:B------:R-:W0:Y:S01]  /*dbd0*/  LDC R8, c[0x0][0x43c] ;  /* 0x00010f00ff087b82 */ /* 0x000e220000000800 */
[----:B------:R-:W-:Y:S02]  /*dbe0*/  ULDC.64 UR6, c[0x0][0x428] ;  /* 0x00010a0000067ab9 */ /* 0x000fe40000000a00 */
[----:B------:R-:W2:Y:S01]  /*dbf0*/  LDL R7, [R1+0x4] ;  /* 0x0000040001077983 */ /* 0x000ea20000100800 */
[----:B0-----:R-:W-:-:S13]  /*dc00*/  ISETP.NE.AND P0, PT, R8, 0x1, PT ;  /* 0x000000010800780c */ /* 0x001fda0003f05270 */
[----:B---3--:R-:W0:Y:S02]  /*dc10*/  @P0 LDC.64 R4, c[0x0][0x440] ;  /* 0x00011000ff040b82 */ /* 0x008e240000000a00 */
[----:B0-----:R-:W-:-:S04]  /*dc20*/  @P0 IMAD.HI.U32 R6, R2, R4, RZ ;  /* 0x0000000402060227 */ /* 0x001fc800078e00ff */
[----:B------:R-:W-:Y:S01]  /*dc30*/  IMAD.MOV.U32 R4, RZ, RZ, R2 ;  /* 0x000000ffff047224 */ /* 0x000fe200078e0002 */
[----:B------:R-:W-:-:S05]  /*dc40*/  @P0 SHF.R.U32.HI R4, RZ, R5, R6 ;  /* 0x00000005ff040219 */ /* 0x000fca0000011606 */
[----:B------:R-:W-:-:S04]  /*dc50*/  IMAD.MOV R5, RZ, RZ, -R4 ;  /* 0x000000ffff057224 */ /* 0x000fc800078e0a04 */
[----:B------:R-:W-:Y:S01]  /*dc60*/  IMAD R8, R8, R5, R2 ;  /* 0x0000000508087224 */ /* 0x000fe200078e0202 */
[----:B------:R-:W-:Y:S01]  /*dc70*/  SHF.R.S32.HI R5, RZ, 0x1f, R4 ;  /* 0x0000001fff057819 */ /* 0x000fe20000011404 */
[----:B----4-:R-:W-:-:S04]  /*dc80*/  IMAD R6, R10, UR6, RZ ;  /* 0x000000060a067c24 */ /* 0x010fc8000f8e02ff */
[C---:B--2---:R-:W-:Y:S02]  /*dc90*/  IMAD R6, R7.reuse, UR7, R6 ;  /* 0x0000000707067c24 */ /* 0x044fe4000f8e0206 */
[----:B------:R-:W-:-:S04]  /*dca0*/  IMAD.WIDE.U32 R4, R7, UR6, R4 ;  /* 0x0000000607047c25 */ /* 0x000fc8000f8e0004 */
[----:B------:R-:W-:Y:S01]  /*dcb0*/  IMAD.IADD R5, R6, 0x1, R5 ;  /* 0x0000000106057824 */ /* 0x000fe200078e0205 */
[----:B------:R-:W-:-:S04]  /*dcc0*/  LEA R6, P0, R4, UR4, 0x2 ;  /* 0x0000000404067c11 */ /* 0x000fc8000f8010ff */
[----:B------:R-:W-:-:S05]  /*dcd0*/  LEA.HI.X R7, R4, UR5, R5, 0x2, P0 ;  /* 0x0000000504077c11 */ /* 0x000fca00080f1405 */
[----:B------:R4:W5:Y:S04]  /*dce0*/  LDG.E R16, desc[UR48][R6.64] ;  /* 0x0000003006107981 */ /* 0x000968000c1e1900 */
.L_x_370:
[----:B------:R-:W4:Y:S01]  /*dcf0*/  S2R R4, SR_TID.X ;  /* 0x0000000000047919 */ /* 0x000f220000002100 */
[----:B---3--:R-:W-:Y:S01]  /*dd00*/  IMAD R5, R18, 0x8, R17 ;  /* 0x0000000812057824 */ /* 0x008fe200078e0211 */
[----:B------:R-:W-:Y:S01]  /*dd10*/  BSSY B1, `(.L_x_371) ;  /* 0x0000006000017945 */ /* 0x000fe20003800000 */
[----:B----4-:R-:W-:Y:S02]  /*dd20*/  LOP3.LUT R6, R4, 0x7f, RZ, 0xc0, !PT ;  /* 0x0000007f04067812 */ /* 0x010fe400078ec0ff */
[----:B------:R-:W-:Y:S02]  /*dd30*/  SHF.L.U32 R4, R9, 0x1f, RZ ;  /* 0x0000001f09047819 */ /* 0x000fe400000006ff */
[----:B------:R-:W-:Y:S02]  /*dd40*/  ISETP.NE.AND P1, PT, R6, RZ, PT ;  /* 0x000000ff0600720c */ /* 0x000fe40003f25270 */
[----:B------:R-:W3:Y:S02]  /*dd50*/  SYNCS.PHASECHK.TRANS64.TRYWAIT P0, [R5+URZ+0x29880], R4 ;  /* 0x02988004050075a7 */ /* 0x000ee4000800017f */
[----:B---3--:R-:W-:Y:S09]  /*dd60*/  @!P0 BRA `(.L_x_372) ;  /* 0x0000002c000c8947 */ /* 0x008ff20003800000 */
.L_x_442:
[----:B------:R-:W-:Y:S05]  /*dd70*/  BSYNC B1 ;  /* 0x0000000000017941 */ /* 0x000fea0003800000 */
.L_x_371:
[----:B------:R-:W-:Y:S04]  /*dd80*/  BSSY B1, `(.L_x_373) ;  /* 0x0000009000017945 */ /* 0x000fe80003800000 */
[----:B------:R-:W-:Y:S05]  /*dd90*/  @P1 BRA `(.L_x_374) ;  /* 0x00000000001c1947 */ /* 0x000fea0003800000 */
[----:B------:R-:W4:Y:S02]  /*dda0*/  S2R R6, SR_TID.X ;  /* 0x0000000000067919 */ /* 0x000f240000002100 */
[----:B----4-:R-:W-:Y:S01]  /*ddb0*/  LOP3.LUT R7, R6, 0x1f, RZ, 0xc0, !PT ;  /* 0x0000001f06077812 */ /* 0x010fe200078ec0ff */
[----:B------:R-:W-:-:S03]  /*ddc0*/  IMAD.MOV.U32 R6, RZ, RZ, 0x5000 ;  /* 0x00005000ff067424 */ /* 0x000fc600078e00ff */
[----:B------:R-:W-:Y:S01]  /*ddd0*/  ISETP.NE.AND P0, PT, R7, RZ, PT ;  /* 0x000000ff0700720c */ /* 0x000fe20003f05270 */
[----:B------:R4:W-:-:S12]  /*dde0*/  SYNCS.ARRIVE.TRANS64 RZ, [R5+URZ+0x29870], R6 ;  /* 0x0298700605ff79a7 */ /* 0x0009d8000800003f */
[----:B----4-:R-:W-:Y:S05]  /*ddf0*/  @!P0 BRA `(.L_x_374) ;  /* 0x0000000000048947 */ /* 0x010fea0003800000 */
[----:B------:R-:W-:Y:S01]  /*de00*/  BPT.TRAP 0x1 ;  /* 0x000000040000795c */ /* 0x000fe20000300000 */
.L_x_374:
[----:B------:R-:W-:Y:S05]  /*de10*/  BSYNC B1 ;  /* 0x0000000000017941 */ /* 0x000fea0003800000 */
.L_x_373:
[----:B------:R-:W-:Y:S01]  /*de20*/  IMAD.MOV.U32 R10, RZ, RZ, RZ ;  /* 0x000000ffff0a7224 */ /* 0x000fe200078e00ff */
[----:B------:R-:W-:Y:S01]  /*de30*/  UIADD3 UR4, UP0, UR52, 0x470, URZ ;  /* 0x0000047034047890 */ /* 0x000fe2000ff1e03f */
[----:B------:R-:W-:Y:S01]  /*de40*/  IMAD.MOV.U32 R6, RZ, RZ, 0xa0 ;  /* 0x000000a0ff067424 */ /* 0x000fe200078e00ff */
[----:B------:R-:W-:Y:S01]  /*de50*/  PLOP3.LUT P0, PT, PT, PT, PT, 0x80, 0x0 ;  /* 0x000000000000781c */ /* 0x000fe20003f0f070 */
[----:B------:R-:W-:Y:S01]  /*de60*/  IMAD R7, R18, 0x5000, R17 ;  /* 0x0000500012077824 */ /* 0x000fe200078e0211 */
[----:B------:R-:W-:Y:S01]  /*de70*/  R2UR UR10, R10 ;  /* 0x000000000a0a72ca */ /* 0x000fe200000e0000 */
[----:B------:R-:W-:Y:S01]  /*de80*/  IMAD R6, R8, R6, UR42 ;  /* 0x0000002a08067e24 */ /* 0x000fe2000f8e0206 */
[----:B------:R-:W-:Y:S01]  /*de90*/  UIADD3.X UR5, URZ, UR53, URZ, UP0, !UPT ;  /* 0x000000353f057290 */ /* 0x000fe200087fe43f */
[----:B------:R-:W-:Y:S01]  /*dea0*/  VIADD R7, R7, 0xa400 ;  /* 0x0000a40007077836 */ /* 0x000fe20000000000 */
[----:B------:R-:W-:Y:S01]  /*deb0*/  UMOV UR6, 0x0 ;  /* 0x0000000000067882 */ /* 0x000fe20000000000 */
[----:B------:R-:W-:Y:S01]  /*dec0*/  VIADD R8, R5, 0x29870 ;  /* 0x0002987005087836 */ /* 0x000fe20000000000 */
[----:B------:R-:W-:-:S09]  /*ded0*/  UMOV UR7, 0x14f00000 ;  /* 0x14f0000000077882 */ /* 0x000fd20000000000 */
.L_x_375:
        /* <DEDUP_REMOVED lines=9> */
[----:B----4-:R-:W-:Y:S05]  /*df70*/  @P0 BRA.U.ANY `(.L_x_375) ;  /* 0xfffffffd00d80947 */ /* 0x010fea000393ffff */
[----:B------:R-:W4:Y:S01]  /*df80*/  SYNCS.PHASECHK.TRANS64.TRYWAIT P0, [R5+URZ+0x29840], R4 ;  /* 0x02984004050075a7 */ /* 0x000f22000800017f */
[----:B------:R-:W-:Y:S04]  /*df90*/  BSSY B1, `(.L_x_376) ;  /* 0x0000002000017945 */ /* 0x000fe80003800000 */
[----:B----4-:R-:W-:Y:S05]  /*dfa0*/  @!P0 BRA `(.L_x_377) ;  /* 0x0000002800908947 */ /* 0x010fea0003800000 */
.L_x_443:
[----:B------:R-:W-:Y:S05]  /*dfb0*/  BSYNC B1 ;  /* 0x0000000000017941 */ /* 0x000fea0003800000 */
.L_x_376:
[----:B------:R-:W-:Y:S01]  /*dfc0*/  BSSY B1, `(.L_x_378) ;  /* 0x000000b000017945 */ /* 0x000fe20003800000 */
[----:B------:R-:W-:Y:S02]  /*dfd0*/  IMAD.MOV.U32 R8, RZ, RZ, 0x0 ;  /* 0x00000000ff087424 */ /* 0x000fe400078e00ff */
[----:B-1----:R-:W-:Y:S01]  /*dfe0*/  IMAD.MOV.U32 R9, RZ, RZ, 0x14f00000 ;  /* 0x14f00000ff097424 */ /* 0x002fe200078e00ff */
[----:B------:R-:W-:Y:S06]  /*dff0*/  @P1 BRA `(.L_x_379) ;  /* 0x00000000001c1947 */ /* 0x000fec0003800000 */
[----:B------:R-:W1:Y:S01]  /*e000*/  S2R R7, SR_TID.X ;  /* 0x0000000000077919 */ /* 0x000e620000002100 */
[----:B---34-:R-:W-:-:S04]  /*e010*/  IMAD.MOV.U32 R4, RZ, RZ, 0x7800 ;  /* 0x00007800ff047424 */ /* 0x018fc800078e00ff */
[----:B------:R3:W-:Y:S01]  /*e020*/  SYNCS.ARRIVE.TRANS64 RZ, [R5+URZ+0x29830], R4 ;  /* 0x0298300405ff79a7 */ /* 0x0007e2000800003f */
[----:B-1----:R-:W-:-:S04]  /*e030*/  LOP3.LUT R7, R7, 0x1f, RZ, 0xc0, !PT ;  /* 0x0000001f07077812 */ /* 0x002fc800078ec0ff */
[----:B------:R-:W-:-:S13]  /*e040*/  ISETP.NE.AND P0, PT, R7, RZ, PT ;  /* 0x000000ff0700720c */ /* 0x000fda0003f05270 */
[----:B---3--:R-:W-:Y:S05]  /*e050*/  @!P0 BRA `(.L_x_379) ;  /* 0x0000000000048947 */ /* 0x008fea0003800000 */
[----:B------:R-:W-:Y:S01]  /*e060*/  BPT.TRAP 0x1 ;  /* 0x000000040000795c */ /* 0x000fe20000300000 */
.L_x_379:
[----:B------:R-:W-:Y:S05]  /*e070*/  BSYNC B1 ;  /* 0x0000000000017941 */ /* 0x000fea0003800000 */
.L_x_378:
[----:B------:R-:W-:Y:S01]  /*e080*/  R2UR UR10, R10 ;  /* 0x000000000a0a72ca */ /* 0x000fe200000e0000 */
[----:B---34-:R-:W-:Y:S01]  /*e090*/  IMAD R4, R18, 0x7800, R17 ;  /* 0x0000780012047824 */ /* 0x018fe200078e0211 */
[----:B------:R-:W-:Y:S01]  /*e0a0*/  R2UR UR6, R8 ;  /* 0x00000000080672ca */ /* 0x000fe200000e0000 */
[----:B------:R-:W-:Y:S01]  /*e0b0*/  UIADD3 UR4, UP0, UR52, 0x370, URZ ;  /* 0x0000037034047890 */ /* 0x000fe2000ff1e03f */
[----:B------:R-:W-:Y:S01]  /*e0c0*/  R2UR UR7, R9 ;  /* 0x00000000090772ca */ /* 0x000fe200000e0000 */
[----:B------:R-:W-:Y:S01]  /*e0d0*/  VIADD R5, R5, 0x29830 ;  /* 0x0002983005057836 */ /* 0x000fe20000000000 */
[----:B------:R-:W-:Y:S01]  /*e0e0*/  PLOP3.LUT P0, PT, PT, PT, PT, 0x80, 0x0 ;  /* 0x000000000000781c */ /* 0x000fe20003f0f070 */
[----:B------:R-:W-:Y:S01]  /*e0f0*/  VIADD R7, R4, 0x1a400 ;  /* 0x0001a40004077836 */ /* 0x000fe20000000000 */
[----:B------:R-:W-:-:S12]  /*e100*/  UIADD3.X UR5, URZ, UR53, URZ, UP0, !UPT ;  /* 0x000000353f057290 */ /* 0x000fd800087fe43f */
.L_x_380:
        /* <DEDUP_REMOVED lines=10> */
[----:B------:R-:W-:Y:S01]  /*e1b0*/  R2UR UR6, R8 ;  /* 0x00000000080672ca */ /* 0x000fe200000e0000 */
[----:B------:R-:W-:Y:S01]  /*e1c0*/  VIADD R7, R4, 0x1cc00 ;  /* 0x0001cc0004077836 */ /* 0x000fe20000000000 */
[----:B------:R-:W-:Y:S01]  /*e1d0*/  R2UR UR7, R9 ;  /* 0x00000000090772ca */ /* 0x000fe200000e0000 */
[----:B------:R-:W-:Y:S01]  /*e1e0*/  UMOV UR10, 0x40 ;  /* 0x00000040000a7882 */ /* 0x000fe20000000000 */
[----:B------:R-:W-:-:S13]  /*e1f0*/  PLOP3.LUT P0, PT, PT, PT, PT, 0x80, 0x0 ;  /* 0x000000000000781c */ /* 0x000fda0003f0f070 */
.L_x_381:
        /* <DEDUP_REMOVED lines=15> */
.L_x_382:
        /* <DEDUP_REMOVED lines=10> */
.L_x_369:
[----:B------:R-:W-:Y:S05]  /*e390*/  BSYNC B0 ;  /* 0x0000000000007941 */ /* 0x000fea0003800000 */
.L_x_368:
[----:B------:R-:W-:-:S06]  /*e3a0*/  UISETP.NE.AND UP0, UPT, UR39, 0x3, UPT ;  /* 0x000000032700788c */ /* 0x000fcc000bf05270 */
[----:B------:R-:W-:-:S13]  /*e3b0*/  PLOP3.LUT P0, PT, PT, PT, UP0, 0x80, 0x0 ;  /* 0x000000000000781c */ /* 0x000fda0003f0f008 */
[----:B------:R-:W-:Y:S05]  /*e3c0*/  @!P0 BRA `(.L_x_383) ;  /* 0x0000000000048947 */ /* 0x000fea0003800000 */
[----:B------:R-:W-:Y:S01]  /*e3d0*/  BPT.TRAP 0x1 ;  /* 0x000000040000795c */ /* 0x000fe20000300000 */
.L_x_383:
[----:B------:R-:W-:Y:S01]  /*e3e0*/  IMAD.U32 R4, RZ, RZ, UR44 ;  /* 0x0000002cff047e24 */ /* 0x000fe2000f8e00ff */
[----:B------:R-:W-:Y:S01]  /*e3f0*/  BSSY B0, `(.L_x_384) ;  /* 0x0000007000007945 */ /* 0x000fe20003800000 */
[----:B------:R-:W-:-:S03]  /*e400*/  IMAD R19, R3, 0x8, R17 ;  /* 0x0000000803137824 */ /* 0x000fc600078e0211 */
[----:B------:R-:W-:Y:S02]  /*e410*/  ISETP.NE.AND P1, PT, R4, 0x3, PT ;  /* 0x000000030400780c */ /* 0x000fe40003f25270 */
[----:B------:R-:W-:-:S04]  /*e420*/  LOP3.LUT R4, R0, 0x1, RZ, 0x3c, !PT ;  /* 0x0000000100047812 */ /* 0x000fc800078e3cff */
[----:B------:R-:W-:-:S04]  /*e430*/  SHF.L.U32 R4, R4, 0x1f, RZ ;  /* 0x0000001f04047819 */ /* 0x000fc800000006ff */
[----:B------:R-:W4:Y:S02]  /*e440*/  SYNCS.PHASECHK.TRANS64.TRYWAIT P0, [R19+URZ+0x29870], R4 ;  /* 0x02987004130075a7 */ /* 0x000f24000800017f */
[----:B----4-:R-:W-:Y:S05]  /*e450*/  @!P0 BRA `(.L_x_385) ;  /* 0x0000002400788947 */ /* 0x010fea0003800000 */
.L_x_444:
[----:B------:R-:W-:Y:S05]  /*e460*/  BSYNC B0 ;  /* 0x0000000000007941 */ /* 0x000fea0003800000 */
.L_x_384:
[----:B------:R-:W-:Y:S05]  /*e470*/  @!P1 BRA `(.L_x_386) ;  /* 0x0000000000049947 */ /* 0x000fea0003800000 */
[----:B------:R-:W-:Y:S01]  /*e480*/  BPT.TRAP 0x1 ;  /* 0x000000040000795c */ /* 0x000fe20000300000 */
.L_x_386:
[----:B------:R-:W-:Y:S01]  /*e490*/  SHF.L.U32 R0, R0, 0x1f, RZ ;  /* 0x0000001f00007819 */ /* 0x000fe200000006ff */
[----:B------:R-:W-:-:S03]  /*e4a0*/  IMAD R12, R3, 0x5000, RZ ;  /* 0x00005000030c7824 */ /* 0x000fc600078e02ff */
[----:B------:R-:W5:Y:S02]  /*e4b0*/  SYNCS.PHASECHK.TRANS64.TRYWAIT P0, [R19+URZ+0x29860], R0 ;  /* 0x02986000130075a7 */ /* 0x000f64000800017f */
[----:B-----5:R-:W-:Y:S05]  /*e4c0*/  @!P0 BRA `(.L_x_387) ;  /* 0x0000002400708947 */ /* 0x020fea0003800000 */
.L_x_445:
[----:B----4-:R-:W4:Y:S04]  /*e4d0*/  LDL R4, [R1+0x1c] ;  /* 0x00001c0001047983 */ /* 0x010f280000100800 */
[----:B------:R-:W5:Y:S04]  /*e4e0*/  LDL R3, [R1+0x20] ;  /* 0x0000200001037983 */ /* 0x000f680000100800 */
[----:B------:R-:W2:Y:S01]  /*e4f0*/  LDL R13, [R1+0x18] ;  /* 0x00001800010d7983 */ /* 0x000ea20000100800 */
[----:B------:R-:W-:Y:S05]  /*e500*/  WARPSYNC.ALL ;  /* 0x0000000000007948 */ /* 0x000fea0003800000 */
[----:B----4-:R-:W-:-:S05]  /*e510*/  LOP3.LUT R0, R12, R4, RZ, 0xfc, !PT ;  /* 0x000000040c007212 */ /* 0x010fca00078efcff */
[----:B------:R-:W-:Y:S01]  /*e520*/  IMAD.IADD R0, R17, 0x1, R0 ;  /* 0x0000000111007824 */ /* 0x000fe200078e0200 */
[----:B--2---:R-:W-:-:S03]  /*e530*/  LOP3.LUT R20, R12, R13, RZ, 0xfc, !PT ;  /* 0x0000000d0c147212 */ /* 0x004fc600078efcff */
[----:B-----5:R-:W-:Y:S01]  /*e540*/  IMAD.IADD R3, R3, 0x1, R0 ;  /* 0x0000000103037824 */ /* 0x020fe200078e0200 */
[----:B-1----:R-:W1:Y:S01]  /*e550*/  LDSM.16.MT88.4 R8, [R0+0xa400] ;  /* 0x00a400000008783b */ /* 0x002e620000004200 */
[----:B------:R-:W-:Y:S01]  /*e560*/  IMAD.IADD R20, R17, 0x1, R20 ;  /* 0x0000000111147824 */ /* 0x000fe200078e0214 */
[C-C-:B-1----:R-:W-:Y:S02]  /*e570*/  PRMT R4, R8.reuse, 0x6420, R9.reuse ;  /* 0x0000642008047816 */ /* 0x142fe40000000009 */
[----:B---3--:R-:W-:Y:S02]  /*e580*/  PRMT R5, R8, 0x7531, R9 ;  /* 0x0000753108057816 */ /* 0x008fe40000000009 */
        /* <DEDUP_REMOVED lines=9> */
[----:B------:R-:W1:Y:S02]  /*e620*/  LDSM.16.MT88.4 R8, [R0+0xb400] ;  /* 0x00b400000008783b */ /* 0x000e640000004200 */
        /* <DEDUP_REMOVED lines=55> */
.L_x_388:
[----:B------:R-:W3:Y:S01]  /*e9a0*/  S2R R0, SR_TID.X ;  /* 0x0000000000007919 */ /* 0x000ee20000002100 */
[----:B--2---:R2:W-:Y:S01]  /*e9b0*/  SYNCS.ARRIVE.TRANS64.A1T0 RZ, [R19+URZ+0x29850], RZ ;  /* 0x029850ff13ff79a7 */ /* 0x0045e2000810003f */
[----:B---3--:R-:W-:Y:S01]  /*e9c0*/  LOP3.LUT R0, R0, 0x7f, RZ, 0xc0, !PT ;  /* 0x0000007f00007812 */ /* 0x008fe200078ec0ff */
[----:B------:R-:W-:Y:S03]  /*e9d0*/  BAR.SYNC.DEFER_BLOCKING 0x2, 0x80 ;  /* 0x0082000000007b1d */ /* 0x000fe60000010000 */
[----:B------:R-:W-:-:S03]  /*e9e0*/  ISETP.NE.AND P0, PT, R0, RZ, PT ;  /* 0x000000ff0000720c */ /* 0x000fc60003f05270 */
[----:B------:R4:W5:Y:S10]  /*e9f0*/  LDL R0, [R1] ;  /* 0x0000000001007983 */ /* 0x0009740000100800 */
[----:B--2---:R-:W-:-:S05]  /*ea00*/  @!P0 VIADD R19, R19, 0x29880 ;  /* 0x0002988013138836 */ /* 0x004fca0000000000 */
[----:B------:R-:W-:-:S04]  /*ea10*/  @!P0 PRMT R19, RZ, 0x654, R19 ;  /* 0x00000654ff138816 */ /* 0x000fc80000000013 */
[----:B------:R4:W-:Y:S01]  /*ea20*/  @!P0 SYNCS.ARRIVE.TRANS64.RED.A1T0 RZ, [R19+URZ], RZ ;  /* 0x000000ff13ff89a7 */ /* 0x0009e2000810043f */
[C---:B------:R-:W-:Y:S01]  /*ea30*/  ISETP.GT.AND P0, PT, R2.reuse, RZ, PT ;  /* 0x000000ff0200720c */ /* 0x040fe20003f04270 */
[----:B------:R-:W-:Y:S02]  /*ea40*/  VIADD R2, R2, 0xffffffff ;  /* 0xffffffff02027836 */ /* 0x000fe40000000000 */
[----:B------:R-:W-:-:S10]  /*ea50*/  IMAD.MOV.U32 R3, RZ, RZ, R18 ;  /* 0x000000ffff037224 */ /* 0x000fd400078e0012 */
[----:B----4-:R-:W-:Y:S05]  /*ea60*/  @P0 BRA `(.L_x_389) ;  /* 0xfffffff000140947 */ /* 0x010fea000383ffff */
.L_x_367:
[----:B-1----:R-:W1:Y:S01]  /*ea70*/  S2R R4, SR_TID.X ;  /* 0x0000000000047919 */ /* 0x002e620000002100 */
[----:B------:R-:W-:Y:S01]  /*ea80*/  BSSY B0, `(.L_x_390) ;  /* 0x0000011000007945 */ /* 0x000fe20003800000 */
[----:B-1----:R-:W-:-:S04]  /*ea90*/  LOP3.LUT R4, R4, 0x7f, RZ, 0xc0, !PT ;  /* 0x0000007f04047812 */ /* 0x002fc800078ec0ff */
[----:B------:R-:W-:-:S13]  /*eaa0*/  ISETP.NE.AND P0, PT, R4, RZ, PT ;  /* 0x000000ff0400720c */ /* 0x000fda0003f05270 */
[----:B------:R-:W-:Y:S05]  /*eab0*/  @P0 BRA `(.L_x_391) ;  /* 0x0000000000340947 */ /* 0x000fea0003800000 */
[----:B------:R-:W1:Y:S01]  /*eac0*/  S2R R3, SR_LANEID ;  /* 0x0000000000037919 */ /* 0x000e620000000000 */
[----:B------:R-:W-:Y:S02]  /*ead0*/  VOTEU.ANY UR4, UPT, PT ;  /* 0x0000000000047886 */ /* 0x000fe400038e0100 */
[----:B0----5:R-:W1:Y:S08]  /*eae0*/  FLO.U32 R0, UR4 ;  /* 0x0000000400007d00 */ /* 0x021e7000080e0000 */
[----:B---3--:R-:W0:Y:S01]  /*eaf0*/  POPC R5, UR4 ;  /* 0x0000000400057d09 */ /* 0x008e220008000000 */
[----:B-1----:R-:W-:-:S02]  /*eb00*/  ISETP.EQ.U32.AND P1, PT, R0, R3, PT ;  /* 0x000000030000720c */ /* 0x002fc40003f22070 */
[----:B------:R-:W0:Y:S11]  /*eb10*/  LDC.64 R2, c[0x0][0xc60] ;  /* 0x00031800ff027b82 */ /* 0x000e360000000a00 */
[----:B0-----:R-:W3:Y:S01]  /*eb20*/  @P1 ATOMG.E.ADD.STRONG.GPU PT, R3, desc[UR48][R2.64], R5 ;  /* 0x00000005020319a8 */ /* 0x001ee200081ee1f0 */
[----:B------:R-:W0:Y:S02]  /*eb30*/  S2R R4, SR_LTMASK ;  /* 0x0000000000047919 */ /* 0x000e240000003900 */
[----:B0-----:R-:W-:-:S04]  /*eb40*/  LOP3.LUT R4, R4, UR4, RZ, 0xc0, !PT ;  /* 0x0000000404047c12 */ /* 0x001fc8000f8ec0ff */
[----:B------:R-:W0:Y:S01]  /*eb50*/  POPC R7, R4 ;  /* 0x0000000400077309 */ /* 0x000e220000000000 */
[----:B---3--:R-:W0:Y:S02]  /*eb60*/  SHFL.IDX PT, R0, R3, R0, 0x1f ;  /* 0x00001f0003007589 */ /* 0x008e2400000e0000 */
[----:B0-----:R-:W-:-:S05]  /*eb70*/  IADD3 R0, R0, UR43, R7 ;  /* 0x0000002b00007c10 */ /* 0x001fca000fffe007 */
[----:B------:R1:W-:Y:S02]  /*eb80*/  STL [R1+0x10], R0 ;  /* 0x0000100001007387 */ /* 0x0003e40000100800 */
.L_x_391:
[----:B------:R-:W-:Y:S05]  /*eb90*/  BSYNC B0 ;  /* 0x0000000000007941 */ /* 0x000fea0003800000 */
.L_x_390:
[----:B------:R-:W-:-:S06]  /*eba0*/  UISETP.NE.AND UP0, UPT, UR39, 0x3, UPT ;  /* 0x000000032700788c */ /* 0x000fcc000bf05270 */
[----:B------:R-:W-:-:S13]  /*ebb0*/  PLOP3.LUT P1, PT, PT, PT, UP0, 0x80, 0x0 ;  /* 0x000000000000781c */ /* 0x000fda0003f2f008 */
[----:B------:R-:W-:Y:S05]  /*ebc0*/  @!P1 BRA `(.L_x_392) ;  /* 0x0000000000049947 */ /* 0x000fea0003800000 */
[----:B------:R-:W-:Y:S01]  /*ebd0*/  BPT.TRAP 0x1 ;  /* 0x000000040000795c */ /* 0x000fe20000300000 */
.L_x_392:
[----:B------:R-:W4:Y:S01]  /*ebe0*/  LDL R2, [R1] ;  /* 0x0000000001027983 */ /* 0x000f220000100800 */
[----:B------:R-:W-:Y:S01]  /*ebf0*/  IMAD R16, R18, 0x8, R17 ;  /* 0x0000000812107824 */ /* 0x000fe200078e0211 */
[----:B------:R-:W-:Y:S01]  /*ec00*/  BSSY B0, `(.L_x_393) ;  /* 0x0000007000007945 */ /* 0x000fe20003800000 */
[----:B01---5:R-:W-:-:S05]  /*ec10*/  IMAD.U32 R0, RZ, RZ, UR44 ;  /* 0x0000002cff007e24 */ /* 0x023fca000f8e00ff */
[----:B------:R-:W-:Y:S02]  /*ec20*/  ISETP.NE.AND P2, PT, R0, 0x3, PT ;  /* 0x000000030000780c */ /* 0x000fe40003f45270 */
[----:B----4-:R-:W-:-:S04]  /*ec30*/  LOP3.LUT R3, R2, 0x1, RZ, 0x3c, !PT ;  /* 0x0000000102037812 */ /* 0x010fc800078e3cff */
[----:B------:R-:W-:-:S04]  /*ec40*/  SHF.L.U32 R3, R3, 0x1f, RZ ;  /* 0x0000001f03037819 */ /* 0x000fc800000006ff */
[----:B------:R-:W0:Y:S02]  /*ec50*/  SYNCS.PHASECHK.TRANS64.TRYWAIT P1, [R16+URZ+0x29870], R3 ;  /* 0x02987003100075a7 */ /* 0x000e24000802017f */
[----:B0-----:R-:W-:Y:S05]  /*ec60*/  @!P1 BRA `(.L_x_394) ;  /* 0x0000001c009c9947 */ /* 0x001fea0003800000 */
.L_x_446:
[----:B------:R-:W-:Y:S05]  /*ec70*/  BSYNC B0 ;  /* 0x0000000000007941 */ /* 0x000fea0003800000 */
.L_x_393:
[----:B------:R-:W-:Y:S05]  /*ec80*/  @!P2 BRA `(.L_x_395) ;  /* 0x000000000004a947 */ /* 0x000fea0003800000 */
[----:B------:R-:W-:Y:S01]  /*ec90*/  BPT.TRAP 0x1 ;  /* 0x000000040000795c */ /* 0x000fe20000300000 */
.L_x_395:
[----:B------:R-:W0:Y:S02]  /*eca0*/  LDL R0, [R1] ;  /* 0x0000000001007983 */ /* 0x000e240000100800 */
[----:B0-----:R-:W-:-:S04]  /*ecb0*/  SHF.L.U32 R3, R0, 0x1f, RZ ;  /* 0x0000001f00037819 */ /* 0x001fc800000006ff */
[----:B------:R-:W0:Y:S02]  /*ecc0*/  SYNCS.PHASECHK.TRANS64.TRYWAIT P1, [R16+URZ+0x29860], R3 ;  /* 0x02986003100075a7 */ /* 0x000e24000802017f */
[----:B0-----:R-:W-:Y:S05]  /*ecd0*/  @!P1 BRA `(.L_x_396) ;  /* 0x0000001c00949947 */ /* 0x001fea0003800000 */
.L_x_447:
[----:B------:R-:W4:Y:S04]  /*ece0*/  LDL R2, [R1+0x1c] ;  /* 0x00001c0001027983 */ /* 0x000f280000100800 */
[----:B------:R-:W0:Y:S04]  /*ecf0*/  LDL R13, [R1+0x20] ;  /* 0x00002000010d7983 */ /* 0x000e280000100800 */
[----:B------:R-:W5:Y:S01]  /*ed00*/  LDL R12, [R1+0x18] ;  /* 0x00001800010c7983 */ /* 0x000f620000100800 */
[----:B------:R-:W-:Y:S01]  /*ed10*/  IMAD R0, R18, 0x5000, RZ ;  /* 0x0000500012007824 */ /* 0x000fe200078e02ff */
[----:B------:R-:W-:Y:S05]  /*ed20*/  WARPSYNC.ALL ;  /* 0x0000000000007948 */ /* 0x000fea0003800000 */
[----:B----4-:R-:W-:-:S05]  /*ed30*/  LOP3.LUT R2, R0, R2, RZ, 0xfc, !PT ;  /* 0x0000000200027212 */ /* 0x010fca00078efcff */
[----:B------:R-:W-:Y:S01]  /*ed40*/  IMAD.IADD R2, R17, 0x1, R2 ;  /* 0x0000000111027824 */ /* 0x000fe200078e0202 */
[----:B-----5:R-:W-:-:S03]  /*ed50*/  LOP3.LUT R0, R0, R12, RZ, 0xfc, !PT ;  /* 0x0000000c00007212 */ /* 0x020fc600078efcff */
[----:B0-----:R-:W-:Y:S01]  /*ed60*/  IMAD.IADD R3, R13, 0x1, R2 ;  /* 0x000000010d037824 */ /* 0x001fe200078e0202 */
[----:B---3--:R-:W0:Y:S01]  /*ed70*/  LDSM.16.MT88.4 R4, [R2+0xa400] ;  /* 0x00a400000204783b */ /* 0x008e220000004200 */
[----:B------:R-:W-:Y:S01]  /*ed80*/  IMAD.IADD R0, R17, 0x1, R0 ;  /* 0x0000000111007824 */ /* 0x000fe200078e0200 */
        /* <DEDUP_REMOVED lines=11> */
[----:B------:R-:W0:Y:S02]  /*ee40*/  LDSM.16.MT88.4 R4, [R2+0xb400] ;  /* 0x00b400000204783b */ /* 0x000e240000004200 */
        /* <DEDUP_REMOVED lines=55> */
.L_x_397:
[----:B------:R-:W3:Y:S01]  /*f1c0*/  LDL.LU R2, [R1] ;  /* 0x0000000001027983 */ /* 0x000ee20000300800 */
[----:B0-----:R0:W-:Y:S01]  /*f1d0*/  SYNCS.ARRIVE.TRANS64.A1T0 RZ, [R16+URZ+0x29850], RZ ;  /* 0x029850ff10ff79a7 */ /* 0x0011e2000810003f */
[----:B------:R-:W-:Y:S02]  /*f1e0*/  VIADD R18, R18, 0x1 ;  /* 0x0000000112127836 */ /* 0x000fe40000000000 */
[----:B0-----:R-:W-:-:S05]  /*f1f0*/  @!P0 VIADD R16, R16, 0x29880 ;  /* 0x0002988010108836 */ /* 0x001fca0000000000 */
[----:B------:R-:W-:Y:S01]  /*f200*/  @!P0 PRMT R16, RZ, 0x654, R16 ;  /* 0x00000654ff108816 */ /* 0x000fe20000000010 */
[----:B------:R-:W-:Y:S06]  /*f210*/  BAR.SYNC.DEFER_BLOCKING 0x2, 0x80 ;  /* 0x0082000000007b1d */ /* 0x000fec0000010000 */
[----:B------:R4:W-:Y:S01]  /*f220*/  @!P0 SYNCS.ARRIVE.TRANS64.RED.A1T0 RZ, [R16+URZ], RZ ;  /* 0x000000ff10ff89a7 */ /* 0x0009e2000810043f */
[----:B------:R-:W-:-:S04]  /*f230*/  ISETP.NE.AND P0, PT, R18, 0x2, PT ;  /* 0x000000021200780c */ /* 0x000fc80003f05270 */
[----:B-1----:R-:W-:Y:S02]  /*f240*/  SEL R0, RZ, 0x1, P0 ;  /* 0x00000001ff007807 */ /* 0x002fe40000000000 */
[----:B------:R-:W-:Y:S02]  /*f250*/  SEL R18, R18, RZ, P0 ;  /* 0x000000ff12127207 */ /* 0x000fe40000000000 */
[----:B---3--:R-:W-:-:S05]  /*f260*/  LOP3.LUT R2, R2, R0, RZ, 0x3c, !PT ;  /* 0x0000000002027212 */ /* 0x008fca00078e3cff */
[----:B------:R4:W-:Y:S02]  /*f270*/  STL [R1], R2 ;  /* 0x0000000201007387 */ /* 0x0009e40000100800 */
.L_x_342:
[----:B------:R-:W-:Y:S05]  /*f280*/  BSYNC B7 ;  /* 0x0000000000077941 */ /* 0x000fea0003800000 */
.L_x_340:
[----:B0-----:R-:W3:Y:S02]  /*f290*/  LDL R0, [R1+0x8] ;  /* 0x0000080001007983 */ /* 0x001ee40000100800 */
[----:B---3--:R-:W-:-:S13]  /*f2a0*/  LOP3.LUT P0, RZ, R0, 0x2, RZ, 0xc0, !PT ;  /* 0x0000000200ff7812 */ /* 0x008fda000780c0ff */
[----:B------:R-:W-:Y:S05]  /*f2b0*/  @!P0 BRA `(.L_x_398) ;  /* 0x0000000000348947 */ /* 0x000fea0003800000 */
[----:B------:R-:W0:Y:S08]  /*f2c0*/  S2UR UR5, SR_CgaCtaId ;  /* 0x00000000000579c3 */ /* 0x000e300000008800 */
[----:B------:R-:W-:Y:S06]  /*f2d0*/  BAR.SYNC.DEFER_BLOCKING 0x5, 0x180 ;  /* 0x0146000000007b1d */ /* 0x000fec0000010000 */
[----:B------:R-:W-:-:S02]  /*f2e0*/  UMOV UR4, 0x400 ;  /* 0x0000040000047882 */ /* 0x000fc40000000000 */
[----:B0-----:R-:W-:-:S06]  /*f2f0*/  ULEA UR4, UR5, UR4, 0x18 ;  /* 0x0000000405047291 */ /* 0x001fcc000f8ec03f */
[----:B------:R-:W-:-:S05]  /*f300*/  IMAD.U32 R17, RZ, RZ, UR4 ;  /* 0x00000004ff117e24 */ /* 0x000fca000f8e00ff */
[----:B------:R-:W0:Y:S04]  /*f310*/  LDS.128 R4, [R17+0x298d0] ;  /* 0x0298d00011047984 */ /* 0x000e280000000c00 */
[----:B0-----:R0:W-:Y:S01]  /*f320*/  STL.64 [R1+0x10], R4 ;  /* 0x0000100401007387 */ /* 0x0011e20000100a00 */
[----:B----4-:R-:W-:Y:S02]  /*f330*/  IMAD.MOV.U32 R2, RZ, RZ, R6 ;  /* 0x000000ffff027224 */ /* 0x010fe400078e0006 */
[----:B------:R-:W-:-:S03]  /*f340*/  IMAD.MOV.U32 R0, RZ, RZ, R7 ;  /* 0x000000ffff007224 */ /* 0x000fc600078e0007 */
[----:B------:R-:W-:Y:S02]  /*f350*/  R2UR UR36, R2 ;  /* 0x00000000022472ca */ /* 0x000fe400000e0000 */
[----:B------:R-:W-:Y:S01]  /*f360*/  R2UR UR45, R0 ;  /* 0x00000000002d72ca */ /* 0x000fe200000e0000 */
[----:B------:R-:W-:Y:S06]  /*f370*/  BAR.ARV 0x4, 0x180 ;  /* 0x0106000000007b1d */ /* 0x000fec0000002000 */
[----:B------:R-:W-:Y:S08]  /*f380*/  BRA `(.L_x_399) ;  /* 0x0000000800387947 */ /* 0x000ff00003800000 */
.L_x_398:
[----:B----4-:R-:W0:Y:S01]  /*f390*/  S2R R2, SR_TID.X ;  /* 0x0000000000027919 */ /* 0x010e220000002100 */
[----:B------:R-:W-:Y:S01]  /*f3a0*/  ULDC UR4, c[0x0][0xc3c] ;  /* 0x00030f0000047ab9 */ /* 0x000fe20000000800 */
[----:B------:R-:W3:Y:S01]  /*f3b0*/  LDL.LU R0, [R1+0x10] ;  /* 0x0000100001007983 */ /* 0x000ee20000300800 */
[----:B0-----:R-:W-:-:S04]  /*f3c0*/  LOP3.LUT R10, R2, 0x1f, RZ, 0xc0, !PT ;  /* 0x0000001f020a7812 */ /* 0x001fc800078ec0ff */
[C---:B------:R-:W-:Y:S01]  /*f3d0*/  ISETP.NE.AND P0, PT, R10.reuse, 0x1f, PT ;  /* 0x0000001f0a00780c */ /* 0x040fe20003f05270 */
[----:B------:R-:W-:-:S05]  /*f3e0*/  VIADD R5, R10, UR45 ;  /* 0x0000002d0a057c36 */ /* 0x000fca0008000000 */
[----:B------:R-:W-:Y:S01]  /*f3f0*/  ISETP.GE.OR P1, PT, R5, UR4, !P0 ;  /* 0x0000000405007c0c */ /* 0x000fe2000c726670 */
[----:B------:R-:W-:-:S12]  /*f400*/  ULDC UR4, c[0x0][0xc3c] ;  /* 0x00030f0000047ab9 */ /* 0x000fd80000000800 */
[----:B------:R-:W0:Y:S02]  /*f410*/  @!P1 LDC.64 R2, c[0x0][0xc80] ;  /* 0x00032000ff029b82 */ /* 0x000e240000000a00 */
[----:B0-----:R-:W-:-:S04]  /*f420*/  @!P1 IMAD.WIDE R2, R5, 0x4, R2 ;  /* 0x0000000405029825 */ /* 0x001fc800078e0202 */
[----:B------:R-:W-:-:S06]  /*f430*/  IMAD.MOV.U32 R5, RZ, RZ, RZ ;  /* 0x000000ffff057224 */ /* 0x000fcc00078e00ff */
[----:B------:R-:W4:Y:S01]  /*f440*/  @!P1 LDG.E R5, desc[UR48][R2.64] ;  /* 0x0000003002059981 */ /* 0x000f22000c1e1900 */
[C---:B------:R-:W-:Y:S02]  /*f450*/  ISETP.NE.AND P1, PT, R10.reuse, RZ, PT ;  /* 0x000000ff0a00720c */ /* 0x040fe40003f25270 */
[C---:B------:R-:W-:Y:S02]  /*f460*/  ISETP.GE.U32.AND P2, PT, R10.reuse, 0x2, PT ;  /* 0x000000020a00780c */ /* 0x040fe40003f46070 */
[C---:B------:R-:W-:Y:S02]  /*f470*/  ISETP.GE.U32.AND P3, PT, R10.reuse, 0x4, PT ;  /* 0x000000040a00780c */ /* 0x040fe40003f66070 */
[C---:B------:R-:W-:Y:S02]  /*f480*/  ISETP.GE.U32.AND P4, PT, R10.reuse, 0x8, PT ;  /* 0x000000080a00780c */ /* 0x040fe40003f86070 */
[----:B------:R-:W-:Y:S01]  /*f490*/  ISETP.GE.U32.AND P5, PT, R10, 0x10, PT ;  /* 0x000000100a00780c */ /* 0x000fe20003fa6070 */
[----:B---3--:R-:W-:-:S02]  /*f4a0*/  IMAD.MOV.U32 R9, RZ, RZ, R0 ;  /* 0x000000ffff097224 */ /* 0x008fc400078e0000 */
[----:B----4-:R-:W0:Y:S02]  /*f4b0*/  SHFL.UP PT, R0, R5, 0x1, RZ ;  /* 0x0420000005007989 */ /* 0x010e2400000e00ff */
        /* <DEDUP_REMOVED lines=11> */
[----:B------:R-:W0:Y:S04]  /*f570*/  SHFL.UP PT, R0, R8, 0x10, RZ ;  /* 0x0600000008007989 */ /* 0x000e2800000e00ff */
[----:B------:R-:W-:Y:S01]  /*f580*/  SHFL.IDX PT, R4, R9, 0x1, 0x1f ;  /* 0x00201f0009047f89 */ /* 0x000fe200000e0000 */
[----:B0-----:R-:W-:-:S05]  /*f590*/  SEL R3, R0, RZ, P5 ;  /* 0x000000ff00037207 */ /* 0x001fca0002800000 */
[----:B------:R-:W-:Y:S02]  /*f5a0*/  IMAD.IADD R2, R8, 0x1, R3 ;  /* 0x0000000108027824 */ /* 0x000fe400078e0203 */
[----:B------:R-:W0:Y:S03]  /*f5b0*/  LDC R3, c[0x0][0xc38] ;  /* 0x00030e00ff037b82 */ /* 0x000e260000000800 */
[----:B------:R-:W0:Y:S04]  /*f5c0*/  SHFL.IDX PT, R6, R2, 0x1f, 0x1f ;  /* 0x03e01f0002067f89 */ /* 0x000e2800000e0000 */
[----:B------:R-:W1:Y:S01]  /*f5d0*/  SHFL.IDX PT, R0, R9, RZ, 0x1f ;  /* 0x00001fff09007589 */ /* 0x000e6200000e0000 */
[----:B0-----:R-:W-:-:S04]  /*f5e0*/  IMAD R6, R6, R3, RZ ;  /* 0x0000000306067224 */ /* 0x001fc800078e02ff */
[----:B------:R-:W-:-:S05]  /*f5f0*/  IMAD.IADD R4, R4, 0x1, R6 ;  /* 0x0000000104047824 */ /* 0x000fca00078e0206 */
[----:B-1----:R-:W-:-:S13]  /*f600*/  ISETP.GT.AND P6, PT, R4, R0, PT ;  /* 0x000000000400720c */ /* 0x002fda0003fc4270 */
[----:B------:R-:W-:Y:S05]  /*f610*/  @P6 BRA `(.L_x_400) ;  /* 0x0000000000906947 */ /* 0x000fea0003800000 */
.L_x_404:
[----:B------:R-:W-:-:S04]  /*f620*/  UIADD3 UR45, UR45, 0x1f, URZ ;  /* 0x0000001f2d2d7890 */ /* 0x000fc8000fffe03f */
[----:B------:R-:W-:-:S06]  /*f630*/  UISETP.GE.AND UP0, UPT, UR45, UR4, UPT ;  /* 0x000000042d00728c */ /* 0x000fcc000bf06270 */
[----:B------:R-:W-:-:S13]  /*f640*/  PLOP3.LUT P6, PT, PT, PT, UP0, 0x40, 0x0 ;  /* 0x000000000000781c */ /* 0x000fda0003fce808 */
[----:B------:R-:W-:Y:S05]  /*f650*/  @!P6 BRA `(.L_x_401) ;  /* 0x000000040038e947 */ /* 0x000fea0003800000 */
[----:B------:R-:W0:Y:S01]  /*f660*/  S2R R2, SR_TID.X ;  /* 0x0000000000027919 */ /* 0x000e220000002100 */
[----:B------:R-:W-:Y:S01]  /*f670*/  BSSY B0, `(.L_x_402) ;  /* 0x0000009000007945 */ /* 0x000fe20003800000 */
[----:B------:R-:W-:Y:S01]  /*f680*/  IMAD.MOV.U32 R5, RZ, RZ, RZ ;  /* 0x000000ffff057224 */ /* 0x000fe200078e00ff */
[----:B0-----:R-:W-:-:S05]  /*f690*/  LOP3.LUT R2, R2, 0x1f, RZ, 0xc0, !PT ;  /* 0x0000001f02027812 */ /* 0x001fca00078ec0ff */
[----:B------:R-:W-:-:S05]  /*f6a0*/  VIADD R6, R2, UR45 ;  /* 0x0000002d02067c36 */ /* 0x000fca0008000000 */
[----:B------:R-:W-:-:S13]  /*f6b0*/  ISETP.GE.OR P6, PT, R6, UR4, !P0 ;  /* 0x0000000406007c0c */ /* 0x000fda000c7c6670 */
[----:B------:R-:W-:Y:S05]  /*f6c0*/  @P6 BRA `(.L_x_403) ;  /* 0x00000000000c6947 */ /* 0x000fea0003800000 */
[----:B------:R-:W0:Y:S02]  /*f6d0*/  LDC.64 R2, c[0x0][0xc80] ;  /* 0x00032000ff027b82 */ /* 0x000e240000000a00 */
[----:B0-----:R-:W-:-:S05]  /*f6e0*/  IMAD.WIDE R2, R6, 0x4, R2 ;  /* 0x0000000406027825 */ /* 0x001fca00078e0202 */
[----:B------:R0:W5:Y:S02]  /*f6f0*/  LDG.E R5, desc[UR48][R2.64] ;  /* 0x0000003002057981 */ /* 0x000164000c1e1900 */
.L_x_403:
[----:B------:R-:W-:Y:S05]  /*f700*/  BSYNC B0 ;  /* 0x0000000000007941 */ /* 0x000fea0003800000 */
.L_x_402:
        /* <DEDUP_REMOVED lines=21> */
.L_x_400:
[----:B------:R-:W-:-:S04]  /*f860*/  IMAD.IADD R6, R4, 0x1, -R6 ;  /* 0x0000000104067824 */ /* 0x000fc800078e0a06 */
[----:B------:R-:W-:-:S05]  /*f870*/  IMAD R4, R2, R3, R6 ;  /* 0x0000000302047224 */ /* 0x000fca00078e0206 */
[----:B------:R-:W-:-:S13]  /*f880*/  ISETP.GT.AND P0, PT, R4, R0, PT ;  /* 0x000000000400720c */ /* 0x000fda0003f04270 */
[----:B------:R-:W-:Y:S02]  /*f890*/  VOTEU.ANY UR5, UPT, !P0 ;  /* 0x0000000000057886 */ /* 0x000fe400040e0100 */
[----:B------:R-:W-:Y:S02]  /*f8a0*/  UPOPC UR4, UR5 ;  /* 0x00000005000472bf */ /* 0x000fe40008000000 */
[----:B------:R-:W-:-:S04]  /*f8b0*/  ISETP.NE.AND P0, PT, RZ, UR5, PT ;  /* 0x00000005ff007c0c */ /* 0x000fc8000bf05270 */
[----:B------:R-:W-:-:S06]  /*f8c0*/  IMAD.U32 R4, RZ, RZ, UR4 ;  /* 0x00000004ff047e24 */ /* 0x000fcc000f8e00ff */
[----:B------:R0:W1:Y:S02]  /*f8d0*/  SHFL.IDX PT, R4, R5, R4, 0x1f ;  /* 0x00001f0405047589 */ /* 0x00006400000e0000 */
[----:B0-----:R-:W-:Y:S01]  /*f8e0*/  IMAD.MOV.U32 R5, RZ, RZ, RZ ;  /* 0x000000ffff057224 */ /* 0x001fe200078e00ff */
[----:B------:R-:W-:Y:S06]  /*f8f0*/  @!P0 BRA `(.L_x_405) ;  /* 0x00000000000c8947 */ /* 0x000fec0003800000 */
[----:B------:R-:W-:-:S06]  /*f900*/  UIADD3 UR5, UR4, -0x1, URZ ;  /* 0xffffffff04057890 */ /* 0x000fcc000fffe03f */
[----:B------:R-:W-:-:S06]  /*f910*/  IMAD.U32 R5, RZ, RZ, UR5 ;  /* 0x00000005ff057e24 */ /* 0x000fcc000f8e00ff */
[----:B------:R0:W3:Y:S02]  /*f920*/  SHFL.IDX PT, R5, R2, R5, 0x1f ;  /* 0x00001f0502057589 */ /* 0x0000e400000e0000 */
.L_x_405:
[----:B---3--:R-:W-:Y:S01]  /*f930*/  IMAD R7, R5, R3, R6 ;  /* 0x0000000305077224 */ /* 0x008fe200078e0206 */
[----:B-1----:R-:W-:Y:S01]  /*f940*/  IABS R5, R4 ;  /* 0x0000000400057213 */ /* 0x002fe20000000000 */
[----:B------:R-:W-:Y:S02]  /*f950*/  UIADD3 UR45, UR4, UR45, URZ ;  /* 0x0000002d042d7290 */ /* 0x000fe4000fffe03f */
[----:B------:R-:W-:Y:S01]  /*f960*/  IMAD.IADD R0, R0, 0x1, -R7 ;  /* 0x0000000100007824 */ /* 0x000fe200078e0a07 */
[----:B0-----:R-:W0:Y:S01]  /*f970*/  I2F.RP R2, R5 ;  /* 0x0000000500027306 */ /* 0x001e220000209400 */
[----:B------:R1:W-:Y:S07]  /*f980*/  STL [R1+0x10], R7 ;  /* 0x0000100701007387 */ /* 0x0003ee0000100800 */
[----:B0-----:R-:W0:Y:S02]  /*f990*/  MUFU.RCP R2, R2 ;  /* 0x0000000200027308 */ /* 0x001e240000001000 */
[----:B0-----:R-:W-:-:S06]  /*f9a0*/  VIADD R2, R2, 0xffffffe ;  /* 0x0ffffffe02027836 */ /* 0x001fcc0000000000 */
[----:B------:R-:W0:Y:S02]  /*f9b0*/  F2I.FTZ.U32.TRUNC.NTZ R3, R2 ;  /* 0x0000000200037305 */ /* 0x000e24000021f000 */
[----:B0-----:R-:W-:-:S04]  /*f9c0*/  IMAD.MOV R2, RZ, RZ, -R3 ;  /* 0x000000ffff027224 */ /* 0x001fc800078e0a03 */
[----:B------:R-:W-:Y:S02]  /*f9d0*/  IMAD R6, R2, R5, RZ ;  /* 0x0000000502067224 */ /* 0x000fe400078e02ff */
[----:B------:R-:W-:-:S04]  /*f9e0*/  IMAD.MOV.U32 R2, RZ, RZ, RZ ;  /* 0x000000ffff027224 */ /* 0x000fc800078e00ff */
[----:B------:R-:W-:Y:S01]  /*f9f0*/  IMAD.HI.U32 R2, R3, R6, R2 ;  /* 0x0000000603027227 */ /* 0x000fe200078e0002 */
[----:B------:R-:W-:Y:S02]  /*fa00*/  IABS R6, R4 ;  /* 0x0000000400067213 */ /* 0x000fe40000000000 */
[----:B------:R-:W-:-:S03]  /*fa10*/  IABS R3, R0 ;  /* 0x0000000000037213 */ /* 0x000fc60000000000 */
[----:B------:R-:W-:Y:S02]  /*fa20*/  IMAD.MOV R6, RZ, RZ, -R6 ;  /* 0x000000ffff067224 */ /* 0x000fe400078e0a06 */
[----:B------:R-:W-:-:S04]  /*fa30*/  IMAD.HI.U32 R2, R2, R3, RZ ;  /* 0x0000000302027227 */ /* 0x000fc800078e00ff */
[----:B------:R-:W-:-:S05]  /*fa40*/  IMAD R3, R2, R6, R3 ;  /* 0x0000000602037224 */ /* 0x000fca00078e0203 */
[----:B------:R-:W-:-:S13]  /*fa50*/  ISETP.GT.U32.AND P1, PT, R5, R3, PT ;  /* 0x000000030500720c */ /* 0x000fda0003f24070 */
[----:B------:R-:W-:Y:S02]  /*fa60*/  @!P1 IMAD.IADD R3, R3, 0x1, -R5 ;  /* 0x0000000103039824 */ /* 0x000fe400078e0a05 */
[----:B------:R-:W-:Y:S01]  /*fa70*/  @!P1 VIADD R2, R2, 0x1 ;  /* 0x0000000102029836 */ /* 0x000fe20000000000 */
[----:B------:R-:W-:Y:S02]  /*fa80*/  ISETP.NE.AND P1, PT, R4, RZ, PT ;  /* 0x000000ff0400720c */ /* 0x000fe40003f25270 */
[----:B------:R-:W-:Y:S02]  /*fa90*/  ISETP.GE.U32.AND P0, PT, R3, R5, PT ;  /* 0x000000050300720c */ /* 0x000fe40003f06070 */
[----:B------:R-:W-:-:S04]  /*faa0*/  LOP3.LUT R3, R0, R4, RZ, 0x3c, !PT ;  /* 0x0000000400037212 */ /* 0x000fc800078e3cff */
[----:B------:R-:W-:-:S07]  /*fab0*/  ISETP.GE.AND P2, PT, R3, RZ, PT ;  /* 0x000000ff0300720c */ /* 0x000fce0003f46270 */
[----:B------:R-:W-:-:S06]  /*fac0*/  @P0 VIADD R2, R2, 0x1 ;  /* 0x0000000102020836 */ /* 0x000fcc0000000000 */
[----:B------:R-:W-:Y:S01]  /*fad0*/  @!P2 IMAD.MOV R2, RZ, RZ, -R2 ;  /* 0x000000ffff02a224 */ /* 0x000fe200078e0a02 */
[----:B------:R-:W-:-:S04]  /*fae0*/  @!P1 LOP3.LUT R2, RZ, R4, RZ, 0x33, !PT ;  /* 0x00000004ff029212 */ /* 0x000fc800078e33ff */
[----:B------:R-:W-:Y:S01]  /*faf0*/  R2UR UR36, R2 ;  /* 0x00000000022472ca */ /* 0x000fe200000e0000 */
[----:B------:R-:W-:-:S04]  /*fb00*/  IMAD.MOV R3, RZ, RZ, -R2 ;  /* 0x000000ffff037224 */ /* 0x000fc800078e0a02 */
[----:B------:R-:W-:-:S05]  /*fb10*/  IMAD R0, R4, R3, R0 ;  /* 0x0000000304007224 */ /* 0x000fca00078e0200 */
[----:B------:R1:W-:Y:S01]  /*fb20*/  STL [R1+0x14], R0 ;  /* 0x0000140001007387 */ /* 0x0003e20000100800 */
[----:B------:R-:W-:Y:S05]  /*fb30*/  BRA `(.L_x_406) ;  /* 0x0000000000107947 */ /* 0x000fea0003800000 */
.L_x_401:
[----:B------:R0:W-:Y:S01]  /*fb40*/  STL [R1+0x10], R0 ;  /* 0x0000100001007387 */ /* 0x0001e20000100800 */
[----:B------:R-:W-:Y:S01]  /*fb50*/  ULDC UR45, c[0x0][0xc3c] ;  /* 0x00030f00002d7ab9 */ /* 0x000fe20000000800 */
[----:B------:R-:W-:Y:S02]  /*fb60*/  UMOV UR36, URZ ;  /* 0x0000003f00247c82 */ /* 0x000fe40008000000 */
[----:B------:R0:W-:Y:S03]  /*fb70*/  STL [R1+0x14], RZ ;  /* 0x000014ff01007387 */ /* 0x0001e60000100800 */
.L_x_406:
[----:B------:R-:W3:Y:S04]  /*fb80*/  LDL R3, [R1+0x10] ;  /* 0x0000100001037983 */ /* 0x000ee80000100800 */
[----:B------:R-:W4:Y:S01]  /*fb90*/  LDL R2, [R1+0x14] ;  /* 0x0000140001027983 */ /* 0x000f220000100800 */
[----:B------:R-:W-:Y:S02]  /*fba0*/  IMAD.U32 R6, RZ, RZ, UR36 ;  /* 0x00000024ff067e24 */ /* 0x000fe4000f8e00ff */
[----:B-1----:R-:W-:Y:S01]  /*fbb0*/  IMAD.U32 R7, RZ, RZ, UR45 ;  /* 0x0000002dff077e24 */ /* 0x002fe2000f8e00ff */
[----:B0-----:R-:W0:Y:S02]  /*fbc0*/  S2R R0, SR_TID.X ;  /* 0x0000000000007919 */ /* 0x001e240000002100 */
[----:B0-----:R-:W-:Y:S01]  /*fbd0*/  LOP3.LUT R0, R0, 0x1f, RZ, 0xc0, !PT ;  /* 0x0000001f00007812 */ /* 0x001fe200078ec0ff */
[----:B------:R-:W-:Y:S03]  /*fbe0*/  BAR.SYNC.DEFER_BLOCKING 0x4, 0x180 ;  /* 0x0106000000007b1d */ /* 0x000fe60000010000 */
[----:B------:R-:W-:-:S13]  /*fbf0*/  ISETP.NE.AND P0, PT, R0, RZ, PT ;  /* 0x000000ff0000720c */ /* 0x000fda0003f05270 */
[----:B------:R-:W-:Y:S01]  /*fc00*/  @!P0 MOV R0, 0x400 ;  /* 0x0000040000008802 */ /* 0x000fe20000000f00 */
[----:B---3--:R-:W-:Y:S02]  /*fc10*/  IMAD.MOV.U32 R4, RZ, RZ, R3 ;  /* 0x000000ffff047224 */ /* 0x008fe400078e0003 */
[----:B------:R-:W0:Y:S01]  /*fc20*/  @!P0 S2R R3, SR_CgaCtaId ;  /* 0x0000000000038919 */ /* 0x000e220000008800 */
[----:B----4-:R-:W-:Y:S01]  /*fc30*/  IMAD.MOV.U32 R5, RZ, RZ, R2 ;  /* 0x000000ffff057224 */ /* 0x010fe200078e0002 */
[----:B0-----:R-:W-:-:S05]  /*fc40*/  @!P0 LEA R17, R3, R0, 0x18 ;  /* 0x0000000003118211 */ /* 0x001fca00078ec0ff */
[----:B------:R1:W-:Y:S01]  /*fc50*/  @!P0 STS.128 [R17+0x298d0], R4 ;  /* 0x0298d00411008388 */ /* 0x0003e20000000c00 */
[----:B------:R-:W-:Y:S06]  /*fc60*/  BAR.ARV 0x5, 0x180 ;  /* 0x0146000000007b1d */ /* 0x000fec0000002000 */
.L_x_399:
[----:B------:R-:W-:Y:S02]  /*fc70*/  ULDC UR4, c[0x0][0xc3c] ;  /* 0x00030f0000047ab9 */ /* 0x000fe40000000800 */
[----:B------:R-:W-:-:S06]  /*fc80*/  UISETP.GE.AND UP0, UPT, UR45, UR4, UPT ;  /* 0x000000042d00728c */ /* 0x000fcc000bf06270 */
[----:B------:R-:W-:-:S13]  /*fc90*/  PLOP3.LUT P0, PT, PT, PT, UP0, 0x80, 0x0 ;  /* 0x000000000000781c */ /* 0x000fda0003f0f008 */
[----:B------:R-:W-:Y:S05]  /*fca0*/  @!P0 BRA `(.L_x_407) ;  /* 0xffffffbc00b48947 */ /* 0x000fea000383ffff */
.L_x_336:
[----:B------:R-:W3:Y:S01]  /*fcb0*/  LDL.LU R0, [R1+0x28] ;  /* 0x0000280001007983 */ /* 0x000ee20000300800 */
[----:B------:R-:W-:Y:S01]  /*fcc0*/  BSSY B0, `(.L_x_408) ;  /* 0x000000b000007945 */ /* 0x000fe20003800000 */
[----:B01----:R-:W0:Y:S01]  /*fcd0*/  S2R R4, SR_CgaCtaId ;  /* 0x0000000000047919 */ /* 0x003e220000008800 */
[----:B---3--:R-:W-:-:S05]  /*fce0*/  VIADD R0, R0, 0x1 ;  /* 0x0000000100007836 */ /* 0x008fca0000000000 */
[----:B------:R-:W-:-:S04]  /*fcf0*/  LEA.HI R2, R0, R0, RZ, 0x1 ;  /* 0x0000000000027211 */ /* 0x000fc800078f08ff */
[----:B------:R-:W-:-:S05]  /*fd00*/  LOP3.LUT R3, R2, 0xfffffffe, RZ, 0xc0, !PT ;  /* 0xfffffffe02037812 */ /* 0x000fca00078ec0ff */
[----:B------:R-:W-:Y:S01]  /*fd10*/  IMAD.IADD R0, R0, 0x1, -R3 ;  /* 0x0000000100007824 */ /* 0x000fe200078e0a03 */
[----:B------:R-:W-:-:S04]  /*fd20*/  MOV R3, 0x400 ;  /* 0x0000040000037802 */ /* 0x000fc80000000f00 */
[----:B0-----:R-:W-:Y:S02]  /*fd30*/  LEA R3, R4, R3, 0x18 ;  /* 0x0000000304037211 */ /* 0x001fe400078ec0ff */
[----:B------:R-:W-:-:S04]  /*fd40*/  SHF.L.U32 R0, R0, 0x1f, RZ ;  /* 0x0000001f00007819 */ /* 0x000fc800000006ff */
[----:B------:R-:W0:Y:S02]  /*fd50*/  SYNCS.PHASECHK.TRANS64.TRYWAIT P0, [R3+URZ+0x29820], R0 ;  /* 0x02982000030075a7 */ /* 0x000e24000800017f */
[----:B0-----:R-:W-:Y:S05]  /*fd60*/  @!P0 BRA `(.L_x_409) ;  /* 0x0000000c00848947 */ /* 0x001fea0003800000 */
.L_x_448:
[----:B------:R-:W-:Y:S05]  /*fd70*/  BSYNC B0 ;  /* 0x0000000000007941 */ /* 0x000fea0003800000 */
.L_x_408:
[----:B------:R-:W-:-:S03]  /*fd80*/  UMOV UR4, 0xffffffff ;  /* 0xffffffff00047882 */ /* 0x000fc60000000000 */
[----:B------:R-:W-:Y:S05]  /*fd90*/  BRA.DIV UR4, `(.L_x_410) ;  /* 0x0000000e048c7947 */ /* 0x000fea000b800000 */
[----:B0-----:R-:W0:Y:S02]  /*fda0*/  S2R R0, SR_TID.X ;  /* 0x0000000000007919 */ /* 0x001e240000002100 */
[----:B0-----:R-:W-:-:S04]  /*fdb0*/  SHF.R.U32.HI R0, RZ, 0x5, R0 ;  /* 0x00000005ff007819 */ /* 0x001fc80000011600 */
[----:B------:R-:W-:-:S05]  /*fdc0*/  LOP3.LUT R0, R0, 0x3, RZ, 0xc0, !PT ;  /* 0x0000000300007812 */ /* 0x000fca00078ec0ff */
[----:B------:R0:W1:Y:S02]  /*fdd0*/  SHFL.IDX PT, R14, R0, RZ, 0x1f ;  /* 0x00001fff000e7589 */ /* 0x00006400000e0000 */
.L_x_451:
[----:B-1----:R-:W-:Y:S01]  /*fde0*/  ISETP.NE.AND P0, PT, R14, RZ, PT ;  /* 0x000000ff0e00720c */ /* 0x002fe20003f05270 */
[----:B------:R-:W-:-:S12]  /*fdf0*/  BSSY B0, `(.L_x_411) ;  /* 0x000002c000007945 */ /* 0x000fd80003800000 */
[----:B------:R-:W-:Y:S05]  /*fe00*/  @P0 BRA `(.L_x_412) ;  /* 0x0000000000a80947 */ /* 0x000fea0003800000 */
[----:B------:R-:W-:-:S03]  /*fe10*/  UMOV UR4, 0xffffffff ;  /* 0xffffffff00047882 */ /* 0x000fc60000000000 */
[----:B------:R-:W-:Y:S05]  /*fe20*/  BRA.DIV UR4, `(.L_x_413) ;  /* 0x0000000e049c7947 */ /* 0x000fea000b800000 */
[----:B------:R-:W-:-:S13]  /*fe30*/  ELECT P6, URZ, PT ;  /* 0x00000000003f782f */ /* 0x000fda00038c0000 */
.L_x_454:
[----:B------:R-:W-:Y:S05]  /*fe40*/  @!P6 BRA `(.L_x_412) ;  /* 0x000000000098e947 */ /* 0x000fea0003800000 */
[----:B------:R-:W-:-:S06]  /*fe50*/  ULOP3.LUT UR4, UR38, 0x2, URZ, 0xfc, !UPT ;  /* 0x0000000226047892 */ /* 0x000fcc000f8efc3f */
[----:B0-----:R-:W-:-:S05]  /*fe60*/  IMAD.U32 R0, RZ, RZ, UR4 ;  /* 0x00000004ff007e24 */ /* 0x001fca000f8e00ff */
[----:B------:R-:W-:-:S13]  /*fe70*/  ISETP.NE.AND P0, PT, R0, 0x3, PT ;  /* 0x000000030000780c */ /* 0x000fda0003f05270 */
[----:B------:R-:W-:Y:S05]  /*fe80*/  @!P0 BRA `(.L_x_414) ;  /* 0x0000000000048947 */ /* 0x000fea0003800000 */
[----:B------:R-:W-:Y:S01]  /*fe90*/  BPT.TRAP 0x1 ;  /* 0x000000040000795c */ /* 0x000fe20000300000 */
.L_x_414:
[----:B------:R-:W3:Y:S01]  /*fea0*/  LDL.LU R6, [R1] ;  /* 0x0000000001067983 */ /* 0x000ee20000300800 */
[----:B------:R-:W-:Y:S02]  /*feb0*/  VIADD R5, R3, 0x29840 ;  /* 0x0002984003057836 */ /* 0x000fe40000000000 */
[C---:B------:R-:W-:Y:S02]  /*fec0*/  VIADD R0, R18.reuse, 0x1 ;  /* 0x0000000112007836 */ /* 0x040fe40000000000 */
[----:B------:R-:W-:-:S03]  /*fed0*/  IMAD R7, R18, 0x8, R5 ;  /* 0x0000000812077824 */ /* 0x000fc600078e0205 */
[----:B------:R-:W-:-:S04]  /*fee0*/  ISETP.NE.AND P2, PT, R0, 0x2, PT ;  /* 0x000000020000780c */ /* 0x000fc80003f45270 */
[----:B------:R-:W-:Y:S02]  /*fef0*/  SEL R2, RZ, 0x1, P2 ;  /* 0x00000001ff027807 */ /* 0x000fe40001000000 */
[C---:B---3--:R-:W-:Y:S02]  /*ff00*/  SHF.L.U32 R4, R6.reuse, 0x1f, RZ ;  /* 0x0000001f06047819 */ /* 0x048fe400000006ff */
[----:B------:R-:W-:Y:S02]  /*ff10*/  LOP3.LUT R6, R6, R2, RZ, 0x3c, !PT ;  /* 0x0000000206067212 */ /* 0x000fe400078e3cff */
[----:B------:R-:W0:Y:S01]  /*ff20*/  SYNCS.PHASECHK.TRANS64.TRYWAIT P1, [R7+URZ], R4 ;  /* 0x00000004070075a7 */ /* 0x000e22000802017f */
[----:B------:R-:W-:Y:S02]  /*ff30*/  SEL R2, R0, RZ, P2 ;  /* 0x000000ff00027207 */ /* 0x000fe40001000000 */
[----:B------:R-:W-:-:S03]  /*ff40*/  SHF.L.U32 R0, R6, 0x1f, RZ ;  /* 0x0000001f06007819 */ /* 0x000fc600000006ff */
[----:B------:R-:W-:Y:S01]  /*ff50*/  IMAD R5, R2, 0x8, R5 ;  /* 0x0000000802057824 */ /* 0x000fe200078e0205 */
[----:B0-----:R-:W-:Y:S06]  /*ff60*/  @!P1 BRA `(.L_x_415) ;  /* 0x0000000c006c9947 */ /* 0x001fec0003800000 */
.L_x_455:
[----:B------:R-:W1:Y:S02]  /*ff70*/  SYNCS.PHASECHK.TRANS64.TRYWAIT P1, [R5+URZ], R0 ;  /* 0x00000000050075a7 */ /* 0x000e64000802017f */
[----:B-1----:R-:W-:Y:S05]  /*ff80*/  @!P1 BRA `(.L_x_416) ;  /* 0x0000000c00789947 */ /* 0x002fea0003800000 */
.L_x_456:
[----:B------:R-:W-:Y:S05]  /*ff90*/  @!P0 BRA `(.L_x_417) ;  /* 0x0000000000048947 */ /* 0x000fea0003800000 */
[----:B------:R-:W-:Y:S01]  /*ffa0*/  BPT.TRAP 0x1 ;  /* 0x000000040000795c */ /* 0x000fe20000300000 */
.L_x_417:
[----:B-1----:R-:W-:-:S04]  /*ffb0*/  IMAD R5, R18, 0x8, R3 ;  /* 0x0000000812057824 */ /* 0x002fc800078e0203 */
[----:B------:R-:W1:Y:S02]  /*ffc0*/  SYNCS.PHASECHK.TRANS64.TRYWAIT P1, [R5+URZ+0x29860], R4 ;  /* 0x02986004050075a7 */ /* 0x000e64000802017f */
[----:B-1----:R-:W-:Y:S05]  /*ffd0*/  @!P1 BRA `(.L_x_418) ;  /* 0x0000000c00789947 */ /* 0x002fea0003800000 */
.L_x_457:
[----:B------:R-:W-:Y:S05]  /*ffe0*/  @!P0 BRA `(.L_x_419) ;  /* 0x0000000000048947 */ /* 0x000fea0003800000 */
[----:B------:R-:W-:Y:S01]  /*fff0*/  BPT.TRAP 0x1 ;  /* 0x000000040000795c */ /* 0x000fe20000300000 */
.L_x_419:
[----:B------:R-:W-:-:S04]  /*10000*/  IMAD R3, R2, 0x8, R3 ;  /* 0x0000000802037824 */ /* 0x000fc800078e0203 */
[----:B------:R-:W3:Y:S02]  /*10010*/  SYNCS.PHASECHK.TRANS64.TRYWAIT P1, [R3+URZ+0x29860], R0 ;  /* 0x02986000030075a7 */ /* 0x000ee4000802017f */
[----:B---3--:R-:W-:Y:S05]  /*10020*/  @!P1 BRA `(.L_x_420) ;  /* 0x0000000c00789947 */ /* 0x008fea0003800000 */
.L_x_458:
[----:B------:R-:W-:Y:S05]  /*10030*/  @!P0 BRA `(.L_x_421) ;  /* 0x0000000000048947 */ /* 0x000fea0003800000 */
[----:B------:R-:W-:Y:S01]  /*10040*/  BPT.TRAP 0x1 ;  /* 0x000000040000795c */ /* 0x000fe20000300000 */
.L_x_421:
[----:B------:R-:W4:Y:S02]  /*10050*/  SYNCS.PHASECHK.TRANS64.TRYWAIT P0, [R5+URZ+0x29880], R4 ;  /* 0x02988004050075a7 */ /* 0x000f24000800017f */
[----:B----4-:R-:W-:Y:S05]  /*10060*/  @!P0 BRA `(.L_x_422) ;  /* 0x0000000c007c8947 */ /* 0x010fea0003800000 */
.L_x_423:
[----:B------:R0:W0:Y:S02]  /*10070*/  SYNCS.PHASECHK.TRANS64.TRYWAIT P0, [R3+URZ+0x29880], R0 ;  /* 0x02988000030075a7 */ /* 0x000024000800017f */
[----:B0-----:R-:W-:Y:S05]  /*10080*/  @!P0 NANOSLEEP.SYNCS 0x989680 ;  /* 0x009896800000895d */ /* 0x001fea0003900000 */
[----:B------:R-:W0:Y:S02]  /*10090*/  @!P0 SYNCS.PHASECHK.TRANS64 P0, [R3+URZ+0x29880], R0 ;  /* 0x02988000030085a7 */ /* 0x000e24000800007f */
[----:B0-----:R-:W-:Y:S05]  /*100a0*/  @!P0 BRA `(.L_x_423) ;  /* 0xfffffffc00f08947 */ /* 0x001fea000383ffff */
.L_x_412:
[----:B------:R-:W-:Y:S05]  /*100b0*/  BSYNC B0 ;  /* 0x0000000000007941 */ /* 0x000fea0003800000 */
.L_x_411:
[----:B------:R-:W-:Y:S05]  /*100c0*/  EXIT ;  /* 0x000000000000794d */ /* 0x000fea0003800000 */
.L_x_286:
[----:B0-----:R0:W1:Y:S02]  /*100d0*/  SYNCS.PHASECHK.TRANS64.TRYWAIT P1, [R0+URZ+0x29800], R5 ;  /* 0x02980005000075a7 */ /* 0x001064000802017f */
[----:B-1----:R-:W-:Y:S05]  /*100e0*/  @!P1 NANOSLEEP.SYNCS 0x989680 ;  /* 0x009896800000995d */ /* 0x002fea0003900000 */
[----:B------:R-:W1:Y:S02]  /*100f0*/  @!P1 SYNCS.PHASECHK.TRANS64 P1, [R0+URZ+0x29800], R5 ;  /* 0x02980005000095a7 */ /* 0x000e64000802007f */
[----:B-1----:R-:W-:Y:S05]  /*10100*/  @!P1 BRA `(.L_x_286) ;  /* 0xfffffffc00f09947 */ /* 0x002fea000383ffff */
[----:B------:R-:W-:Y:S05]  /*10110*/  BRA `(.L_x_424) ;  /* 0xffffff1800207947 */ /* 0x000fea000383ffff */
.L_x_290:
[----:B-1----:R1:W2:Y:S02]  /*10120*/  SYNCS.PHASECHK.TRANS64.TRYWAIT P1, [R6+URZ+0x29830], R5 ;  /* 0x02983005060075a7 */ /* 0x0022a4000802017f */
[----:B--2---:R-:W-:Y:S05]  /*10130*/  @!P1 NANOSLEEP.SYNCS 0x989680 ;  /* 0x009896800000995d */ /* 0x004fea0003900000 */
[----:B------:R-:W2:Y:S02]  /*10140*/  @!P1 SYNCS.PHASECHK.TRANS64 P1, [R6+URZ+0x29830], R5 ;  /* 0x02983005060095a7 */ /* 0x000ea4000802007f */
[----:B--2---:R-:W-:Y:S05]  /*10150*/  @!P1 BRA `(.L_x_290) ;  /* 0xfffffffc00f09947 */ /* 0x004fea000383ffff */
[----:B------:R-:W-:Y:S05]  /*10160*/  BRA `(.L_x_289) ;  /* 0xffffff1800487947 */ /* 0x000fea000383ffff */
.L_x_295:
[----:B-1----:R-:W-:-:S04]  /*10170*/  IMAD.U32 R3, RZ, RZ, UR6 ;  /* 0x00000006ff037e24 */ /* 0x002fc8000f8e00ff */
[----:B------:R1:W2:Y:S03]  /*10180*/  SYNCS.PHASECHK.TRANS64.TRYWAIT P1, [R3+URZ+0x29830], R0 ;  /* 0x02983000030075a7 */ /* 0x0002a6000802017f */
[----:B--2---:R-:W-:Y:S05]  /*10190*/  @!P1 NANOSLEEP.SYNCS 0x989680 ;  /* 0x009896800000995d */ /* 0x004fea0003900000 */
[----:B------:R-:W2:Y:S02]  /*101a0*/  @!P1 SYNCS.PHASECHK.TRANS64 P1, [R3+URZ+0x29830], R0 ;  /* 0x02983000030095a7 */ /* 0x000ea4000802007f */
[----:B--2---:R-:W-:Y:S05]  /*101b0*/  @!P1 BRA `(.L_x_295) ;  /* 0xfffffffc00ec9947 */ /* 0x004fea000383ffff */
[----:B------:R-:W-:Y:S05]  /*101c0*/  BRA `(.L_x_292) ;  /* 0xffffff4c00287947 */ /* 0x000fea000383ffff */
.L_x_299:
[----:B-1----:R-:W-:-:S04]  /*101d0*/  IMAD.U32 R3, RZ, RZ, UR6 ;  /* 0x00000006ff037e24 */ /* 0x002fc8000f8e00ff */
[----:B------:R1:W2:Y:S03]  /*101e0*/  SYNCS.PHASECHK.TRANS64.TRYWAIT P1, [R3+URZ+0x29850], R0 ;  /* 0x02985000030075a7 */ /* 0x0002a6000802017f */
[----:B--2---:R-:W-:Y:S05]  /*101f0*/  @!P1 NANOSLEEP.SYNCS 0x989680 ;  /* 0x009896800000995d */ /* 0x004fea0003900000 */
[----:B------:R-:W2:Y:S02]  /*10200*/  @!P1 SYNCS.PHASECHK.TRANS64 P1, [R3+URZ+0x29850], R0 ;  /* 0x02985000030095a7 */ /* 0x000ea4000802007f */
[----:B--2---:R-:W-:Y:S05]  /*10210*/  @!P1 BRA `(.L_x_299) ;  /* 0xfffffffc00ec9947 */ /* 0x004fea000383ffff */
[----:B------:R-:W-:Y:S05]  /*10220*/  BRA `(.L_x_296) ;  /* 0xffffff5800347947 */ /* 0x000fea000383ffff */
.L_x_305:
[----:B-1----:R1:W2:Y:S02]  /*10230*/  SYNCS.PHASECHK.TRANS64.TRYWAIT P1, [R15+URZ+0x29850], R8 ;  /* 0x029850080f0075a7 */ /* 0x0022a4000802017f */
[----:B--2---:R-:W-:Y:S05]  /*10240*/  @!P1 NANOSLEEP.SYNCS 0x989680 ;  /* 0x009896800000995d */ /* 0x004fea0003900000 */
[----:B------:R-:W2:Y:S02]  /*10250*/  @!P1 SYNCS.PHASECHK.TRANS64 P1, [R15+URZ+0x29850], R8 ;  /* 0x029850080f0095a7 */ /* 0x000ea4000802007f */
[----:B--2---:R-:W-:Y:S05]  /*10260*/  @!P1 BRA `(.L_x_305) ;  /* 0xfffffffc00f09947 */ /* 0x004fea000383ffff */
[----:B------:R-:W-:Y:S05]  /*10270*/  BRA `(.L_x_304) ;  /* 0xffffff78003c7947 */ /* 0x000fea000383ffff */
.L_x_351:
[----:B------:R-:W-:Y:S02]  /*10280*/  IMAD.MOV.U32 R13, RZ, RZ, R0 ;  /* 0x000000ffff0d7224 */ /* 0x000fe400078e0000 */
[----:B------:R-:W-:Y:S02]  /*10290*/  IMAD.MOV.U32 R12, RZ, RZ, RZ ;  /* 0x000000ffff0c7224 */ /* 0x000fe400078e00ff */
[----:B------:R-:W-:Y:S02]  /*102a0*/  IMAD.MOV.U32 R11, RZ, RZ, 0x1f ;  /* 0x0000001fff0b7424 */ /* 0x000fe400078e00ff */
[----:B------:R-:W-:-:S07]  /*102b0*/  IMAD.MOV.U32 R15, RZ, RZ, -0x1 ;  /* 0xffffffffff0f7424 */ /* 0x000fce00078e00ff */
[----:B--23--:R-:W-:Y:S05]  /*102c0*/  WARPSYNC.COLLECTIVE R15, `(.L_x_425) ;  /* 0x000000000f087348 */ /* 0x00cfea0003c00000 */
[----:B------:R0:W1:Y:S02]  /*102d0*/  SHFL.IDX P6, R14, R13, R12, R11 ;  /* 0x0000000c0d0e7389 */ /* 0x00006400000c000b */
[----:B0123--:R-:W-:Y:S01]  /*102e0*/  ENDCOLLECTIVE ;  /* 0x000000000000791b */ /* 0x00ffe20003800000 */
.L_x_425:
[----:B------:R-:W-:Y:S05]  /*102f0*/  BRA `(.L_x_426) ;  /* 0xffffffc400907947 */ /* 0x000fea000383ffff */
.L_x_353:
[----:B------:R-:W-:Y:S01]  /*10300*/  BSSY B0, `(.L_x_427) ;  /* 0x0000006000007945 */ /* 0x000fe20003800000 */
[----:B------:R-:W-:-:S07]  /*10310*/  IMAD.MOV.U32 R15, RZ, RZ, -0x1 ;  /* 0xffffffffff0f7424 */ /* 0x000fce00078e00ff */
[----:B--23--:R-:W-:Y:S05]  /*10320*/  WARPSYNC.COLLECTIVE R15, `(.L_x_428) ;  /* 0x000000000f0c7348 */ /* 0x00cfea0003c00000 */
[----:B------:R-:W-:Y:S02]  /*10330*/  ELECT P6, UR62, PT ;  /* 0x00000000003e782f */ /* 0x000fe400038c0000 */
[----:B------:R-:W-:Y:S01]  /*10340*/  MOV R14, UR62 ;  /* 0x0000003e000e7c02 */ /* 0x000fe20008000f00 */
[----:B--23--:R-:W-:Y:S10]  /*10350*/  ENDCOLLECTIVE ;  /* 0x000000000000791b */ /* 0x00cff40003800000 */
.L_x_428:
[----:B------:R-:W-:Y:S05]  /*10360*/  BSYNC B0 ;  /* 0x0000000000007941 */ /* 0x000fea0003800000 */
.L_x_427:
[----:B------:R-:W-:Y:S05]  /*10370*/  BRA `(.L_x_429) ;  /* 0xffffffc400a07947 */ /* 0x000fea000383ffff */
.L_x_355:
[----:B0-----:R0:W1:Y:S02]  /*10380*/  SYNCS.PHASECHK.TRANS64.TRYWAIT P0, [R2+URZ+0x29880], R3 ;  /* 0x02988003020075a7 */ /* 0x001064000800017f */
[----:B-1----:R-:W-:Y:S05]  /*10390*/  @!P0 NANOSLEEP.SYNCS 0x989680 ;  /* 0x009896800000895d */ /* 0x002fea0003900000 */
[----:B------:R-:W1:Y:S02]  /*103a0*/  @!P0 SYNCS.PHASECHK.TRANS64 P0, [R2+URZ+0x29880], R3 ;  /* 0x02988003020085a7 */ /* 0x000e64000800007f */
[----:B-1----:R-:W-:Y:S05]  /*103b0*/  @!P0 BRA `(.L_x_355) ;  /* 0xfffffffc00f08947 */ /* 0x002fea000383ffff */
[----:B------:R-:W-:Y:S05]  /*103c0*/  BRA `(.L_x_430) ;  /* 0xffffffc800007947 */ /* 0x000fea000383ffff */
.L_x_357:
[----:B-1----:R1:W3:Y:S02]  /*103d0*/  SYNCS.PHASECHK.TRANS64.TRYWAIT P0, [R2+URZ+0x29840], R3 ;  /* 0x02984003020075a7 */ /* 0x0022e4000800017f */
[----:B---3--:R-:W-:Y:S05]  /*103e0*/  @!P0 NANOSLEEP.SYNCS 0x989680 ;  /* 0x009896800000895d */ /* 0x008fea0003900000 */
[----:B------:R-:W3:Y:S02]  /*103f0*/  @!P0 SYNCS.PHASECHK.TRANS64 P0, [R2+URZ+0x29840], R3 ;  /* 0x02984003020085a7 */ /* 0x000ee4000800007f */
[----:B---3--:R-:W-:Y:S05]  /*10400*/  @!P0 BRA `(.L_x_357) ;  /* 0xfffffffc00f08947 */ /* 0x008fea000383ffff */
[----:B------:R-:W-:Y:S05]  /*10410*/  BRA `(.L_x_431) ;  /* 0xffffffc800507947 */ /* 0x000fea000383ffff */
.L_x_361:
[----:B------:R-:W-:Y:S01]  /*10420*/  IMAD.MOV.U32 R13, RZ, RZ, R2 ;  /* 0x000000ffff0d7224 */ /* 0x000fe200078e0002 */
[----:B------:R-:W-:Y:S01]  /*10430*/  LOP3.LUT R7, R7, 0x7f, RZ, 0xc0, !PT ;  /* 0x0000007f07077812 */ /* 0x000fe200078ec0ff */
[----:B------:R-:W-:Y:S02]  /*10440*/  IMAD.MOV.U32 R12, RZ, RZ, RZ ;  /* 0x000000ffff0c7224 */ /* 0x000fe400078e00ff */
[----:B------:R-:W-:Y:S01]  /*10450*/  IMAD.MOV.U32 R11, RZ, RZ, 0x1c1f ;  /* 0x00001c1fff0b7424 */ /* 0x000fe200078e00ff */
[----:B------:R-:W-:Y:S01]  /*10460*/  SHF.R.U32.HI R7, RZ, 0x2, R7 ;  /* 0x00000002ff077819 */ /* 0x000fe20000011607 */
[----:B------:R-:W-:Y:S02]  /*10470*/  IMAD.MOV.U32 R15, RZ, RZ, -0x1 ;  /* 0xffffffffff0f7424 */ /* 0x000fe400078e00ff */
[----:B------:R-:W-:Y:S02]  /*10480*/  IMAD R4, R19, R8, RZ ;  /* 0x0000000813047224 */ /* 0x000fe400078e02ff */
[----:B------:R-:W-:-:S07]  /*10490*/  IMAD.IADD R0, R7, 0x1, R0 ;  /* 0x0000000107007824 */ /* 0x000fce00078e0200 */
[----:B--2--5:R-:W-:Y:S05]  /*104a0*/  WARPSYNC.COLLECTIVE R15, `(.L_x_432) ;  /* 0x000000000f087348 */ /* 0x024fea0003c00000 */
[----:B------:R0:W1:Y:S02]  /*104b0*/  SHFL.IDX P6, R14, R13, R12, R11 ;  /* 0x0000000c0d0e7389 */ /* 0x00006400000c000b */
[----:B012--5:R-:W-:Y:S01]  /*104c0*/  ENDCOLLECTIVE ;  /* 0x000000000000791b */ /* 0x027fe20003800000 */
.L_x_432:
[----:B------:R-:W-:Y:S01]  /*104d0*/  ISETP.GE.AND P4, PT, R0, R4, PT ;  /* 0x000000040000720c */ /* 0x000fe20003f86270 */
[----:B------:R-:W-:Y:S02]  /*104e0*/  IMAD.MOV.U32 R13, RZ, RZ, R3 ;  /* 0x000000ffff0d7224 */ /* 0x000fe400078e0003 */
[----:B------:R-:W-:-:S10]  /*104f0*/  IMAD.MOV.U32 R5, RZ, RZ, R14 ;  /* 0x000000ffff057224 */ /* 0x000fd400078e000e */
[----:B------:R-:W-:Y:S05]  /*10500*/  WARPSYNC.COLLECTIVE R15, `(.L_x_433) ;  /* 0x000000000f087348 */ /* 0x000fea0003c00000 */
[----:B------:R0:W1:Y:S02]  /*10510*/  SHFL.IDX P6, R14, R13, R12, R11 ;  /* 0x0000000c0d0e7389 */ /* 0x00006400000c000b */
[----:B01----:R-:W-:Y:S01]  /*10520*/  ENDCOLLECTIVE ;  /* 0x000000000000791b */ /* 0x003fe20003800000 */
.L_x_433:
[----:B------:R-:W-:Y:S02]  /*10530*/  IMAD.MOV.U32 R13, RZ, RZ, R2 ;  /* 0x000000ffff0d7224 */ /* 0x000fe400078e0002 */
[----:B------:R-:W-:Y:S02]  /*10540*/  IMAD.MOV.U32 R12, RZ, RZ, 0x1 ;  /* 0x00000001ff0c7424 */ /* 0x000fe400078e00ff */
[----:B------:R-:W-:-:S07]  /*10550*/  IMAD.MOV.U32 R6, RZ, RZ, R14 ;  /* 0x000000ffff067224 */ /* 0x000fce00078e000e */
[----:B------:R-:W-:Y:S05]  /*10560*/  WARPSYNC.COLLECTIVE R15, `(.L_x_434) ;  /* 0x000000000f087348 */ /* 0x000fea0003c00000 */
[----:B------:R0:W1:Y:S02]  /*10570*/  SHFL.IDX P6, R14, R13, R12, R11 ;  /* 0x0000000c0d0e7389 */ /* 0x00006400000c000b */
[----:B01----:R-:W-:Y:S01]  /*10580*/  ENDCOLLECTIVE ;  /* 0x000000000000791b */ /* 0x003fe20003800000 */
.L_x_434:
        /* <DEDUP_REMOVED lines=8> */
[----:B------:R0:W-:Y:S02]  /*10610*/  @!P4 LDGSTS.E.BYPASS.LTC128B.128 [R9+0x14400], desc[UR48][R6.64], !P0 ;  /* 0x144000000609cfae */ /* 0x0001e4000c101d70 */
[----:B------:R-:W-:Y:S02]  /*10620*/  ISETP.GE.AND P3, PT, R5, R4, PT ;  /* 0x000000040500720c */ /* 0x000fe40003f66270 */
[----:B------:R0:W-:Y:S01]  /*10630*/  @!P4 LDGSTS.E.BYPASS.LTC128B.128 [R9+0x16400], desc[UR48][R6.64+0x40], !P1 ;  /* 0x164000400609cfae */ /* 0x0001e2000c901d70 */
[----:B------:R-:W-:-:S03]  /*10640*/  IMAD.MOV.U32 R5, RZ, RZ, R14 ;  /* 0x000000ffff057224 */ /* 0x000fc600078e000e */
[----:B------:R0:W-:Y:S07]  /*10650*/  @!P4 LDGSTS.E.BYPASS.LTC128B.128 [R9+0x18400], desc[UR48][R6.64+0x80], !P2 ;  /* 0x184000800609cfae */ /* 0x0001ee000d101d70 */
[----:B0-----:R-:W-:Y:S05]  /*10660*/  WARPSYNC.COLLECTIVE R15, `(.L_x_435) ;  /* 0x000000000f087348 */ /* 0x001fea0003c00000 */
[----:B------:R1:W2:Y:S02]  /*10670*/  SHFL.IDX P6, R14, R13, R12, R11 ;  /* 0x0000000c0d0e7389 */ /* 0x0002a400000c000b */
[----:B012---:R-:W-:Y:S01]  /*10680*/  ENDCOLLECTIVE ;  /* 0x000000000000791b */ /* 0x007fe20003800000 */
.L_x_435:
[----:B------:R-:W-:Y:S02]  /*10690*/  IMAD.MOV.U32 R13, RZ, RZ, R2 ;  /* 0x000000ffff0d7224 */ /* 0x000fe400078e0002 */
[----:B------:R-:W-:Y:S02]  /*106a0*/  IMAD.MOV.U32 R12, RZ, RZ, 0x2 ;  /* 0x00000002ff0c7424 */ /* 0x000fe400078e00ff */
[----:B------:R-:W-:-:S07]  /*106b0*/  IMAD.MOV.U32 R6, RZ, RZ, R14 ;  /* 0x000000ffff067224 */ /* 0x000fce00078e000e */
[----:B------:R-:W-:Y:S05]  /*106c0*/  WARPSYNC.COLLECTIVE R15, `(.L_x_436) ;  /* 0x000000000f087348 */ /* 0x000fea0003c00000 */
[----:B------:R0:W1:Y:S02]  /*106d0*/  SHFL.IDX P6, R14, R13, R12, R11 ;  /* 0x0000000c0d0e7389 */ /* 0x00006400000c000b */
[----:B01----:R-:W-:Y:S01]  /*106e0*/  ENDCOLLECTIVE ;  /* 0x000000000000791b */ /* 0x003fe20003800000 */
.L_x_436:
        /* <DEDUP_REMOVED lines=16> */
.L_x_437:
[----:B------:R-:W-:Y:S02]  /*107f0*/  IMAD.MOV.U32 R13, RZ, RZ, R2 ;  /* 0x000000ffff0d7224 */ /* 0x000fe400078e0002 */
[----:B------:R-:W-:Y:S02]  /*10800*/  IMAD.MOV.U32 R12, RZ, RZ, 0x3 ;  /* 0x00000003ff0c7424 */ /* 0x000fe400078e00ff */
[----:B------:R-:W-:-:S07]  /*10810*/  IMAD.MOV.U32 R6, RZ, RZ, R14 ;  /* 0x000000ffff067224 */ /* 0x000fce00078e000e */
[----:B------:R-:W-:Y:S05]  /*10820*/  WARPSYNC.COLLECTIVE R15, `(.L_x_438) ;  /* 0x000000000f087348 */ /* 0x000fea0003c00000 */
[----:B------:R0:W1:Y:S02]  /*10830*/  SHFL.IDX P6, R14, R13, R12, R11 ;  /* 0x0000000c0d0e7389 */ /* 0x00006400000c000b */
[----:B01----:R-:W-:Y:S01]  /*10840*/  ENDCOLLECTIVE ;  /* 0x000000000000791b */ /* 0x003fe20003800000 */
.L_x_438:
        /* <DEDUP_REMOVED lines=14> */
.L_x_439:
[----:B------:R-:W-:Y:S01]  /*10930*/  IMAD.MOV.U32 R3, RZ, RZ, R14 ;  /* 0x000000ffff037224 */ /* 0x000fe200078e000e */
[----:B------:R-:W-:Y:S06]  /*10940*/  BRA `(.L_x_440) ;  /* 0xffffffcc00b87947 */ /* 0x000fec000383ffff */
.L_x_366:
[----:B0-----:R0:W1:Y:S02]  /*10950*/  SYNCS.PHASECHK.TRANS64.TRYWAIT P0, [R17+URZ+0x29820], R0 ;  /* 0x02982000110075a7 */ /* 0x001064000800017f */
[----:B-1----:R-:W-:Y:S05]  /*10960*/  @!P0 NANOSLEEP.SYNCS 0x989680 ;  /* 0x009896800000895d */ /* 0x002fea0003900000 */
[----:B------:R-:W1:Y:S02]  /*10970*/  @!P0 SYNCS.PHASECHK.TRANS64 P0, [R17+URZ+0x29820], R0 ;  /* 0x02982000110085a7 */ /* 0x000e64000800007f */
[----:B-1----:R-:W-:Y:S05]  /*10980*/  @!P0 BRA `(.L_x_366) ;  /* 0xfffffffc00f08947 */ /* 0x002fea000383ffff */
[----:B------:R-:W-:Y:S05]  /*10990*/  BRA `(.L_x_441) ;  /* 0xffffffd000287947 */ /* 0x000fea000383ffff */
.L_x_372:
[----:B---3--:R3:W4:Y:S02]  /*109a0*/  SYNCS.PHASECHK.TRANS64.TRYWAIT P0, [R5+URZ+0x29880], R4 ;  /* 0x02988004050075a7 */ /* 0x008724000800017f */
[----:B----4-:R-:W-:Y:S05]  /*109b0*/  @!P0 NANOSLEEP.SYNCS 0x989680 ;  /* 0x009896800000895d */ /* 0x010fea0003900000 */
[----:B------:R-:W4:Y:S02]  /*109c0*/  @!P0 SYNCS.PHASECHK.TRANS64 P0, [R5+URZ+0x29880], R4 ;  /* 0x02988004050085a7 */ /* 0x000f24000800007f */
[----:B----4-:R-:W-:Y:S05]  /*109d0*/  @!P0 BRA `(.L_x_372) ;  /* 0xfffffffc00f08947 */ /* 0x010fea000383ffff */
[----:B------:R-:W-:Y:S05]  /*109e0*/  BRA `(.L_x_442) ;  /* 0xffffffd000e07947 */ /* 0x000fea000383ffff */
.L_x_377:
[----:B----4-:R4:W0:Y:S02]  /*109f0*/  SYNCS.PHASECHK.TRANS64.TRYWAIT P0, [R5+URZ+0x29840], R4 ;  /* 0x02984004050075a7 */ /* 0x010824000800017f */
[----:B0-----:R-:W-:Y:S05]  /*10a00*/  @!P0 NANOSLEEP.SYNCS 0x989680 ;  /* 0x009896800000895d */ /* 0x001fea0003900000 */
[----:B------:R-:W0:Y:S02]  /*10a10*/  @!P0 SYNCS.PHASECHK.TRANS64 P0, [R5+URZ+0x29840], R4 ;  /* 0x02984004050085a7 */ /* 0x000e24000800007f */
[----:B0-----:R-:W-:Y:S05]  /*10a20*/  @!P0 BRA `(.L_x_377) ;  /* 0xfffffffc00f08947 */ /* 0x001fea000383ffff */
[----:B------:R-:W-:Y:S05]  /*10a30*/  BRA `(.L_x_443) ;  /* 0xffffffd4005c7947 */ /* 0x000fea000383ffff */
.L_x_385:
[----:B----4-:R4:W0:Y:S02]  /*10a40*/  SYNCS.PHASECHK.TRANS64.TRYWAIT P0, [R19+URZ+0x29870], R4 ;  /* 0x02987004130075a7 */ /* 0x010824000800017f */
[----:B0-----:R-:W-:Y:S05]  /*10a50*/  @!P0 NANOSLEEP.SYNCS 0x989680 ;  /* 0x009896800000895d */ /* 0x001fea0003900000 */
[----:B------:R-:W0:Y:S02]  /*10a60*/  @!P0 SYNCS.PHASECHK.TRANS64 P0, [R19+URZ+0x29870], R4 ;  /* 0x02987004130085a7 */ /* 0x000e24000800007f */
[----:B0-----:R-:W-:Y:S05]  /*10a70*/  @!P0 BRA `(.L_x_385) ;  /* 0xfffffffc00f08947 */ /* 0x001fea000383ffff */
[----:B------:R-:W-:Y:S05]  /*10a80*/  BRA `(.L_x_444) ;  /* 0xffffffd800747947 */ /* 0x000fea000383ffff */
.L_x_387:
[----:B------:R0:W0:Y:S02]  /*10a90*/  SYNCS.PHASECHK.TRANS64.TRYWAIT P0, [R19+URZ+0x29860], R0 ;  /* 0x02986000130075a7 */ /* 0x000024000800017f */
[----:B0-----:R-:W-:Y:S05]  /*10aa0*/  @!P0 NANOSLEEP.SYNCS 0x989680 ;  /* 0x009896800000895d */ /* 0x001fea0003900000 */
[----:B------:R-:W0:Y:S02]  /*10ab0*/  @!P0 SYNCS.PHASECHK.TRANS64 P0, [R19+URZ+0x29860], R0 ;  /* 0x02986000130085a7 */ /* 0x000e24000800007f */
[----:B0-----:R-:W-:Y:S05]  /*10ac0*/  @!P0 BRA `(.L_x_387) ;  /* 0xfffffffc00f08947 */ /* 0x001fea000383ffff */
[----:B------:R-:W-:Y:S05]  /*10ad0*/  BRA `(.L_x_445) ;  /* 0xffffffd8007c7947 */ /* 0x000fea000383ffff */
.L_x_394:
[----:B0-----:R0:W1:Y:S02]  /*10ae0*/  SYNCS.PHASECHK.TRANS64.TRYWAIT P1, [R16+URZ+0x29870], R3 ;  /* 0x02987003100075a7 */ /* 0x001064000802017f */
[----:B-1----:R-:W-:Y:S05]  /*10af0*/  @!P1 NANOSLEEP.SYNCS 0x989680 ;  /* 0x009896800000995d */ /* 0x002fea0003900000 */
[----:B------:R-:W1:Y:S02]  /*10b00*/  @!P1 SYNCS.PHASECHK.TRANS64 P1, [R16+URZ+0x29870], R3 ;  /* 0x02987003100095a7 */ /* 0x000e64000802007f */
[----:B-1----:R-:W-:Y:S05]  /*10b10*/  @!P1 BRA `(.L_x_394) ;  /* 0xfffffffc00f09947 */ /* 0x002fea000383ffff */
[----:B------:R-:W-:Y:S05]  /*10b20*/  BRA `(.L_x_446) ;  /* 0xffffffe000507947 */ /* 0x000fea000383ffff */
.L_x_396:
[----:B0-----:R0:W1:Y:S02]  /*10b30*/  SYNCS.PHASECHK.TRANS64.TRYWAIT P1, [R16+URZ+0x29860], R3 ;  /* 0x02986003100075a7 */ /* 0x001064000802017f */
[----:B-1----:R-:W-:Y:S05]  /*10b40*/  @!P1 NANOSLEEP.SYNCS 0x989680 ;  /* 0x009896800000995d */ /* 0x002fea0003900000 */
[----:B------:R-:W1:Y:S02]  /*10b50*/  @!P1 SYNCS.PHASECHK.TRANS64 P1, [R16+URZ+0x29860], R3 ;  /* 0x02986003100095a7 */ /* 0x000e64000802007f */
[----:B-1----:R-:W-:Y:S05]  /*10b60*/  @!P1 BRA `(.L_x_396) ;  /* 0xfffffffc00f09947 */ /* 0x002fea000383ffff */
[----:B------:R-:W-:Y:S05]  /*10b70*/  BRA `(.L_x_447) ;  /* 0xffffffe000587947 */ /* 0x000fea000383ffff */
.L_x_409:
[----:B0-----:R0:W1:Y:S02]  /*10b80*/  SYNCS.PHASECHK.TRANS64.TRYWAIT P0, [R3+URZ+0x29820], R0 ;  /* 0x02982000030075a7 */ /* 0x001064000800017f */
[----:B-1----:R-:W-:Y:S05]  /*10b90*/  @!P0 NANOSLEEP.SYNCS 0x989680 ;  /* 0x009896800000895d */ /* 0x002fea0003900000 */
[----:B------:R-:W1:Y:S02]  /*10ba0*/  @!P0 SYNCS.PHASECHK.TRANS64 P0, [R3+URZ+0x29820], R0 ;  /* 0x02982000030085a7 */ /* 0x000e64000800007f */
[----:B-1----:R-:W-:Y:S05]  /*10bb0*/  @!P0 BRA `(.L_x_409) ;  /* 0xfffffffc00f08947 */ /* 0x002fea000383ffff */
[----:B------:R-:W-:Y:S05]  /*10bc0*/  BRA `(.L_x_448) ;  /* 0xfffffff000687947 */ /* 0x000fea000383ffff */
.L_x_410:
[----:B------:R-:W1:Y:S01]  /*10bd0*/  S2R R2, SR_TID.X ;  /* 0x0000000000027919 */ /* 0x000e620000002100 */
[----:B------:R-:W-:Y:S01]  /*10be0*/  BSSY B0, `(.L_x_449) ;  /* 0x000000a000007945 */ /* 0x000fe20003800000 */
[----:B------:R-:W-:Y:S02]  /*10bf0*/  IMAD.MOV.U32 R12, RZ, RZ, RZ ;  /* 0x000000ffff0c7224 */ /* 0x000fe400078e00ff */
[----:B------:R-:W-:Y:S02]  /*10c00*/  IMAD.MOV.U32 R11, RZ, RZ, 0x1f ;  /* 0x0000001fff0b7424 */ /* 0x000fe400078e00ff */
[----:B------:R-:W-:Y:S01]  /*10c10*/  IMAD.MOV.U32 R15, RZ, RZ, -0x1 ;  /* 0xffffffffff0f7424 */ /* 0x000fe200078e00ff */
[----:B-1----:R-:W-:-:S04]  /*10c20*/  SHF.R.U32.HI R2, RZ, 0x5, R2 ;  /* 0x00000005ff027819 */ /* 0x002fc80000011602 */
[----:B------:R-:W-:-:S05]  /*10c30*/  LOP3.LUT R2, R2, 0x3, RZ, 0xc0, !PT ;  /* 0x0000000302027812 */ /* 0x000fca00078ec0ff */
[----:B------:R-:W-:-:S07]  /*10c40*/  IMAD.MOV.U32 R13, RZ, RZ, R2 ;  /* 0x000000ffff0d7224 */ /* 0x000fce00078e0002 */
[----:B0-2---:R-:W-:Y:S05]  /*10c50*/  WARPSYNC.COLLECTIVE R15, `(.L_x_450) ;  /* 0x000000000f087348 */ /* 0x005fea0003c00000 */
[----:B------:R1:W3:Y:S02]  /*10c60*/  SHFL.IDX P6, R14, R13, R12, R11 ;  /* 0x0000000c0d0e7389 */ /* 0x0002e400000c000b */
[----:B0123--:R-:W-:Y:S01]  /*10c70*/  ENDCOLLECTIVE ;  /* 0x000000000000791b */ /* 0x00ffe20003800000 */
.L_x_450:
[----:B------:R-:W-:Y:S05]  /*10c80*/  BSYNC B0 ;  /* 0x0000000000007941 */ /* 0x000fea0003800000 */
.L_x_449:
[----:B------:R-:W-:Y:S05]  /*10c90*/  BRA `(.L_x_451) ;  /* 0xfffffff000507947 */ /* 0x000fea000383ffff */
.L_x_413:
[----:B------:R-:W-:Y:S01]  /*10ca0*/  BSSY B1, `(.L_x_452) ;  /* 0x0000006000017945 */ /* 0x000fe20003800000 */
[----:B------:R-:W-:-:S07]  /*10cb0*/  IMAD.MOV.U32 R15, RZ, RZ, -0x1 ;  /* 0xffffffffff0f7424 */ /* 0x000fce00078e00ff */
[----:B0-2---:R-:W-:Y:S05]  /*10cc0*/  WARPSYNC.COLLECTIVE R15, `(.L_x_453) ;  /* 0x000000000f0c7348 */ /* 0x005fea0003c00000 */
[----:B------:R-:W-:Y:S02]  /*10cd0*/  ELECT P6, UR62, PT ;  /* 0x00000000003e782f */ /* 0x000fe400038c0000 */
[----:B------:R-:W-:Y:S01]  /*10ce0*/  MOV R14, UR62 ;  /* 0x0000003e000e7c02 */ /* 0x000fe20008000f00 */
[----:B0-2---:R-:W-:Y:S10]  /*10cf0*/  ENDCOLLECTIVE ;  /* 0x000000000000791b */ /* 0x005ff40003800000 */
.L_x_453:
[----:B------:R-:W-:Y:S05]  /*10d00*/  BSYNC B1 ;  /* 0x0000000000017941 */ /* 0x000fea0003800000 */
.L_x_452:
[----:B------:R-:W-:Y:S05]  /*10d10*/  BRA `(.L_x_454) ;  /* 0xfffffff000487947 */ /* 0x000fea000383ffff */
.L_x_415:
[----:B0-----:R0:W1:Y:S02]  /*10d20*/  SYNCS.PHASECHK.TRANS64.TRYWAIT P1, [R7+URZ], R4 ;  /* 0x00000004070075a7 */ /* 0x001064000802017f */
[----:B-1----:R-:W-:Y:S05]  /*10d30*/  @!P1 NANOSLEEP.SYNCS 0x989680 ;  /* 0x009896800000995d */ /* 0x002fea0003900000 */
[----:B------:R-:W1:Y:S02]  /*10d40*/  @!P1 SYNCS.PHASECHK.TRANS64 P1, [R7+URZ], R4 ;  /* 0x00000004070095a7 */ /* 0x000e64000802007f */
[----:B-1----:R-:W-:Y:S05]  /*10d50*/  @!P1 BRA `(.L_x_415) ;  /* 0xfffffffc00f09947 */ /* 0x002fea000383ffff */
[----:B------:R-:W-:Y:S05]  /*10d60*/  BRA `(.L_x_455) ;  /* 0xfffffff000807947 */ /* 0x000fea000383ffff */
.L_x_416:
[----:B-1----:R1:W3:Y:S02]  /*10d70*/  SYNCS.PHASECHK.TRANS64.TRYWAIT P1, [R5+URZ], R0 ;  /* 0x00000000050075a7 */ /* 0x0022e4000802017f */
[----:B---3--:R-:W-:Y:S05]  /*10d80*/  @!P1 NANOSLEEP.SYNCS 0x989680 ;  /* 0x009896800000995d */ /* 0x008fea0003900000 */
[----:B------:R-:W3:Y:S02]  /*10d90*/  @!P1 SYNCS.PHASECHK.TRANS64 P1, [R5+URZ], R0 ;  /* 0x00000000050095a7 */ /* 0x000ee4000802007f */
[----:B---3--:R-:W-:Y:S05]  /*10da0*/  @!P1 BRA `(.L_x_416) ;  /* 0xfffffffc00f09947 */ /* 0x008fea000383ffff */
[----:B------:R-:W-:Y:S05]  /*10db0*/  BRA `(.L_x_456) ;  /* 0xfffffff000747947 */ /* 0x000fea000383ffff */
.L_x_418:
[----:B-1----:R1:W3:Y:S02]  /*10dc0*/  SYNCS.PHASECHK.TRANS64.TRYWAIT P1, [R5+URZ+0x29860], R4 ;  /* 0x02986004050075a7 */ /* 0x0022e4000802017f */
[----:B---3--:R-:W-:Y:S05]  /*10dd0*/  @!P1 NANOSLEEP.SYNCS 0x989680 ;  /* 0x009896800000995d */ /* 0x008fea0003900000 */
[----:B------:R-:W3:Y:S02]  /*10de0*/  @!P1 SYNCS.PHASECHK.TRANS64 P1, [R5+URZ+0x29860], R4 ;  /* 0x02986004050095a7 */ /* 0x000ee4000802007f */
[----:B---3--:R-:W-:Y:S05]  /*10df0*/  @!P1 BRA `(.L_x_418) ;  /* 0xfffffffc00f09947 */ /* 0x008fea000383ffff */
[----:B------:R-:W-:Y:S05]  /*10e00*/  BRA `(.L_x_457) ;  /* 0xfffffff000747947 */ /* 0x000fea000383ffff */
.L_x_420:
[----:B---3--:R3:W4:Y:S02]  /*10e10*/  SYNCS.PHASECHK.TRANS64.TRYWAIT P1, [R3+URZ+0x29860], R0 ;  /* 0x02986000030075a7 */ /* 0x008724000802017f */
[----:B----4-:R-:W-:Y:S05]  /*10e20*/  @!P1 NANOSLEEP.SYNCS 0x989680 ;  /* 0x009896800000995d */ /* 0x010fea0003900000 */
[----:B------:R-:W4:Y:S02]  /*10e30*/  @!P1 SYNCS.PHASECHK.TRANS64 P1, [R3+URZ+0x29860], R0 ;  /* 0x02986000030095a7 */ /* 0x000f24000802007f */
[----:B----4-:R-:W-:Y:S05]  /*10e40*/  @!P1 BRA `(.L_x_420) ;  /* 0xfffffffc00f09947 */ /* 0x010fea000383ffff */
[----:B------:R-:W-:Y:S05]  /*10e50*/  BRA `(.L_x_458) ;  /* 0xfffffff000747947 */ /* 0x000fea000383ffff */
.L_x_422:
[----:B----4-:R4:W0:Y:S02]  /*10e60*/  SYNCS.PHASECHK.TRANS64.TRYWAIT P0, [R5+URZ+0x29880], R4 ;  /* 0x02988004050075a7 */ /* 0x010824000800017f */
[----:B0-----:R-:W-:Y:S05]  /*10e70*/  @!P0 NANOSLEEP.SYNCS 0x989680 ;  /* 0x009896800000895d */ /* 0x001fea0003900000 */
[----:B------:R-:W0:Y:S02]  /*10e80*/  @!P0 SYNCS.PHASECHK.TRANS64 P0, [R5+URZ+0x29880], R4 ;  /* 0x02988004050085a7 */ /* 0x000e24000800007f */
[----:B0-----:R-:W-:Y:S05]  /*10e90*/  @!P0 BRA `(.L_x_422) ;  /* 0xfffffffc00f08947 */ /* 0x001fea000383ffff */
[----:B------:R-:W-:Y:S05]  /*10ea0*/  BRA `(.L_x_423) ;  /* 0xfffffff000707947 */ /* 0x000fea000383ffff */
.L_x_459:
        /* <DEDUP_REMOVED lines=13> */
.L_x_2851:


//--------------------- .text._ZN7cutlass13device_kernelIN5flash11enable_sm90INS1_16FlashAttnFwdSm90INS1_25CollectiveMainloopFwdSm90ILi2EN4cute5tupleIJNS5_1CILi1EEES8_S8_EEENS6_IJNS7_ILi128EEENS7_ILi160EEENS7_ILi192EEEEEELi128ENS_12float_e4m3_tEfNS_4arch4Sm90ELb0ELb0ELb0ELb1ELb0ELb1ELb0ELb1ELb1ELb1ELb0ELb0EEENS1_21CollectiveEpilogueFwdINS6_IJSA_SA_SB_EEES9_NS_10bfloat16_tESG_Li256ELb1ELb1ELb0ELb1EEENS1_36VarlenDynamicPersistentTileSchedulerILi128ELi160ELi256ELi128ELb0ELb1ELb1ELb0ELb1ELb1EEEEEEEEEvNT_6ParamsE --------------------------
	.section	.text._ZN7cutlass13device_kernelIN5flash11enable_sm90INS1_16FlashAttnFwdSm90INS1_25CollectiveMainloopFwdSm90ILi2EN4cute5tupleIJNS5_1CILi1EEES8_S8_EEENS6_IJNS7_ILi128EEENS7_ILi160EEENS7_ILi192EEEEEELi128ENS_12float_e4m3_tEfNS_4arch4Sm90ELb0ELb0ELb0ELb1ELb0ELb1ELb0ELb1ELb1ELb1ELb0ELb0EEENS1_21CollectiveEpilogueFwdINS6_IJSA_SA_SB_EEES9_NS_10bfloat16_tESG_Li256ELb1ELb1ELb0ELb1EEENS1_36VarlenDynamicPersistentTileSchedulerILi128ELi160ELi256ELi128ELb0ELb1ELb1ELb0ELb1ELb1EEEEEEEEEvNT_6ParamsE,"ax",@progbits
	.align	128
.text._ZN7cutlass13device_kernelIN5flash11enable_sm90INS1_16FlashAttnFwdSm90INS1_25CollectiveMainloopFwdSm90ILi2EN4cute5tupleIJNS5_1CILi1EEES8_S8_EEENS6_IJNS7_ILi128EEENS7_ILi160EEENS7_ILi192EEEEEELi128ENS_12float_e4m3_tEfNS_4arch4Sm90ELb0ELb0ELb0ELb1ELb0ELb1ELb0ELb1ELb1ELb1ELb0ELb0EEENS1_21CollectiveEpilogueFwdINS6_IJSA_SA_SB_EEES9_NS_10bfloat16_tESG_Li256ELb1ELb1ELb0ELb1EEENS1_36VarlenDynamicPersistentTileSchedulerILi128ELi160ELi256ELi128ELb0ELb1ELb1ELb0ELb1ELb1EEEEEEEEEvNT_6ParamsE:
        .type           _ZN7cutlass13device_kernelIN5flash11enable_sm90INS1_16FlashAttnFwdSm90INS1_25CollectiveMainloopFwdSm90ILi2EN4cute5tupleIJNS5_1CILi1EEES8_S8_EEENS6_IJNS7_ILi128EEENS7_ILi160EEENS7_ILi192EEEEEELi128ENS_12float_e4m3_tEfNS_4arch4Sm90ELb0ELb0ELb0ELb1ELb0ELb1ELb0ELb1ELb1ELb1ELb0ELb0EEENS1_21CollectiveEpilogueFwdINS6_IJSA_SA_SB_EEES9_NS_10bfloat16_tESG_Li256ELb1ELb1ELb0ELb1EEENS1_36VarlenDynamicPersistentTileSchedulerILi128ELi160ELi256ELi128ELb0ELb1ELb1ELb0ELb1ELb1EEEEEEEEEvNT_6ParamsE,@function
        .size           _ZN7cutlass13device_kernelIN5flash11enable_sm90INS1_16FlashAttnFwdSm90INS1_25CollectiveMainloopFwdSm90ILi2EN4cute5tupleIJNS5_1CILi1EEES8_S8_EEENS6_IJNS7_ILi128EEENS7_ILi160EEENS7_ILi192EEEEEELi128ENS_12float_e4m3_tEfNS_4arch4Sm90ELb0ELb0ELb0ELb1ELb0ELb1ELb0ELb1ELb1ELb1ELb0ELb0EEENS1_21CollectiveEpilogueFwdINS6_IJSA_SA_SB_EEES9_NS_10bfloat16_tESG_Li256ELb1ELb1ELb0ELb1EEENS1_36VarlenDynamicPersistentTileSchedulerILi128ELi160ELi256ELi128ELb0ELb1ELb1ELb0ELb1ELb1EEEEEEEEEvNT_6ParamsE,(.L_x_2852 - _ZN7cutlass13device_kernelIN5flash11enable_sm90INS1_16FlashAttnFwdSm90INS1_25CollectiveMainloopFwdSm90ILi2EN4cute5tupleIJNS5_1CILi1EEES8_S8_EEENS6_IJNS7_ILi128EEENS7_ILi160EEENS7_ILi192EEEEEELi128ENS_12float_e4m3_tEfNS_4arch4Sm90ELb0ELb0ELb0ELb1ELb0ELb1ELb0ELb1ELb1ELb1ELb0ELb0EEENS1_21CollectiveEpilogueFwdINS6_IJSA_SA_SB_EEES9_NS_10bfloat16_tESG_Li256ELb1ELb1ELb0ELb1EEENS1_36VarlenDynamicPersistentTileSchedulerILi128ELi160ELi256ELi128ELb0ELb1ELb1ELb0ELb1ELb1EEEEEEEEEvNT_6ParamsE)
        .other          _ZN7cutlass13device_kernelIN5flash11enable_sm90INS1_16FlashAttnFwdSm90INS1_25CollectiveMainloopFwdSm90ILi2EN4cute5tupleIJNS5_1CILi1EEES8_S8_EEENS6_IJNS7_ILi128EEENS7_ILi160EEENS7_ILi192EEEEEELi128ENS_12float_e4m3_tEfNS_4arch4Sm90ELb0ELb0ELb0ELb1ELb0ELb1ELb0ELb1ELb1ELb1ELb0ELb0EEENS1_21CollectiveEpilogueFwdINS6_IJSA_SA_SB_EEES9_NS_10bfloat16_tESG_Li256ELb1ELb1ELb0ELb1EEENS1_36VarlenDynamicPersistentTileSchedulerILi128ELi160ELi256ELi128ELb0ELb1ELb1ELb0ELb1ELb1EEEEEEEEEvNT_6ParamsE,@"STO_CUDA_ENTRY STV_DEFAULT"
_ZN7cutlass13device_kernelIN5flash11enable_sm90INS1_16FlashAttnFwdSm90INS1_25CollectiveMainloopFwdSm90ILi2EN4cute5tupleIJNS5_1CILi1EEES8_S8_EEENS6_IJNS7_ILi128EEENS7_ILi160EEENS7_ILi192EEEEEELi128ENS_12float_e4m3_tEfNS_4arch4Sm90ELb0ELb0ELb0ELb1ELb0ELb1ELb0ELb1ELb1ELb1ELb0ELb0EEENS1_21CollectiveEpilogueFwdINS6_IJSA_SA_SB_EEES9_NS_10bfloat16_tESG_Li256ELb1ELb1ELb0ELb1EEENS1_36VarlenDynamicPersistentTileSchedulerILi128ELi160ELi256ELi128ELb0ELb1ELb1ELb0ELb1ELb1EEEEEEEEEvNT_6ParamsE:
        /* <DEDUP_REMOVED lines=13> */
[----:B------:R-:W-:Y:S02]  /*00d0*/  UIADD3 UR10, UP2, UR4, 0x570, URZ ;  /* 0x00000570040a7890 */ /* 0x000fe4000ff5e03f */
[----:B------:R-:W-:Y:S02]  /*00e0*/  UIADD3 UR4, UP3, UR4, 0x670, URZ ;  /* 0x0000067004047890 */ /* 0x000fe4000ff7e03f */
[----:B------:R-:W-:-:S02]  /*00f0*/  UIADD3.X UR7, URZ, UR5, URZ, UP0, !UPT ;  /* 0x000000053f077290 */ /* 0x000fc400087fe43f */
[----:B------:R-:W-:Y:S02]  /*0100*/  UIADD3.X UR9, URZ, UR5, URZ, UP1, !UPT ;  /* 0x000000053f097290 */ /* 0x000fe40008ffe43f */
[----:B------:R-:W-:Y:S02]  /*0110*/  UIADD3.X UR11, URZ, UR5, URZ, UP2, !UPT ;  /* 0x000000053f0b7290 */ /* 0x000fe400097fe43f */
[----:B------:R-:W-:-:S03]  /*0120*/  UIADD3.X UR5, URZ, UR5, URZ, UP3, !UPT ;  /* 0x000000053f057290 */ /* 0x000fc60009ffe43f */
[----:B------:R0:W-:Y:S02]  /*0130*/  UTMACCTL.PF [UR6] ;  /* 0x00000000060079b9 */ /* 0x0001e40008040000 */
[----:B------:R0:W-:Y:S02]  /*0140*/  UTMACCTL.PF [UR8] ;  /* 0x00000000080079b9 */ /* 0x0001e40008040000 */
[----:B------:R0:W-:Y:S02]  /*0150*/  UTMACCTL.PF [UR10] ;  /* 0x000000000a0079b9 */ /* 0x0001e40008040000 */
[----:B------:R0:W-:Y:S02]  /*0160*/  UTMACCTL.PF [UR4] ;  /* 0x00000000040079b9 */ /* 0x0001e40008040000 */
[----:B0-----:R-:W-:Y:S01]  /*0170*/  NOP ;  /* 0x0000000000007918 */ /* 0x001fe20000000000 */
.L_x_461:
[----:B------:R-:W-:Y:S05]  /*0180*/  BSYNC B0 ;  /* 0x0000000000007941 */ /* 0x000fea0003800000 */
.L_x_460:
        /* <DEDUP_REMOVED lines=41> */
.L_x_462:
        /* <DEDUP_REMOVED lines=22> */
.L_x_463:
        /* <DEDUP_REMOVED lines=18> */
.L_x_464:
        /* <DEDUP_REMOVED lines=22> */
.L_x_465:
        /* <DEDUP_REMOVED lines=22> */
.L_x_466:
[----:B------:R-:W-:Y:S01]  /*0960*/  PLOP3.LUT P0, PT, PT, PT, UP0, 0x80, 0x0 ;  /* 0x000000000000781c */ /* 0x000fe20003f0f008 */
[----:B------:R-:W-:Y:S01]  /*0970*/  UMOV UR36, 0x1 ;  /* 0x0000000100247882 */ /* 0x000fe20000000000 */
[----:B------:R-:W-:Y:S01]  /*0980*/  NOP ;  /* 0x0000000000007918 */ /* 0x000fe20000000000 */
[----:B------:R-:W-:Y:S01]  /*0990*/  USEL UR36, UR36, 0x2, !UP0 ;  /* 0x0000000224247887 */ /* 0x000fe2000c000000 */
[----:B------:R-:W-:Y:S01]  /*09a0*/  BSSY B8, `(.L_x_467) ;  /* 0x0002689000087945 */ /* 0x000fe20003800000 */
[----:B------:R-:W-:Y:S01]  /*09b0*/  ULDC.64 UR54, c[0x0][0x208] ;  /* 0x0000820000367ab9 */ /* 0x000fe20000000a00 */
[----:B012-4-:R-:W-:Y:S07]  /*09c0*/  BAR.SYNC.DEFER_BLOCKING 0x0 ;  /* 0x0000000000007b1d */ /* 0x017fee0000010000 */
[----:B------:R-:W-:Y:S05]  /*09d0*/  @!P0 BRA `(.L_x_468) ;  /* 0x0000020000208947 */ /* 0x000fea0003800000 */
.L_x_469:
[----:B------:R-:W-:-:S08]  /*09e0*/  NOP ;  /* 0x0000000000007918 */ /* 0x000fd00000000000 */
[----:B------:R-:W0:Y:S02]  /*09f0*/  USETMAXREG.TRY_ALLOC.CTAPOOL UP0, 0xf0 ;  /* 0x000000f0000079c8 */ /* 0x000e240008000600 */
[----:B0-----:R-:W-:-:S13]  /*0a00*/  PLOP3.LUT P0, PT, PT, PT, UP0, 0x80, 0x0 ;  /* 0x000000000000781c */ /* 0x001fda0003f0f008 */
[----:B------:R-:W-:Y:S05]  /*0a10*/  @!P0 BRA `(.L_x_469) ;  /* 0xfffffffc00f08947 */ /* 0x000fea000383ffff */
[----:B------:R-:W2:Y:S01]  /*0a20*/  LDL.LU R0, [R1+0x10] ;  /* 0x0000100001007983 */ /* 0x000ea20000300800 */
[----:B------:R-:W0:Y:S01]  /*0a30*/  S2R R2, SR_TID.X ;  /* 0x0000000000027919 */ /* 0x000e220000002100 */
[----:B------:R-:W1:Y:S01]  /*0a40*/  S2UR UR37, SR_CgaCtaId ;  /* 0x00000000002579c3 */ /* 0x000e620000008800 */
[----:B------:R-:W-:Y:S01]  /*0a50*/  UMOV UR4, 0x400 ;  /* 0x0000040000047882 */ /* 0x000fe20000000000 */
[----:B0-----:R-:W-:-:S06]  /*0a60*/  SHF.R.U32.HI R2, RZ, 0x7, R2 ;  /* 0x00000007ff027819 */ /* 0x001fcc0000011602 */
[----:B------:R-:W-:Y:S06]  /*0a70*/  BAR.ARV 0x8, 0x180 ;  /* 0x0206000000007b1d */ /* 0x000fec0000002000 */
[----:B------:R-:W-:-:S13]  /*0a80*/  ISETP.NE.AND P0, PT, R2, 0x1, PT ;  /* 0x000000010200780c */ /* 0x000fda0003f05270 */
[----:B------:R-:W-:Y:S08]  /*0a90*/  @!P0 BAR.ARV 0x9, 0x100 ;  /* 0x0244000000008b1d */ /* 0x000ff00000002000 */
[----:B------:R-:W-:Y:S01]  /*0aa0*/  BAR.SYNC.DEFER_BLOCKING 0x5, 0x180 ;  /* 0x0146000000007b1d */ /* 0x000fe20000010000 */
[----:B-1----:R-:W-:-:S06]  /*0ab0*/  ULEA UR4, UR37, UR4, 0x18 ;  /* 0x0000000425047291 */ /* 0x002fcc000f8ec03f */
[----:B------:R-:W-:Y:S01]  /*0ac0*/  IMAD.U32 R16, RZ, RZ, UR4 ;  /* 0x00000004ff107e24 */ /* 0x000fe2000f8e00ff */
[----:B------:R-:W-:-:S04]  /*0ad0*/  ULDC UR4, c[0x0][0xc3c] ;  /* 0x00030f0000047ab9 */ /* 0x000fc80000000800 */
[----:B------:R-:W0:Y:S01]  /*0ae0*/  LDS.128 R204, [R16+0x298d0] ;  /* 0x0298d00010cc7984 */ /* 0x000e220000000c00 */
[----:B------:R-:W-:Y:S06]  /*0af0*/  BAR.ARV 0x4, 0x180 ;  /* 0x0106000000007b1d */ /* 0x000fec0000002000 */
[----:B--2---:R-:W-:-:S04]  /*0b00*/  LOP3.LUT R0, R0, 0xffffffef, RZ, 0xc0, !PT ;  /* 0xffffffef00007812 */ /* 0x004fc800078ec0ff */
[----:B------:R-:W-:-:S05]  /*0b10*/  @P0 LOP3.LUT R0, R0, 0x10, RZ, 0xfc, !PT ;  /* 0x0000001000000812 */ /* 0x000fca00078efcff */
[----:B------:R1:W-:Y:S01]  /*0b20*/  STL [R1+0x10], R0 ;  /* 0x0000100001007387 */ /* 0x0003e20000100800 */
[----:B0-----:R-:W-:-:S13]  /*0b30*/  ISETP.GE.AND P0, PT, R207, UR4, PT ;  /* 0x00000004cf007c0c */ /* 0x001fda000bf06270 */
[----:B-1----:R-:W-:Y:S05]  /*0b40*/  @P0 BRA `(.L_x_470) ;  /* 0x0000026400b80947 */ /* 0x002fea0003800000 */
[----:B------:R-:W0:Y:S01]  /*0b50*/  S2R R0, SR_TID.X ;  /* 0x0000000000007919 */ /* 0x000e220000002100 */
[----:B------:R-:W-:Y:S01]  /*0b60*/  R2UR UR52, R16 ;  /* 0x00000000103472ca */ /* 0x000fe200000e0000 */
[----:B------:R-:W-:Y:S01]  /*0b70*/  IMAD.MOV.U32 R220, RZ, RZ, 0x20 ;  /* 0x00000020ffdc7424 */ /* 0x000fe200078e00ff */
[----:B------:R-:W-:Y:S01]  /*0b80*/  MOV R20, 0xfffffffe ;  /* 0xfffffffe00147802 */ /* 0x000fe20000000f00 */
[----:B------:R-:W-:Y:S01]  /*0b90*/  IMAD.MOV.U32 R169, RZ, RZ, RZ ;  /* 0x000000ffffa97224 */ /* 0x000fe200078e00ff */
[----:B------:R-:W-:Y:S01]  /*0ba0*/  MOV R17, RZ ;  /* 0x000000ff00117202 */ /* 0x000fe20000000f00 */
[----:B------:R-:W-:Y:S01]  /*0bb0*/  IMAD.MOV.U32 R198, RZ, RZ, RZ ;  /* 0x000000ffffc67224 */ /* 0x000fe200078e00ff */
[----:B------:R-:W-:Y:S01]  /*0bc0*/  ULOP3.LUT UR53, UR36, 0x1, URZ, 0xfc, !UPT ;  /* 0x0000000124357892 */ /* 0x000fe2000f8efc3f */
[----:B------:R-:W-:Y:S01]  /*0bd0*/  IMAD.MOV.U32 R156, RZ, RZ, RZ ;  /* 0x000000ffff9c7224 */ /* 0x000fe200078e00ff */
[----:B------:R-:W-:-:S05]  /*0be0*/  UMOV UR43, URZ ;  /* 0x0000003f002b7c82 */ /* 0x000fca0008000000 */
[----:B------:R-:W-:Y:S01]  /*0bf0*/  UIADD3 UR52, UR52, 0x14400, URZ ;  /* 0x0001440034347890 */ /* 0x000fe2000fffe03f */
[----:B0-----:R-:W-:-:S05]  /*0c00*/  VIADD R15, R0, 0xffffff80 ;  /* 0xffffff80000f7836 */ /* 0x001fca0000000000 */
[----:B------:R-:W-:Y:S02]  /*0c10*/  SHF.R.S32.HI R0, RZ, 0x1f, R15 ;  /* 0x0000001fff007819 */ /* 0x000fe4000001140f */
[-C--:B------:R-:W-:Y:S02]  /*0c20*/  LEA.HI R5, R15, R15.reuse, RZ, 0x1 ;  /* 0x0000000f0f057211 */ /* 0x080fe400078f08ff */
[CC--:B------:R-:W-:Y:S02]  /*0c30*/  LEA.HI R2, R0.reuse, R15.reuse, RZ, 0x4 ;  /* 0x0000000f00027211 */ /* 0x0c0fe400078f20ff */
[CC--:B------:R-:W-:Y:S02]  /*0c40*/  LEA.HI R6, R0.reuse, R15.reuse, RZ, 0x2 ;  /* 0x0000000f00067211 */ /* 0x0c0fe400078f10ff */
[----:B------:R-:W-:Y:S02]  /*0c50*/  LEA.HI R3, R0, R15, RZ, 0x5 ;  /* 0x0000000f00037211 */ /* 0x000fe400078f28ff */
[----:B------:R-:W-:-:S02]  /*0c60*/  SHF.R.S32.HI R209, RZ, 0x4, R2 ;  /* 0x00000004ffd17819 */ /* 0x000fc40000011402 */
[--C-:B------:R-:W-:Y:S01]  /*0c70*/  SHF.R.S32.HI R7, RZ, 0x2, R6.reuse ;  /* 0x00000002ff077819 */ /* 0x100fe20000011406 */
[----:B------:R-:W-:Y:S01]  /*0c80*/  IMAD.SHL.U32 R4, R3, 0x20, RZ ;  /* 0x0000002003047824 */ /* 0x000fe200078e00ff */
[----:B------:R-:W-:Y:S02]  /*0c90*/  SHF.R.S32.HI R8, RZ, 0x1f, R6 ;  /* 0x0000001fff087819 */ /* 0x000fe40000011406 */
[C---:B------:R-:W-:Y:S02]  /*0ca0*/  LOP3.LUT R3, R2.reuse, 0x3fffff0, RZ, 0xc0, !PT ;  /* 0x03fffff002037812 */ /* 0x040fe400078ec0ff */
[----:B------:R-:W-:Y:S02]  /*0cb0*/  LEA.HI R2, R2, R209, RZ, 0x1 ;  /* 0x000000d102027211 */ /* 0x000fe400078f08ff */
[----:B------:R-:W-:Y:S02]  /*0cc0*/  LEA.HI R8, R8, R7, RZ, 0x2 ;  /* 0x0000000708087211 */ /* 0x000fe400078f10ff */
[----:B------:R-:W-:-:S02]  /*0cd0*/  SHF.R.S32.HI R168, RZ, 0x1, R5 ;  /* 0x00000001ffa87819 */ /* 0x000fc40000011405 */
[----:B------:R-:W-:Y:S02]  /*0ce0*/  LOP3.LUT R4, R4, 0xfffffc00, RZ, 0xc0, !PT ;  /* 0xfffffc0004047812 */ /* 0x000fe400078ec0ff */
[----:B------:R-:W-:Y:S01]  /*0cf0*/  IADD3 R3, R15, -R3, RZ ;  /* 0x800000030f037210 */ /* 0x000fe20007ffe0ff */
[----:B------:R-:W-:Y:S01]  /*0d00*/  VIADD R218, R168, 0x80 ;  /* 0x00000080a8da7836 */ /* 0x000fe20000000000 */
[----:B------:R-:W-:Y:S02]  /*0d10*/  LOP3.LUT R2, R2, 0x1ffffffe, RZ, 0xc0, !PT ;  /* 0x1ffffffe02027812 */ /* 0x000fe400078ec0ff */
[----:B------:R-:W-:Y:S01]  /*0d20*/  LOP3.LUT R8, R8, 0xfffffffc, RZ, 0xc0, !PT ;  /* 0xfffffffc08087812 */ /* 0x000fe200078ec0ff */
[----:B------:R-:W-:Y:S01]  /*0d30*/  IMAD R3, R3, 0x40, R4 ;  /* 0x0000004003037824 */ /* 0x000fe200078e0204 */
[----:B------:R-:W-:Y:S01]  /*0d40*/  LOP3.LUT R223, R5, 0xfffffffe, RZ, 0xc0, !PT ;  /* 0xfffffffe05df7812 */ /* 0x000fe200078ec0ff */
[----:B------:R-:W-:Y:S01]  /*0d50*/  IMAD.IADD R2, R209, 0x1, -R2 ;  /* 0x00000001d1027824 */ /* 0x000fe200078e0a02 */
[----:B------:R-:W-:Y:S01]  /*0d60*/  LOP3.LUT R6, R6, 0xfffffffc, RZ, 0xc0, !PT ;  /* 0xfffffffc06067812 */ /* 0x000fe200078ec0ff */
[----:B------:R-:W-:Y:S01]  /*0d70*/  IMAD.IADD R8, R7, 0x1, -R8 ;  /* 0x0000000107087824 */ /* 0x000fe200078e0a08 */
[----:B------:R-:W-:Y:S01]  /*0d80*/  SHF.R.S32.HI R7, RZ, 0x1f, R218 ;  /* 0x0000001fff077819 */ /* 0x000fe200000114da */
[C---:B------:R-:W-:Y:S01]  /*0d90*/  IMAD.IADD R223, R15.reuse, 0x1, -R223 ;  /* 0x000000010fdf7824 */ /* 0x040fe200078e0adf */
[----:B------:R-:W-:Y:S01]  /*0da0*/  IADD3 R6, R15, -R6, RZ ;  /* 0x800000060f067210 */ /* 0x000fe20007ffe0ff */
[----:B------:R-:W-:Y:S01]  /*0db0*/  IMAD.SHL.U32 R175, R8, 0x80, RZ ;  /* 0x0000008008af7824 */ /* 0x000fe200078e00ff */
[----:B------:R-:W-:Y:S01]  /*0dc0*/  LEA R2, R2, R3, 0x3 ;  /* 0x0000000302027211 */ /* 0x000fe200078e18ff */
[----:B------:R-:W-:Y:S01]  /*0dd0*/  IMAD.SHL.U32 R22, R223, 0x8, RZ ;  /* 0x00000008df167824 */ /* 0x000fe200078e00ff */
[----:B------:R-:W-:Y:S01]  /*0de0*/  LEA.HI R7, R7, R218, RZ, 0x3 ;  /* 0x000000da07077211 */ /* 0x000fe200078f18ff */
[----:B------:R-:W-:Y:S01]  /*0df0*/  IMAD.SHL.U32 R18, R223, 0x10, RZ ;  /* 0x00000010df127824 */ /* 0x000fe200078e00ff */
[----:B------:R-:W-:Y:S01]  /*0e00*/  LEA.HI R3, R0, R15, RZ, 0x7 ;  /* 0x0000000f00037211 */ /* 0x000fe200078f38ff */
[----:B------:R-:W-:Y:S01]  /*0e10*/  VIADD R172, R22, 0x40 ;  /* 0x0000004016ac7836 */ /* 0x000fe20000000000 */
[----:B------:R-:W-:Y:S01]  /*0e20*/  LEA.HI R4, R6, R6, RZ, 0x1 ;  /* 0x0000000606047211 */ /* 0x000fe200078f08ff */
[----:B------:R-:W-:Y:S01]  /*0e30*/  IMAD.SHL.U32 R10, R7, 0x40, RZ ;  /* 0x00000040070a7824 */ /* 0x000fe200078e00ff */
[----:B------:R-:W-:Y:S01]  /*0e40*/  LOP3.LUT R225, R3, 0xffffff80, RZ, 0xc0, !PT ;  /* 0xffffff8003e17812 */ /* 0x000fe200078ec0ff */
[----:B------:R-:W-:Y:S01]  /*0e50*/  VIADD R170, R22, 0x20 ;  /* 0x0000002016aa7836 */ /* 0x000fe20000000000 */
[----:B------:R-:W-:Y:S01]  /*0e60*/  LOP3.LUT R7, R4, 0x1ffffffe, RZ, 0xc0, !PT ;  /* 0x1ffffffe04077812 */ /* 0x000fe200078ec0ff */
[----:B------:R-:W-:Y:S01]  /*0e70*/  IMAD.IADD R4, R22, 0x1, R172 ;  /* 0x0000000116047824 */ /* 0x000fe200078e02ac */
[----:B------:R-:W-:Y:S01]  /*0e80*/  LEA.HI R11, R218, R218, RZ, 0x1 ;  /* 0x000000dada0b7211 */ /* 0x000fe200078f08ff */
[----:B------:R-:W-:Y:S01]  /*0e90*/  IMAD.IADD R225, R15, 0x1, -R225 ;  /* 0x000000010fe17824 */ /* 0x000fe200078e0ae1 */
[----:B------:R-:W-:Y:S01]  /*0ea0*/  LOP3.LUT R10, R10, 0xfffffe00, RZ, 0xc0, !PT ;  /* 0xfffffe000a0a7812 */ /* 0x000fe200078ec0ff */
[----:B------:R-:W-:Y:S01]  /*0eb0*/  IMAD.IADD R12, R6, 0x1, -R7 ;  /* 0x00000001060c7824 */ /* 0x000fe200078e0a07 */
[----:B------:R-:W-:Y:S01]  /*0ec0*/  LOP3.LUT R9, R11, 0x3fffffe, RZ, 0xc0, !PT ;  /* 0x03fffffe0b097812 */ /* 0x000fe200078ec0ff */
[----:B------:R0:W-:Y:S01]  /*0ed0*/  STL [R1+0x8], R2 ;  /* 0x0000080201007387 */ /* 0x0001e20000100800 */
[----:B------:R-:W-:Y:S01]  /*0ee0*/  SHF.R.S32.HI R13, RZ, 0x1f, R4 ;  /* 0x0000001fff0d7819 */ /* 0x000fe20000011404 */
[----:B------:R-:W-:Y:S01]  /*0ef0*/  VIADD R171, R22, 0x10 ;  /* 0x0000001016ab7836 */ /* 0x000fe20000000000 */
[----:B------:R-:W-:Y:S01]  /*0f00*/  SHF.R.S32.HI R6, RZ, 0x1f, R225 ;  /* 0x0000001fff067819 */ /* 0x000fe200000114e1 */
[----:B------:R-:W-:Y:S01]  /*0f10*/  IMAD.IADD R9, R218, 0x1, -R9 ;  /* 0x00000001da097824 */ /* 0x000fe200078e0a09 */
[----:B------:R-:W-:Y:S01]  /*0f20*/  SHF.R.S32.HI R7, RZ, 0x1f, R5 ;  /* 0x0000001fff077819 */ /* 0x000fe20000011405 */
[C---:B------:R-:W-:Y:S01]  /*0f30*/  VIADD R173, R22.reuse, 0x30 ;  /* 0x0000003016ad7836 */ /* 0x040fe20000000000 */
[-C--:B------:R-:W-:Y:S01]  /*0f40*/  LEA.HI R224, R13, R4.reuse, RZ, 0x4 ;  /* 0x000000040de07211 */ /* 0x080fe200078f20ff */
[----:B------:R-:W-:Y:S01]  /*0f50*/  IMAD R200, R9, 0x40, R10 ;  /* 0x0000004009c87824 */ /* 0x000fe200078e020a */
[----:B------:R-:W-:Y:S01]  /*0f60*/  LEA.HI R13, R13, R4, RZ, 0x6 ;  /* 0x000000040d0d7211 */ /* 0x000fe200078f30ff */
[----:B------:R-:W-:Y:S01]  /*0f70*/  VIADD R174, R22, 0x50 ;  /* 0x0000005016ae7836 */ /* 0x000fe20000000000 */
[----:B------:R-:W-:-:S02]  /*0f80*/  LEA.HI R4, R6, R225, RZ, 0x2 ;  /* 0x000000e106047211 */ /* 0x000fc400078f10ff */
[----:B0-----:R-:W-:Y:S02]  /*0f90*/  IADD3 R2, R22, R170, RZ ;  /* 0x000000aa16027210 */ /* 0x001fe40007ffe0ff */
[----:B------:R-:W-:Y:S02]  /*0fa0*/  LEA.HI R7, R7, R168, RZ, 0x3 ;  /* 0x000000a807077211 */ /* 0x000fe400078f18ff */
[----:B------:R-:W-:Y:S02]  /*0fb0*/  LOP3.LUT R10, R4, 0x7ffffffc, RZ, 0xc0, !PT ;  /* 0x7ffffffc040a7812 */ /* 0x000fe400078ec0ff */
[----:B------:R-:W-:Y:S02]  /*0fc0*/  SHF.R.S32.HI R9, RZ, 0x1f, R2 ;  /* 0x0000001fff097819 */ /* 0x000fe40000011402 */
[----:B------:R-:W-:Y:S01]  /*0fd0*/  LOP3.LUT R7, R7, 0xfffffff8, RZ, 0xc0, !PT ;  /* 0xfffffff807077812 */ /* 0x000fe200078ec0ff */
[----:B------:R-:W-:Y:S01]  /*0fe0*/  IMAD.IADD R237, R225, 0x1, -R10 ;  /* 0x00000001e1ed7824 */ /* 0x000fe200078e0a0a */
[----:B------:R-:W-:-:S02]  /*0ff0*/  LEA.HI R222, R9, R2, RZ, 0x4 ;  /* 0x0000000209de7211 */ /* 0x000fc400078f20ff */
[----:B------:R-:W-:Y:S01]  /*1000*/  LEA.HI R14, R9, R2, RZ, 0x6 ;  /* 0x00000002090e7211 */ /* 0x000fe200078f30ff */
[----:B------:R-:W-:Y:S01]  /*1010*/  IMAD.IADD R236, R168, 0x1, -R7 ;  /* 0x00000001a8ec7824 */ /* 0x000fe200078e0a07 */
[--C-:B------:R-:W-:Y:S01]  /*1020*/  SHF.R.S32.HI R9, RZ, 0x2, R4.reuse ;  /* 0x00000002ff097819 */ /* 0x100fe20000011404 */
[----:B------:R-:W-:Y:S01]  /*1030*/  IMAD R237, R237, R20, 0xa0 ;  /* 0x000000a0eded7424 */ /* 0x000fe200078e0214 */
[----:B------:R-:W-:Y:S01]  /*1040*/  SHF.R.S32.HI R10, RZ, 0x1f, R4 ;  /* 0x0000001fff0a7819 */ /* 0x000fe20000011404 */
[----:B------:R-:W-:Y:S01]  /*1050*/  IMAD.SHL.U32 R2, R236, 0x80, RZ ;  /* 0x00000080ec027824 */ /* 0x000fe200078e00ff */
[----:B------:R-:W-:Y:S01]  /*1060*/  SHF.R.S32.HI R234, RZ, 0x7, R3 ;  /* 0x00000007ffea7819 */ /* 0x000fe20000011403 */
[----:B------:R-:W-:Y:S01]  /*1070*/  IMAD.SHL.U32 R14, R14, 0x80, RZ ;  /* 0x000000800e0e7824 */ /* 0x000fe200078e00ff */
[----:B------:R-:W-:Y:S02]  /*1080*/  LEA.HI R10, R10, R9, RZ, 0x3 ;  /* 0x000000090a0a7211 */ /* 0x000fe400078f18ff */
[----:B------:R-:W-:-:S02]  /*1090*/  LEA.HI R0, R0, R15, RZ, 0x3 ;  /* 0x0000000f00007211 */ /* 0x000fc400078f18ff */
[----:B------:R-:W-:Y:S02]  /*10a0*/  LOP3.LUT R10, R10, 0xfffffff8, RZ, 0xc0, !PT ;  /* 0xfffffff80a0a7812 */ /* 0x000fe400078ec0ff */
[----:B------:R-:W-:Y:S02]  /*10b0*/  LEA.HI R3, R3, R234, RZ, 0x1 ;  /* 0x000000ea03037211 */ /* 0x000fe400078f08ff */
[----:B------:R-:W-:Y:S01]  /*10c0*/  LEA.HI R6, R6, R225, RZ, 0x5 ;  /* 0x000000e106067211 */ /* 0x000fe200078f28ff */
[----:B------:R-:W-:Y:S01]  /*10d0*/  IMAD.IADD R9, R9, 0x1, -R10 ;  /* 0x0000000109097824 */ /* 0x000fe200078e0a0a */
[----:B------:R-:W-:Y:S02]  /*10e0*/  LOP3.LUT R7, R2, 0x380, RZ, 0xc0, !PT ;  /* 0x0000038002077812 */ /* 0x000fe400078ec0ff */
[----:B------:R-:W-:Y:S02]  /*10f0*/  LEA.HI R5, R5, R168, RZ, 0x1 ;  /* 0x000000a805057211 */ /* 0x000fe400078f08ff */
[----:B------:R-:W-:-:S02]  /*1100*/  LOP3.LUT R212, R0, 0xfffffff8, RZ, 0xc0, !PT ;  /* 0xfffffff800d47812 */ /* 0x000fc400078ec0ff */
[----:B------:R-:W-:Y:S02]  /*1110*/  LOP3.LUT R3, R3, 0x3fffffe, RZ, 0xc0, !PT ;  /* 0x03fffffe03037812 */ /* 0x000fe400078ec0ff */
[----:B------:R-:W-:Y:S01]  /*1120*/  SHF.R.S32.HI R6, RZ, 0x5, R6 ;  /* 0x00000005ff067819 */ /* 0x000fe20000011406 */
[----:B------:R-:W-:Y:S01]  /*1130*/  IMAD.IADD R212, R15, 0x1, -R212 ;  /* 0x000000010fd47824 */ /* 0x000fe200078e0ad4 */
[----:B------:R-:W-:Y:S01]  /*1140*/  SHF.R.U32.HI R2, RZ, 0x3, R7 ;  /* 0x00000003ff027819 */ /* 0x000fe20000011607 */
[----:B------:R-:W-:Y:S01]  /*1150*/  IMAD.IADD R3, R234, 0x1, -R3 ;  /* 0x00000001ea037824 */ /* 0x000fe200078e0a03 */
[----:B------:R-:W-:Y:S01]  /*1160*/  LOP3.LUT R5, R5, 0x3fffffe, RZ, 0xc0, !PT ;  /* 0x03fffffe05057812 */ /* 0x000fe200078ec0ff */
[----:B------:R-:W-:Y:S01]  /*1170*/  IMAD R6, R6, 0x10, R9 ;  /* 0x0000001006067824 */ /* 0x000fe200078e0209 */
[----:B------:R-:W-:Y:S02]  /*1180*/  LOP3.LUT R7, R7, 0x10, R18, 0xf8, !PT ;  /* 0x0000001007077812 */ /* 0x000fe400078ef812 */
[----:B------:R-:W-:Y:S01]  /*1190*/  LOP3.LUT R175, R175, 0x180, RZ, 0xc0, !PT ;  /* 0x00000180afaf7812 */ /* 0x000fe200078ec0ff */
[----:B------:R-:W-:Y:S01]  /*11a0*/  IMAD R235, R3, 0x40, R6 ;  /* 0x0000004003eb7824 */ /* 0x000fe200078e0206 */
[----:B------:R-:W-:Y:S01]  /*11b0*/  LOP3.LUT R4, R7, R2, RZ, 0x3c, !PT ;  /* 0x0000000207047212 */ /* 0x000fe200078e3cff */
[----:B------:R-:W-:Y:S01]  /*11c0*/  IMAD.IADD R2, R168, 0x1, -R5 ;  /* 0x00000001a8027824 */ /* 0x000fe200078e0a05 */
[----:B------:R-:W-:-:S02]  /*11d0*/  SHF.L.U32 R202, R212, 0x3, RZ ;  /* 0x00000003d4ca7819 */ /* 0x000fc400000006ff */
[----:B------:R-:W-:Y:S01]  /*11e0*/  SHF.R.U32.HI R196, RZ, 0x3, R175 ;  /* 0x00000003ffc47819 */ /* 0x000fe200000116af */
[----:B------:R-:W-:Y:S01]  /*11f0*/  IMAD R2, R209, 0x8, R2 ;  /* 0x00000008d1027824 */ /* 0x000fe200078e0202 */
[----:B------:R-:W-:Y:S02]  /*1200*/  LOP3.LUT R3, R175, 0x10, R18, 0xf8, !PT ;  /* 0x00000010af037812 */ /* 0x000fe400078ef812 */
[----:B------:R-:W-:Y:S01]  /*1210*/  SHF.R.S32.HI R221, RZ, 0x3, R0 ;  /* 0x00000003ffdd7819 */ /* 0x000fe20000011400 */
[----:B------:R-:W-:Y:S01]  /*1220*/  IMAD.SHL.U32 R197, R2, 0x40, RZ ;  /* 0x0000004002c57824 */ /* 0x000fe200078e00ff */
[----:B------:R-:W-:Y:S02]  /*1230*/  SHF.R.S32.HI R0, RZ, 0x1f, R202 ;  /* 0x0000001fff007819 */ /* 0x000fe400000114ca */
[----:B------:R-:W-:Y:S02]  /*1240*/  LOP3.LUT R0, R3, R196, RZ, 0x3c, !PT ;  /* 0x000000c403007212 */ /* 0x000fe400078e3cff */
[----:B------:R-:W-:-:S02]  /*1250*/  LOP3.LUT R5, R175, 0x30, R222, 0xf8, !PT ;  /* 0x00000030af057812 */ /* 0x000fc400078ef8de */
[----:B------:R-:W-:Y:S01]  /*1260*/  LOP3.LUT R7, R175, 0x30, R224, 0xf8, !PT ;  /* 0x00000030af077812 */ /* 0x000fe200078ef8e0 */
[----:B------:R-:W-:Y:S01]  /*1270*/  IMAD.IADD R203, R197, 0x1, R0 ;  /* 0x00000001c5cb7824 */ /* 0x000fe200078e0200 */
[----:B------:R-:W-:Y:S02]  /*1280*/  LEA R0, R12, R235, 0x3 ;  /* 0x000000eb0c007211 */ /* 0x000fe400078e18ff */
[----:B------:R-:W-:Y:S02]  /*1290*/  SHF.L.U32 R13, R13, 0x7, RZ ;  /* 0x000000070d0d7819 */ /* 0x000fe400000006ff */
[----:B------:R-:W-:Y:S01]  /*12a0*/  LOP3.LUT R14, R14, 0xffffe000, RZ, 0xc0, !PT ;  /* 0xffffe0000e0e7812 */ /* 0x000fe200078ec0ff */
[----:B------:R0:W-:Y:S01]  /*12b0*/  STL [R1+0x4], R0 ;  /* 0x0000040001007387 */ /* 0x0001e20000100800 */
[----:B------:R-:W-:Y:S02]  /*12c0*/  LOP3.LUT R5, R5, R196, RZ, 0x3c, !PT ;  /* 0x000000c405057212 */ /* 0x000fe400078e3cff */
[----:B------:R-:W-:-:S02]  /*12d0*/  LEA R209, R209, R4, 0xa ;  /* 0x00000004d1d17211 */ /* 0x000fc400078e50ff */
[----:B------:R-:W-:Y:S02]  /*12e0*/  LOP3.LUT P0, RZ, R8, 0x2, RZ, 0xc0, !PT ;  /* 0x0000000208ff7812 */ /* 0x000fe4000780c0ff */
[----:B------:R-:W-:Y:S02]  /*12f0*/  LOP3.LUT R4, R7, R196, RZ, 0x3c, !PT ;  /* 0x000000c407047212 */ /* 0x000fe400078e3cff */
[----:B------:R-:W-:Y:S02]  /*1300*/  SHF.R.S32.HI R11, RZ, 0x1, R11 ;  /* 0x00000001ff0b7819 */ /* 0x000fe4000001140b */
[----:B------:R-:W-:Y:S02]  /*1310*/  LOP3.LUT R2, R13, 0xffffe000, RZ, 0xc0, !PT ;  /* 0xffffe0000d027812 */ /* 0x000fe400078ec0ff */
[----:B------:R-:W-:Y:S01]  /*1320*/  IADD3 R7, R5, R197, R14 ;  /* 0x000000c505077210 */ /* 0x000fe20007ffe00e */
[----:B------:R-:W-:Y:S01]  /*1330*/  IMAD.SHL.U32 R11, R11, 0x80, RZ ;  /* 0x000000800b0b7824 */ /* 0x000fe200078e00ff */
[----:B------:R-:W-:-:S02]  /*1340*/  LOP3.LUT R5, R175, 0x30, R18, 0xf8, !PT ;  /* 0x00000030af057812 */ /* 0x000fc400078ef812 */
[----:B------:R-:W-:Y:S01]  /*1350*/  SEL R220, R220, 0xffffffe0, !P0 ;  /* 0xffffffe0dcdc7807 */ /* 0x000fe20004000000 */
[----:B------:R-:W-:Y:S01]  /*1360*/  IMAD.IADD R232, R16, 0x1, R7 ;  /* 0x0000000110e87824 */ /* 0x000fe200078e0207 */
[----:B------:R-:W-:Y:S02]  /*1370*/  IADD3 R231, R4, R197, R2 ;  /* 0x000000c504e77210 */ /* 0x000fe40007ffe002 */
[----:B------:R-:W-:Y:S01]  /*1380*/  IADD3 R211, R202, 0x40, RZ ;  /* 0x00000040cad37810 */ /* 0x000fe20007ffe0ff */
[----:B------:R-:W-:Y:S01]  /*1390*/  IMAD.IADD R208, R220, 0x1, R203 ;  /* 0x00000001dcd07824 */ /* 0x000fe200078e02cb */
[----:B------:R-:W-:Y:S01]  /*13a0*/  LOP3.LUT R5, R5, R196, RZ, 0x3c, !PT ;  /* 0x000000c405057212 */ /* 0x000fe200078e3cff */
[----:B------:R-:W-:Y:S01]  /*13b0*/  IMAD.IADD R231, R16, 0x1, R231 ;  /* 0x0000000110e77824 */ /* 0x000fe200078e02e7 */
[----:B------:R-:W-:Y:S02]  /*13c0*/  SHF.R.S32.HI R219, RZ, 0x1f, R168 ;  /* 0x0000001fffdb7819 */ /* 0x000fe400000114a8 */
[----:B------:R-:W-:-:S02]  /*13d0*/  SHF.R.S32.HI R230, RZ, 0x1f, R171 ;  /* 0x0000001fffe67819 */ /* 0x000fc400000114ab */
[----:B------:R-:W-:Y:S02]  /*13e0*/  SHF.R.S32.HI R229, RZ, 0x1f, R170 ;  /* 0x0000001fffe57819 */ /* 0x000fe400000114aa */
[----:B------:R-:W-:Y:S02]  /*13f0*/  SHF.R.S32.HI R228, RZ, 0x1f, R173 ;  /* 0x0000001fffe47819 */ /* 0x000fe400000114ad */
[----:B------:R-:W-:Y:S02]  /*1400*/  SHF.R.S32.HI R227, RZ, 0x1f, R172 ;  /* 0x0000001fffe37819 */ /* 0x000fe400000114ac */
[----:B------:R-:W-:Y:S02]  /*1410*/  SHF.R.S32.HI R226, RZ, 0x1f, R174 ;  /* 0x0000001fffe27819 */ /* 0x000fe400000114ae */
[----:B------:R-:W-:Y:S02]  /*1420*/  LOP3.LUT R199, R11, 0x180, RZ, 0xc0, !PT ;  /* 0x000001800bc77812 */ /* 0x000fe400078ec0ff */
[----:B------:R-:W-:-:S02]  /*1430*/  SHF.R.S32.HI R2, RZ, 0x1f, R211 ;  /* 0x0000001fff027819 */ /* 0x000fc400000114d3 */
[----:B------:R-:W-:Y:S02]  /*1440*/  SHF.R.S32.HI R222, RZ, 0x4, R222 ;  /* 0x00000004ffde7819 */ /* 0x000fe400000114de */
[----:B------:R-:W-:Y:S02]  /*1450*/  SHF.R.S32.HI R224, RZ, 0x4, R224 ;  /* 0x00000004ffe07819 */ /* 0x000fe400000114e0 */
[----:B------:R-:W-:Y:S02]  /*1460*/  IADD3 R233, R16, R197, R5 ;  /* 0x000000c510e97210 */ /* 0x000fe40007ffe005 */
[----:B0-----:R-:W-:-:S07]  /*1470*/  IADD3 R220, R220, UR52, R203 ;  /* 0x00000034dcdc7c10 */ /* 0x001fce000fffe0cb */
.L_x_661:
[----:B0---4-:R-:W0:Y:S02]  /*1480*/  LDC.64 R2, c[0x0][0xc88] ;  /* 0x00032200ff027b82 */ /* 0x011e240000000a00 */
[----:B0-----:R-:W-:-:S05]  /*1490*/  IMAD.WIDE R2, R207, 0x4, R2 ;  /* 0x00000004cf027825 */ /* 0x001fca00078e0202 */
[----:B--2---:R0:W2:Y:S01]  /*14a0*/  LDG.E R210, desc[UR54][R2.64] ;  /* 0x0000003602d27981 */ /* 0x0040a2000c1e1900 */
[----:B------:R-:W-:Y:S05]  /*14b0*/  YIELD ;  /* 0x0000000000007946 */ /* 0x000fea0003800000 */
[----:B------:R-:W-:Y:S01]  /*14c0*/  ULDC.64 UR4, c[0x0][0xa28] ;  /* 0x00028a0000047ab9 */ /* 0x000fe20000000a00 */
[----:B------:R-:W-:Y:S01]  /*14d0*/  ULDC.64 UR8, c[0x0][0xa18] ;  /* 0x0002860000087ab9 */ /* 0x000fe20000000a00 */
[----:B------:R-:W-:Y:S01]  /*14e0*/  ISETP.NE.U32.AND P1, PT, RZ, UR4, PT ;  /* 0x00000004ff007c0c */ /* 0x000fe2000bf25070 */
[----:B------:R-:W-:Y:S01]  /*14f0*/  ULDC.64 UR6, c[0x0][0xa08] ;  /* 0x0002820000067ab9 */ /* 0x000fe20000000a00 */
[----:B0-----:R-:W-:Y:S01]  /*1500*/  IMAD.MOV.U32 R3, RZ, RZ, RZ ;  /* 0x000000ffff037224 */ /* 0x001fe200078e00ff */
[----:B------:R-:W-:Y:S01]  /*1510*/  ISETP.NE.U32.AND P0, PT, RZ, UR6, PT ;  /* 0x00000006ff007c0c */ /* 0x000fe2000bf05070 */
[----:B------:R-:W-:Y:S01]  /*1520*/  IMAD.MOV.U32 R27, RZ, RZ, RZ ;  /* 0x000000ffff1b7224 */ /* 0x000fe200078e00ff */
[----:B------:R-:W-:-:S02]  /*1530*/  ISETP.NE.AND.EX P1, PT, RZ, UR5, PT, P1 ;  /* 0x00000005ff007c0c */ /* 0x000fc4000bf25310 */
[----:B------:R-:W-:Y:S02]  /*1540*/  ISETP.NE.AND.EX P0, PT, RZ, UR7, PT, P0 ;  /* 0x00000007ff007c0c */ /* 0x000fe4000bf05300 */
[----:B--2---:R-:W-:Y:S01]  /*1550*/  SHF.R.S32.HI R216, RZ, 0x1f, R210 ;  /* 0x0000001fffd87819 */ /* 0x004fe200000114d2 */
[----:B------:R-:W-:-:S08]  /*1560*/  IMAD.SHL.U32 R214, R210, 0x4, RZ ;  /* 0x00000004d2d67824 */ /* 0x000fd000078e00ff */
[C---:B---3--:R-:W-:Y:S02]  /*1570*/  @P1 LEA R4, P2, R210.reuse, UR4, 0x2 ;  /* 0x00000004d2041c11 */ /* 0x048fe4000f8410ff */
[C-C-:B------:R-:W-:Y:S02]  /*1580*/  SHF.L.U64.HI R215, R210.reuse, 0x2, R216.reuse ;  /* 0x00000002d2d77819 */ /* 0x140fe400000102d8 */
[----:B------:R-:W-:Y:S02]  /*1590*/  @P1 LEA.HI.X R5, R210, UR5, R216, 0x2, P2 ;  /* 0x00000005d2051c11 */ /* 0x000fe400090f14d8 */
[----:B------:R-:W-:Y:S01]  /*15a0*/  ISETP.NE.U32.AND P2, PT, RZ, UR8, PT ;  /* 0x00000008ff007c0c */ /* 0x000fe2000bf45070 */
[----:B------:R-:W-:Y:S01]  /*15b0*/  ULDC UR4, c[0x0][0x288] ;  /* 0x0000a20000047ab9 */ /* 0x000fe20000000800 */
[----:B------:R-:W-:Y:S01]  /*15c0*/  IADD3 R8, P3, R214, UR6, RZ ;  /* 0x00000006d6087c10 */ /* 0x000fe2000ff7e0ff */
[----:B------:R0:W5:Y:S01]  /*15d0*/  @P1 LDG.E R3, desc[UR54][R4.64] ;  /* 0x0000003604031981 */ /* 0x000162000c1e1900 */
[----:B------:R-:W-:Y:S01]  /*15e0*/  ISETP.NE.AND.EX P2, PT, RZ, UR9, PT, P2 ;  /* 0x00000009ff007c0c */ /* 0x000fe2000bf45320 */
[----:B------:R-:W-:Y:S01]  /*15f0*/  IMAD.U32 R157, RZ, RZ, UR4 ;  /* 0x00000004ff9d7e24 */ /* 0x000fe2000f8e00ff */
[----:B------:R-:W-:Y:S01]  /*1600*/  IADD3.X R9, R215, UR7, RZ, P3, !PT ;  /* 0x00000007d7097c10 */ /* 0x000fe20009ffe4ff */
[----:B------:R-:W-:-:S04]  /*1610*/  ULDC.64 UR4, c[0x0][0x418] ;  /* 0x0001060000047ab9 */ /* 0x000fc80000000a00 */
[----:B------:R0:W5:Y:S06]  /*1620*/  @P0 LDG.E R27, desc[UR54][R8.64] ;  /* 0x00000036081b0981 */ /* 0x00016c000c1e1900 */
[----:B------:R-:W-:-:S04]  /*1630*/  @P2 IADD3 R6, P1, R214, UR8, RZ ;  /* 0x00000008d6062c10 */ /* 0x000fc8000ff3e0ff */
[----:B------:R-:W-:-:S05]  /*1640*/  @P2 IADD3.X R7, R215, UR9, RZ, P1, !PT ;  /* 0x00000009d7072c10 */ /* 0x000fca0008ffe4ff */
[----:B------:R0:W5:Y:S01]  /*1650*/  @P2 LDG.E R157, desc[UR54][R6.64] ;  /* 0x00000036069d2981 */ /* 0x000162000c1e1900 */
[----:B------:R-:W-:-:S03]  /*1660*/  UISETP.NE.U32.AND UP0, UPT, UR4, URZ, UPT ;  /* 0x0000003f0400728c */ /* 0x000fc6000bf05070 */
[----:B------:R-:W-:Y:S01]  /*1670*/  ULDC UR4, c[0x0][0x424] ;  /* 0x0001090000047ab9 */ /* 0x000fe20000000800 */
[----:B------:R-:W-:-:S03]  /*1680*/  UISETP.NE.AND.EX UP0, UPT, UR5, URZ, UPT, UP0 ;  /* 0x0000003f0500728c */ /* 0x000fc6000bf05300 */
[----:B------:R-:W-:Y:S01]  /*1690*/  ULDC UR5, c[0x0][0x2f0] ;  /* 0x0000bc0000057ab9 */ /* 0x000fe20000000800 */
[----:B------:R-:W-:-:S04]  /*16a0*/  USEL UR4, UR4, 0x1, UP0 ;  /* 0x0000000104047887 */ /* 0x000fc80008000000 */
[----:B------:R-:W-:-:S03]  /*16b0*/  UIMAD UR4, UR4, UR5, URZ ;  /* 0x00000005040472a4 */ /* 0x000fc6000f8e023f */
[----:B------:R-:W-:Y:S02]  /*16c0*/  ULDC UR5, c[0x0][0x348] ;  /* 0x0000d20000057ab9 */ /* 0x000fe40000000800 */
[----:B------:R-:W-:Y:S01]  /*16d0*/  MOV R2, UR5 ;  /* 0x0000000500027c02 */ /* 0x000fe20008000f00 */
[----:B------:R-:W-:Y:S02]  /*16e0*/  IMAD.U32 R26, RZ, RZ, UR4 ;  /* 0x00000004ff1a7e24 */ /* 0x000fe4000f8e00ff */
[----:B------:R-:W-:Y:S01]  /*16f0*/  IMAD.MOV.U32 R25, RZ, RZ, R210 ;  /* 0x000000ffff197224 */ /* 0x000fe200078e00d2 */
[----:B0-----:R-:W-:Y:S06]  /*1700*/  @P2 BRA `(.L_x_471) ;  /* 0x0000000000242947 */ /* 0x001fec0003800000 */
[----:B------:R-:W-:Y:S02]  /*1710*/  ULDC.64 UR4, c[0x0][0xa00] ;  /* 0x0002800000047ab9 */ /* 0x000fe40000000a00 */
[----:B------:R-:W-:-:S04]  /*1720*/  ISETP.NE.U32.AND P1, PT, RZ, UR4, PT ;  /* 0x00000004ff007c0c */ /* 0x000fc8000bf25070 */
[----:B------:R-:W-:-:S13]  /*1730*/  ISETP.NE.AND.EX P1, PT, RZ, UR5, PT, P1 ;  /* 0x00000005ff007c0c */ /* 0x000fda000bf25310 */
[----:B------:R-:W-:Y:S05]  /*1740*/  @!P1 BRA `(.L_x_471) ;  /* 0x0000000000149947 */ /* 0x000fea0003800000 */
[----:B------:R-:W0:Y:S02]  /*1750*/  LDC.64 R4, c[0x0][0xa00] ;  /* 0x00028000ff047b82 */ /* 0x000e240000000a00 */
[----:B0-----:R-:W-:-:S05]  /*1760*/  IMAD.WIDE R4, R25, 0x4, R4 ;  /* 0x0000000419047825 */ /* 0x001fca00078e0204 */
[----:B-----5:R-:W2:Y:S04]  /*1770*/  LDG.E R157, desc[UR54][R4.64] ;  /* 0x00000036049d7981 */ /* 0x020ea8000c1e1900 */
[----:B------:R-:W2:Y:S02]  /*1780*/  LDG.E R0, desc[UR54][R4.64+0x4] ;  /* 0x0000043604007981 */ /* 0x000ea4000c1e1900 */
[----:B--2---:R-:W-:-:S07]  /*1790*/  IMAD.IADD R157, R0, 0x1, -R157 ;  /* 0x00000001009d7824 */ /* 0x004fce00078e0a9d */
.L_x_471:
[----:B------:R-:W-:Y:S01]  /*17a0*/  ULDC.64 UR4, c[0x0][0xa20] ;  /* 0x0002880000047ab9 */ /* 0x000fe20000000a00 */
[----:B------:R-:W-:Y:S01]  /*17b0*/  IMAD.MOV.U32 R217, RZ, RZ, R205 ;  /* 0x000000ffffd97224 */ /* 0x000fe200078e00cd */
[----:B------:R-:W-:Y:S02]  /*17c0*/  ISETP.NE.U32.AND P1, PT, RZ, UR4, PT ;  /* 0x00000004ff007c0c */ /* 0x000fe4000bf25070 */
[----:B------:R-:W-:Y:S02]  /*17d0*/  MOV R213, R206 ;  /* 0x000000ce00d57202 */ /* 0x000fe40000000f00 */
[----:B------:R-:W-:-:S13]  /*17e0*/  ISETP.NE.AND.EX P1, PT, RZ, UR5, PT, P1 ;  /* 0x00000005ff007c0c */ /* 0x000fda000bf25310 */
[----:B------:R-:W-:Y:S05]  /*17f0*/  @!P1 BRA `(.L_x_472) ;  /* 0x0000000000109947 */ /* 0x000fea0003800000 */
[----:B------:R-:W-:-:S04]  /*1800*/  IADD3 R4, P0, R214, UR4, RZ ;  /* 0x00000004d6047c10 */ /* 0x000fc8000ff1e0ff */
[----:B------:R-:W-:-:S05]  /*1810*/  IADD3.X R5, R215, UR5, RZ, P0, !PT ;  /* 0x00000005d7057c10 */ /* 0x000fca00087fe4ff */
[----:B------:R0:W5:Y:S01]  /*1820*/  LDG.E R26, desc[UR54][R4.64] ;  /* 0x00000036041a7981 */ /* 0x000162000c1e1900 */
[----:B------:R-:W-:Y:S05]  /*1830*/  BRA `(.L_x_473) ;  /* 0x0000000000107947 */ /* 0x000fea0003800000 */
.L_x_472:
[----:B------:R-:W-:Y:S05]  /*1840*/  @!P0 BRA `(.L_x_473) ;  /* 0x00000000000c8947 */ /* 0x000fea0003800000 */
[----:B------:R-:W2:Y:S04]  /*1850*/  LDG.E R5, desc[UR54][R8.64] ;  /* 0x0000003608057981 */ /* 0x000ea8000c1e1900 */
[----:B------:R-:W2:Y:S02]  /*1860*/  LDG.E R26, desc[UR54][R8.64+0x4] ;  /* 0x00000436081a7981 */ /* 0x000ea4000c1e1900 */
[----:B--2---:R-:W-:-:S07]  /*1870*/  IMAD.IADD R26, R26, 0x1, -R5 ;  /* 0x000000011a1a7824 */ /* 0x004fce00078e0a05 */
.L_x_473:
[----:B------:R-:W-:Y:S02]  /*1880*/  ULDC.64 UR4, c[0x0][0xa10] ;  /* 0x0002840000047ab9 */ /* 0x000fe40000000a00 */
[----:B------:R-:W-:-:S04]  /*1890*/  ISETP.NE.U32.AND P0, PT, RZ, UR4, PT ;  /* 0x00000004ff007c0c */ /* 0x000fc8000bf05070 */
[----:B------:R-:W-:Y:S01]  /*18a0*/  ISETP.NE.AND.EX P0, PT, RZ, UR5, PT, P0 ;  /* 0x00000005ff007c0c */ /* 0x000fe2000bf05300 */
[----:B-----5:R-:W-:Y:S01]  /*18b0*/  IMAD.IADD R11, R26, 0x1, -R3 ;  /* 0x000000011a0b7824 */ /* 0x020fe200078e0a03 */
[----:B------:R-:W-:-:S11]  /*18c0*/  ULDC.64 UR4, c[0x0][0xa30] ;  /* 0x00028c0000047ab9 */ /* 0x000fd60000000a00 */
[----:B0-----:R-:W0:Y:S02]  /*18d0*/  @P0 LDC.64 R4, c[0x0][0xa10] ;  /* 0x00028400ff040b82 */ /* 0x001e240000000a00 */
[----:B0-----:R-:W-:-:S05]  /*18e0*/  @P0 IMAD.WIDE R4, R25, 0x4, R4 ;  /* 0x0000000419040825 */ /* 0x001fca00078e0204 */
[----:B------:R-:W2:Y:S04]  /*18f0*/  @P0 LDG.E R0, desc[UR54][R4.64] ;  /* 0x0000003604000981 */ /* 0x000ea8000c1e1900 */
[----:B------:R-:W2:Y:S01]  /*1900*/  @P0 LDG.E R9, desc[UR54][R4.64+0x4] ;  /* 0x0000043604090981 */ /* 0x000ea2000c1e1900 */
[----:B------:R-:W-:Y:S01]  /*1910*/  IMAD.MOV R120, RZ, RZ, -R11 ;  /* 0x000000ffff787224 */ /* 0x000fe200078e0a0b */
[----:B------:R-:W-:Y:S01]  /*1920*/  ISETP.NE.U32.AND P1, PT, RZ, UR4, PT ;  /* 0x00000004ff007c0c */ /* 0x000fe2000bf25070 */
[----:B------:R-:W-:-:S03]  /*1930*/  IMAD.MOV.U32 R144, RZ, RZ, R26 ;  /* 0x000000ffff907224 */ /* 0x000fc600078e001a */
[----:B------:R-:W-:Y:S02]  /*1940*/  VIMNMX R120, RZ, R120, !PT ;  /* 0x00000078ff787248 */ /* 0x000fe40007fe0100 */
[----:B------:R-:W-:-:S13]  /*1950*/  ISETP.NE.AND.EX P1, PT, RZ, UR5, PT, P1 ;  /* 0x00000005ff007c0c */ /* 0x000fda000bf25310 */
[----:B------:R-:W-:-:S04]  /*1960*/  @P1 IADD3 R6, P2, R214, UR4, RZ ;  /* 0x00000004d6061c10 */ /* 0x000fc8000ff5e0ff */
[----:B------:R-:W-:-:S05]  /*1970*/  @P1 IADD3.X R7, R215, UR5, RZ, P2, !PT ;  /* 0x00000005d7071c10 */ /* 0x000fca00097fe4ff */
[----:B------:R0:W5:Y:S01]  /*1980*/  @P1 LDG.E R144, desc[UR54][R6.64] ;  /* 0x0000003606901981 */ /* 0x000162000c1e1900 */
[----:B--2---:R-:W-:-:S05]  /*1990*/  @P0 IMAD.IADD R2, R9, 0x1, -R0 ;  /* 0x0000000109020824 */ /* 0x004fca00078e0a00 */
[----:B------:R-:W-:-:S05]  /*19a0*/  IADD3 R158, R11, R2, RZ ;  /* 0x000000020b9e7210 */ /* 0x000fca0007ffe0ff */
[----:B------:R-:W-:-:S04]  /*19b0*/  VIADD R0, R158, 0x9f ;  /* 0x0000009f9e007836 */ /* 0x000fc80000000000 */
[----:B------:R-:W-:-:S05]  /*19c0*/  IMAD.HI R0, R0, 0x66666667, RZ ;  /* 0x6666666700007827 */ /* 0x000fca00078e02ff */
[----:B------:R-:W-:-:S04]  /*19d0*/  SHF.R.U32.HI R3, RZ, 0x1f, R0 ;  /* 0x0000001fff037819 */ /* 0x000fc80000011600 */
[----:B------:R-:W-:-:S05]  /*19e0*/  LEA.HI.SX32 R164, R0, R3, 0x1a ;  /* 0x0000000300a47211 */ /* 0x000fca00078fd2ff */
[----:B------:R-:W-:-:S05]  /*19f0*/  IMAD R3, R164, 0xa0, -R11 ;  /* 0x000000a0a4037824 */ /* 0x000fca00078e0a0b */
[----:B------:R-:W-:-:S04]  /*1a00*/  VIMNMX R3, R3, R2, PT ;  /* 0x0000000203037248 */ /* 0x000fc80003fe0100 */
[----:B------:R-:W-:Y:S01]  /*1a10*/  ISETP.GT.AND P0, PT, R3, R120, PT ;  /* 0x000000780300720c */ /* 0x000fe20003f04270 */
[----:B------:R-:W-:-:S05]  /*1a20*/  IMAD.WIDE.U32 R120, R120, -0x33333333, RZ ;  /* 0xcccccccd78787825 */ /* 0x000fca00078e00ff */
[----:B------:R-:W-:-:S05]  /*1a30*/  SHF.R.U32.HI R120, RZ, 0x7, R121 ;  /* 0x00000007ff787819 */ /* 0x000fca0000011679 */
[----:B------:R-:W-:Y:S02]  /*1a40*/  IMAD.MOV.U32 R24, RZ, RZ, R120 ;  /* 0x000000ffff187224 */ /* 0x000fe400078e0078 */
[----:B------:R-:W-:-:S04]  /*1a50*/  @P0 VIADD R0, R3, 0x9f ;  /* 0x0000009f03000836 */ /* 0x000fc80000000000 */
[----:B------:R-:W-:-:S05]  /*1a60*/  @P0 IMAD.HI R0, R0, 0x66666667, RZ ;  /* 0x6666666700000827 */ /* 0x000fca00078e02ff */
[----:B------:R-:W-:-:S04]  /*1a70*/  @P0 SHF.R.U32.HI R3, RZ, 0x1f, R0 ;  /* 0x0000001fff030819 */ /* 0x000fc80000011600 */
[----:B------:R-:W-:Y:S02]  /*1a80*/  @P0 LEA.HI.SX32 R24, R0, R3, 0x1a ;  /* 0x0000000300180211 */ /* 0x000fe400078fd2ff */
[----:B------:R-:W-:Y:S02]  /*1a90*/  PLOP3.LUT P0, PT, PT, PT, PT, 0x80, 0x0 ;  /* 0x000000000000781c */ /* 0x000fe40003f0f070 */
[----:B------:R-:W-:-:S13]  /*1aa0*/  ISETP.GT.AND P1, PT, R24, R120, PT ;  /* 0x000000781800720c */ /* 0x000fda0003f24270 */
[----:B0-----:R-:W-:Y:S05]  /*1ab0*/  @!P1 BRA `(.L_x_474) ;  /* 0x000000dc00f09947 */ /* 0x001fea0003800000 */
[----:B------:R-:W-:Y:S01]  /*1ac0*/  IADD3 R0, R16, 0x1a400, RZ ;  /* 0x0001a40010007810 */ /* 0x000fe20007ffe0ff */
[----:B------:R-:W-:Y:S03]  /*1ad0*/  BSSY B6, `(.L_x_475) ;  /* 0x0000013000067945 */ /* 0x000fe60003800000 */
[----:B------:R-:W-:-:S13]  /*1ae0*/  LOP3.LUT P0, RZ, R0, 0x1bf, RZ, 0xc0, !PT ;  /* 0x000001bf00ff7812 */ /* 0x000fda000780c0ff */
[----:B------:R-:W-:Y:S05]  /*1af0*/  @!P0 BRA `(.L_x_476) ;  /* 0x0000000000408947 */ /* 0x000fea0003800000 */
[----:B------:R-:W-:Y:S01]  /*1b00*/  MOV R0, 0x0 ;  /* 0x0000000000007802 */ /* 0x000fe20000000f00 */
[----:B------:R-:W-:Y:S01]  /*1b10*/  ULDC.64 UR4, c[0x4][0xa0] ;  /* 0x0100280000047ab9 */ /* 0x000fe20000000a00 */
[----:B------:R-:W-:Y:S01]  /*1b20*/  ULDC.64 UR6, c[0x4][0x30] ;  /* 0x01000c0000067ab9 */ /* 0x000fe20000000a00 */
[----:B------:R-:W-:Y:S01]  /*1b30*/  IMAD.U32 R4, RZ, RZ, UR4 ;  /* 0x00000004ff047e24 */ /* 0x000fe2000f8e00ff */
[----:B------:R0:W1:Y:S01]  /*1b40*/  LDC.64 R14, c[0x4][R0] ;  /* 0x01000000000e7b82 */ /* 0x0000620000000a00 */
[----:B------:R-:W-:Y:S01]  /*1b50*/  IMAD.U32 R5, RZ, RZ, UR5 ;  /* 0x00000005ff057e24 */ /* 0x000fe2000f8e00ff */
[----:B------:R-:W-:Y:S01]  /*1b60*/  ULDC.64 UR4, c[0x4][0xa8] ;  /* 0x01002a0000047ab9 */ /* 0x000fe20000000a00 */
[----:B------:R-:W-:Y:S01]  /*1b70*/  MOV R10, UR6 ;  /* 0x00000006000a7c02 */ /* 0x000fe20008000f00 */
[----:B------:R-:W-:Y:S02]  /*1b80*/  IMAD.U32 R6, RZ, RZ, UR4 ;  /* 0x00000004ff067e24 */ /* 0x000fe4000f8e00ff */
[----:B------:R-:W-:-:S02]  /*1b90*/  IMAD.U32 R7, RZ, RZ, UR5 ;  /* 0x00000005ff077e24 */ /* 0x000fc4000f8e00ff */
[----:B------:R-:W-:Y:S02]  /*1ba0*/  IMAD.U32 R11, RZ, RZ, UR7 ;  /* 0x00000007ff0b7e24 */ /* 0x000fe4000f8e00ff */
[----:B------:R-:W-:Y:S02]  /*1bb0*/  IMAD.MOV.U32 R8, RZ, RZ, 0x70 ;  /* 0x00000070ff087424 */ /* 0x000fe400078e00ff */
[----:B------:R-:W-:Y:S02]  /*1bc0*/  IMAD.MOV.U32 R12, RZ, RZ, 0x1 ;  /* 0x00000001ff0c7424 */ /* 0x000fe400078e00ff */
[----:B0-----:R-:W-:-:S07]  /*1bd0*/  IMAD.MOV.U32 R13, RZ, RZ, RZ ;  /* 0x000000ffff0d7224 */ /* 0x001fce00078e00ff */
[----:B------:R-:W-:-:S07]  /*1be0*/  LEPC R20, `(.L_x_476) ;  /* 0x000000001014794e */ /* 0x000fce0000000000 */
[----:B-1---5:R-:W-:Y:S05]  /*1bf0*/  CALL.ABS.NOINC R14 ;  /* 0x000000000e007343 */ /* 0x022fea0003c00000 */
.L_x_476:
[----:B------:R-:W-:Y:S05]  /*1c00*/  BSYNC B6 ;  /* 0x0000000000067941 */ /* 0x000fea0003800000 */
.L_x_475:
        /* <DEDUP_REMOVED lines=11> */
[----:B------:R-:W-:Y:S01]  /*1cc0*/  IMAD.U32 R6, RZ, RZ, UR6 ;  /* 0x00000006ff067e24 */ /* 0x000fe2000f8e00ff */
[----:B------:R-:W-:Y:S01]  /*1cd0*/  MOV R10, UR4 ;  /* 0x00000004000a7c02 */ /* 0x000fe20008000f00 */
[----:B------:R-:W-:Y:S02]  /*1ce0*/  IMAD.U32 R7, RZ, RZ, UR7 ;  /* 0x00000007ff077e24 */ /* 0x000fe4000f8e00ff */
[----:B------:R-:W-:-:S02]  /*1cf0*/  IMAD.U32 R11, RZ, RZ, UR5 ;  /* 0x00000005ff0b7e24 */ /* 0x000fc4000f8e00ff */
[----:B------:R-:W-:Y:S02]  /*1d00*/  IMAD.MOV.U32 R8, RZ, RZ, 0x70 ;  /* 0x00000070ff087424 */ /* 0x000fe400078e00ff */
[----:B------:R-:W-:Y:S02]  /*1d10*/  IMAD.MOV.U32 R12, RZ, RZ, 0x1 ;  /* 0x00000001ff0c7424 */ /* 0x000fe400078e00ff */
[----:B0-----:R-:W-:-:S07]  /*1d20*/  IMAD.MOV.U32 R13, RZ, RZ, RZ ;  /* 0x000000ffff0d7224 */ /* 0x001fce00078e00ff */
[----:B------:R-:W-:-:S07]  /*1d30*/  LEPC R20, `(.L_x_478) ;  /* 0x000000001014794e */ /* 0x000fce0000000000 */
[----:B-1---5:R-:W-:Y:S05]  /*1d40*/  CALL.ABS.NOINC R14 ;  /* 0x000000000e007343 */ /* 0x022fea0003c00000 */
.L_x_478:
[----:B------:R-:W-:Y:S05]  /*1d50*/  BSYNC B6 ;  /* 0x0000000000067941 */ /* 0x000fea0003800000 */
.L_x_477:
[----:B------:R-:W-:Y:S01]  /*1d60*/  ULDC.64 UR4, c[0x0][0x9f8] ;  /* 0x00027e0000047ab9 */ /* 0x000fe20000000a00 */
[----:B------:R-:W2:Y:S01]  /*1d70*/  LDL.LU R14, [R1+0x10] ;  /* 0x00001000010e7983 */ /* 0x000ea20000300800 */
[----:B------:R-:W-:Y:S01]  /*1d80*/  ISETP.NE.U32.AND P0, PT, RZ, UR4, PT ;  /* 0x00000004ff007c0c */ /* 0x000fe2000bf05070 */
[----:B------:R-:W0:Y:S01]  /*1d90*/  LDC.64 R112, c[0x0][0x300] ;  /* 0x0000c000ff707b82 */ /* 0x000e220000000a00 */
[----:B------:R-:W-:Y:S01]  /*1da0*/  IADD3 R27, R27, R26, RZ ;  /* 0x0000001a1b1b7210 */ /* 0x000fe20007ffe0ff */
[----:B------:R-:W-:Y:S01]  /*1db0*/  ULDC.64 UR6, c[0x0][0xa08] ;  /* 0x0002820000067ab9 */ /* 0x000fe20000000a00 */
[----:B------:R-:W-:Y:S01]  /*1dc0*/  ISETP.NE.AND.EX P0, PT, RZ, UR5, PT, P0 ;  /* 0x00000005ff007c0c */ /* 0x000fe2000bf05300 */
[----:B------:R-:W1:Y:S01]  /*1dd0*/  S2R R20, SR_TID.X ;  /* 0x0000000000147919 */ /* 0x000e620000002100 */
[----:B------:R-:W-:Y:S02]  /*1de0*/  SHF.R.S32.HI R8, RZ, 0x1f, R206 ;  /* 0x0000001fff087819 */ /* 0x000fe400000114ce */
[----:B------:R-:W-:Y:S01]  /*1df0*/  SHF.R.S32.HI R19, RZ, 0x1f, R18 ;  /* 0x0000001fff137819 */ /* 0x000fe20000011412 */
[----:B------:R-:W3:Y:S08]  /*1e00*/  LDC.64 R106, c[0x0][0x3f8] ;  /* 0x0000fe00ff6a7b82 */ /* 0x000ef00000000a00 */
[----:B------:R-:W-:Y:S01]  /*1e10*/  @P0 IADD3 R4, P1, R214, UR4, RZ ;  /* 0x00000004d6040c10 */ /* 0x000fe2000ff3e0ff */
[----:B------:R-:W4:Y:S03]  /*1e20*/  LDC R99, c[0x0][0x3f4] ;  /* 0x0000fd00ff637b82 */ /* 0x000f260000000800 */
[----:B------:R-:W-:Y:S01]  /*1e30*/  @P0 IADD3.X R5, R215, UR5, RZ, P1, !PT ;  /* 0x00000005d7050c10 */ /* 0x000fe20008ffe4ff */
[----:B------:R-:W-:-:S04]  /*1e40*/  ULDC.64 UR4, c[0x0][0x308] ;  /* 0x0000c20000047ab9 */ /* 0x000fc80000000a00 */
[----:B------:R1:W4:Y:S01]  /*1e50*/  @P0 LDG.E R25, desc[UR54][R4.64] ;  /* 0x0000003604190981 */ /* 0x000322000c1e1900 */
[----:B------:R-:W-:Y:S01]  /*1e60*/  SHF.R.S32.HI R29, RZ, 0x1f, R27 ;  /* 0x0000001fff1d7819 */ /* 0x000fe2000001141b */
[-C--:B0-----:R-:W-:Y:S01]  /*1e70*/  IMAD.WIDE.U32 R6, R27, R112.reuse, RZ ;  /* 0x000000701b067225 */ /* 0x081fe200078e00ff */
[----:B------:R-:W-:Y:S01]  /*1e80*/  ISETP.NE.U32.AND P0, PT, RZ, UR6, PT ;  /* 0x00000006ff007c0c */ /* 0x000fe2000bf05070 */
[----:B------:R-:W0:Y:S02]  /*1e90*/  LDC.64 R100, c[0x0][0x408] ;  /* 0x00010200ff647b82 */ /* 0x000e240000000a00 */
[----:B------:R-:W-:Y:S01]  /*1ea0*/  IMAD R0, R29, R112, RZ ;  /* 0x000000701d007224 */ /* 0x000fe200078e02ff */
[----:B------:R-:W-:-:S03]  /*1eb0*/  ISETP.NE.AND.EX P0, PT, RZ, UR7, PT, P0 ;  /* 0x00000007ff007c0c */ /* 0x000fc6000bf05300 */
[----:B------:R-:W-:Y:S01]  /*1ec0*/  IMAD R3, R27, R113, R0 ;  /* 0x000000711b037224 */ /* 0x000fe200078e0200 */
[----:B-1----:R-:W-:-:S03]  /*1ed0*/  SHF.R.U32.HI R31, RZ, 0x7, R20 ;  /* 0x00000007ff1f7819 */ /* 0x002fc60000011614 */
[----:B------:R-:W-:Y:S01]  /*1ee0*/  IMAD.IADD R7, R7, 0x1, R3 ;  /* 0x0000000107077824 */ /* 0x000fe200078e0203 */
[----:B------:R-:W-:Y:S01]  /*1ef0*/  ISETP.NE.AND P6, PT, R31, 0x1, PT ;  /* 0x000000011f00780c */ /* 0x000fe20003fc5270 */
[----:B------:R-:W-:Y:S02]  /*1f00*/  IMAD R3, R8, UR4, RZ ;  /* 0x0000000408037c24 */ /* 0x000fe4000f8e02ff */
[----:B------:R-:W-:-:S04]  /*1f10*/  IMAD.WIDE.U32 R4, R206, UR4, R6 ;  /* 0x00000004ce047c25 */ /* 0x000fc8000f8e0006 */
[----:B------:R-:W-:Y:S01]  /*1f20*/  IMAD R3, R206, UR5, R3 ;  /* 0x00000005ce037c24 */ /* 0x000fe2000f8e0203 */
[----:B------:R-:W-:-:S03]  /*1f30*/  ULDC.64 UR4, c[0x0][0x310] ;  /* 0x0000c40000047ab9 */ /* 0x000fc60000000a00 */
[----:B------:R-:W-:Y:S02]  /*1f40*/  IMAD.IADD R5, R5, 0x1, R3 ;  /* 0x0000000105057824 */ /* 0x000fe400078e0203 */
[----:B------:R-:W-:-:S04]  /*1f50*/  IMAD R3, R219, R112, RZ ;  /* 0x00000070db037224 */ /* 0x000fc800078e02ff */
[C---:B------:R-:W-:Y:S01]  /*1f60*/  IMAD R11, R168.reuse, R113, R3 ;  /* 0x00000071a80b7224 */ /* 0x040fe200078e0203 */
[----:B------:R-:W-:Y:S01]  /*1f70*/  SHF.R.S32.HI R23, RZ, 0x1f, R22 ;  /* 0x0000001fff177819 */ /* 0x000fe20000011416 */
[----:B---3--:R-:W-:-:S04]  /*1f80*/  IMAD.WIDE.U32 R108, R168, R106, R18 ;  /* 0x0000006aa86c7225 */ /* 0x008fc800078e0012 */
[----:B------:R-:W-:-:S04]  /*1f90*/  IMAD.WIDE.U32 R110, R168, R106, R22 ;  /* 0x0000006aa86e7225 */ /* 0x000fc800078e0016 */
[----:B0-----:R-:W-:-:S04]  /*1fa0*/  IMAD.WIDE.U32 R102, R168, R100, R18 ;  /* 0x00000064a8667225 */ /* 0x001fc800078e0012 */
[----:B------:R-:W-:-:S04]  /*1fb0*/  IMAD.WIDE.U32 R104, R168, R100, R22 ;  /* 0x00000064a8687225 */ /* 0x000fc800078e0016 */
[----:B------:R-:W-:Y:S02]  /*1fc0*/  IMAD.MOV.U32 R124, RZ, RZ, 0x20 ;  /* 0x00000020ff7c7424 */ /* 0x000fe400078e00ff */
[----:B------:R-:W-:Y:S01]  /*1fd0*/  IMAD.MOV.U32 R121, RZ, RZ, 0x40 ;  /* 0x00000040ff797424 */ /* 0x000fe200078e00ff */
[C---:B------:R-:W-:Y:S01]  /*1fe0*/  SHF.L.U64.HI R128, R112.reuse, 0x7, R113 ;  /* 0x0000000770807819 */ /* 0x040fe20000010271 */
[----:B------:R-:W-:Y:S01]  /*1ff0*/  IMAD R125, R113, 0xa0, RZ ;  /* 0x000000a0717d7824 */ /* 0x000fe200078e02ff */
[----:B------:R-:W-:Y:S01]  /*2000*/  SHF.L.U32 R129, R112, 0x7, RZ ;  /* 0x0000000770817819 */ /* 0x000fe200000006ff */
[----:B------:R-:W-:Y:S01]  /*2010*/  IMAD R127, R101, 0xa0, RZ ;  /* 0x000000a0657f7824 */ /* 0x000fe200078e02ff */
[----:B------:R-:W-:Y:S02]  /*2020*/  IADD3 R163, R31, 0x8, RZ ;  /* 0x000000081fa37810 */ /* 0x000fe40007ffe0ff */
[----:B------:R-:W-:Y:S02]  /*2030*/  SHF.R.S32.HI R145, RZ, 0x1f, R218 ;  /* 0x0000001fff917819 */ /* 0x000fe400000114da */
[----:B----4-:R-:W-:-:S04]  /*2040*/  SHF.R.S32.HI R0, RZ, 0x1f, R25 ;  /* 0x0000001fff007819 */ /* 0x010fc80000011419 */
[----:B------:R-:W-:Y:S02]  /*2050*/  SEL R12, R0, RZ, !P0 ;  /* 0x000000ff000c7207 */ /* 0x000fe40004000000 */
[----:B------:R-:W-:-:S03]  /*2060*/  SEL R13, R25, RZ, !P0 ;  /* 0x000000ff190d7207 */ /* 0x000fc60004000000 */
[----:B------:R-:W-:Y:S02]  /*2070*/  IMAD R0, R12, UR4, RZ ;  /* 0x000000040c007c24 */ /* 0x000fe4000f8e02ff */
[----:B------:R-:W-:-:S04]  /*2080*/  IMAD.WIDE.U32 R116, R13, UR4, R4 ;  /* 0x000000040d747c25 */ /* 0x000fc8000f8e0004 */
[----:B------:R-:W-:Y:S01]  /*2090*/  IMAD R9, R13, UR5, R0 ;  /* 0x000000050d097c24 */ /* 0x000fe2000f8e0200 */
[----:B------:R-:W-:Y:S05]  /*20a0*/  @!P6 WARPSYNC.ALL ;  /* 0x000000000000e948 */ /* 0x000fea0003800000 */
[----:B------:R-:W-:Y:S02]  /*20b0*/  ULDC.64 UR4, c[0x0][0x330] ;  /* 0x0000cc0000047ab9 */ /* 0x000fe40000000a00 */
[----:B------:R-:W-:Y:S02]  /*20c0*/  IMAD R5, R8, UR4, RZ ;  /* 0x0000000408057c24 */ /* 0x000fe4000f8e02ff */
[----:B------:R-:W-:-:S02]  /*20d0*/  VIADD R0, R18, 0x20 ;  /* 0x0000002012007836 */ /* 0x000fc40000000000 */
[----:B------:R-:W-:Y:S02]  /*20e0*/  IMAD R115, R206, UR5, R5 ;  /* 0x00000005ce737c24 */ /* 0x000fe4000f8e0205 */
[----:B------:R-:W-:-:S04]  /*20f0*/  IMAD.WIDE.U32 R4, R168, R112, R18 ;  /* 0x00000070a8047225 */ /* 0x000fc800078e0012 */
[----:B------:R-:W-:Y:S01]  /*2100*/  IMAD.WIDE.U32 R6, R206, UR4, R18 ;  /* 0x00000004ce067c25 */ /* 0x000fe2000f8e0012 */
[----:B------:R-:W-:Y:S01]  /*2110*/  ULDC UR4, c[0x0][0x2f4] ;  /* 0x0000bd0000047ab9 */ /* 0x000fe20000000800 */
[----:B------:R-:W-:Y:S02]  /*2120*/  IADD3 R3, P0, R116, R4, RZ ;  /* 0x0000000474037210 */ /* 0x000fe40007f1e0ff */
[----:B------:R-:W-:Y:S02]  /*2130*/  ISETP.GE.AND P1, PT, R0, UR4, PT ;  /* 0x0000000400007c0c */ /* 0x000fe4000bf26270 */
[----:B------:R-:W-:Y:S01]  /*2140*/  IADD3 R4, R117, R9, RZ ;  /* 0x0000000975047210 */ /* 0x000fe20007ffe0ff */
[C---:B------:R-:W-:Y:S02]  /*2150*/  VIADD R9, R18.reuse, 0xa0 ;  /* 0x000000a012097836 */ /* 0x040fe40000000000 */
[----:B------:R-:W-:Y:S01]  /*2160*/  IMAD.IADD R115, R7, 0x1, R115 ;  /* 0x0000000107737824 */ /* 0x000fe200078e0273 */
[----:B------:R-:W-:Y:S01]  /*2170*/  SEL R7, RZ, 0xffffffff, P1 ;  /* 0xffffffffff077807 */ /* 0x000fe20000800000 */
[----:B------:R-:W-:Y:S01]  /*2180*/  VIADD R8, R18, 0x80 ;  /* 0x0000008012087836 */ /* 0x000fe20000000000 */
[----:B------:R-:W-:Y:S01]  /*2190*/  @!P6 BAR.SYNC.DEFER_BLOCKING 0x9, 0x100 ;  /* 0x024400000000eb1d */ /* 0x000fe20000010000 */
[----:B------:R-:W-:Y:S01]  /*21a0*/  ISETP.GE.AND P4, PT, R9, UR4, PT ;  /* 0x0000000409007c0c */ /* 0x000fe2000bf86270 */
[----:B------:R-:W-:Y:S01]  /*21b0*/  IMAD.MOV.U32 R114, RZ, RZ, R6 ;  /* 0x000000ffff727224 */ /* 0x000fe200078e0006 */
[----:B------:R-:W-:Y:S01]  /*21c0*/  IADD3.X R5, R4, R5, R11, P0, !PT ;  /* 0x0000000504057210 */ /* 0x000fe200007fe40b */
[C---:B------:R-:W-:Y:S01]  /*21d0*/  VIADD R6, R18.reuse, 0x40 ;  /* 0x0000004012067836 */ /* 0x040fe20000000000 */
[----:B------:R-:W-:Y:S01]  /*21e0*/  SHF.L.U32 R9, R7, 0x1, RZ ;  /* 0x0000000107097819 */ /* 0x000fe200000006ff */
[C---:B------:R-:W-:Y:S01]  /*21f0*/  VIADD R7, R18.reuse, 0x60 ;  /* 0x0000006012077836 */ /* 0x040fe20000000000 */
[----:B------:R-:W-:-:S02]  /*2200*/  ISETP.GE.AND P0, PT, R18, UR4, PT ;  /* 0x0000000412007c0c */ /* 0x000fc4000bf06270 */
[----:B------:R-:W-:Y:S02]  /*2210*/  ISETP.GE.AND P2, PT, R8, UR4, PT ;  /* 0x0000000408007c0c */ /* 0x000fe4000bf46270 */
[----:B------:R-:W-:Y:S02]  /*2220*/  SEL R8, RZ, 0x1, P0 ;  /* 0x00000001ff087807 */ /* 0x000fe40000000000 */
[----:B------:R-:W-:Y:S02]  /*2230*/  ISETP.GE.AND P0, PT, R6, UR4, PT ;  /* 0x0000000406007c0c */ /* 0x000fe4000bf06270 */
[----:B------:R-:W-:Y:S01]  /*2240*/  ISETP.GE.AND P1, PT, R7, UR4, PT ;  /* 0x0000000407007c0c */ /* 0x000fe2000bf26270 */
[----:B------:R-:W-:Y:S01]  /*2250*/  IMAD R11, R219, R106, RZ ;  /* 0x0000006adb0b7224 */ /* 0x000fe200078e02ff */
[----:B------:R-:W-:Y:S01]  /*2260*/  LOP3.LUT R8, R9, 0x2, R8, 0xe2, !PT ;  /* 0x0000000209087812 */ /* 0x000fe200078ee208 */
[----:B------:R-:W-:Y:S01]  /*2270*/  ULDC.64 UR4, c[0x0][0x338] ;  /* 0x0000ce0000047ab9 */ /* 0x000fe20000000a00 */
[----:B------:R-:W-:-:S02]  /*2280*/  SEL R9, RZ, 0x4, P0 ;  /* 0x00000004ff097807 */ /* 0x000fc40000000000 */
[----:B------:R-:W-:Y:S01]  /*2290*/  SEL R10, RZ, 0x8, P1 ;  /* 0x00000008ff0a7807 */ /* 0x000fe20000800000 */
[----:B------:R-:W-:Y:S01]  /*22a0*/  IMAD R11, R168, R107, R11 ;  /* 0x0000006ba80b7224 */ /* 0x000fe200078e020b */
[-C--:B------:R-:W-:Y:S02]  /*22b0*/  ISETP.GE.AND P3, PT, R0, R99.reuse, PT ;  /* 0x000000630000720c */ /* 0x080fe40003f66270 */
[----:B------:R-:W-:Y:S02]  /*22c0*/  LOP3.LUT R8, R10, R8, R9, 0xfe, !PT ;  /* 0x000000080a087212 */ /* 0x000fe400078efe09 */
[----:B------:R-:W-:Y:S01]  /*22d0*/  SEL R9, RZ, 0x10, P2 ;  /* 0x00000010ff097807 */ /* 0x000fe20001000000 */
[----:B------:R-:W-:Y:S01]  /*22e0*/  IMAD.IADD R111, R111, 0x1, R11 ;  /* 0x000000016f6f7824 */ /* 0x000fe200078e020b */
[----:B------:R-:W-:Y:S01]  /*22f0*/  ISETP.GE.AND P0, PT, R18, R99, PT ;  /* 0x000000631200720c */ /* 0x000fe20003f06270 */
[----:B------:R-:W-:Y:S01]  /*2300*/  IMAD.IADD R109, R11, 0x1, R109 ;  /* 0x000000010b6d7824 */ /* 0x000fe200078e026d */
[----:B------:R-:W-:Y:S01]  /*2310*/  LOP3.LUT R35, R8, R9, RZ, 0xfc, !PT ;  /* 0x0000000908237212 */ /* 0x000fe200078efcff */
[----:B------:R-:W-:Y:S01]  /*2320*/  IMAD R10, R12, UR4, RZ ;  /* 0x000000040c0a7c24 */ /* 0x000fe2000f8e02ff */
[----:B------:R-:W-:Y:S01]  /*2330*/  SEL R11, R99, RZ, P3 ;  /* 0x000000ff630b7207 */ /* 0x000fe20001800000 */
[----:B------:R-:W-:Y:S01]  /*2340*/  IMAD R8, R219, R100, RZ ;  /* 0x00000064db087224 */ /* 0x000fe200078e02ff */
[----:B------:R-:W-:Y:S01]  /*2350*/  SEL R9, R99, RZ, P0 ;  /* 0x000000ff63097207 */ /* 0x000fe20000000000 */
[----:B------:R-:W-:-:S02]  /*2360*/  IMAD R33, R13, UR5, R10 ;  /* 0x000000050d217c24 */ /* 0x000fc4000f8e020a */
[----:B------:R-:W-:Y:S01]  /*2370*/  IMAD.WIDE.U32 R114, R13, UR4, R114 ;  /* 0x000000040d727c25 */ /* 0x000fe2000f8e0072 */
[----:B------:R-:W-:-:S03]  /*2380*/  ISETP.GE.AND P5, PT, R6, R99, PT ;  /* 0x000000630600720c */ /* 0x000fc60003fa6270 */
[----:B------:R-:W-:Y:S02]  /*2390*/  IMAD R13, R168, R101, R8 ;  /* 0x00000065a80d7224 */ /* 0x000fe400078e0208 */
[----:B------:R-:W-:Y:S02]  /*23a0*/  IMAD.IADD R11, R0, 0x1, R11 ;  /* 0x00000001000b7824 */ /* 0x000fe400078e020b */
[----:B------:R-:W-:Y:S01]  /*23b0*/  IMAD.IADD R9, R18, 0x1, R9 ;  /* 0x0000000112097824 */ /* 0x000fe200078e0209 */
[----:B------:R-:W-:Y:S01]  /*23c0*/  IADD3 R103, R13, R103, RZ ;  /* 0x000000670d677210 */ /* 0x000fe20007ffe0ff */
[----:B------:R-:W-:Y:S01]  /*23d0*/  IMAD.IADD R105, R105, 0x1, R13 ;  /* 0x0000000169697824 */ /* 0x000fe200078e020d */
[----:B------:R-:W-:Y:S02]  /*23e0*/  SHF.R.S32.HI R10, RZ, 0x1f, R11 ;  /* 0x0000001fff0a7819 */ /* 0x000fe4000001140b */
[----:B------:R-:W-:Y:S02]  /*23f0*/  SEL R13, R99, RZ, P5 ;  /* 0x000000ff630d7207 */ /* 0x000fe40002800000 */
[----:B------:R-:W-:-:S02]  /*2400*/  SHF.R.S32.HI R8, RZ, 0x1f, R9 ;  /* 0x0000001fff087819 */ /* 0x000fc40000011409 */
[-C--:B------:R-:W-:Y:S01]  /*2410*/  LEA.HI R28, R10, R11.reuse, RZ, 0x4 ;  /* 0x0000000b0a1c7211 */ /* 0x080fe200078f20ff */
[----:B------:R-:W-:Y:S01]  /*2420*/  IMAD.IADD R15, R6, 0x1, R13 ;  /* 0x00000001060f7824 */ /* 0x000fe200078e020d */
[----:B------:R-:W-:Y:S02]  /*2430*/  LEA.HI R11, R10, R11, RZ, 0x6 ;  /* 0x0000000b0a0b7211 */ /* 0x000fe400078f30ff */
[CC--:B------:R-:W-:Y:S02]  /*2440*/  LEA.HI R26, R8.reuse, R9.reuse, RZ, 0x4 ;  /* 0x00000009081a7211 */ /* 0x0c0fe400078f20ff */
[----:B------:R-:W-:Y:S02]  /*2450*/  LEA.HI R9, R8, R9, RZ, 0x6 ;  /* 0x0000000908097211 */ /* 0x000fe400078f30ff */
[----:B------:R-:W-:Y:S02]  /*2460*/  SHF.R.S32.HI R12, RZ, 0x6, R11 ;  /* 0x00000006ff0c7819 */ /* 0x000fe4000001140b */
[----:B------:R-:W-:-:S02]  /*2470*/  SHF.R.S32.HI R20, RZ, 0x1f, R15 ;  /* 0x0000001fff147819 */ /* 0x000fc4000001140f */
[C---:B------:R-:W-:Y:S02]  /*2480*/  LOP3.LUT R11, R175.reuse, 0x30, R28, 0xf8, !PT ;  /* 0x00000030af0b7812 */ /* 0x040fe400078ef81c */
[----:B------:R-:W-:Y:S01]  /*2490*/  SHF.R.S32.HI R10, RZ, 0x6, R9 ;  /* 0x00000006ff0a7819 */ /* 0x000fe20000011409 */
[--C-:B------:R-:W-:Y:S01]  /*24a0*/  IMAD R142, R12, 0x2800, R197.reuse ;  /* 0x000028000c8e7824 */ /* 0x100fe200078e02c5 */
[----:B--2---:R-:W-:Y:S02]  /*24b0*/  LOP3.LUT R14, R14, 0xfffffffe, RZ, 0xc0, !PT ;  /* 0xfffffffe0e0e7812 */ /* 0x004fe400078ec0ff */
[----:B------:R-:W-:Y:S02]  /*24c0*/  LOP3.LUT R9, R175, 0x30, R26, 0xf8, !PT ;  /* 0x00000030af097812 */ /* 0x000fe400078ef81a */
[-C--:B------:R-:W-:Y:S02]  /*24d0*/  LEA.HI R30, R20, R15.reuse, RZ, 0x4 ;  /* 0x0000000f141e7211 */ /* 0x080fe400078f20ff */
[----:B------:R-:W-:Y:S01]  /*24e0*/  LOP3.LUT R11, R11, R196, RZ, 0x3c, !PT ;  /* 0x000000c40b0b7212 */ /* 0x000fe200078e3cff */
[----:B------:R-:W-:Y:S01]  /*24f0*/  IMAD R143, R10, 0x2800, R197 ;  /* 0x000028000a8f7824 */ /* 0x000fe200078e02c5 */
[----:B------:R-:W-:Y:S01]  /*2500*/  LEA.HI R15, R20, R15, RZ, 0x6 ;  /* 0x0000000f140f7211 */ /* 0x000fe200078f30ff */
[----:B------:R-:W-:Y:S01]  /*2510*/  IMAD R141, R10, 0x2800, R200 ;  /* 0x000028000a8d7824 */ /* 0x000fe200078e02c8 */
[----:B------:R-:W-:-:S02]  /*2520*/  @P5 LOP3.LUT R14, R14, 0x1, RZ, 0xfc, !PT ;  /* 0x000000010e0e5812 */ /* 0x000fc400078efcff */
[----:B------:R-:W-:Y:S02]  /*2530*/  LOP3.LUT R10, R9, R196, RZ, 0x3c, !PT ;  /* 0x000000c4090a7212 */ /* 0x000fe400078e3cff */
[----:B------:R-:W-:Y:S02]  /*2540*/  IADD3 R142, R142, R11, RZ ;  /* 0x0000000b8e8e7210 */ /* 0x000fe40007ffe0ff */
[----:B------:R-:W-:Y:S02]  /*2550*/  SHF.R.U32.HI R8, RZ, 0x3, R199 ;  /* 0x00000003ff087819 */ /* 0x000fe400000116c7 */
[C---:B------:R-:W-:Y:S02]  /*2560*/  LOP3.LUT R13, R199.reuse, 0x30, R26, 0xf8, !PT ;  /* 0x00000030c70d7812 */ /* 0x040fe400078ef81a */
[----:B------:R-:W-:Y:S02]  /*2570*/  SHF.R.S32.HI R15, RZ, 0x6, R15 ;  /* 0x00000006ff0f7819 */ /* 0x000fe4000001140f */
[----:B------:R-:W-:-:S02]  /*2580*/  LOP3.LUT R11, R199, 0x30, R28, 0xf8, !PT ;  /* 0x00000030c70b7812 */ /* 0x000fc400078ef81c */
[----:B------:R-:W-:Y:S01]  /*2590*/  LOP3.LUT R9, R175, 0x30, R30, 0xf8, !PT ;  /* 0x00000030af097812 */ /* 0x000fe200078ef81e */
[----:B------:R0:W-:Y:S01]  /*25a0*/  STL [R1+0x10], R14 ;  /* 0x0000100e01007387 */ /* 0x0001e20000100800 */
[----:B------:R-:W-:Y:S01]  /*25b0*/  IMAD.IADD R143, R143, 0x1, R10 ;  /* 0x000000018f8f7824 */ /* 0x000fe200078e020a */
[----:B------:R-:W-:Y:S01]  /*25c0*/  LOP3.LUT R10, R11, R8, RZ, 0x3c, !PT ;  /* 0x000000080b0a7212 */ /* 0x000fe200078e3cff */
[----:B------:R-:W-:Y:S01]  /*25d0*/  IMAD R140, R15, 0x2800, R197 ;  /* 0x000028000f8c7824 */ /* 0x000fe200078e02c5 */
[----:B------:R-:W-:Y:S02]  /*25e0*/  LOP3.LUT R9, R9, R196, RZ, 0x3c, !PT ;  /* 0x000000c409097212 */ /* 0x000fe400078e3cff */
[----:B-----5:R-:W-:Y:S02]  /*25f0*/  SHF.R.S32.HI R11, RZ, 0x1f, R144 ;  /* 0x0000001fff0b7819 */ /* 0x020fe40000011490 */
[-C--:B0-----:R-:W-:Y:S02]  /*2600*/  LOP3.LUT R14, R13, R8.reuse, RZ, 0x3c, !PT ;  /* 0x000000080d0e7212 */ /* 0x081fe400078e3cff */
[----:B------:R-:W-:Y:S01]  /*2610*/  LOP3.LUT R13, R199, 0x30, R30, 0xf8, !PT ;  /* 0x00000030c70d7812 */ /* 0x000fe200078ef81e */
[----:B------:R-:W-:Y:S01]  /*2620*/  IMAD.IADD R140, R140, 0x1, R9 ;  /* 0x000000018c8c7824 */ /* 0x000fe200078e0209 */
[----:B------:R-:W-:Y:S01]  /*2630*/  R2P PR, R236, 0x6 ;  /* 0x00000006ec007804 */ /* 0x000fe20000000000 */
[--C-:B------:R-:W-:Y:S01]  /*2640*/  IMAD R133, R12, 0x2800, R200.reuse ;  /* 0x000028000c857824 */ /* 0x100fe200078e02c8 */
[----:B------:R-:W-:Y:S01]  /*2650*/  LOP3.LUT R13, R13, R8, RZ, 0x3c, !PT ;  /* 0x000000080d0d7212 */ /* 0x000fe200078e3cff */
[----:B------:R-:W-:-:S02]  /*2660*/  IMAD R132, R15, 0x2800, R200 ;  /* 0x000028000f847824 */ /* 0x000fc400078e02c8 */
[----:B------:R-:W-:Y:S02]  /*2670*/  IMAD R9, R11, R106, RZ ;  /* 0x0000006a0b097224 */ /* 0x000fe400078e02ff */
[----:B------:R-:W-:Y:S02]  /*2680*/  IMAD.IADD R133, R133, 0x1, R10 ;  /* 0x0000000185857824 */ /* 0x000fe400078e020a */
[----:B------:R-:W-:Y:S02]  /*2690*/  IMAD.IADD R132, R132, 0x1, R13 ;  /* 0x0000000184847824 */ /* 0x000fe400078e020d */
[----:B------:R-:W-:Y:S01]  /*26a0*/  IMAD R15, R144, R107, R9 ;  /* 0x0000006b900f7224 */ /* 0x000fe200078e0209 */
[----:B------:R-:W-:Y:S01]  /*26b0*/  SHF.L.U64.HI R9, R106, 0x7, R107 ;  /* 0x000000076a097819 */ /* 0x000fe2000001026b */
[----:B------:R-:W-:Y:S01]  /*26c0*/  IMAD R11, R11, R100, RZ ;  /* 0x000000640b0b7224 */ /* 0x000fe200078e02ff */
[----:B------:R-:W-:Y:S01]  /*26d0*/  SEL R124, R124, 0xffffffe0, !P1 ;  /* 0xffffffe07c7c7807 */ /* 0x000fe20004800000 */
[----:B------:R-:W-:-:S02]  /*26e0*/  IMAD R13, R107, 0xa0, RZ ;  /* 0x000000a06b0d7824 */ /* 0x000fc400078e02ff */
[----:B------:R-:W-:Y:S02]  /*26f0*/  IMAD.SHL.U32 R10, R106, 0x80, RZ ;  /* 0x000000806a0a7824 */ /* 0x000fe400078e00ff */
[----:B------:R-:W-:Y:S01]  /*2700*/  IMAD.WIDE.U32 R110, R144, R106, R110 ;  /* 0x0000006a906e7225 */ /* 0x000fe200078e006e */
[----:B------:R-:W-:-:S03]  /*2710*/  IADD3 R118, P1, R168, R27, RZ ;  /* 0x0000001ba8767210 */ /* 0x000fc60007f3e0ff */
[----:B------:R-:W-:Y:S01]  /*2720*/  IMAD.WIDE.U32 R108, R144, R106, R108 ;  /* 0x0000006a906c7225 */ /* 0x000fe200078e006c */
[----:B------:R-:W-:-:S03]  /*2730*/  SEL R32, RZ, 0x20, P4 ;  /* 0x00000020ff207807 */ /* 0x000fc60002000000 */
[----:B------:R-:W-:-:S04]  /*2740*/  IMAD.WIDE.U32 R106, R106, 0xa0, RZ ;  /* 0x000000a06a6a7825 */ /* 0x000fc800078e00ff */
[C---:B------:R-:W-:Y:S02]  /*2750*/  IMAD R21, R144.reuse, R101, R11 ;  /* 0x0000006590157224 */ /* 0x040fe400078e020b */
[----:B------:R-:W-:Y:S01]  /*2760*/  IMAD.WIDE.U32 R102, R144, R100, R102 ;  /* 0x0000006490667225 */ /* 0x000fe200078e0066 */
[----:B------:R-:W-:-:S03]  /*2770*/  IADD3 R126, R107, R13, RZ ;  /* 0x0000000d6b7e7210 */ /* 0x000fc60007ffe0ff */
[----:B------:R-:W-:Y:S01]  /*2780*/  IMAD.WIDE.U32 R104, R144, R100, R104 ;  /* 0x0000006490687225 */ /* 0x000fe200078e0068 */
[C---:B------:R-:W-:Y:S02]  /*2790*/  SHF.L.U64.HI R11, R100.reuse, 0x7, R101 ;  /* 0x00000007640b7819 */ /* 0x040fe40000010265 */
[----:B------:R-:W-:Y:S01]  /*27a0*/  SEL R121, R121, 0xffffffc0, !P2 ;  /* 0xffffffc079797807 */ /* 0x000fe20005000000 */
[----:B------:R-:W-:Y:S01]  /*27b0*/  IMAD.IADD R141, R141, 0x1, R14 ;  /* 0x000000018d8d7824 */ /* 0x000fe200078e020e */
[----:B------:R-:W-:Y:S01]  /*27c0*/  LOP3.LUT R39, R35, R32, RZ, 0xfc, !PT ;  /* 0x0000002023277212 */ /* 0x000fe200078efcff */
[----:B------:R-:W-:Y:S01]  /*27d0*/  IMAD.SHL.U32 R12, R100, 0x80, RZ ;  /* 0x00000080640c7824 */ /* 0x000fe200078e00ff */
[----:B------:R-:W-:Y:S01]  /*27e0*/  IADD3 R20, R21, R103, RZ ;  /* 0x0000006715147210 */ /* 0x000fe20007ffe0ff */
[----:B------:R-:W-:Y:S01]  /*27f0*/  IMAD.X R119, R219, 0x1, R29, P1 ;  /* 0x00000001db777824 */ /* 0x000fe200008e061d */
[----:B------:R-:W-:Y:S01]  /*2800*/  LOP3.LUT R25, R26, 0xfffffff0, RZ, 0xc0, !PT ;  /* 0xfffffff01a197812 */ /* 0x000fe200078ec0ff */
[----:B------:R-:W-:Y:S01]  /*2810*/  IMAD.IADD R13, R111, 0x1, R15 ;  /* 0x000000016f0d7824 */ /* 0x000fe200078e020f */
[----:B------:R-:W-:Y:S01]  /*2820*/  LOP3.LUT R27, R28, 0xfffffff0, RZ, 0xc0, !PT ;  /* 0xfffffff01c1b7812 */ /* 0x000fe200078ec0ff */
[----:B------:R-:W-:Y:S01]  /*2830*/  IMAD.IADD R14, R15, 0x1, R109 ;  /* 0x000000010f0e7824 */ /* 0x000fe200078e026d */
[----:B------:R-:W-:Y:S01]  /*2840*/  LOP3.LUT R29, R30, 0xfffffff0, RZ, 0xc0, !PT ;  /* 0xfffffff01e1d7812 */ /* 0x000fe200078ec0ff */
[----:B------:R-:W-:Y:S01]  /*2850*/  IMAD.WIDE.U32 R112, R112, 0xa0, RZ ;  /* 0x000000a070707825 */ /* 0x000fe200078e00ff */
[----:B------:R-:W-:-:S03]  /*2860*/  LOP3.LUT R34, R35, 0x1, RZ, 0xc0, !PT ;  /* 0x0000000123227812 */ /* 0x000fc600078ec0ff */
[----:B------:R-:W-:Y:S01]  /*2870*/  IMAD.WIDE.U32 R100, R100, 0xa0, RZ ;  /* 0x000000a064647825 */ /* 0x000fe200078e00ff */
[----:B------:R-:W-:-:S03]  /*2880*/  LOP3.LUT R35, R39, 0x2, RZ, 0xc0, !PT ;  /* 0x0000000227237812 */ /* 0x000fc600078ec0ff */
[----:B------:R-:W-:Y:S01]  /*2890*/  IMAD.IADD R15, R105, 0x1, R21 ;  /* 0x00000001690f7824 */ /* 0x000fe200078e0215 */
[----:B------:R-:W-:Y:S02]  /*28a0*/  SHF.R.S32.HI R21, RZ, 0x4, R26 ;  /* 0x00000004ff157819 */ /* 0x000fe4000001141a */
[----:B------:R-:W-:Y:S01]  /*28b0*/  SHF.R.S32.HI R26, RZ, 0x4, R28 ;  /* 0x00000004ff1a7819 */ /* 0x000fe2000001141c */
[----:B------:R-:W-:Y:S01]  /*28c0*/  IMAD.SHL.U32 R99, R99, 0x2, RZ ;  /* 0x0000000263637824 */ /* 0x000fe200078e00ff */
[----:B------:R-:W-:Y:S01]  /*28d0*/  SHF.R.S32.HI R28, RZ, 0x4, R30 ;  /* 0x00000004ff1c7819 */ /* 0x000fe2000001141e */
[----:B------:R-:W-:Y:S01]  /*28e0*/  IMAD.IADD R130, R124, 0x1, R121 ;  /* 0x000000017c827824 */ /* 0x000fe200078e0279 */
[----:B------:R-:W-:Y:S01]  /*28f0*/  LOP3.LUT R36, R39, 0x4, RZ, 0xc0, !PT ;  /* 0x0000000427247812 */ /* 0x000fe200078ec0ff */
[----:B------:R-:W-:Y:S01]  /*2900*/  IMAD.IADD R125, R113, 0x1, R125 ;  /* 0x00000001717d7824 */ /* 0x000fe200078e027d */
[----:B------:R-:W-:Y:S01]  /*2910*/  LOP3.LUT R37, R39, 0x8, RZ, 0xc0, !PT ;  /* 0x0000000827257812 */ /* 0x000fe200078ec0ff */
[----:B------:R-:W-:Y:S01]  /*2920*/  IMAD.IADD R127, R101, 0x1, R127 ;  /* 0x00000001657f7824 */ /* 0x000fe200078e027f */
[----:B------:R-:W-:Y:S01]  /*2930*/  LOP3.LUT R38, R39, 0x10, RZ, 0xc0, !PT ;  /* 0x0000001027267812 */ /* 0x000fe200078ec0ff */
[----:B------:R-:W-:Y:S01]  /*2940*/  IMAD.IADD R33, R115, 0x1, R33 ;  /* 0x0000000173217824 */ /* 0x000fe200078e0221 */
[----:B------:R-:W-:-:S02]  /*2950*/  SHF.R.S32.HI R30, RZ, 0x1f, R25 ;  /* 0x0000001fff1e7819 */ /* 0x000fc40000011419 */
[----:B------:R-:W-:Y:S02]  /*2960*/  SHF.R.S32.HI R31, RZ, 0x1f, R27 ;  /* 0x0000001fff1f7819 */ /* 0x000fe4000001141b */
[----:B------:R-:W-:Y:S02]  /*2970*/  SHF.R.S32.HI R32, RZ, 0x1f, R29 ;  /* 0x0000001fff207819 */ /* 0x000fe4000001141d */
[----:B------:R-:W-:-:S07]  /*2980*/  LOP3.LUT R39, R39, 0x20, RZ, 0xc0, !PT ;  /* 0x0000002027277812 */ /* 0x000fce00078ec0ff */
.L_x_578:
[----:B------:R-:W2:Y:S01]  /*2990*/  LDL.LU R42, [R1+0x10] ;  /* 0x00001000012a7983 */ /* 0x000ea20000300800 */
[----:B------:R-:W0:Y:S01]  /*29a0*/  LDC.64 R122, c[0x0][0x2e8] ;  /* 0x0000ba00ff7a7b82 */ /* 0x000e220000000a00 */
[----:B------:R-:W-:Y:S01]  /*29b0*/  VIADD R51, R24, 0xffffffff ;  /* 0xffffffff18337836 */ /* 0x000fe20000000000 */
[----:B------:R-:W-:Y:S05]  /*29c0*/  YIELD ;  /* 0x0000000000007946 */ /* 0x000fea0003800000 */
[----:B------:R-:W-:Y:S01]  /*29d0*/  ISETP.GT.AND P4, PT, R51, R120, PT ;  /* 0x000000783300720c */ /* 0x000fe20003f84270 */
[----:B------:R-:W1:Y:S01]  /*29e0*/  LDC R131, c[0x0][0x3f4] ;  /* 0x0000fd00ff837b82 */ /* 0x000e620000000800 */
[----:B------:R-:W-:Y:S01]  /*29f0*/  SHF.R.S32.HI R40, RZ, 0x1f, R51 ;  /* 0x0000001fff287819 */ /* 0x000fe20000011433 */
[-C--:B------:R-:W-:Y:S01]  /*2a00*/  IMAD R41, R125, R51.reuse, RZ ;  /* 0x000000337d297224 */ /* 0x080fe200078e02ff */
[----:B------:R-:W-:Y:S01]  /*2a10*/  BSSY B0, `(.L_x_479) ;  /* 0x0000ca0000007945 */ /* 0x000fe20003800000 */
[----:B------:R-:W-:-:S04]  /*2a20*/  IMAD.WIDE.U32 R136, R112, R51, RZ ;  /* 0x0000003370887225 */ /* 0x000fc800078e00ff */
[----:B------:R-:W-:Y:S01]  /*2a30*/  IMAD R41, R40, R112, R41 ;  /* 0x0000007028297224 */ /* 0x000fe200078e0229 */
[----:B------:R-:W-:Y:S01]  /*2a40*/  IADD3 R45, P1, P2, R3, R136, R129 ;  /* 0x00000088032d7210 */ /* 0x000fe20007a3e081 */
[----:B------:R-:W-:Y:S02]  /*2a50*/  IMAD R47, R17, 0x7800, R203 ;  /* 0x00007800112f7824 */ /* 0x000fe400078e02cb */
[----:B------:R-:W-:Y:S02]  /*2a60*/  IMAD.IADD R92, R137, 0x1, R41 ;  /* 0x00000001895c7824 */ /* 0x000fe400078e0229 */
[----:B------:R-:W-:Y:S01]  /*2a70*/  IMAD R41, R17, 0x7800, R208 ;  /* 0x0000780011297824 */ /* 0x000fe200078e02d0 */
[C---:B------:R-:W-:Y:S02]  /*2a80*/  IADD3 R47, R16.reuse, R47, RZ ;  /* 0x0000002f102f7210 */ /* 0x040fe40007ffe0ff */
[----:B------:R-:W-:Y:S01]  /*2a90*/  IADD3.X R24, R5, R92, R128, P1, P2 ;  /* 0x0000005c05187210 */ /* 0x000fe20000fe4480 */
[----:B------:R-:W-:Y:S01]  /*2aa0*/  IMAD.IADD R46, R16, 0x1, R41 ;  /* 0x00000001102e7824 */ /* 0x000fe200078e0229 */
[----:B0-----:R-:W-:-:S04]  /*2ab0*/  IADD3 R48, P1, P2, R136, R122, R3 ;  /* 0x0000007a88307210 */ /* 0x001fc80007a3e003 */
[----:B------:R-:W-:Y:S02]  /*2ac0*/  IADD3.X R49, R92, R123, R5, P1, P2 ;  /* 0x0000007b5c317210 */ /* 0x000fe40000fe4405 */
[----:B-1----:R-:W-:Y:S02]  /*2ad0*/  ISETP.GE.AND P1, PT, R131, 0x1, PT ;  /* 0x000000018300780c */ /* 0x002fe40003f26270 */
[----:B------:R-:W-:-:S05]  /*2ae0*/  IADD3 R44, P2, R45, R122, RZ ;  /* 0x0000007a2d2c7210 */ /* 0x000fca0007f5e0ff */
[----:B------:R-:W-:Y:S02]  /*2af0*/  IMAD.X R45, R24, 0x1, R123, P2 ;  /* 0x00000001182d7824 */ /* 0x000fe400010e067b */
[----:B------:R-:W-:Y:S01]  /*2b00*/  IMAD.MOV.U32 R24, RZ, RZ, R51 ;  /* 0x000000ffff187224 */ /* 0x000fe200078e0033 */
[----:B--2---:R-:W-:-:S04]  /*2b10*/  LOP3.LUT R42, R42, 0xfffffffd, RZ, 0xc0, !PT ;  /* 0xfffffffd2a2a7812 */ /* 0x004fc800078ec0ff */
[----:B------:R-:W-:-:S05]  /*2b20*/  @P4 LOP3.LUT R42, R42, 0x2, RZ, 0xfc, !PT ;  /* 0x000000022a2a4812 */ /* 0x000fca00078efcff */
[----:B------:R0:W-:Y:S01]  /*2b30*/  STL [R1+0x10], R42 ;  /* 0x0000102a01007387 */ /* 0x0001e20000100800 */
[----:B------:R-:W-:Y:S05]  /*2b40*/  @!P1 BRA `(.L_x_480) ;  /* 0x000000c400589947 */ /* 0x000fea0003800000 */
[----:B------:R-:W-:Y:S01]  /*2b50*/  ULDC.U8 UR4, c[0x0][0x410] ;  /* 0x0001040000047ab9 */ /* 0x000fe20000000000 */
[-C--:B------:R-:W-:Y:S01]  /*2b60*/  IMAD R41, R126, R51.reuse, RZ ;  /* 0x000000337e297224 */ /* 0x080fe200078e02ff */
[----:B------:R-:W-:Y:S01]  /*2b70*/  ISETP.NE.AND P1, PT, RZ, UR4, PT ;  /* 0x00000004ff007c0c */ /* 0x000fe2000bf25270 */
[-C--:B------:R-:W-:Y:S02]  /*2b80*/  IMAD R43, R127, R51.reuse, RZ ;  /* 0x000000337f2b7224 */ /* 0x080fe400078e02ff */
[----:B------:R-:W-:Y:S02]  /*2b90*/  IMAD R96, R24, -0xa0, R2 ;  /* 0xffffff6018607824 */ /* 0x000fe400078e0202 */
[C---:B------:R-:W-:Y:S02]  /*2ba0*/  IMAD R41, R40.reuse, R106, R41 ;  /* 0x0000006a28297224 */ /* 0x040fe400078e0229 */
[----:B------:R-:W-:Y:S01]  /*2bb0*/  IMAD R43, R40, R100, R43 ;  /* 0x00000064282b7224 */ /* 0x000fe200078e022b */
[----:B------:R-:W-:Y:S01]  /*2bc0*/  VIMNMX R96, R96, 0xa0, PT ;  /* 0x000000a060607848 */ /* 0x000fe20003fe0100 */
[----:B------:R-:W-:-:S04]  /*2bd0*/  IMAD.WIDE.U32 R90, R106, R51, RZ ;  /* 0x000000336a5a7225 */ /* 0x000fc800078e00ff */
[----:B------:R-:W-:-:S04]  /*2be0*/  IMAD.WIDE.U32 R88, R100, R51, RZ ;  /* 0x0000003364587225 */ /* 0x000fc800078e00ff */
[----:B------:R-:W-:Y:S02]  /*2bf0*/  IMAD.IADD R97, R91, 0x1, R41 ;  /* 0x000000015b617824 */ /* 0x000fe400078e0229 */
[----:B------:R-:W-:Y:S01]  /*2c00*/  IMAD.IADD R98, R89, 0x1, R43 ;  /* 0x0000000159627824 */ /* 0x000fe200078e022b */
[----:B------:R-:W-:Y:S06]  /*2c10*/  @!P1 BRA `(.L_x_481) ;  /* 0x0000005c00989947 */ /* 0x000fec0003800000 */
[----:B------:R-:W-:Y:S01]  /*2c20*/  ISETP.GE.AND P2, PT, R168, R96, PT ;  /* 0x00000060a800720c */ /* 0x000fe20003f46270 */
[----:B------:R-:W-:Y:S01]  /*2c30*/  BSSY B1, `(.L_x_482) ;  /* 0x0000033000017945 */ /* 0x000fe20003800000 */
        /* <DEDUP_REMOVED lines=13> */
[----:B------:R-:W-:Y:S06]  /*2d10*/  @P2 BRA `(.L_x_483) ;  /* 0x0000000000902947 */ /* 0x000fec0003800000 */
[----:B------:R-:W-:Y:S01]  /*2d20*/  ULDC.64 UR4, c[0x0][0x3e8] ;  /* 0x0000fa0000047ab9 */ /* 0x000fe20000000a00 */
[----:B------:R-:W-:Y:S02]  /*2d30*/  CS2R R134, SRZ ;  /* 0x0000000000867805 */ /* 0x000fe4000001ff00 */
[----:B------:R-:W-:Y:S02]  /*2d40*/  IADD3 R40, P1, P4, R110, UR4, R90 ;  /* 0x000000046e287c10 */ /* 0x000fe4000fc3e05a */
[----:B------:R-:W-:Y:S02]  /*2d50*/  CS2R R136, SRZ ;  /* 0x0000000000887805 */ /* 0x000fe4000001ff00 */
[----:B------:R-:W-:Y:S01]  /*2d60*/  IADD3.X R41, R13, UR5, R97, P1, P4 ;  /* 0x000000050d297c10 */ /* 0x000fe20008fe8461 */
[----:B------:R-:W-:Y:S02]  /*2d70*/  ULDC.64 UR4, c[0x0][0x400] ;  /* 0x0001000000047ab9 */ /* 0x000fe40000000a00 */
[----:B0-----:R-:W-:-:S04]  /*2d80*/  IADD3 R42, P1, P4, R104, UR4, R88 ;  /* 0x00000004682a7c10 */ /* 0x001fc8000fc3e058 */
[----:B------:R-:W-:Y:S02]  /*2d90*/  IADD3.X R43, R15, UR5, R98, P1, P4 ;  /* 0x000000050f2b7c10 */ /* 0x000fe40008fe8462 */
[----:B------:R-:W-:Y:S02]  /*2da0*/  ISETP.GE.AND P1, PT, R22, R131, PT ;  /* 0x000000831600720c */ /* 0x000fe40003f26270 */
[----:B------:R-:W-:Y:S02]  /*2db0*/  CS2R R94, SRZ ;  /* 0x00000000005e7805 */ /* 0x000fe4000001ff00 */
[----:B------:R-:W-:-:S09]  /*2dc0*/  CS2R R122, SRZ ;  /* 0x00000000007a7805 */ /* 0x000fd2000001ff00 */
[----:B------:R1:W5:Y:S04]  /*2dd0*/  @!P1 LDG.E.64 R134, desc[UR54][R40.64] ;  /* 0x0000003628869981 */ /* 0x000368000c1e1b00 */
[----:B------:R1:W5:Y:S01]  /*2de0*/  @!P1 LDG.E.64 R136, desc[UR54][R42.64] ;  /* 0x000000362a889981 */ /* 0x000362000c1e1b00 */
        /* <DEDUP_REMOVED lines=20> */
[----:B------:R-:W-:-:S13]  /*2f30*/  ISETP.GE.AND P1, PT, R174, R131, PT ;  /* 0x00000083ae00720c */ /* 0x000fda0003f26270 */
[----:B------:R1:W5:Y:S04]  /*2f40*/  @!P1 LDG.E.64 R74, desc[UR54][R40.64+0x50] ;  /* 0x00005036284a9981 */ /* 0x000368000c1e1b00 */
[----:B------:R1:W5:Y:S02]  /*2f50*/  @!P1 LDG.E.64 R76, desc[UR54][R42.64+0x50] ;  /* 0x000050362a4c9981 */ /* 0x000364000c1e1b00 */
.L_x_483:
[----:B------:R-:W-:Y:S05]  /*2f60*/  BSYNC B1 ;  /* 0x0000000000017941 */ /* 0x000fea0003800000 */
.L_x_482:
        /* <DEDUP_REMOVED lines=12> */
[----:B-----5:R-:W-:Y:S01]  /*3030*/  MOV R148, R74 ;  /* 0x0000004a00947202 */ /* 0x020fe20000000f00 */
[----:B------:R-:W-:Y:S01]  /*3040*/  IMAD.MOV.U32 R151, RZ, RZ, R78 ;  /* 0x000000ffff977224 */ /* 0x000fe200078e004e */
[----:B------:R-:W-:Y:S01]  /*3050*/  CS2R R72, SRZ ;  /* 0x0000000000487805 */ /* 0x000fe2000001ff00 */
[----:B------:R-:W-:Y:S06]  /*3060*/  @P4 BRA `(.L_x_485) ;  /* 0x0000000000a04947 */ /* 0x000fec0003800000 */
[----:B-1----:R-:W-:Y:S01]  /*3070*/  IADD3 R40, P1, P5, R110, R90, R10 ;  /* 0x0000005a6e287210 */ /* 0x002fe20007d3e00a */
[----:B------:R-:W-:Y:S01]  /*3080*/  ULDC.64 UR4, c[0x0][0x3e8] ;  /* 0x0000fa0000047ab9 */ /* 0x000fe20000000a00 */
[----:B------:R-:W-:Y:S02]  /*3090*/  CS2R R70, SRZ ;  /* 0x0000000000467805 */ /* 0x000fe4000001ff00 */
[----:B------:R-:W-:Y:S02]  /*30a0*/  CS2R R72, SRZ ;  /* 0x0000000000487805 */ /* 0x000fe4000001ff00 */
[----:B------:R-:W-:Y:S02]  /*30b0*/  IADD3.X R97, R13, R97, R9, P1, P5 ;  /* 0x000000610d617210 */ /* 0x000fe40000fea409 */
[----:B0-----:R-:W-:-:S04]  /*30c0*/  IADD3 R42, P1, P5, R104, R88, R12 ;  /* 0x00000058682a7210 */ /* 0x001fc80007d3e00c */
[----:B------:R-:W-:Y:S02]  /*30d0*/  IADD3.X R98, R15, R98, R11, P1, P5 ;  /* 0x000000620f627210 */ /* 0x000fe40000fea40b */
[----:B------:R-:W-:-:S04]  /*30e0*/  IADD3 R40, P1, R40, UR4, RZ ;  /* 0x0000000428287c10 */ /* 0x000fc8000ff3e0ff */
[----:B------:R-:W-:Y:S01]  /*30f0*/  IADD3.X R41, R97, UR5, RZ, P1, !PT ;  /* 0x0000000561297c10 */ /* 0x000fe20008ffe4ff */
[----:B------:R-:W-:Y:S02]  /*3100*/  ULDC.64 UR4, c[0x0][0x400] ;  /* 0x0001000000047ab9 */ /* 0x000fe40000000a00 */
[----:B------:R-:W-:-:S04]  /*3110*/  IADD3 R42, P1, R42, UR4, RZ ;  /* 0x000000042a2a7c10 */ /* 0x000fc8000ff3e0ff */
[----:B------:R-:W-:Y:S02]  /*3120*/  IADD3.X R43, R98, UR5, RZ, P1, !PT ;  /* 0x00000005622b7c10 */ /* 0x000fe40008ffe4ff */
        /* <DEDUP_REMOVED lines=28> */
.L_x_485:
[----:B------:R-:W-:Y:S05]  /*32f0*/  BSYNC B1 ;  /* 0x0000000000017941 */ /* 0x000fea0003800000 */
.L_x_484:
[----:B------:R-:W-:Y:S01]  /*3300*/  UISETP.NE.AND UP0, UPT, UR53, 0x3, UPT ;  /* 0x000000033500788c */ /* 0x000fe2000bf05270 */
[----:B------:R-:W-:Y:S01]  /*3310*/  IMAD.MOV.U32 R159, RZ, RZ, R82 ;  /* 0x000000ffff9f7224 */ /* 0x000fe200078e0052 */
[----:B------:R-:W-:Y:S01]  /*3320*/  MOV R167, R134 ;  /* 0x0000008600a77202 */ /* 0x000fe20000000f00 */
[----:B------:R-:W-:Y:S01]  /*3330*/  IMAD.MOV.U32 R161, RZ, RZ, R86 ;  /* 0x000000ffffa17224 */ /* 0x000fe200078e0056 */
[----:B------:R-:W-:Y:S01]  /*3340*/  MOV R166, R122 ;  /* 0x0000007a00a67202 */ /* 0x000fe20000000f00 */
[----:B------:R-:W-:Y:S01]  /*3350*/  IMAD.MOV.U32 R165, RZ, RZ, R94 ;  /* 0x000000ffffa57224 */ /* 0x000fe200078e005e */
[----:B------:R-:W-:Y:S01]  /*3360*/  PLOP3.LUT P1, PT, PT, PT, UP0, 0x80, 0x0 ;  /* 0x000000000000781c */ /* 0x000fe20003f2f008 */
[----:B------:R-:W-:Y:S01]  /*3370*/  IMAD.MOV.U32 R154, RZ, RZ, R76 ;  /* 0x000000ffff9a7224 */ /* 0x000fe200078e004c */
[----:B-----5:R-:W-:Y:S01]  /*3380*/  MOV R146, R62 ;  /* 0x0000003e00927202 */ /* 0x020fe20000000f00 */
[----:B------:R-:W-:Y:S01]  /*3390*/  IMAD.MOV.U32 R155, RZ, RZ, R80 ;  /* 0x000000ffff9b7224 */ /* 0x000fe200078e0050 */
[----:B------:R-:W-:Y:S01]  /*33a0*/  MOV R139, R60 ;  /* 0x0000003c008b7202 */ /* 0x000fe20000000f00 */
[----:B------:R-:W-:-:S02]  /*33b0*/  IMAD.MOV.U32 R160, RZ, RZ, R84 ;  /* 0x000000ffffa07224 */ /* 0x000fc400078e0054 */
[----:B------:R-:W-:Y:S02]  /*33c0*/  IMAD.MOV.U32 R162, RZ, RZ, R92 ;  /* 0x000000ffffa27224 */ /* 0x000fe400078e005c */
[----:B------:R-:W-:Y:S02]  /*33d0*/  IMAD.MOV.U32 R176, RZ, RZ, R136 ;  /* 0x000000ffffb07224 */ /* 0x000fe400078e0088 */
[----:B------:R-:W-:Y:S02]  /*33e0*/  IMAD.MOV.U32 R88, RZ, RZ, R50 ;  /* 0x000000ffff587224 */ /* 0x000fe400078e0032 */
[----:B------:R-:W-:Y:S02]  /*33f0*/  IMAD.MOV.U32 R90, RZ, RZ, R54 ;  /* 0x000000ffff5a7224 */ /* 0x000fe400078e0036 */
[----:B------:R-:W-:Y:S02]  /*3400*/  IMAD.MOV.U32 R138, RZ, RZ, R58 ;  /* 0x000000ffff8a7224 */ /* 0x000fe400078e003a */
[----:B------:R-:W-:-:S02]  /*3410*/  IMAD.MOV.U32 R149, RZ, RZ, R66 ;  /* 0x000000ffff957224 */ /* 0x000fc400078e0042 */
[----:B------:R-:W-:Y:S02]  /*3420*/  IMAD.MOV.U32 R152, RZ, RZ, R70 ;  /* 0x000000ffff987224 */ /* 0x000fe400078e0046 */
[----:B------:R-:W-:Y:S02]  /*3430*/  IMAD.MOV.U32 R89, RZ, RZ, R52 ;  /* 0x000000ffff597224 */ /* 0x000fe400078e0034 */
[----:B------:R-:W-:Y:S02]  /*3440*/  IMAD.MOV.U32 R91, RZ, RZ, R56 ;  /* 0x000000ffff5b7224 */ /* 0x000fe400078e0038 */
[----:B------:R-:W-:Y:S02]  /*3450*/  IMAD.MOV.U32 R147, RZ, RZ, R64 ;  /* 0x000000ffff937224 */ /* 0x000fe400078e0040 */
[----:B------:R-:W-:Y:S02]  /*3460*/  IMAD.MOV.U32 R150, RZ, RZ, R68 ;  /* 0x000000ffff967224 */ /* 0x000fe400078e0044 */
[----:B------:R-:W-:Y:S01]  /*3470*/  IMAD.MOV.U32 R153, RZ, RZ, R72 ;  /* 0x000000ffff997224 */ /* 0x000fe200078e0048 */
[----:B------:R-:W-:Y:S06]  /*3480*/  @!P1 BRA `(.L_x_486) ;  /* 0x0000000000049947 */ /* 0x000fec0003800000 */
[----:B------:R-:W-:Y:S01]  /*3490*/  BPT.TRAP 0x1 ;  /* 0x000000040000795c */ /* 0x000fe20000300000 */
.L_x_486:
[----:B------:R-:W-:Y:S01]  /*34a0*/  IMAD R97, R17, 0x8, R16 ;  /* 0x0000000811617824 */ /* 0x000fe200078e0210 */
[----:B------:R-:W-:Y:S01]  /*34b0*/  SHF.L.U32 R98, R169, 0x1f, RZ ;  /* 0x0000001fa9627819 */ /* 0x000fe200000006ff */
[----:B------:R-:W-:Y:S03]  /*34c0*/  BSSY B1, `(.L_x_487) ;  /* 0x0000003000017945 */ /* 0x000fe60003800000 */
[----:B------:R-:W3:Y:S02]  /*34d0*/  SYNCS.PHASECHK.TRANS64.TRYWAIT P5, [R97+URZ+0x29890], R98 ;  /* 0x02989062610075a7 */ /* 0x000ee400080a017f */
[----:B---3--:R-:W-:Y:S05]  /*34e0*/  @!P5 BRA `(.L_x_488) ;  /* 0x0000023c0058d947 */ /* 0x008fea0003800000 */
.L_x_796:
[----:B------:R-:W-:Y:S05]  /*34f0*/  BSYNC B1 ;  /* 0x0000000000017941 */ /* 0x000fea0003800000 */
.L_x_487:
[----:B------:R-:W-:Y:S04]  /*3500*/  BSSY B1, `(.L_x_489) ;  /* 0x00002ae000017945 */ /* 0x000fe80003800000 */
[----:B------:R-:W-:Y:S05]  /*3510*/  @P2 BRA `(.L_x_490) ;  /* 0x0000002800b02947 */ /* 0x000fea0003800000 */
[----:B------:R-:W-:Y:S01]  /*3520*/  ISETP.NE.AND P2, PT, R34, RZ, PT ;  /* 0x000000ff2200720c */ /* 0x000fe20003f45270 */
[----:B------:R-:W-:-:S12]  /*3530*/  BSSY B2, `(.L_x_491) ;  /* 0x0000073000027945 */ /* 0x000fd80003800000 */
[----:B------:R-:W-:Y:S05]  /*3540*/  @!P2 BRA `(.L_x_492) ;  /* 0x0000000400c4a947 */ /* 0x000fea0003800000 */
[----:B012---:R0:W1:Y:S01]  /*3550*/  LDS.128 R40, [R47+0x1a400] ;  /* 0x01a400002f287984 */ /* 0x0070620000000c00 */
[----:B------:R-:W-:Y:S01]  /*3560*/  ISETP.GE.AND P2, PT, R22, R131, PT ;  /* 0x000000831600720c */ /* 0x000fe20003f46270 */
[----:B------:R-:W-:-:S12]  /*3570*/  BSSY B3, `(.L_x_493) ;  /* 0x000006d000037945 */ /* 0x000fd80003800000 */
[----:B0-----:R-:W-:Y:S05]  /*3580*/  @P2 BRA `(.L_x_494) ;  /* 0x0000000400ac2947 */ /* 0x001fea0003800000 */
[----:B-1----:R-:W-:Y:S02]  /*3590*/  MOV R134, R41 ;  /* 0x0000002900867202 */ /* 0x002fe40000000f00 */
[----:B------:R-:W-:Y:S02]  /*35a0*/  F2FP.F16.E4M3.UNPACK_B R178, R176.H1 ;  /* 0x000000b0ffb2723e */ /* 0x000fe400030006ff */
[----:B------:R-:W-:Y:S02]  /*35b0*/  F2FP.F16.E4M3.UNPACK_B R136, R134 ;  /* 0x00000086ff88723e */ /* 0x000fe400020006ff */
[-C--:B------:R-:W-:Y:S01]  /*35c0*/  F2FP.F16.E4M3.UNPACK_B R41, R167.reuse.H1 ;  /* 0x000000a7ff29723e */ /* 0x080fe200030006ff */
[----:B------:R-:W-:Y:S01]  /*35d0*/  HADD2.F32 R180, -RZ, R178.H0_H0 ;  /* 0x200000b2ffb47230 */ /* 0x000fe20000004100 */
[----:B------:R-:W-:Y:S01]  /*35e0*/  F2FP.F16.E4M3.UNPACK_B R176, R176 ;  /* 0x000000b0ffb0723e */ /* 0x000fe200020006ff */
[--C-:B------:R-:W-:Y:S01]  /*35f0*/  HADD2.F32 R177, -RZ, R136.reuse.H1_H1 ;  /* 0x30000088ffb17230 */ /* 0x100fe20000004100 */
[----:B------:R-:W-:Y:S01]  /*3600*/  F2FP.F16.E4M3.UNPACK_B R167, R167 ;  /* 0x000000a7ffa7723e */ /* 0x000fe200020006ff */
[----:B------:R-:W-:-:S02]  /*3610*/  HADD2.F32 R136, -RZ, R136.H0_H0 ;  /* 0x20000088ff887230 */ /* 0x000fc40000004100 */
[--C-:B------:R-:W-:Y:S02]  /*3620*/  HADD2.F32 R179, -RZ, R41.reuse.H0_H0 ;  /* 0x20000029ffb37230 */ /* 0x100fe40000004100 */
[CC--:B------:R-:W-:Y:S01]  /*3630*/  FMUL.FTZ R181, R177.reuse, R180.reuse ;  /* 0x000000b4b1b57220 */ /* 0x0c0fe20000410000 */
[----:B------:R-:W-:Y:S02]  /*3640*/  HADD2.F32 R178, -RZ, R178.H1_H1 ;  /* 0x300000b2ffb27230 */ /* 0x000fe40000004100 */
[C---:B------:R-:W-:Y:S01]  /*3650*/  FMUL.FTZ R180, R136.reuse, R180 ;  /* 0x000000b488b47220 */ /* 0x040fe20000410000 */
[----:B------:R-:W-:Y:S02]  /*3660*/  HADD2.F32 R41, -RZ, R41.H1_H1 ;  /* 0x30000029ff297230 */ /* 0x000fe40000004100 */
[-C--:B------:R-:W-:Y:S01]  /*3670*/  FFMA.FTZ R136, R136, R179.reuse, -R181 ;  /* 0x000000b388887223 */ /* 0x080fe200000108b5 */
[----:B------:R-:W-:Y:S01]  /*3680*/  FFMA.FTZ R177, R177, R179, R180 ;  /* 0x000000b3b1b17223 */ /* 0x000fe200000100b4 */
[----:B------:R-:W-:Y:S01]  /*3690*/  F2FP.F16.E4M3.UNPACK_B R179, R134.H1 ;  /* 0x00000086ffb3723e */ /* 0x000fe200030006ff */
[----:B------:R-:W-:-:S04]  /*36a0*/  IMAD.MOV.U32 R134, RZ, RZ, R40 ;  /* 0x000000ffff867224 */ /* 0x000fc800078e0028 */
[--C-:B------:R-:W-:Y:S02]  /*36b0*/  HADD2.F32 R40, -RZ, R179.reuse.H1_H1 ;  /* 0x300000b3ff287230 */ /* 0x100fe40000004100 */
[----:B------:R-:W-:-:S03]  /*36c0*/  HADD2.F32 R179, -RZ, R179.H0_H0 ;  /* 0x200000b3ffb37230 */ /* 0x000fc60000004100 */
[CC--:B------:R-:W-:Y:S02]  /*36d0*/  FMUL.FTZ R180, R40.reuse, R178.reuse ;  /* 0x000000b228b47220 */ /* 0x0c0fe40000410000 */
[C---:B------:R-:W-:Y:S02]  /*36e0*/  FMUL.FTZ R181, R179.reuse, R178 ;  /* 0x000000b2b3b57220 */ /* 0x040fe40000410000 */
[-C--:B------:R-:W-:Y:S01]  /*36f0*/  FFMA.FTZ R178, R179, R41.reuse, -R180 ;  /* 0x00000029b3b27223 */ /* 0x080fe200000108b4 */
[----:B------:R-:W-:Y:S02]  /*3700*/  HADD2.F32 R180, -RZ, R167.H1_H1 ;  /* 0x300000a7ffb47230 */ /* 0x000fe40000004100 */
[----:B------:R-:W-:Y:S01]  /*3710*/  FFMA.FTZ R179, R40, R41, R181 ;  /* 0x0000002928b37223 */ /* 0x000fe200000100b5 */
[-C--:B------:R-:W-:Y:S01]  /*3720*/  F2FP.F16.E4M3.UNPACK_B R40, R134.reuse.H1 ;  /* 0x00000086ff28723e */ /* 0x080fe200030006ff */
[----:B------:R-:W-:Y:S01]  /*3730*/  HADD2.F32 R181, -RZ, R176.H1_H1 ;  /* 0x300000b0ffb57230 */ /* 0x000fe20000004100 */
[----:B------:R-:W-:-:S02]  /*3740*/  F2FP.F16.E4M3.UNPACK_B R134, R134 ;  /* 0x00000086ff86723e */ /* 0x000fc400020006ff */
[----:B------:R-:W-:Y:S01]  /*3750*/  F2FP.SATFINITE.E4M3.F32.PACK_AB_MERGE_C R178, R179, R178, RZ ;  /* 0x000000b2b3b2723e */ /* 0x000fe200048070ff */
[--C-:B------:R-:W-:Y:S02]  /*3760*/  HADD2.F32 R41, -RZ, R40.reuse.H1_H1 ;  /* 0x30000028ff297230 */ /* 0x100fe40000004100 */
[----:B------:R-:W-:Y:S01]  /*3770*/  HADD2.F32 R40, -RZ, R40.H0_H0 ;  /* 0x20000028ff287230 */ /* 0x000fe20000004100 */
[----:B------:R-:W-:Y:S01]  /*3780*/  F2FP.SATFINITE.E4M3.F32.PACK_AB_MERGE_C R136, R177, R136, R178 ;  /* 0x00000088b188723e */ /* 0x000fe200048070b2 */
[----:B------:R-:W-:Y:S02]  /*3790*/  HADD2.F32 R179, -RZ, R167.H0_H0 ;  /* 0x200000a7ffb37230 */ /* 0x000fe40000004100 */
[-C--:B------:R-:W-:Y:S01]  /*37a0*/  FMUL.FTZ R183, R41, R181.reuse ;  /* 0x000000b529b77220 */ /* 0x080fe20000410000 */
[----:B------:R-:W-:Y:S01]  /*37b0*/  SHF.R.U32.HI R177, RZ, 0x8, R137 ;  /* 0x00000008ffb17819 */ /* 0x000fe20000011689 */
[----:B------:R-:W-:Y:S01]  /*37c0*/  FMUL.FTZ R182, R40, R181 ;  /* 0x000000b528b67220 */ /* 0x000fe20000410000 */
[----:B------:R-:W-:-:S02]  /*37d0*/  HADD2.F32 R181, -RZ, R176.H0_H0 ;  /* 0x200000b0ffb57230 */ /* 0x000fc40000004100 */
[-C--:B------:R-:W-:Y:S01]  /*37e0*/  FFMA.FTZ R40, R40, R180.reuse, -R183 ;  /* 0x000000b428287223 */ /* 0x080fe200000108b7 */
[--C-:B------:R-:W-:Y:S02]  /*37f0*/  HADD2.F32 R176, -RZ, R134.reuse.H1_H1 ;  /* 0x30000086ffb07230 */ /* 0x100fe40000004100 */
[----:B------:R-:W-:Y:S01]  /*3800*/  FFMA.FTZ R41, R41, R180, R182 ;  /* 0x000000b429297223 */ /* 0x000fe200000100b6 */
[----:B------:R-:W-:Y:S01]  /*3810*/  HADD2.F32 R134, -RZ, R134.H0_H0 ;  /* 0x20000086ff867230 */ /* 0x000fe20000004100 */
[----:B------:R-:W-:Y:S01]  /*3820*/  SHF.R.U32.HI R180, RZ, 0x8, R135 ;  /* 0x00000008ffb47819 */ /* 0x000fe20000011687 */
[-C--:B------:R-:W-:Y:S01]  /*3830*/  FMUL.FTZ R167, R176, R181.reuse ;  /* 0x000000b5b0a77220 */ /* 0x080fe20000410000 */
[----:B------:R-:W-:Y:S02]  /*3840*/  LOP3.LUT R178, R137, 0xff0000ff, RZ, 0xc0, !PT ;  /* 0xff0000ff89b27812 */ /* 0x000fe400078ec0ff */
[C---:B------:R-:W-:Y:S01]  /*3850*/  FMUL.FTZ R181, R134.reuse, R181 ;  /* 0x000000b586b57220 */ /* 0x040fe20000410000 */
[----:B------:R-:W-:Y:S01]  /*3860*/  F2FP.SATFINITE.E4M3.F32.PACK_AB_MERGE_C R40, R41, R40, RZ ;  /* 0x000000282928723e */ /* 0x000fe200048070ff */
[----:B------:R-:W-:Y:S01]  /*3870*/  FFMA.FTZ R167, R134, R179, -R167 ;  /* 0x000000b386a77223 */ /* 0x000fe200000108a7 */
[----:B------:R-:W-:-:S02]  /*3880*/  IMAD.MOV.U32 R41, RZ, RZ, R136 ;  /* 0x000000ffff297224 */ /* 0x000fc400078e0088 */
[----:B------:R-:W-:Y:S01]  /*3890*/  FFMA.FTZ R134, R176, R179, R181 ;  /* 0x000000b3b0867223 */ /* 0x000fe200000100b5 */
[----:B------:R-:W-:Y:S01]  /*38a0*/  SHF.R.U32.HI R179, RZ, 0x10, R137 ;  /* 0x00000010ffb37819 */ /* 0x000fe20000011689 */
[----:B------:R-:W-:Y:S01]  /*38b0*/  IMAD.SHL.U32 R137, R177, 0x100, RZ ;  /* 0x00000100b1897824 */ /* 0x000fe200078e00ff */
[----:B------:R-:W-:Y:S01]  /*38c0*/  SHF.R.U32.HI R181, RZ, 0x10, R135 ;  /* 0x00000010ffb57819 */ /* 0x000fe20000011687 */
[----:B------:R-:W-:Y:S01]  /*38d0*/  IMAD.MOV.U32 R177, RZ, RZ, R43 ;  /* 0x000000ffffb17224 */ /* 0x000fe200078e002b */
[----:B------:R-:W-:Y:S01]  /*38e0*/  LOP3.LUT R176, R135, 0xff0000ff, RZ, 0xc0, !PT ;  /* 0xff0000ff87b07812 */ /* 0x000fe200078ec0ff */
[----:B------:R-:W-:Y:S01]  /*38f0*/  IMAD.SHL.U32 R135, R180, 0x100, RZ ;  /* 0x00000100b4877824 */ /* 0x000fe200078e00ff */
[----:B------:R-:W-:Y:S02]  /*3900*/  LOP3.LUT R178, R178, 0xff00, R137, 0xf8, !PT ;  /* 0x0000ff00b2b27812 */ /* 0x000fe400078ef889 */
[----:B------:R-:W-:Y:S02]  /*3910*/  SHF.L.U32 R137, R179, 0x10, RZ ;  /* 0x00000010b3897819 */ /* 0x000fe400000006ff */
[----:B------:R-:W-:Y:S01]  /*3920*/  LOP3.LUT R176, R176, 0xff00, R135, 0xf8, !PT ;  /* 0x0000ff00b0b07812 */ /* 0x000fe200078ef887 */
[----:B------:R-:W-:Y:S01]  /*3930*/  IMAD.U32 R135, R181, 0x10000, RZ ;  /* 0x00010000b5877824 */ /* 0x000fe200078e00ff */
[----:B------:R-:W-:-:S02]  /*3940*/  LOP3.LUT R137, R178, 0xff0000, R137, 0xf8, !PT ;  /* 0x00ff0000b2897812 */ /* 0x000fc400078ef889 */
[----:B------:R-:W-:Y:S02]  /*3950*/  F2FP.F16.E4M3.UNPACK_B R43, R177 ;  /* 0x000000b1ff2b723e */ /* 0x000fe400020006ff */
[----:B------:R-:W-:Y:S02]  /*3960*/  LOP3.LUT R135, R176, 0xff0000, R135, 0xf8, !PT ;  /* 0x00ff0000b0877812 */ /* 0x000fe400078ef887 */
[----:B------:R-:W-:Y:S01]  /*3970*/  F2FP.F16.E4M3.UNPACK_B R181, R137.H1 ;  /* 0x00000089ffb5723e */ /* 0x000fe200030006ff */
[--C-:B------:R-:W-:Y:S01]  /*3980*/  HADD2.F32 R179, -RZ, R43.reuse.H1_H1 ;  /* 0x3000002bffb37230 */ /* 0x100fe20000004100 */
[----:B------:R-:W-:Y:S01]  /*3990*/  F2FP.F16.E4M3.UNPACK_B R178, R135.H1 ;  /* 0x00000087ffb2723e */ /* 0x000fe200030006ff */
[----:B------:R-:W-:Y:S01]  /*39a0*/  HADD2.F32 R43, -RZ, R43.H0_H0 ;  /* 0x2000002bff2b7230 */ /* 0x000fe20000004100 */
[----:B------:R-:W-:Y:S01]  /*39b0*/  F2FP.SATFINITE.E4M3.F32.PACK_AB_MERGE_C R40, R134, R167, R40 ;  /* 0x000000a78628723e */ /* 0x000fe20004807028 */
[----:B------:R-:W-:Y:S02]  /*39c0*/  HADD2.F32 R176, -RZ, R181.H0_H0 ;  /* 0x200000b5ffb07230 */ /* 0x000fe40000004100 */
[----:B------:R-:W-:-:S02]  /*39d0*/  HADD2.F32 R180, -RZ, R178.H0_H0 ;  /* 0x200000b2ffb47230 */ /* 0x000fc40000004100 */
[----:B------:R-:W-:Y:S02]  /*39e0*/  HADD2.F32 R181, -RZ, R181.H1_H1 ;  /* 0x300000b5ffb57230 */ /* 0x000fe40000004100 */
[-C--:B------:R-:W-:Y:S01]  /*39f0*/  FMUL.FTZ R182, R179, R176.reuse ;  /* 0x000000b0b3b67220 */ /* 0x080fe20000410000 */
[C---:B------:R-:W-:Y:S01]  /*3a00*/  FMUL.FTZ R184, R43.reuse, R176 ;  /* 0x000000b02bb87220 */ /* 0x040fe20000410000 */
[----:B------:R-:W-:Y:S02]  /*3a10*/  HADD2.F32 R178, -RZ, R178.H1_H1 ;  /* 0x300000b2ffb27230 */ /* 0x000fe40000004100 */
[-C--:B------:R-:W-:Y:S01]  /*3a20*/  FFMA.FTZ R176, R43, R180.reuse, -R182 ;  /* 0x000000b42bb07223 */ /* 0x080fe200000108b6 */
[----:B------:R-:W-:Y:S01]  /*3a30*/  FFMA.FTZ R43, R179, R180, R184 ;  /* 0x000000b4b32b7223 */ /* 0x000fe200000100b8 */
[----:B------:R-:W-:Y:S01]  /*3a40*/  F2FP.F16.E4M3.UNPACK_B R179, R177.H1 ;  /* 0x000000b1ffb3723e */ /* 0x000fe200030006ff */
[----:B------:R-:W-:Y:S01]  /*3a50*/  IMAD.MOV.U32 R177, RZ, RZ, R42 ;  /* 0x000000ffffb17224 */ /* 0x000fe200078e002a */
[----:B------:R-:W-:-:S02]  /*3a60*/  F2FP.F16.E4M3.UNPACK_B R182, R137 ;  /* 0x00000089ffb6723e */ /* 0x000fc400020006ff */
[----:B------:R-:W-:Y:S01]  /*3a70*/  F2FP.F16.E4M3.UNPACK_B R137, R135 ;  /* 0x00000087ff89723e */ /* 0x000fe200020006ff */
[--C-:B------:R-:W-:Y:S02]  /*3a80*/  HADD2.F32 R180, -RZ, R179.reuse.H1_H1 ;  /* 0x300000b3ffb47230 */ /* 0x100fe40000004100 */
[----:B------:R-:W-:Y:S02]  /*3a90*/  HADD2.F32 R179, -RZ, R179.H0_H0 ;  /* 0x200000b3ffb37230 */ /* 0x000fe40000004100 */
[--C-:B------:R-:W-:Y:S02]  /*3aa0*/  HADD2.F32 R135, -RZ, R182.reuse.H1_H1 ;  /* 0x300000b6ff877230 */ /* 0x100fe40000004100 */
[-C--:B------:R-:W-:Y:S01]  /*3ab0*/  FMUL.FTZ R42, R180, R181.reuse ;  /* 0x000000b5b42a7220 */ /* 0x080fe20000410000 */
[----:B------:R-:W-:Y:S02]  /*3ac0*/  HADD2.F32 R182, -RZ, R182.H0_H0 ;  /* 0x200000b6ffb67230 */ /* 0x000fe40000004100 */
[C---:B------:R-:W-:Y:S01]  /*3ad0*/  FMUL.FTZ R181, R179.reuse, R181 ;  /* 0x000000b5b3b57220 */ /* 0x040fe20000410000 */
[----:B------:R-:W-:-:S03]  /*3ae0*/  FFMA.FTZ R42, R179, R178, -R42 ;  /* 0x000000b2b32a7223 */ /* 0x000fc6000001082a */
[----:B------:R-:W-:Y:S01]  /*3af0*/  FFMA.FTZ R179, R180, R178, R181 ;  /* 0x000000b2b4b37223 */ /* 0x000fe200000100b5 */
[-C--:B------:R-:W-:Y:S01]  /*3b00*/  F2FP.F16.E4M3.UNPACK_B R178, R177.reuse.H1 ;  /* 0x000000b1ffb2723e */ /* 0x080fe200030006ff */
[--C-:B------:R-:W-:Y:S01]  /*3b10*/  HADD2.F32 R181, -RZ, R137.reuse.H1_H1 ;  /* 0x30000089ffb57230 */ /* 0x100fe20000004100 */
[----:B------:R-:W-:Y:S01]  /*3b20*/  F2FP.F16.E4M3.UNPACK_B R177, R177 ;  /* 0x000000b1ffb1723e */ /* 0x000fe200020006ff */
[----:B------:R-:W-:Y:S01]  /*3b30*/  HADD2.F32 R137, -RZ, R137.H0_H0 ;  /* 0x20000089ff897230 */ /* 0x000fe20000004100 */
[----:B------:R-:W-:Y:S01]  /*3b40*/  F2FP.SATFINITE.E4M3.F32.PACK_AB_MERGE_C R179, R179, R42, RZ ;  /* 0x0000002ab3b3723e */ /* 0x000fe200048070ff */
[--C-:B------:R-:W-:Y:S02]  /*3b50*/  HADD2.F32 R180, -RZ, R178.reuse.H1_H1 ;  /* 0x300000b2ffb47230 */ /* 0x100fe40000004100 */
[----:B------:R-:W-:Y:S01]  /*3b60*/  HADD2.F32 R178, -RZ, R178.H0_H0 ;  /* 0x200000b2ffb27230 */ /* 0x000fe20000004100 */
[----:B------:R-:W-:Y:S02]  /*3b70*/  F2FP.SATFINITE.E4M3.F32.PACK_AB_MERGE_C R43, R43, R176, R179 ;  /* 0x000000b02b2b723e */ /* 0x000fe400048070b3 */
[----:B------:R-:W-:-:S02]  /*3b80*/  FMUL.FTZ R183, R180, R135 ;  /* 0x00000087b4b77220 */ /* 0x000fc40000410000 */
[C---:B------:R-:W-:Y:S02]  /*3b90*/  FMUL.FTZ R185, R178.reuse, R135 ;  /* 0x00000087b2b97220 */ /* 0x040fe40000410000 */
[-C--:B------:R-:W-:Y:S02]  /*3ba0*/  FFMA.FTZ R135, R178, R181.reuse, -R183 ;  /* 0x000000b5b2877223 */ /* 0x080fe400000108b7 */
[----:B------:R-:W-:Y:S01]  /*3bb0*/  FFMA.FTZ R178, R180, R181, R185 ;  /* 0x000000b5b4b27223 */ /* 0x000fe200000100b9 */
[--C-:B------:R-:W-:Y:S02]  /*3bc0*/  HADD2.F32 R180, -RZ, R177.reuse.H1_H1 ;  /* 0x300000b1ffb47230 */ /* 0x100fe40000004100 */
[----:B------:R-:W-:Y:S02]  /*3bd0*/  HADD2.F32 R177, -RZ, R177.H0_H0 ;  /* 0x200000b1ffb17230 */ /* 0x000fe40000004100 */
[----:B------:R-:W-:Y:S01]  /*3be0*/  F2FP.SATFINITE.E4M3.F32.PACK_AB_MERGE_C R135, R178, R135, RZ ;  /* 0x00000087b287723e */ /* 0x000fe200048070ff */
[----:B------:R-:W-:-:S02]  /*3bf0*/  FMUL.FTZ R184, R180, R182 ;  /* 0x000000b6b4b87220 */ /* 0x000fc40000410000 */
[C---:B------:R-:W-:Y:S02]  /*3c00*/  FMUL.FTZ R181, R177.reuse, R182 ;  /* 0x000000b6b1b57220 */ /* 0x040fe40000410000 */
[-C--:B------:R-:W-:Y:S02]  /*3c10*/  FFMA.FTZ R184, R177, R137.reuse, -R184 ;  /* 0x00000089b1b87223 */ /* 0x080fe400000108b8 */
[----:B------:R-:W-:-:S05]  /*3c20*/  FFMA.FTZ R181, R180, R137, R181 ;  /* 0x00000089b4b57223 */ /* 0x000fca00000100b5 */
[----:B------:R-:W-:-:S07]  /*3c30*/  F2FP.SATFINITE.E4M3.F32.PACK_AB_MERGE_C R42, R181, R184, R135 ;  /* 0x000000b8b52a723e */ /* 0x000fce0004807087 */
.L_x_494:
[----:B------:R-:W-:Y:S05]  /*3c40*/  BSYNC B3 ;  /* 0x0000000000037941 */ /* 0x000fea0003800000 */
.L_x_493:
[----:B-1----:R4:W-:Y:S02]  /*3c50*/  STG.E.128 desc[UR54][R48.64], R40 ;  /* 0x0000002830007986 */ /* 0x0029e4000c101d36 */
.L_x_492:
[----:B------:R-:W-:Y:S05]  /*3c60*/  BSYNC B2 ;  /* 0x0000000000027941 */ /* 0x000fea0003800000 */
.L_x_491:
[----:B------:R-:W-:Y:S01]  /*3c70*/  ISETP.NE.AND P2, PT, R35, RZ, PT ;  /* 0x000000ff2300720c */ /* 0x000fe20003f45270 */
[----:B------:R-:W-:-:S12]  /*3c80*/  BSSY B2, `(.L_x_495) ;  /* 0x0000072000027945 */ /* 0x000fd80003800000 */
[----:B------:R-:W-:Y:S05]  /*3c90*/  @!P2 BRA `(.L_x_496) ;  /* 0x0000000400c0a947 */ /* 0x000fea0003800000 */
[----:B012-4-:R0:W1:Y:S01]  /*3ca0*/  LDS.128 R40, [R46+0x1a400] ;  /* 0x01a400002e287984 */ /* 0x0170620000000c00 */
[----:B------:R-:W-:Y:S01]  /*3cb0*/  ISETP.GE.AND P2, PT, R171, R131, PT ;  /* 0x00000083ab00720c */ /* 0x000fe20003f46270 */
[----:B------:R-:W-:-:S12]  /*3cc0*/  BSSY B3, `(.L_x_497) ;  /* 0x000006c000037945 */ /* 0x000fd80003800000 */
[----:B0-----:R-:W-:Y:S05]  /*3cd0*/  @P2 BRA `(.L_x_498) ;  /* 0x0000000400a82947 */ /* 0x001fea0003800000 */
[----:B-1----:R-:W-:Y:S01]  /*3ce0*/  IMAD.MOV.U32 R122, RZ, RZ, R41 ;  /* 0x000000ffff7a7224 */ /* 0x002fe200078e0029 */
[----:B------:R-:W-:Y:S02]  /*3cf0*/  F2FP.F16.E4M3.UNPACK_B R135, R166.H1 ;  /* 0x000000a6ff87723e */ /* 0x000fe400030006ff */
[----:B------:R-:W-:Y:S02]  /*3d00*/  F2FP.F16.E4M3.UNPACK_B R136, R165.H1 ;  /* 0x000000a5ff88723e */ /* 0x000fe400030006ff */
[-C--:B------:R-:W-:Y:S01]  /*3d10*/  F2FP.F16.E4M3.UNPACK_B R41, R122.reuse ;  /* 0x0000007aff29723e */ /* 0x080fe200020006ff */
[----:B------:R-:W-:Y:S01]  /*3d20*/  HADD2.F32 R137, -RZ, R135.H0_H0 ;  /* 0x20000087ff897230 */ /* 0x000fe20000004100 */
[----:B------:R-:W-:Y:S01]  /*3d30*/  F2FP.F16.E4M3.UNPACK_B R122, R122.H1 ;  /* 0x0000007aff7a723e */ /* 0x000fe200030006ff */
[----:B------:R-:W-:Y:S01]  /*3d40*/  HADD2.F32 R134, -RZ, R136.H0_H0 ;  /* 0x20000088ff867230 */ /* 0x000fe20000004100 */
[----:B------:R-:W-:Y:S01]  /*3d50*/  F2FP.F16.E4M3.UNPACK_B R166, R166 ;  /* 0x000000a6ffa6723e */ /* 0x000fe200020006ff */
[----:B------:R-:W-:-:S02]  /*3d60*/  HADD2.F32 R94, -RZ, R41.H1_H1 ;  /* 0x30000029ff5e7230 */ /* 0x000fc40000004100 */
[----:B------:R-:W-:Y:S02]  /*3d70*/  HADD2.F32 R41, -RZ, R41.H0_H0 ;  /* 0x20000029ff297230 */ /* 0x000fe40000004100 */
[----:B------:R-:W-:Y:S02]  /*3d80*/  HADD2.F32 R136, -RZ, R136.H1_H1 ;  /* 0x30000088ff887230 */ /* 0x000fe40000004100 */
[CC--:B------:R-:W-:Y:S01]  /*3d90*/  FMUL.FTZ R176, R94.reuse, R137.reuse ;  /* 0x000000895eb07220 */ /* 0x0c0fe20000410000 */
[--C-:B------:R-:W-:Y:S02]  /*3da0*/  HADD2.F32 R167, -RZ, R166.reuse.H1_H1 ;  /* 0x300000a6ffa77230 */ /* 0x100fe40000004100 */
[C---:B------:R-:W-:Y:S01]  /*3db0*/  FMUL.FTZ R137, R41.reuse, R137 ;  /* 0x0000008929897220 */ /* 0x040fe20000410000 */
[----:B------:R-:W-:Y:S02]  /*3dc0*/  HADD2.F32 R166, -RZ, R166.H0_H0 ;  /* 0x200000a6ffa67230 */ /* 0x000fe40000004100 */
[-C--:B------:R-:W-:Y:S01]  /*3dd0*/  FFMA.FTZ R41, R41, R134.reuse, -R176 ;  /* 0x0000008629297223 */ /* 0x080fe200000108b0 */
[----:B------:R-:W-:Y:S01]  /*3de0*/  FFMA.FTZ R94, R94, R134, R137 ;  /* 0x000000865e5e7223 */ /* 0x000fe20000010089 */
[----:B------:R-:W-:Y:S01]  /*3df0*/  MOV R134, R40 ;  /* 0x0000002800867202 */ /* 0x000fe20000000f00 */
[----:B------:R-:W-:-:S02]  /*3e00*/  HADD2.F32 R40, -RZ, R135.H1_H1 ;  /* 0x30000087ff287230 */ /* 0x000fc40000004100 */
[--C-:B------:R-:W-:Y:S02]  /*3e10*/  HADD2.F32 R135, -RZ, R122.reuse.H1_H1 ;  /* 0x3000007aff877230 */ /* 0x100fe40000004100 */
[----:B------:R-:W-:-:S03]  /*3e20*/  HADD2.F32 R122, -RZ, R122.H0_H0 ;  /* 0x2000007aff7a7230 */ /* 0x000fc60000004100 */
[CC--:B------:R-:W-:Y:S02]  /*3e30*/  FMUL.FTZ R137, R135.reuse, R40.reuse ;  /* 0x0000002887897220 */ /* 0x0c0fe40000410000 */
[C---:B------:R-:W-:Y:S02]  /*3e40*/  FMUL.FTZ R176, R122.reuse, R40 ;  /* 0x000000287ab07220 */ /* 0x040fe40000410000 */
[----:B------:R-:W-:Y:S01]  /*3e50*/  FFMA.FTZ R40, R122, R136, -R137 ;  /* 0x000000887a287223 */ /* 0x000fe20000010889 */
[----:B------:R-:W-:Y:S01]  /*3e60*/  F2FP.F16.E4M3.UNPACK_B R122, R134.H1 ;  /* 0x00000086ff7a723e */ /* 0x000fe200030006ff */
[----:B------:R-:W-:Y:S01]  /*3e70*/  FFMA.FTZ R135, R135, R136, R176 ;  /* 0x0000008887877223 */ /* 0x000fe200000100b0 */
[----:B------:R-:W-:Y:S02]  /*3e80*/  F2FP.F16.E4M3.UNPACK_B R136, R165 ;  /* 0x000000a5ff88723e */ /* 0x000fe400020006ff */
[----:B------:R-:W-:Y:S01]  /*3e90*/  F2FP.F16.E4M3.UNPACK_B R134, R134 ;  /* 0x00000086ff86723e */ /* 0x000fe200020006ff */
[--C-:B------:R-:W-:Y:S01]  /*3ea0*/  HADD2.F32 R137, -RZ, R122.reuse.H1_H1 ;  /* 0x3000007aff897230 */ /* 0x100fe20000004100 */
[----:B------:R-:W-:Y:S01]  /*3eb0*/  F2FP.SATFINITE.E4M3.F32.PACK_AB_MERGE_C R40, R135, R40, RZ ;  /* 0x000000288728723e */ /* 0x000fe200048070ff */
[----:B------:R-:W-:-:S02]  /*3ec0*/  HADD2.F32 R122, -RZ, R122.H0_H0 ;  /* 0x2000007aff7a7230 */ /* 0x000fc40000004100 */
[--C-:B------:R-:W-:Y:S02]  /*3ed0*/  HADD2.F32 R165, -RZ, R136.reuse.H1_H1 ;  /* 0x30000088ffa57230 */ /* 0x100fe40000004100 */
[CC--:B------:R-:W-:Y:S01]  /*3ee0*/  FMUL.FTZ R177, R137.reuse, R167.reuse ;  /* 0x000000a789b17220 */ /* 0x0c0fe20000410000 */
[----:B------:R-:W-:Y:S02]  /*3ef0*/  HADD2.F32 R136, -RZ, R136.H0_H0 ;  /* 0x20000088ff887230 */ /* 0x000fe40000004100 */
[----:B------:R-:W-:Y:S01]  /*3f00*/  FMUL.FTZ R176, R122, R167 ;  /* 0x000000a77ab07220 */ /* 0x000fe20000410000 */
[----:B------:R-:W-:Y:S01]  /*3f10*/  F2FP.SATFINITE.E4M3.F32.PACK_AB_MERGE_C R41, R94, R41, R40 ;  /* 0x000000295e29723e */ /* 0x000fe20004807028 */
[-C--:B------:R-:W-:Y:S01]  /*3f20*/  FFMA.FTZ R122, R122, R165.reuse, -R177 ;  /* 0x000000a57a7a7223 */ /* 0x080fe200000108b1 */
[--C-:B------:R-:W-:Y:S01]  /*3f30*/  SHF.R.U32.HI R177, RZ, 0x8, R95.reuse ;  /* 0x00000008ffb17819 */ /* 0x100fe2000001165f */
[----:B------:R-:W-:Y:S01]  /*3f40*/  FFMA.FTZ R137, R137, R165, R176 ;  /* 0x000000a589897223 */ /* 0x000fe200000100b0 */
[--C-:B------:R-:W-:Y:S01]  /*3f50*/  HADD2.F32 R165, -RZ, R134.reuse.H1_H1 ;  /* 0x30000086ffa57230 */ /* 0x100fe20000004100 */
[----:B------:R-:W-:Y:S01]  /*3f60*/  SHF.R.U32.HI R176, RZ, 0x10, R95 ;  /* 0x00000010ffb07819 */ /* 0x000fe2000001165f */
[----:B------:R-:W-:-:S02]  /*3f70*/  HADD2.F32 R134, -RZ, R134.H0_H0 ;  /* 0x20000086ff867230 */ /* 0x000fc40000004100 */
[----:B------:R-:W-:Y:S01]  /*3f80*/  F2FP.SATFINITE.E4M3.F32.PACK_AB_MERGE_C R122, R137, R122, RZ ;  /* 0x0000007a897a723e */ /* 0x000fe200048070ff */
[CC--:B------:R-:W-:Y:S02]  /*3f90*/  FMUL.FTZ R167, R165.reuse, R166.reuse ;  /* 0x000000a6a5a77220 */ /* 0x0c0fe40000410000 */
[C---:B------:R-:W-:Y:S02]  /*3fa0*/  FMUL.FTZ R166, R134.reuse, R166 ;  /* 0x000000a686a67220 */ /* 0x040fe40000410000 */
[-C--:B------:R-:W-:Y:S01]  /*3fb0*/  FFMA.FTZ R134, R134, R136.reuse, -R167 ;  /* 0x0000008886867223 */ /* 0x080fe200000108a7 */
[--C-:B------:R-:W-:Y:S01]  /*3fc0*/  SHF.R.U32.HI R167, RZ, 0x8, R123.reuse ;  /* 0x00000008ffa77819 */ /* 0x100fe2000001167b */
[----:B------:R-:W-:Y:S01]  /*3fd0*/  FFMA.FTZ R165, R165, R136, R166 ;  /* 0x00000088a5a57223 */ /* 0x000fe200000100a6 */
[----:B------:R-:W-:Y:S02]  /*3fe0*/  LOP3.LUT R136, R123, 0xff0000ff, RZ, 0xc0, !PT ;  /* 0xff0000ff7b887812 */ /* 0x000fe400078ec0ff */
[----:B------:R-:W-:Y:S01]  /*3ff0*/  SHF.R.U32.HI R166, RZ, 0x10, R123 ;  /* 0x00000010ffa67819 */ /* 0x000fe2000001167b */
[----:B------:R-:W-:Y:S01]  /*4000*/  IMAD.SHL.U32 R167, R167, 0x100, RZ ;  /* 0x00000100a7a77824 */ /* 0x000fe200078e00ff */
[----:B------:R-:W-:-:S02]  /*4010*/  LOP3.LUT R123, R95, 0xff0000ff, RZ, 0xc0, !PT ;  /* 0xff0000ff5f7b7812 */ /* 0x000fc400078ec0ff */
[----:B------:R-:W-:Y:S01]  /*4020*/  F2FP.SATFINITE.E4M3.F32.PACK_AB_MERGE_C R40, R165, R134, R122 ;  /* 0x00000086a528723e */ /* 0x000fe2000480707a */
[----:B------:R-:W-:Y:S01]  /*4030*/  IMAD.U32 R166, R166, 0x10000, RZ ;  /* 0x00010000a6a67824 */ /* 0x000fe200078e00ff */
[----:B------:R-:W-:Y:S01]  /*4040*/  LOP3.LUT R167, R136, 0xff00, R167, 0xf8, !PT ;  /* 0x0000ff0088a77812 */ /* 0x000fe200078ef8a7 */
[----:B------:R-:W-:-:S05]  /*4050*/  IMAD.SHL.U32 R136, R177, 0x100, RZ ;  /* 0x00000100b1887824 */ /* 0x000fca00078e00ff */
[----:B------:R-:W-:Y:S01]  /*4060*/  LOP3.LUT R95, R123, 0xff00, R136, 0xf8, !PT ;  /* 0x0000ff007b5f7812 */ /* 0x000fe200078ef888 */
[----:B------:R-:W-:Y:S01]  /*4070*/  IMAD.U32 R136, R176, 0x10000, RZ ;  /* 0x00010000b0887824 */ /* 0x000fe200078e00ff */
[----:B------:R-:W-:Y:S02]  /*4080*/  LOP3.LUT R123, R167, 0xff0000, R166, 0xf8, !PT ;  /* 0x00ff0000a77b7812 */ /* 0x000fe400078ef8a6 */
[----:B------:R-:W-:Y:S02]  /*4090*/  MOV R166, R43 ;  /* 0x0000002b00a67202 */ /* 0x000fe40000000f00 */
[----:B------:R-:W-:Y:S02]  /*40a0*/  LOP3.LUT R95, R95, 0xff0000, R136, 0xf8, !PT ;  /* 0x00ff00005f5f7812 */ /* 0x000fe400078ef888 */
[----:B------:R-:W-:Y:S02]  /*40b0*/  F2FP.F16.E4M3.UNPACK_B R43, R166 ;  /* 0x000000a6ff2b723e */ /* 0x000fe400020006ff */
[----:B------:R-:W-:-:S02]  /*40c0*/  F2FP.F16.E4M3.UNPACK_B R176, R123.H1 ;  /* 0x0000007bffb0723e */ /* 0x000fc400030006ff */
[----:B------:R-:W-:Y:S01]  /*40d0*/  F2FP.F16.E4M3.UNPACK_B R177, R95.H1 ;  /* 0x0000005fffb1723e */ /* 0x000fe200030006ff */
[--C-:B------:R-:W-:Y:S02]  /*40e0*/  HADD2.F32 R136, -RZ, R43.reuse.H1_H1 ;  /* 0x3000002bff887230 */ /* 0x100fe40000004100 */
[----:B------:R-:W-:Y:S02]  /*40f0*/  HADD2.F32 R178, -RZ, R176.H0_H0 ;  /* 0x200000b0ffb27230 */ /* 0x000fe40000004100 */
[----:B------:R-:W-:Y:S02]  /*4100*/  HADD2.F32 R43, -RZ, R43.H0_H0 ;  /* 0x2000002bff2b7230 */ /* 0x000fe40000004100 */
[--C-:B------:R-:W-:Y:S02]  /*4110*/  HADD2.F32 R167, -RZ, R177.reuse.H0_H0 ;  /* 0x200000b1ffa77230 */ /* 0x100fe40000004100 */
[----:B------:R-:W-:Y:S01]  /*4120*/  FMUL.FTZ R180, R136, R178 ;  /* 0x000000b288b47220 */ /* 0x000fe20000410000 */
[----:B------:R-:W-:-:S02]  /*4130*/  HADD2.F32 R177, -RZ, R177.H1_H1 ;  /* 0x300000b1ffb17230 */ /* 0x000fc40000004100 */
[C---:B------:R-:W-:Y:S01]  /*4140*/  FMUL.FTZ R179, R43.reuse, R178 ;  /* 0x000000b22bb37220 */ /* 0x040fe20000410000 */
[----:B------:R-:W-:-:S03]  /*4150*/  FFMA.FTZ R43, R43, R167, -R180 ;  /* 0x000000a72b2b7223 */ /* 0x000fc600000108b4 */
[----:B------:R-:W-:Y:S01]  /*4160*/  FFMA.FTZ R136, R136, R167, R179 ;  /* 0x000000a788887223 */ /* 0x000fe200000100b3 */
[----:B------:R-:W-:Y:S01]  /*4170*/  F2FP.F16.E4M3.UNPACK_B R167, R166.H1 ;  /* 0x000000a6ffa7723e */ /* 0x000fe200030006ff */
[----:B------:R-:W-:Y:S02]  /*4180*/  IMAD.MOV.U32 R166, RZ, RZ, R42 ;  /* 0x000000ffffa67224 */ /* 0x000fe400078e002a */
[----:B------:R-:W-:Y:S02]  /*4190*/  HADD2.F32 R42, -RZ, R176.H1_H1 ;  /* 0x300000b0ff2a7230 */ /* 0x000fe40000004100 */
[--C-:B------:R-:W-:Y:S02]  /*41a0*/  HADD2.F32 R176, -RZ, R167.reuse.H1_H1 ;  /* 0x300000a7ffb07230 */ /* 0x100fe40000004100 */
[----:B------:R-:W-:-:S03]  /*41b0*/  HADD2.F32 R167, -RZ, R167.H0_H0 ;  /* 0x200000a7ffa77230 */ /* 0x000fc60000004100 */
[CC--:B------:R-:W-:Y:S02]  /*41c0*/  FMUL.FTZ R178, R176.reuse, R42.reuse ;  /* 0x0000002ab0b27220 */ /* 0x0c0fe40000410000 */
[C---:B------:R-:W-:Y:S02]  /*41d0*/  FMUL.FTZ R179, R167.reuse, R42 ;  /* 0x0000002aa7b37220 */ /* 0x040fe40000410000 */
[-C--:B------:R-:W-:Y:S02]  /*41e0*/  FFMA.FTZ R42, R167, R177.reuse, -R178 ;  /* 0x000000b1a72a7223 */ /* 0x080fe400000108b2 */
[----:B------:R-:W-:Y:S01]  /*41f0*/  FFMA.FTZ R167, R176, R177, R179 ;  /* 0x000000b1b0a77223 */ /* 0x000fe200000100b3 */
[----:B------:R-:W-:Y:S02]  /*4200*/  F2FP.F16.E4M3.UNPACK_B R179, R123 ;  /* 0x0000007bffb3723e */ /* 0x000fe400020006ff */
[-C--:B------:R-:W-:Y:S02]  /*4210*/  F2FP.F16.E4M3.UNPACK_B R123, R166.reuse.H1 ;  /* 0x000000a6ff7b723e */ /* 0x080fe400030006ff */
[----:B------:R-:W-:Y:S01]  /*4220*/  F2FP.F16.E4M3.UNPACK_B R177, R95 ;  /* 0x0000005fffb1723e */ /* 0x000fe200020006ff */
[----:B------:R-:W-:Y:S01]  /*4230*/  HADD2.F32 R95, -RZ, R179.H1_H1 ;  /* 0x300000b3ff5f7230 */ /* 0x000fe20000004100 */
[----:B------:R-:W-:Y:S01]  /*4240*/  F2FP.F16.E4M3.UNPACK_B R166, R166 ;  /* 0x000000a6ffa6723e */ /* 0x000fe200020006ff */
[--C-:B------:R-:W-:Y:S01]  /*4250*/  HADD2.F32 R176, -RZ, R123.reuse.H1_H1 ;  /* 0x3000007bffb07230 */ /* 0x100fe20000004100 */
[----:B------:R-:W-:Y:S01]  /*4260*/  F2FP.SATFINITE.E4M3.F32.PACK_AB_MERGE_C R167, R167, R42, RZ ;  /* 0x0000002aa7a7723e */ /* 0x000fe200048070ff */
[----:B------:R-:W-:-:S02]  /*4270*/  HADD2.F32 R123, -RZ, R123.H0_H0 ;  /* 0x2000007bff7b7230 */ /* 0x000fc40000004100 */
[----:B------:R-:W-:Y:S02]  /*4280*/  HADD2.F32 R178, -RZ, R177.H1_H1 ;  /* 0x300000b1ffb27230 */ /* 0x000fe40000004100 */
[CC--:B------:R-:W-:Y:S01]  /*4290*/  FMUL.FTZ R180, R176.reuse, R95.reuse ;  /* 0x0000005fb0b47220 */ /* 0x0c0fe20000410000 */
[----:B------:R-:W-:Y:S02]  /*42a0*/  HADD2.F32 R179, -RZ, R179.H0_H0 ;  /* 0x200000b3ffb37230 */ /* 0x000fe40000004100 */
[C---:B------:R-:W-:Y:S01]  /*42b0*/  FMUL.FTZ R181, R123.reuse, R95 ;  /* 0x0000005f7bb57220 */ /* 0x040fe20000410000 */
[----:B------:R-:W-:Y:S02]  /*42c0*/  HADD2.F32 R177, -RZ, R177.H0_H0 ;  /* 0x200000b1ffb17230 */ /* 0x000fe40000004100 */
[-C--:B------:R-:W-:Y:S01]  /*42d0*/  FFMA.FTZ R95, R123, R178.reuse, -R180 ;  /* 0x000000b27b5f7223 */ /* 0x080fe200000108b4 */
[--C-:B------:R-:W-:Y:S02]  /*42e0*/  HADD2.F32 R123, -RZ, R166.reuse.H1_H1 ;  /* 0x300000a6ff7b7230 */ /* 0x100fe40000004100 */
[----:B------:R-:W-:Y:S01]  /*42f0*/  FFMA.FTZ R178, R176, R178, R181 ;  /* 0x000000b2b0b27223 */ /* 0x000fe200000100b5 */
[----:B------:R-:W-:Y:S01]  /*4300*/  HADD2.F32 R166, -RZ, R166.H0_H0 ;  /* 0x200000a6ffa67230 */ /* 0x000fe20000004100 */
[----:B------:R-:W-:Y:S01]  /*4310*/  F2FP.SATFINITE.E4M3.F32.PACK_AB_MERGE_C R43, R136, R43, R167 ;  /* 0x0000002b882b723e */ /* 0x000fe200048070a7 */
[----:B------:R-:W-:-:S02]  /*4320*/  FMUL.FTZ R181, R123, R179 ;  /* 0x000000b37bb57220 */ /* 0x000fc40000410000 */
[----:B------:R-:W-:Y:S01]  /*4330*/  F2FP.SATFINITE.E4M3.F32.PACK_AB_MERGE_C R95, R178, R95, RZ ;  /* 0x0000005fb25f723e */ /* 0x000fe200048070ff */
[C---:B------:R-:W-:Y:S01]  /*4340*/  FMUL.FTZ R176, R166.reuse, R179 ;  /* 0x000000b3a6b07220 */ /* 0x040fe20000410000 */
[----:B------:R-:W-:-:S03]  /*4350*/  FFMA.FTZ R181, R166, R177, -R181 ;  /* 0x000000b1a6b57223 */ /* 0x000fc600000108b5 */
[----:B------:R-:W-:-:S05]  /*4360*/  FFMA.FTZ R176, R123, R177, R176 ;  /* 0x000000b17bb07223 */ /* 0x000fca00000100b0 */
[----:B------:R-:W-:-:S07]  /*4370*/  F2FP.SATFINITE.E4M3.F32.PACK_AB_MERGE_C R42, R176, R181, R95 ;  /* 0x000000b5b02a723e */ /* 0x000fce000480705f */
.L_x_498:
[----:B------:R-:W-:Y:S05]  /*4380*/  BSYNC B3 ;  /* 0x0000000000037941 */ /* 0x000fea0003800000 */
.L_x_497:
[----:B-1----:R0:W-:Y:S02]  /*4390*/  STG.E.128 desc[UR54][R48.64+0x20], R40 ;  /* 0x0000202830007986 */ /* 0x0021e4000c101d36 */
.L_x_496:
[----:B------:R-:W-:Y:S05]  /*43a0*/  BSYNC B2 ;  /* 0x0000000000027941 */ /* 0x000fea0003800000 */
.L_x_495:
[----:B------:R-:W-:Y:S01]  /*43b0*/  ISETP.NE.AND P2, PT, R36, RZ, PT ;  /* 0x000000ff2400720c */ /* 0x000fe20003f45270 */
[----:B------:R-:W-:-:S12]  /*43c0*/  BSSY B2, `(.L_x_499) ;  /* 0x000006f000027945 */ /* 0x000fd80003800000 */
[----:B------:R-:W-:Y:S05]  /*43d0*/  @!P2 BRA `(.L_x_500) ;  /* 0x0000000400b4a947 */ /* 0x000fea0003800000 */
[----:B012-4-:R0:W1:Y:S01]  /*43e0*/  LDS.128 R40, [R47+0x1cc00] ;  /* 0x01cc00002f287984 */ /* 0x0170620000000c00 */
[----:B------:R-:W-:Y:S01]  /*43f0*/  ISETP.GE.AND P2, PT, R170, R131, PT ;  /* 0x00000083aa00720c */ /* 0x000fe20003f46270 */
[----:B------:R-:W-:-:S12]  /*4400*/  BSSY B3, `(.L_x_501) ;  /* 0x0000069000037945 */ /* 0x000fd80003800000 */
[----:B0-----:R-:W-:Y:S05]  /*4410*/  @P2 BRA `(.L_x_502) ;  /* 0x00000004009c2947 */ /* 0x001fea0003800000 */
[----:B------:R-:W-:Y:S02]  /*4420*/  SHF.R.U32.HI R86, RZ, 0x8, R87 ;  /* 0x00000008ff567819 */ /* 0x000fe40000011657 */
[--C-:B------:R-:W-:Y:S02]  /*4430*/  SHF.R.U32.HI R92, RZ, 0x8, R93.reuse ;  /* 0x00000008ff5c7819 */ /* 0x100fe4000001165d */
[----:B------:R-:W-:Y:S01]  /*4440*/  SHF.R.U32.HI R95, RZ, 0x10, R93 ;  /* 0x00000010ff5f7819 */ /* 0x000fe2000001165d */
[----:B------:R-:W-:Y:S01]  /*4450*/  IMAD.SHL.U32 R86, R86, 0x100, RZ ;  /* 0x0000010056567824 */ /* 0x000fe200078e00ff */
[----:B------:R-:W-:Y:S01]  /*4460*/  LOP3.LUT R94, R93, 0xff0000ff, RZ, 0xc0, !PT ;  /* 0xff0000ff5d5e7812 */ /* 0x000fe200078ec0ff */
[----:B------:R-:W-:Y:S01]  /*4470*/  IMAD.SHL.U32 R93, R92, 0x100, RZ ;  /* 0x000001005c5d7824 */ /* 0x000fe200078e00ff */
[----:B------:R-:W-:Y:S01]  /*4480*/  SHF.R.U32.HI R123, RZ, 0x10, R87 ;  /* 0x00000010ff7b7819 */ /* 0x000fe20000011657 */
[----:B-1----:R-:W-:Y:S01]  /*4490*/  IMAD.MOV.U32 R92, RZ, RZ, R40 ;  /* 0x000000ffff5c7224 */ /* 0x002fe200078e0028 */
[----:B------:R-:W-:-:S02]  /*44a0*/  LOP3.LUT R87, R87, 0xff0000ff, RZ, 0xc0, !PT ;  /* 0xff0000ff57577812 */ /* 0x000fc400078ec0ff */
[----:B------:R-:W-:Y:S01]  /*44b0*/  LOP3.LUT R122, R94, 0xff00, R93, 0xf8, !PT ;  /* 0x0000ff005e7a7812 */ /* 0x000fe200078ef85d */
[----:B------:R-:W-:Y:S01]  /*44c0*/  IMAD.U32 R93, R95, 0x10000, RZ ;  /* 0x000100005f5d7824 */ /* 0x000fe200078e00ff */
[----:B------:R-:W-:Y:S02]  /*44d0*/  LOP3.LUT R87, R87, 0xff00, R86, 0xf8, !PT ;  /* 0x0000ff0057577812 */ /* 0x000fe400078ef856 */
[----:B------:R-:W-:Y:S02]  /*44e0*/  SHF.L.U32 R86, R123, 0x10, RZ ;  /* 0x000000107b567819 */ /* 0x000fe400000006ff */
[----:B------:R-:W-:Y:S02]  /*44f0*/  F2FP.F16.E4M3.UNPACK_B R94, R162.H1 ;  /* 0x000000a2ff5e723e */ /* 0x000fe400030006ff */
[----:B------:R-:W-:Y:S02]  /*4500*/  F2FP.F16.E4M3.UNPACK_B R40, R41 ;  /* 0x00000029ff28723e */ /* 0x000fe400020006ff */
[----:B------:R-:W-:Y:S01]  /*4510*/  LOP3.LUT R86, R87, 0xff0000, R86, 0xf8, !PT ;  /* 0x00ff000057567812 */ /* 0x000fe200078ef856 */
[----:B------:R-:W-:Y:S01]  /*4520*/  HADD2.F32 R134, -RZ, R94.H0_H0 ;  /* 0x2000005eff867230 */ /* 0x000fe20000004100 */
[----:B------:R-:W-:Y:S01]  /*4530*/  LOP3.LUT R87, R122, 0xff0000, R93, 0xf8, !PT ;  /* 0x00ff00007a577812 */ /* 0x000fe200078ef85d */
[--C-:B------:R-:W-:Y:S01]  /*4540*/  HADD2.F32 R93, -RZ, R40.reuse.H1_H1 ;  /* 0x30000028ff5d7230 */ /* 0x100fe20000004100 */
[----:B------:R-:W-:Y:S01]  /*4550*/  F2FP.F16.E4M3.UNPACK_B R122, R161.H1 ;  /* 0x000000a1ff7a723e */ /* 0x000fe200030006ff */
[----:B------:R-:W-:Y:S01]  /*4560*/  HADD2.F32 R40, -RZ, R40.H0_H0 ;  /* 0x20000028ff287230 */ /* 0x000fe20000004100 */
[----:B------:R-:W-:Y:S01]  /*4570*/  F2FP.F16.E4M3.UNPACK_B R41, R41.H1 ;  /* 0x00000029ff29723e */ /* 0x000fe200030006ff */
[----:B------:R-:W-:-:S02]  /*4580*/  HADD2.F32 R135, -RZ, R94.H1_H1 ;  /* 0x3000005eff877230 */ /* 0x000fc40000004100 */
[CC--:B------:R-:W-:Y:S01]  /*4590*/  FMUL.FTZ R137, R93.reuse, R134.reuse ;  /* 0x000000865d897220 */ /* 0x0c0fe20000410000 */
[--C-:B------:R-:W-:Y:S02]  /*45a0*/  HADD2.F32 R123, -RZ, R122.reuse.H0_H0 ;  /* 0x2000007aff7b7230 */ /* 0x100fe40000004100 */
[C---:B------:R-:W-:Y:S01]  /*45b0*/  FMUL.FTZ R134, R40.reuse, R134 ;  /* 0x0000008628867220 */ /* 0x040fe20000410000 */
[--C-:B------:R-:W-:Y:S01]  /*45c0*/  HADD2.F32 R95, -RZ, R41.reuse.H1_H1 ;  /* 0x30000029ff5f7230 */ /* 0x100fe20000004100 */
[----:B------:R-:W-:Y:S01]  /*45d0*/  F2FP.F16.E4M3.UNPACK_B R162, R162 ;  /* 0x000000a2ffa2723e */ /* 0x000fe200020006ff */
[----:B------:R-:W-:Y:S02]  /*45e0*/  HADD2.F32 R94, -RZ, R41.H0_H0 ;  /* 0x20000029ff5e7230 */ /* 0x000fe40000004100 */
[-C--:B------:R-:W-:Y:S01]  /*45f0*/  FFMA.FTZ R40, R40, R123.reuse, -R137 ;  /* 0x0000007b28287223 */ /* 0x080fe20000010889 */
[----:B------:R-:W-:Y:S02]  /*4600*/  HADD2.F32 R122, -RZ, R122.H1_H1 ;  /* 0x3000007aff7a7230 */ /* 0x000fe40000004100 */
[----:B------:R-:W-:Y:S01]  /*4610*/  FFMA.FTZ R41, R93, R123, R134 ;  /* 0x0000007b5d297223 */ /* 0x000fe20000010086 */
[-C--:B------:R-:W-:Y:S01]  /*4620*/  FMUL.FTZ R137, R95, R135.reuse ;  /* 0x000000875f897220 */ /* 0x080fe20000410000 */
[----:B------:R-:W-:Y:S01]  /*4630*/  FMUL.FTZ R136, R94, R135 ;  /* 0x000000875e887220 */ /* 0x000fe20000410000 */
[----:B------:R-:W-:Y:S01]  /*4640*/  F2FP.F16.E4M3.UNPACK_B R93, R92.H1 ;  /* 0x0000005cff5d723e */ /* 0x000fe200030006ff */
[----:B------:R-:W-:-:S02]  /*4650*/  HADD2.F32 R135, -RZ, R162.H1_H1 ;  /* 0x300000a2ff877230 */ /* 0x000fc40000004100 */
[-C--:B------:R-:W-:Y:S01]  /*4660*/  FFMA.FTZ R165, R94, R122.reuse, -R137 ;  /* 0x0000007a5ea57223 */ /* 0x080fe20000010889 */
[----:B------:R-:W-:Y:S01]  /*4670*/  FFMA.FTZ R166, R95, R122, R136 ;  /* 0x0000007a5fa67223 */ /* 0x000fe20000010088 */
[----:B------:R-:W-:Y:S01]  /*4680*/  F2FP.F16.E4M3.UNPACK_B R92, R92 ;  /* 0x0000005cff5c723e */ /* 0x000fe200020006ff */
[--C-:B------:R-:W-:Y:S01]  /*4690*/  HADD2.F32 R122, -RZ, R93.reuse.H1_H1 ;  /* 0x3000005dff7a7230 */ /* 0x100fe20000004100 */
[----:B------:R-:W-:Y:S01]  /*46a0*/  F2FP.F16.E4M3.UNPACK_B R161, R161 ;  /* 0x000000a1ffa1723e */ /* 0x000fe200020006ff */
[----:B------:R-:W-:Y:S02]  /*46b0*/  HADD2.F32 R94, -RZ, R93.H0_H0 ;  /* 0x2000005dff5e7230 */ /* 0x000fe40000004100 */
[----:B------:R-:W-:Y:S02]  /*46c0*/  HADD2.F32 R162, -RZ, R162.H0_H0 ;  /* 0x200000a2ffa27230 */ /* 0x000fe40000004100 */
[----:B------:R-:W-:Y:S01]  /*46d0*/  FMUL.FTZ R137, R122, R135 ;  /* 0x000000877a897220 */ /* 0x000fe20000410000 */
[----:B------:R-:W-:-:S02]  /*46e0*/  HADD2.F32 R95, -RZ, R92.H1_H1 ;  /* 0x3000005cff5f7230 */ /* 0x000fc40000004100 */
[C---:B------:R-:W-:Y:S01]  /*46f0*/  FMUL.FTZ R135, R94.reuse, R135 ;  /* 0x000000875e877220 */ /* 0x040fe20000410000 */
[--C-:B------:R-:W-:Y:S02]  /*4700*/  HADD2.F32 R123, -RZ, R161.reuse.H1_H1 ;  /* 0x300000a1ff7b7230 */ /* 0x100fe40000004100 */
[----:B------:R-:W-:Y:S02]  /*4710*/  HADD2.F32 R93, -RZ, R92.H0_H0 ;  /* 0x2000005cff5d7230 */ /* 0x000fe40000004100 */
[-C--:B------:R-:W-:Y:S01]  /*4720*/  FMUL.FTZ R92, R95, R162.reuse ;  /* 0x000000a25f5c7220 */ /* 0x080fe20000410000 */
[----:B------:R-:W-:Y:S02]  /*4730*/  HADD2.F32 R134, -RZ, R161.H0_H0 ;  /* 0x200000a1ff867230 */ /* 0x000fe40000004100 */
[-C--:B------:R-:W-:Y:S01]  /*4740*/  FFMA.FTZ R137, R94, R123.reuse, -R137 ;  /* 0x0000007b5e897223 */ /* 0x080fe20000010889 */
[----:B------:R-:W-:Y:S01]  /*4750*/  FFMA.FTZ R136, R122, R123, R135 ;  /* 0x0000007b7a887223 */ /* 0x000fe20000010087 */
[----:B------:R-:W-:Y:S01]  /*4760*/  F2FP.F16.E4M3.UNPACK_B R122, R43.H1 ;  /* 0x0000002bff7a723e */ /* 0x000fe200030006ff */
[C---:B------:R-:W-:Y:S01]  /*4770*/  FMUL.FTZ R162, R93.reuse, R162 ;  /* 0x000000a25da27220 */ /* 0x040fe20000410000 */
[----:B------:R-:W-:Y:S01]  /*4780*/  F2FP.F16.E4M3.UNPACK_B R135, R87.H1 ;  /* 0x00000057ff87723e */ /* 0x000fe200030006ff */
[-C--:B------:R-:W-:Y:S01]  /*4790*/  FFMA.FTZ R92, R93, R134.reuse, -R92 ;  /* 0x000000865d5c7223 */ /* 0x080fe2000001085c */
[----:B------:R-:W-:Y:S01]  /*47a0*/  F2FP.SATFINITE.E4M3.F32.PACK_AB_MERGE_C R93, R136, R137, RZ ;  /* 0x00000089885d723e */ /* 0x000fe200048070ff */
[----:B------:R-:W-:Y:S01]  /*47b0*/  FFMA.FTZ R95, R95, R134, R162 ;  /* 0x000000865f5f7223 */ /* 0x000fe200000100a2 */
[--C-:B------:R-:W-:Y:S01]  /*47c0*/  HADD2.F32 R137, -RZ, R122.reuse.H0_H0 ;  /* 0x2000007aff897230 */ /* 0x100fe20000004100 */
[----:B------:R-:W-:Y:S01]  /*47d0*/  F2FP.F16.E4M3.UNPACK_B R123, R42.H1 ;  /* 0x0000002aff7b723e */ /* 0x000fe200030006ff */
[----:B------:R-:W-:Y:S01]  /*47e0*/  HADD2.F32 R161, -RZ, R122.H1_H1 ;  /* 0x3000007affa17230 */ /* 0x000fe20000004100 */
[-C--:B------:R-:W-:Y:S01]  /*47f0*/  F2FP.F16.E4M3.UNPACK_B R122, R86.reuse.H1 ;  /* 0x00000056ff7a723e */ /* 0x080fe200030006ff */
[----:B------:R-:W-:Y:S01]  /*4800*/  HADD2.F32 R162, -RZ, R135.H1_H1 ;  /* 0x30000087ffa27230 */ /* 0x000fe20000004100 */
[----:B------:R-:W-:Y:S01]  /*4810*/  F2FP.F16.E4M3.UNPACK_B R134, R87 ;  /* 0x00000057ff86723e */ /* 0x000fe200020006ff */
[----:B------:R-:W-:Y:S01]  /*4820*/  HADD2.F32 R136, -RZ, R123.H1_H1 ;  /* 0x3000007bff887230 */ /* 0x000fe20000004100 */
[----:B------:R-:W-:Y:S01]  /*4830*/  F2FP.SATFINITE.E4M3.F32.PACK_AB_MERGE_C R94, R166, R165, RZ ;  /* 0x000000a5a65e723e */ /* 0x000fe200048070ff */
[----:B------:R-:W-:Y:S01]  /*4840*/  HADD2.F32 R166, -RZ, R122.H1_H1 ;  /* 0x3000007affa67230 */ /* 0x000fe20000004100 */
[----:B------:R-:W-:Y:S01]  /*4850*/  F2FP.F16.E4M3.UNPACK_B R87, R86 ;  /* 0x00000056ff57723e */ /* 0x000fe200020006ff */
[----:B------:R-:W-:-:S02]  /*4860*/  HADD2.F32 R165, -RZ, R134.H1_H1 ;  /* 0x30000086ffa57230 */ /* 0x000fc40000004100 */
[-C--:B------:R-:W-:Y:S01]  /*4870*/  FMUL.FTZ R86, R161, R162.reuse ;  /* 0x000000a2a1567220 */ /* 0x080fe20000410000 */
[----:B------:R-:W-:Y:S02]  /*4880*/  HADD2.F32 R123, -RZ, R123.H0_H0 ;  /* 0x2000007bff7b7230 */ /* 0x000fe40000004100 */
[C---:B------:R-:W-:Y:S01]  /*4890*/  FMUL.FTZ R178, R137.reuse, R162 ;  /* 0x000000a289b27220 */ /* 0x040fe20000410000 */
[----:B------:R-:W-:Y:S02]  /*48a0*/  HADD2.F32 R162, -RZ, R87.H1_H1 ;  /* 0x30000057ffa27230 */ /* 0x000fe40000004100 */
[----:B------:R-:W-:Y:S01]  /*48b0*/  FFMA.FTZ R86, R137, R166, -R86 ;  /* 0x000000a689567223 */ /* 0x000fe20000010856 */
[----:B------:R-:W-:Y:S01]  /*48c0*/  FMUL.FTZ R176, R136, R165 ;  /* 0x000000a588b07220 */ /* 0x000fe20000410000 */
[----:B------:R-:W-:Y:S01]  /*48d0*/  F2FP.F16.E4M3.UNPACK_B R137, R43 ;  /* 0x0000002bff89723e */ /* 0x000fe200020006ff */
[----:B------:R-:W-:Y:S01]  /*48e0*/  FMUL.FTZ R165, R123, R165 ;  /* 0x000000a57ba57220 */ /* 0x000fe20000410000 */
[----:B------:R-:W-:Y:S01]  /*48f0*/  F2FP.F16.E4M3.UNPACK_B R42, R42 ;  /* 0x0000002aff2a723e */ /* 0x000fe200020006ff */
[----:B------:R-:W-:Y:S01]  /*4900*/  FFMA.FTZ R43, R161, R166, R178 ;  /* 0x000000a6a12b7223 */ /* 0x000fe200000100b2 */
[----:B------:R-:W-:-:S02]  /*4910*/  HADD2.F32 R161, -RZ, R135.H0_H0 ;  /* 0x20000087ffa17230 */ /* 0x000fc40000004100 */
[-C--:B------:R-:W-:Y:S01]  /*4920*/  FFMA.FTZ R166, R136, R162.reuse, R165 ;  /* 0x000000a288a67223 */ /* 0x080fe200000100a5 */
[--C-:B------:R-:W-:Y:S02]  /*4930*/  HADD2.F32 R136, -RZ, R137.reuse.H0_H0 ;  /* 0x20000089ff887230 */ /* 0x100fe40000004100 */
[----:B------:R-:W-:Y:S01]  /*4940*/  FFMA.FTZ R123, R123, R162, -R176 ;  /* 0x000000a27b7b7223 */ /* 0x000fe200000108b0 */
[----:B------:R-:W-:Y:S01]  /*4950*/  HADD2.F32 R137, -RZ, R137.H1_H1 ;  /* 0x30000089ff897230 */ /* 0x000fe20000004100 */
[----:B------:R-:W-:Y:S01]  /*4960*/  F2FP.SATFINITE.E4M3.F32.PACK_AB_MERGE_C R43, R43, R86, RZ ;  /* 0x000000562b2b723e */ /* 0x000fe200048070ff */
[--C-:B------:R-:W-:Y:S02]  /*4970*/  HADD2.F32 R135, -RZ, R42.reuse.H0_H0 ;  /* 0x2000002aff877230 */ /* 0x100fe40000004100 */
[-C--:B------:R-:W-:Y:S01]  /*4980*/  FMUL.FTZ R176, R136, R161.reuse ;  /* 0x000000a188b07220 */ /* 0x080fe20000410000 */
[----:B------:R-:W-:Y:S02]  /*4990*/  HADD2.F32 R42, -RZ, R42.H1_H1 ;  /* 0x3000002aff2a7230 */ /* 0x000fe40000004100 */
[----:B------:R-:W-:Y:S01]  /*49a0*/  FMUL.FTZ R165, R137, R161 ;  /* 0x000000a189a57220 */ /* 0x000fe20000410000 */
[----:B------:R-:W-:Y:S01]  /*49b0*/  HADD2.F32 R134, -RZ, R134.H0_H0 ;  /* 0x20000086ff867230 */ /* 0x000fe20000004100 */
[----:B------:R-:W-:Y:S01]  /*49c0*/  F2FP.SATFINITE.E4M3.F32.PACK_AB_MERGE_C R123, R166, R123, RZ ;  /* 0x0000007ba67b723e */ /* 0x000fe200048070ff */
[----:B------:R-:W-:Y:S01]  /*49d0*/  HADD2.F32 R122, -RZ, R122.H0_H0 ;  /* 0x2000007aff7a7230 */ /* 0x000fe20000004100 */
[----:B------:R-:W-:Y:S01]  /*49e0*/  F2FP.SATFINITE.E4M3.F32.PACK_AB_MERGE_C R41, R41, R40, R94 ;  /* 0x000000282929723e */ /* 0x000fe2000480705e */
[----:B------:R-:W-:-:S02]  /*49f0*/  HADD2.F32 R87, -RZ, R87.H0_H0 ;  /* 0x20000057ff577230 */ /* 0x000fc40000004100 */
[-C--:B------:R-:W-:Y:S01]  /*4a00*/  FMUL.FTZ R162, R42, R134.reuse ;  /* 0x000000862aa27220 */ /* 0x080fe20000410000 */
[----:B------:R-:W-:Y:S01]  /*4a10*/  FMUL.FTZ R161, R135, R134 ;  /* 0x0000008687a17220 */ /* 0x000fe20000410000 */
[-C--:B------:R-:W-:Y:S01]  /*4a20*/  FFMA.FTZ R165, R136, R122.reuse, -R165 ;  /* 0x0000007a88a57223 */ /* 0x080fe200000108a5 */
[----:B------:R-:W-:Y:S01]  /*4a30*/  FFMA.FTZ R176, R137, R122, R176 ;  /* 0x0000007a89b07223 */ /* 0x000fe200000100b0 */
[-C--:B------:R-:W-:Y:S01]  /*4a40*/  FFMA.FTZ R162, R135, R87.reuse, -R162 ;  /* 0x0000005787a27223 */ /* 0x080fe200000108a2 */
[----:B------:R-:W-:Y:S01]  /*4a50*/  FFMA.FTZ R161, R42, R87, R161 ;  /* 0x000000572aa17223 */ /* 0x000fe200000100a1 */
[----:B------:R-:W-:Y:S02]  /*4a60*/  F2FP.SATFINITE.E4M3.F32.PACK_AB_MERGE_C R40, R95, R92, R93 ;  /* 0x0000005c5f28723e */ /* 0x000fe4000480705d */
[----:B------:R-:W-:Y:S02]  /*4a70*/  F2FP.SATFINITE.E4M3.F32.PACK_AB_MERGE_C R43, R176, R165, R43 ;  /* 0x000000a5b02b723e */ /* 0x000fe4000480702b */
[----:B------:R-:W-:-:S07]  /*4a80*/  F2FP.SATFINITE.E4M3.F32.PACK_AB_MERGE_C R42, R161, R162, R123 ;  /* 0x000000a2a12a723e */ /* 0x000fce000480707b */
.L_x_502:
[----:B------:R-:W-:Y:S05]  /*4a90*/  BSYNC B3 ;  /* 0x0000000000037941 */ /* 0x000fea0003800000 */
.L_x_501:
[----:B-1----:R0:W-:Y:S02]  /*4aa0*/  STG.E.128 desc[UR54][R48.64+0x40], R40 ;  /* 0x0000402830007986 */ /* 0x0021e4000c101d36 */
.L_x_500:
[----:B------:R-:W-:Y:S05]  /*4ab0*/  BSYNC B2 ;  /* 0x0000000000027941 */ /* 0x000fea0003800000 */
.L_x_499:
        /* <DEDUP_REMOVED lines=8> */
[----:B------:R-:W-:Y:S02]  /*4b40*/  SHF.R.U32.HI R84, RZ, 0x8, R85 ;  /* 0x00000008ff547819 */ /* 0x000fe40000011655 */
[----:B------:R-:W-:Y:S02]  /*4b50*/  LOP3.LUT R82, R83, 0xff0000ff, RZ, 0xc0, !PT ;  /* 0xff0000ff53527812 */ /* 0x000fe400078ec0ff */
[----:B------:R-:W-:Y:S01]  /*4b60*/  SHF.R.U32.HI R87, RZ, 0x10, R83 ;  /* 0x00000010ff577819 */ /* 0x000fe20000011653 */
[----:B------:R-:W-:Y:S01]  /*4b70*/  IMAD.SHL.U32 R83, R93, 0x100, RZ ;  /* 0x000001005d537824 */ /* 0x000fe200078e00ff */
[----:B------:R-:W-:Y:S02]  /*4b80*/  LOP3.LUT R86, R85, 0xff0000ff, RZ, 0xc0, !PT ;  /* 0xff0000ff55567812 */ /* 0x000fe400078ec0ff */
[----:B------:R-:W-:Y:S01]  /*4b90*/  SHF.R.U32.HI R92, RZ, 0x10, R85 ;  /* 0x00000010ff5c7819 */ /* 0x000fe20000011655 */
[----:B------:R-:W-:Y:S01]  /*4ba0*/  IMAD.SHL.U32 R85, R84, 0x100, RZ ;  /* 0x0000010054557824 */ /* 0x000fe200078e00ff */
[----:B------:R-:W-:Y:S01]  /*4bb0*/  LOP3.LUT R82, R82, 0xff00, R83, 0xf8, !PT ;  /* 0x0000ff0052527812 */ /* 0x000fe200078ef853 */
[----:B-1----:R-:W-:Y:S01]  /*4bc0*/  IMAD.MOV.U32 R84, RZ, RZ, R40 ;  /* 0x000000ffff547224 */ /* 0x002fe200078e0028 */
[----:B------:R-:W-:Y:S01]  /*4bd0*/  SHF.L.U32 R83, R87, 0x10, RZ ;  /* 0x0000001057537819 */ /* 0x000fe200000006ff */
[----:B------:R-:W-:Y:S01]  /*4be0*/  IMAD.U32 R92, R92, 0x10000, RZ ;  /* 0x000100005c5c7824 */ /* 0x000fe200078e00ff */
[----:B------:R-:W-:-:S02]  /*4bf0*/  LOP3.LUT R85, R86, 0xff00, R85, 0xf8, !PT ;  /* 0x0000ff0056557812 */ /* 0x000fc400078ef855 */
        /* <DEDUP_REMOVED lines=19> */
[CC--:B------:R-:W-:Y:S01]  /*4d30*/  FMUL.FTZ R123, R87.reuse, R95.reuse ;  /* 0x0000005f577b7220 */ /* 0x0c0fe20000410000 */
[C---:B------:R-:W-:Y:S01]  /*4d40*/  FMUL.FTZ R122, R86.reuse, R95 ;  /* 0x0000005f567a7220 */ /* 0x040fe20000410000 */
[-C--:B------:R-:W-:Y:S01]  /*4d50*/  F2FP.F16.E4M3.UNPACK_B R85, R84.reuse.H1 ;  /* 0x00000054ff55723e */ /* 0x080fe200030006ff */
[----:B------:R-:W-:Y:S01]  /*4d60*/  HADD2.F32 R93, -RZ, R160.H1_H1 ;  /* 0x300000a0ff5d7230 */ /* 0x000fe20000004100 */
[----:B------:R-:W-:Y:S01]  /*4d70*/  F2FP.F16.E4M3.UNPACK_B R84, R84 ;  /* 0x00000054ff54723e */ /* 0x000fe200020006ff */
[-C--:B------:R-:W-:Y:S01]  /*4d80*/  FFMA.FTZ R123, R86, R92.reuse, -R123 ;  /* 0x0000005c567b7223 */ /* 0x080fe2000001087b */
[----:B------:R-:W-:Y:S01]  /*4d90*/  FFMA.FTZ R134, R87, R92, R122 ;  /* 0x0000005c57867223 */ /* 0x000fe2000001007a */
[----:B------:R-:W-:Y:S01]  /*4da0*/  F2FP.F16.E4M3.UNPACK_B R159, R159 ;  /* 0x0000009fff9f723e */ /* 0x000fe200020006ff */
[--C-:B------:R-:W-:Y:S01]  /*4db0*/  HADD2.F32 R87, -RZ, R85.reuse.H0_H0 ;  /* 0x20000055ff577230 */ /* 0x100fe20000004100 */
[----:B------:R-:W-:Y:S01]  /*4dc0*/  F2FP.F16.E4M3.UNPACK_B R135, R83.H1 ;  /* 0x00000053ff87723e */ /* 0x000fe200030006ff */
[----:B------:R-:W-:-:S02]  /*4dd0*/  HADD2.F32 R92, -RZ, R85.H1_H1 ;  /* 0x30000055ff5c7230 */ /* 0x000fc40000004100 */
[----:B------:R-:W-:Y:S02]  /*4de0*/  HADD2.F32 R160, -RZ, R160.H0_H0 ;  /* 0x200000a0ffa07230 */ /* 0x000fe40000004100 */
[-C--:B------:R-:W-:Y:S01]  /*4df0*/  FMUL.FTZ R95, R87, R93.reuse ;  /* 0x0000005d575f7220 */ /* 0x080fe20000410000 */
[--C-:B------:R-:W-:Y:S02]  /*4e00*/  HADD2.F32 R86, -RZ, R84.reuse.H1_H1 ;  /* 0x30000054ff567230 */ /* 0x100fe40000004100 */
[----:B------:R-:W-:Y:S01]  /*4e10*/  FMUL.FTZ R122, R92, R93 ;  /* 0x0000005d5c7a7220 */ /* 0x000fe20000410000 */
[----:B------:R-:W-:Y:S02]  /*4e20*/  HADD2.F32 R85, -RZ, R84.H0_H0 ;  /* 0x20000054ff557230 */ /* 0x000fe40000004100 */
[--C-:B------:R-:W-:Y:S02]  /*4e30*/  HADD2.F32 R84, -RZ, R159.reuse.H1_H1 ;  /* 0x3000009fff547230 */ /* 0x100fe40000004100 */
[----:B------:R-:W-:Y:S01]  /*4e40*/  FMUL.FTZ R94, R86, R160 ;  /* 0x000000a0565e7220 */ /* 0x000fe20000410000 */
[----:B------:R-:W-:-:S02]  /*4e50*/  HADD2.F32 R159, -RZ, R159.H0_H0 ;  /* 0x2000009fff9f7230 */ /* 0x000fc40000004100 */
[----:B------:R-:W-:Y:S01]  /*4e60*/  FMUL.FTZ R93, R85, R160 ;  /* 0x000000a0555d7220 */ /* 0x000fe20000410000 */
[--C-:B------:R-:W-:Y:S02]  /*4e70*/  HADD2.F32 R137, -RZ, R135.reuse.H1_H1 ;  /* 0x30000087ff897230 */ /* 0x100fe40000004100 */
[-C--:B------:R-:W-:Y:S01]  /*4e80*/  FFMA.FTZ R87, R87, R84.reuse, -R122 ;  /* 0x0000005457577223 */ /* 0x080fe2000001087a */
[----:B------:R-:W-:Y:S01]  /*4e90*/  FFMA.FTZ R92, R92, R84, R95 ;  /* 0x000000545c5c7223 */ /* 0x000fe2000001005f */
[-C--:B------:R-:W-:Y:S01]  /*4ea0*/  FFMA.FTZ R84, R85, R159.reuse, -R94 ;  /* 0x0000009f55547223 */ /* 0x080fe2000001085e */
[----:B------:R-:W-:Y:S01]  /*4eb0*/  FFMA.FTZ R85, R86, R159, R93 ;  /* 0x0000009f56557223 */ /* 0x000fe2000001005d */
[----:B------:R-:W-:Y:S01]  /*4ec0*/  F2FP.F16.E4M3.UNPACK_B R93, R43.H1 ;  /* 0x0000002bff5d723e */ /* 0x000fe200030006ff */
[----:B------:R-:W-:Y:S01]  /*4ed0*/  HADD2.F32 R135, -RZ, R135.H0_H0 ;  /* 0x20000087ff877230 */ /* 0x000fe20000004100 */
[----:B------:R-:W-:Y:S02]  /*4ee0*/  F2FP.SATFINITE.E4M3.F32.PACK_AB_MERGE_C R86, R134, R123, RZ ;  /* 0x0000007b8656723e */ /* 0x000fe400048070ff */
[----:B------:R-:W-:Y:S01]  /*4ef0*/  F2FP.SATFINITE.E4M3.F32.PACK_AB_MERGE_C R87, R92, R87, RZ ;  /* 0x000000575c57723e */ /* 0x000fe200048070ff */
[--C-:B------:R-:W-:Y:S01]  /*4f00*/  HADD2.F32 R94, -RZ, R93.reuse.H0_H0 ;  /* 0x2000005dff5e7230 */ /* 0x100fe20000004100 */
[----:B------:R-:W-:Y:S01]  /*4f10*/  F2FP.F16.E4M3.UNPACK_B R122, R82.H1 ;  /* 0x00000052ff7a723e */ /* 0x000fe200030006ff */
[----:B------:R-:W-:Y:S01]  /*4f20*/  HADD2.F32 R93, -RZ, R93.H1_H1 ;  /* 0x3000005dff5d7230 */ /* 0x000fe20000004100 */
[----:B------:R-:W-:-:S02]  /*4f30*/  F2FP.F16.E4M3.UNPACK_B R92, R42.H1 ;  /* 0x0000002aff5c723e */ /* 0x000fc400030006ff */
[----:B------:R-:W-:Y:S01]  /*4f40*/  F2FP.F16.E4M3.UNPACK_B R134, R83 ;  /* 0x00000053ff86723e */ /* 0x000fe200020006ff */
[----:B------:R-:W-:Y:S01]  /*4f50*/  HADD2.F32 R123, -RZ, R122.H1_H1 ;  /* 0x3000007aff7b7230 */ /* 0x000fe20000004100 */
[----:B------:R-:W-:Y:S01]  /*4f60*/  F2FP.F16.E4M3.UNPACK_B R95, R82 ;  /* 0x00000052ff5f723e */ /* 0x000fe200020006ff */
[----:B------:R-:W-:Y:S02]  /*4f70*/  HADD2.F32 R83, -RZ, R92.H1_H1 ;  /* 0x3000005cff537230 */ /* 0x000fe40000004100 */
[-C--:B------:R-:W-:Y:S01]  /*4f80*/  FMUL.FTZ R159, R93, R137.reuse ;  /* 0x000000895d9f7220 */ /* 0x080fe20000410000 */
[----:B------:R-:W-:Y:S02]  /*4f90*/  HADD2.F32 R136, -RZ, R134.H1_H1 ;  /* 0x30000086ff887230 */ /* 0x000fe40000004100 */
[C---:B------:R-:W-:Y:S01]  /*4fa0*/  FMUL.FTZ R160, R94.reuse, R137 ;  /* 0x000000895ea07220 */ /* 0x040fe20000410000 */
[----:B------:R-:W-:Y:S02]  /*4fb0*/  HADD2.F32 R92, -RZ, R92.H0_H0 ;  /* 0x2000005cff5c7230 */ /* 0x000fe40000004100 */
[----:B------:R-:W-:Y:S01]  /*4fc0*/  FFMA.FTZ R82, R94, R123, -R159 ;  /* 0x0000007b5e527223 */ /* 0x000fe2000001089f */
[----:B------:R-:W-:-:S02]  /*4fd0*/  HADD2.F32 R94, -RZ, R95.H1_H1 ;  /* 0x3000005fff5e7230 */ /* 0x000fc40000004100 */
[CC--:B------:R-:W-:Y:S01]  /*4fe0*/  FMUL.FTZ R137, R83.reuse, R136.reuse ;  /* 0x0000008853897220 */ /* 0x0c0fe20000410000 */
[----:B------:R-:W-:Y:S01]  /*4ff0*/  F2FP.F16.E4M3.UNPACK_B R43, R43 ;  /* 0x0000002bff2b723e */ /* 0x000fe200020006ff */
[C---:B------:R-:W-:Y:S01]  /*5000*/  FMUL.FTZ R136, R92.reuse, R136 ;  /* 0x000000885c887220 */ /* 0x040fe20000410000 */
[----:B------:R-:W-:Y:S01]  /*5010*/  F2FP.F16.E4M3.UNPACK_B R42, R42 ;  /* 0x0000002aff2a723e */ /* 0x000fe200020006ff */
[-C--:B------:R-:W-:Y:S01]  /*5020*/  FFMA.FTZ R137, R92, R94.reuse, -R137 ;  /* 0x0000005e5c897223 */ /* 0x080fe20000010889 */
[----:B------:R-:W-:Y:S02]  /*5030*/  HADD2.F32 R134, -RZ, R134.H0_H0 ;  /* 0x20000086ff867230 */ /* 0x000fe40000004100 */
[----:B------:R-:W-:Y:S01]  /*5040*/  FFMA.FTZ R136, R83, R94, R136 ;  /* 0x0000005e53887223 */ /* 0x000fe20000010088 */
[--C-:B------:R-:W-:Y:S02]  /*5050*/  HADD2.F32 R83, -RZ, R43.reuse.H0_H0 ;  /* 0x2000002bff537230 */ /* 0x100fe40000004100 */
[----:B------:R-:W-:Y:S01]  /*5060*/  FFMA.FTZ R123, R93, R123, R160 ;  /* 0x0000007b5d7b7223 */ /* 0x000fe200000100a0 */
[----:B------:R-:W-:Y:S01]  /*5070*/  HADD2.F32 R92, -RZ, R43.H1_H1 ;  /* 0x3000002bff5c7230 */ /* 0x000fe20000004100 */
[----:B------:R-:W-:Y:S01]  /*5080*/  F2FP.SATFINITE.E4M3.F32.PACK_AB_MERGE_C R41, R41, R40, R86 ;  /* 0x000000282929723e */ /* 0x000fe20004807056 */
[--C-:B------:R-:W-:Y:S01]  /*5090*/  HADD2.F32 R43, -RZ, R42.reuse.H0_H0 ;  /* 0x2000002aff2b7230 */ /* 0x100fe20000004100 */
[----:B------:R-:W-:Y:S01]  /*50a0*/  F2FP.SATFINITE.E4M3.F32.PACK_AB_MERGE_C R136, R136, R137, RZ ;  /* 0x000000898888723e */ /* 0x000fe200048070ff */
[----:B------:R-:W-:-:S02]  /*50b0*/  HADD2.F32 R42, -RZ, R42.H1_H1 ;  /* 0x3000002aff2a7230 */ /* 0x000fc40000004100 */
[-C--:B------:R-:W-:Y:S01]  /*50c0*/  FMUL.FTZ R160, R92, R135.reuse ;  /* 0x000000875ca07220 */ /* 0x080fe20000410000 */
[----:B------:R-:W-:Y:S02]  /*50d0*/  HADD2.F32 R122, -RZ, R122.H0_H0 ;  /* 0x2000007aff7a7230 */ /* 0x000fe40000004100 */
[----:B------:R-:W-:Y:S01]  /*50e0*/  FMUL.FTZ R135, R83, R135 ;  /* 0x0000008753877220 */ /* 0x000fe20000410000 */
[----:B------:R-:W-:Y:S02]  /*50f0*/  HADD2.F32 R95, -RZ, R95.H0_H0 ;  /* 0x2000005fff5f7230 */ /* 0x000fe40000004100 */
[-C--:B------:R-:W-:Y:S01]  /*5100*/  FMUL.FTZ R94, R42, R134.reuse ;  /* 0x000000862a5e7220 */ /* 0x080fe20000410000 */
[----:B------:R-:W-:Y:S01]  /*5110*/  FMUL.FTZ R93, R43, R134 ;  /* 0x000000862b5d7220 */ /* 0x000fe20000410000 */
[-C--:B------:R-:W-:Y:S01]  /*5120*/  FFMA.FTZ R160, R83, R122.reuse, -R160 ;  /* 0x0000007a53a07223 */ /* 0x080fe200000108a0 */
[----:B------:R-:W-:Y:S01]  /*5130*/  FFMA.FTZ R135, R92, R122, R135 ;  /* 0x0000007a5c877223 */ /* 0x000fe20000010087 */
[-C--:B------:R-:W-:Y:S01]  /*5140*/  FFMA.FTZ R94, R43, R95.reuse, -R94 ;  /* 0x0000005f2b5e7223 */ /* 0x080fe2000001085e */
[----:B------:R-:W-:Y:S01]  /*5150*/  FFMA.FTZ R93, R42, R95, R93 ;  /* 0x0000005f2a5d7223 */ /* 0x000fe2000001005d */
[----:B------:R-:W-:-:S02]  /*5160*/  F2FP.SATFINITE.E4M3.F32.PACK_AB_MERGE_C R82, R123, R82, RZ ;  /* 0x000000527b52723e */ /* 0x000fc400048070ff */
[----:B------:R-:W-:Y:S02]  /*5170*/  F2FP.SATFINITE.E4M3.F32.PACK_AB_MERGE_C R40, R85, R84, R87 ;  /* 0x000000545528723e */ /* 0x000fe40004807057 */
[----:B------:R-:W-:Y:S02]  /*5180*/  F2FP.SATFINITE.E4M3.F32.PACK_AB_MERGE_C R42, R93, R94, R136 ;  /* 0x0000005e5d2a723e */ /* 0x000fe40004807088 */
[----:B------:R-:W-:-:S07]  /*5190*/  F2FP.SATFINITE.E4M3.F32.PACK_AB_MERGE_C R43, R135, R160, R82 ;  /* 0x000000a0872b723e */ /* 0x000fce0004807052 */
.L_x_506:
[----:B------:R-:W-:Y:S05]  /*51a0*/  BSYNC B3 ;  /* 0x0000000000037941 */ /* 0x000fea0003800000 */
.L_x_505:
[----:B-1----:R0:W-:Y:S02]  /*51b0*/  STG.E.128 desc[UR54][R48.64+0x60], R40 ;  /* 0x0000602830007986 */ /* 0x0021e4000c101d36 */
.L_x_504:
[----:B------:R-:W-:Y:S05]  /*51c0*/  BSYNC B2 ;  /* 0x0000000000027941 */ /* 0x000fea0003800000 */
.L_x_503:
[----:B------:R-:W-:Y:S01]  /*51d0*/  ISETP.NE.AND P2, PT, R38, RZ, PT ;  /* 0x000000ff2600720c */ /* 0x000fe20003f45270 */
[----:B------:R-:W-:-:S12]  /*51e0*/  BSSY B2, `(.L_x_507) ;  /* 0x0000070000027945 */ /* 0x000fd80003800000 */
[----:B------:R-:W-:Y:S05]  /*51f0*/  @!P2 BRA `(.L_x_508) ;  /* 0x0000000400b8a947 */ /* 0x000fea0003800000 */
[----:B012-4-:R0:W1:Y:S01]  /*5200*/  LDS.128 R40, [R47+0x1f400] ;  /* 0x01f400002f287984 */ /* 0x0170620000000c00 */
[----:B------:R-:W-:Y:S01]  /*5210*/  ISETP.GE.AND P2, PT, R172, R131, PT ;  /* 0x00000083ac00720c */ /* 0x000fe20003f46270 */
[----:B------:R-:W-:-:S12]  /*5220*/  BSSY B3, `(.L_x_509) ;  /* 0x000006a000037945 */ /* 0x000fd80003800000 */
[----:B0-----:R-:W-:Y:S05]  /*5230*/  @P2 BRA `(.L_x_510) ;  /* 0x0000000400a02947 */ /* 0x001fea0003800000 */
[--C-:B------:R-:W-:Y:S02]  /*5240*/  SHF.R.U32.HI R86, RZ, 0x10, R79.reuse ;  /* 0x00000010ff567819 */ /* 0x100fe4000001164f */
[----:B------:R-:W-:Y:S02]  /*5250*/  SHF.R.U32.HI R78, RZ, 0x8, R79 ;  /* 0x00000008ff4e7819 */ /* 0x000fe4000001164f */
[----:B------:R-:W-:Y:S02]  /*5260*/  LOP3.LUT R83, R79, 0xff0000ff, RZ, 0xc0, !PT ;  /* 0xff0000ff4f537812 */ /* 0x000fe400078ec0ff */
[--C-:B------:R-:W-:Y:S01]  /*5270*/  SHF.R.U32.HI R79, RZ, 0x8, R81.reuse ;  /* 0x00000008ff4f7819 */ /* 0x100fe20000011651 */
[----:B------:R-:W-:Y:S01]  /*5280*/  IMAD.SHL.U32 R78, R78, 0x100, RZ ;  /* 0x000001004e4e7824 */ /* 0x000fe200078e00ff */
[----:B------:R-:W-:Y:S02]  /*5290*/  SHF.R.U32.HI R85, RZ, 0x10, R81 ;  /* 0x00000010ff557819 */ /* 0x000fe40000011651 */
[----:B------:R-:W-:Y:S01]  /*52a0*/  LOP3.LUT R82, R81, 0xff0000ff, RZ, 0xc0, !PT ;  /* 0xff0000ff51527812 */ /* 0x000fe200078ec0ff */
[----:B------:R-:W-:Y:S01]  /*52b0*/  IMAD.SHL.U32 R81, R79, 0x100, RZ ;  /* 0x000001004f517824 */ /* 0x000fe200078e00ff */
[----:B-1----:R-:W-:Y:S01]  /*52c0*/  MOV R80, R40 ;  /* 0x0000002800507202 */ /* 0x002fe20000000f00 */
[----:B------:R-:W-:Y:S01]  /*52d0*/  IMAD.MOV.U32 R79, RZ, RZ, R41 ;  /* 0x000000ffff4f7224 */ /* 0x000fe200078e0029 */
[----:B------:R-:W-:Y:S01]  /*52e0*/  LOP3.LUT R78, R83, 0xff00, R78, 0xf8, !PT ;  /* 0x0000ff00534e7812 */ /* 0x000fe200078ef84e */
[----:B------:R-:W-:Y:S01]  /*52f0*/  IMAD.U32 R41, R86, 0x10000, RZ ;  /* 0x0001000056297824 */ /* 0x000fe200078e00ff */
[----:B------:R-:W-:Y:S01]  /*5300*/  LOP3.LUT R84, R82, 0xff00, R81, 0xf8, !PT ;  /* 0x0000ff0052547812 */ /* 0x000fe200078ef851 */
[----:B------:R-:W-:Y:S01]  /*5310*/  IMAD.U32 R81, R85, 0x10000, RZ ;  /* 0x0001000055517824 */ /* 0x000fe200078e00ff */
[----:B------:R-:W-:-:S02]  /*5320*/  F2FP.F16.E4M3.UNPACK_B R82, R155.H1 ;  /* 0x0000009bff52723e */ /* 0x000fc400030006ff */
        /* <DEDUP_REMOVED lines=8> */
[----:B------:R-:W-:Y:S02]  /*53b0*/  HADD2.F32 R87, -RZ, R82.H1_H1 ;  /* 0x30000052ff577230 */ /* 0x000fe40000004100 */
[----:B------:R-:W-:Y:S01]  /*53c0*/  FMUL.FTZ R93, R81, R86 ;  /* 0x00000056515d7220 */ /* 0x000fe20000410000 */
[----:B------:R-:W-:-:S02]  /*53d0*/  HADD2.F32 R85, -RZ, R84.H0_H0 ;  /* 0x20000054ff557230 */ /* 0x000fc40000004100 */
        /* <DEDUP_REMOVED lines=16> */
[----:B------:R-:W-:Y:S01]  /*54e0*/  HADD2.F32 R83, -RZ, R81.H0_H0 ;  /* 0x20000051ff537230 */ /* 0x000fe20000004100 */
[----:B------:R-:W-:Y:S01]  /*54f0*/  F2FP.F16.E4M3.UNPACK_B R95, R78.H1 ;  /* 0x0000004eff5f723e */ /* 0x000fe200030006ff */
[--C-:B------:R-:W-:Y:S02]  /*5500*/  HADD2.F32 R81, -RZ, R80.reuse.H0_H0 ;  /* 0x20000050ff517230 */ /* 0x100fe40000004100 */
[----:B------:R-:W-:Y:S01]  /*5510*/  FMUL.FTZ R92, R84, R85 ;  /* 0x00000055545c7220 */ /* 0x000fe20000410000 */
[----:B------:R-:W-:-:S02]  /*5520*/  HADD2.F32 R82, -RZ, R80.H1_H1 ;  /* 0x30000050ff527230 */ /* 0x000fc40000004100 */
[----:B------:R-:W-:Y:S01]  /*5530*/  FMUL.FTZ R85, R83, R85 ;  /* 0x0000005553557220 */ /* 0x000fe20000410000 */
[----:B------:R-:W-:Y:S01]  /*5540*/  HADD2.F32 R155, -RZ, R155.H0_H0 ;  /* 0x2000009bff9b7230 */ /* 0x000fe20000004100 */
[----:B------:R-:W-:Y:S01]  /*5550*/  F2FP.F16.E4M3.UNPACK_B R87, R41 ;  /* 0x00000029ff57723e */ /* 0x000fe200020006ff */
[--C-:B------:R-:W-:Y:S02]  /*5560*/  HADD2.F32 R80, -RZ, R151.reuse.H1_H1 ;  /* 0x30000097ff507230 */ /* 0x100fe40000004100 */
[----:B------:R-:W-:Y:S02]  /*5570*/  HADD2.F32 R151, -RZ, R151.H0_H0 ;  /* 0x20000097ff977230 */ /* 0x000fe40000004100 */
[-C--:B------:R-:W-:Y:S01]  /*5580*/  FMUL.FTZ R86, R82, R155.reuse ;  /* 0x0000009b52567220 */ /* 0x080fe20000410000 */
[----:B------:R-:W-:Y:S01]  /*5590*/  FMUL.FTZ R155, R81, R155 ;  /* 0x0000009b519b7220 */ /* 0x000fe20000410000 */
[-C--:B------:R-:W-:Y:S01]  /*55a0*/  FFMA.FTZ R84, R84, R80.reuse, R85 ;  /* 0x0000005054547223 */ /* 0x080fe20000010055 */
[----:B------:R-:W-:Y:S01]  /*55b0*/  FFMA.FTZ R83, R83, R80, -R92 ;  /* 0x0000005053537223 */ /* 0x000fe2000001085c */
[----:B------:R-:W-:Y:S01]  /*55c0*/  F2FP.F16.E4M3.UNPACK_B R85, R43.H1 ;  /* 0x0000002bff55723e */ /* 0x000fe200030006ff */
[-C--:B------:R-:W-:Y:S01]  /*55d0*/  FFMA.FTZ R80, R81, R151.reuse, -R86 ;  /* 0x0000009751507223 */ /* 0x080fe20000010856 */
[----:B------:R-:W-:Y:S01]  /*55e0*/  FFMA.FTZ R81, R82, R151, R155 ;  /* 0x0000009752517223 */ /* 0x000fe2000001009b */
[----:B------:R-:W-:Y:S01]  /*55f0*/  F2FP.SATFINITE.E4M3.F32.PACK_AB_MERGE_C R82, R94, R93, RZ ;  /* 0x0000005d5e52723e */ /* 0x000fe200048070ff */
[----:B------:R-:W-:Y:S01]  /*5600*/  HADD2.F32 R122, -RZ, R95.H1_H1 ;  /* 0x3000005fff7a7230 */ /* 0x000fe20000004100 */
[----:B------:R-:W-:Y:S01]  /*5610*/  F2FP.SATFINITE.E4M3.F32.PACK_AB_MERGE_C R83, R84, R83, RZ ;  /* 0x000000535453723e */ /* 0x000fe200048070ff */
[--C-:B------:R-:W-:Y:S01]  /*5620*/  HADD2.F32 R86, -RZ, R85.reuse.H0_H0 ;  /* 0x20000055ff567230 */ /* 0x100fe20000004100 */
[----:B------:R-:W-:Y:S01]  /*5630*/  F2FP.F16.E4M3.UNPACK_B R92, R41.H1 ;  /* 0x00000029ff5c723e */ /* 0x000fe200030006ff */
[----:B------:R-:W-:Y:S01]  /*5640*/  HADD2.F32 R85, -RZ, R85.H1_H1 ;  /* 0x30000055ff557230 */ /* 0x000fe20000004100 */
[----:B------:R-:W-:Y:S01]  /*5650*/  F2FP.F16.E4M3.UNPACK_B R84, R42.H1 ;  /* 0x0000002aff54723e */ /* 0x000fe200030006ff */
[----:B------:R-:W-:Y:S01]  /*5660*/  HADD2.F32 R95, -RZ, R95.H0_H0 ;  /* 0x2000005fff5f7230 */ /* 0x000fe20000004100 */
[----:B------:R-:W-:Y:S01]  /*5670*/  F2FP.F16.E4M3.UNPACK_B R94, R78 ;  /* 0x0000004eff5e723e */ /* 0x000fe200020006ff */
[----:B------:R-:W-:-:S02]  /*5680*/  HADD2.F32 R93, -RZ, R92.H1_H1 ;  /* 0x3000005cff5d7230 */ /* 0x000fc40000004100 */
[----:B------:R-:W-:Y:S01]  /*5690*/  FMUL.FTZ R41, R85, R122 ;  /* 0x0000007a55297220 */ /* 0x000fe20000410000 */
[----:B------:R-:W-:Y:S01]  /*56a0*/  HADD2.F32 R78, -RZ, R84.H1_H1 ;  /* 0x30000054ff4e7230 */ /* 0x000fe20000004100 */
[----:B------:R-:W-:Y:S01]  /*56b0*/  F2FP.F16.E4M3.UNPACK_B R43, R43 ;  /* 0x0000002bff2b723e */ /* 0x000fe200020006ff */
[----:B------:R-:W-:Y:S02]  /*56c0*/  HADD2.F32 R123, -RZ, R94.H1_H1 ;  /* 0x3000005eff7b7230 */ /* 0x000fe40000004100 */
[----:B------:R-:W-:Y:S01]  /*56d0*/  FFMA.FTZ R134, R86, R93, -R41 ;  /* 0x0000005d56867223 */ /* 0x000fe20000010829 */
[----:B------:R-:W-:Y:S01]  /*56e0*/  HADD2.F32 R84, -RZ, R84.H0_H0 ;  /* 0x20000054ff547230 */ /* 0x000fe20000004100 */
[----:B------:R-:W-:Y:S01]  /*56f0*/  F2FP.F16.E4M3.UNPACK_B R42, R42 ;  /* 0x0000002aff2a723e */ /* 0x000fe200020006ff */
[----:B------:R-:W-:Y:S02]  /*5700*/  HADD2.F32 R41, -RZ, R87.H1_H1 ;  /* 0x30000057ff297230 */ /* 0x000fe40000004100 */
[-C--:B------:R-:W-:Y:S01]  /*5710*/  FMUL.FTZ R135, R78, R123.reuse ;  /* 0x0000007b4e877220 */ /* 0x080fe20000410000 */
[----:B------:R-:W-:Y:S01]  /*5720*/  FMUL.FTZ R122, R86, R122 ;  /* 0x0000007a567a7220 */ /* 0x000fe20000410000 */
[----:B------:R-:W-:Y:S01]  /*5730*/  FMUL.FTZ R123, R84, R123 ;  /* 0x0000007b547b7220 */ /* 0x000fe20000410000 */
[----:B------:R-:W-:-:S02]  /*5740*/  HADD2.F32 R94, -RZ, R94.H0_H0 ;  /* 0x2000005eff5e7230 */ /* 0x000fc40000004100 */
[----:B------:R-:W-:Y:S01]  /*5750*/  FFMA.FTZ R135, R84, R41, -R135 ;  /* 0x0000002954877223 */ /* 0x000fe20000010887 */
[----:B------:R-:W-:Y:S01]  /*5760*/  FFMA.FTZ R137, R85, R93, R122 ;  /* 0x0000005d55897223 */ /* 0x000fe2000001007a */
[----:B------:R-:W-:Y:S01]  /*5770*/  FFMA.FTZ R86, R78, R41, R123 ;  /* 0x000000294e567223 */ /* 0x000fe2000001007b */
[--C-:B------:R-:W-:Y:S02]  /*5780*/  HADD2.F32 R78, -RZ, R43.reuse.H0_H0 ;  /* 0x2000002bff4e7230 */ /* 0x100fe40000004100 */
[--C-:B------:R-:W-:Y:S01]  /*5790*/  HADD2.F32 R41, -RZ, R42.reuse.H0_H0 ;  /* 0x2000002aff297230 */ /* 0x100fe20000004100 */
[----:B------:R-:W-:Y:S01]  /*57a0*/  F2FP.SATFINITE.E4M3.F32.PACK_AB_MERGE_C R134, R137, R134, RZ ;  /* 0x000000868986723e */ /* 0x000fe200048070ff */
[----:B------:R-:W-:Y:S02]  /*57b0*/  HADD2.F32 R43, -RZ, R43.H1_H1 ;  /* 0x3000002bff2b7230 */ /* 0x000fe40000004100 */
[----:B------:R-:W-:Y:S01]  /*57c0*/  FMUL.FTZ R122, R78, R95 ;  /* 0x0000005f4e7a7220 */ /* 0x000fe20000410000 */
[----:B------:R-:W-:-:S02]  /*57d0*/  HADD2.F32 R42, -RZ, R42.H1_H1 ;  /* 0x3000002aff2a7230 */ /* 0x000fc40000004100 */
[-C--:B------:R-:W-:Y:S01]  /*57e0*/  FMUL.FTZ R85, R41, R94.reuse ;  /* 0x0000005e29557220 */ /* 0x080fe20000410000 */
[----:B------:R-:W-:Y:S02]  /*57f0*/  HADD2.F32 R92, -RZ, R92.H0_H0 ;  /* 0x2000005cff5c7230 */ /* 0x000fe40000004100 */
[C---:B------:R-:W-:Y:S01]  /*5800*/  FMUL.FTZ R93, R43.reuse, R95 ;  /* 0x0000005f2b5d7220 */ /* 0x040fe20000410000 */
[----:B------:R-:W-:Y:S02]  /*5810*/  HADD2.F32 R87, -RZ, R87.H0_H0 ;  /* 0x20000057ff577230 */ /* 0x000fe40000004100 */
[----:B------:R-:W-:Y:S01]  /*5820*/  FMUL.FTZ R84, R42, R94 ;  /* 0x0000005e2a547220 */ /* 0x000fe20000410000 */
[----:B------:R-:W-:Y:S01]  /*5830*/  F2FP.SATFINITE.E4M3.F32.PACK_AB_MERGE_C R86, R86, R135, RZ ;  /* 0x000000875656723e */ /* 0x000fe200048070ff */
[-C--:B------:R-:W-:Y:S01]  /*5840*/  FFMA.FTZ R93, R78, R92.reuse, -R93 ;  /* 0x0000005c4e5d7223 */ /* 0x080fe2000001085d */
[----:B------:R-:W-:Y:S01]  /*5850*/  FFMA.FTZ R122, R43, R92, R122 ;  /* 0x0000005c2b7a7223 */ /* 0x000fe2000001007a */
[-C--:B------:R-:W-:Y:S01]  /*5860*/  FFMA.FTZ R84, R41, R87.reuse, -R84 ;  /* 0x0000005729547223 */ /* 0x080fe20000010854 */
[----:B------:R-:W-:Y:S01]  /*5870*/  FFMA.FTZ R85, R42, R87, R85 ;  /* 0x000000572a557223 */ /* 0x000fe20000010055 */
[----:B------:R-:W-:-:S02]  /*5880*/  F2FP.SATFINITE.E4M3.F32.PACK_AB_MERGE_C R41, R79, R40, R82 ;  /* 0x000000284f29723e */ /* 0x000fc40004807052 */
[----:B------:R-:W-:Y:S02]  /*5890*/  F2FP.SATFINITE.E4M3.F32.PACK_AB_MERGE_C R40, R81, R80, R83 ;  /* 0x000000505128723e */ /* 0x000fe40004807053 */
[----:B------:R-:W-:Y:S02]  /*58a0*/  F2FP.SATFINITE.E4M3.F32.PACK_AB_MERGE_C R42, R85, R84, R86 ;  /* 0x00000054552a723e */ /* 0x000fe40004807056 */
[----:B------:R-:W-:-:S07]  /*58b0*/  F2FP.SATFINITE.E4M3.F32.PACK_AB_MERGE_C R43, R122, R93, R134 ;  /* 0x0000005d7a2b723e */ /* 0x000fce0004807086 */
.L_x_510:
[----:B------:R-:W-:Y:S05]  /*58c0*/  BSYNC B3 ;  /* 0x0000000000037941 */ /* 0x000fea0003800000 */
.L_x_509:
[----:B-1----:R0:W-:Y:S02]  /*58d0*/  STG.E.128 desc[UR54][R48.64+0x80], R40 ;  /* 0x0000802830007986 */ /* 0x0021e4000c101d36 */
.L_x_508:
[----:B------:R-:W-:Y:S05]  /*58e0*/  BSYNC B2 ;  /* 0x0000000000027941 */ /* 0x000fea0003800000 */
.L_x_507:
[----:B------:R-:W-:-:S13]  /*58f0*/  ISETP.NE.AND P2, PT, R39, RZ, PT ;  /* 0x000000ff2700720c */ /* 0x000fda0003f45270 */
        /* <DEDUP_REMOVED lines=14> */
[----:B------:R-:W-:Y:S01]  /*59e0*/  IMAD.U32 R75, R79, 0x10000, RZ ;  /* 0x000100004f4b7824 */ /* 0x000fe200078e00ff */
[----:B-1----:R-:W-:Y:S01]  /*59f0*/  MOV R76, R40 ;  /* 0x00000028004c7202 */ /* 0x002fe20000000f00 */
[----:B------:R-:W-:Y:S01]  /*5a00*/  IMAD.U32 R80, R80, 0x10000, RZ ;  /* 0x0001000050507824 */ /* 0x000fe200078e00ff */
[----:B------:R-:W-:-:S02]  /*5a10*/  LOP3.LUT R77, R78, 0xff00, R77, 0xf8, !PT ;  /* 0x0000ff004e4d7812 */ /* 0x000fc400078ef84d */
[----:B------:R-:W-:Y:S02]  /*5a20*/  F2FP.F16.E4M3.UNPACK_B R78, R154.H1 ;  /* 0x0000009aff4e723e */ /* 0x000fe400030006ff */
[-C--:B------:R-:W-:Y:S02]  /*5a30*/  F2FP.F16.E4M3.UNPACK_B R40, R41.reuse ;  /* 0x00000029ff28723e */ /* 0x080fe400020006ff */
        /* <DEDUP_REMOVED lines=25> */
[----:B------:R-:W-:-:S02]  /*5bd0*/  HADD2.F32 R79, -RZ, R77.H0_H0 ;  /* 0x2000004dff4f7230 */ /* 0x000fc40000004100 */
[----:B------:R-:W-:Y:S02]  /*5be0*/  HADD2.F32 R80, -RZ, R77.H1_H1 ;  /* 0x3000004dff507230 */ /* 0x000fe40000004100 */
[----:B------:R-:W-:Y:S02]  /*5bf0*/  HADD2.F32 R154, -RZ, R154.H0_H0 ;  /* 0x2000009aff9a7230 */ /* 0x000fe40000004100 */
[-C--:B------:R-:W-:Y:S01]  /*5c00*/  FMUL.FTZ R83, R79, R81.reuse ;  /* 0x000000514f537220 */ /* 0x080fe20000410000 */
[--C-:B------:R-:W-:Y:S02]  /*5c10*/  HADD2.F32 R78, -RZ, R76.reuse.H1_H1 ;  /* 0x3000004cff4e7230 */ /* 0x100fe40000004100 */
[----:B------:R-:W-:Y:S01]  /*5c20*/  FMUL.FTZ R84, R80, R81 ;  /* 0x0000005150547220 */ /* 0x000fe20000410000 */
[----:B------:R-:W-:Y:S02]  /*5c30*/  HADD2.F32 R77, -RZ, R76.H0_H0 ;  /* 0x2000004cff4d7230 */ /* 0x000fe40000004100 */
[----:B------:R-:W-:-:S02]  /*5c40*/  HADD2.F32 R76, -RZ, R148.H1_H1 ;  /* 0x30000094ff4c7230 */ /* 0x000fc40000004100 */
[-C--:B------:R-:W-:Y:S01]  /*5c50*/  FMUL.FTZ R82, R78, R154.reuse ;  /* 0x0000009a4e527220 */ /* 0x080fe20000410000 */
[----:B------:R-:W-:Y:S02]  /*5c60*/  HADD2.F32 R148, -RZ, R148.H0_H0 ;  /* 0x20000094ff947230 */ /* 0x000fe40000004100 */
[----:B------:R-:W-:Y:S01]  /*5c70*/  FMUL.FTZ R81, R77, R154 ;  /* 0x0000009a4d517220 */ /* 0x000fe20000410000 */
[-C--:B------:R-:W-:Y:S01]  /*5c80*/  FFMA.FTZ R84, R79, R76.reuse, -R84 ;  /* 0x0000004c4f547223 */ /* 0x080fe20000010854 */
[----:B------:R-:W-:Y:S01]  /*5c90*/  FFMA.FTZ R83, R80, R76, R83 ;  /* 0x0000004c50537223 */ /* 0x000fe20000010053 */
[-C--:B------:R-:W-:Y:S01]  /*5ca0*/  FFMA.FTZ R76, R77, R148.reuse, -R82 ;  /* 0x000000944d4c7223 */ /* 0x080fe20000010852 */
[----:B------:R-:W-:Y:S01]  /*5cb0*/  FFMA.FTZ R77, R78, R148, R81 ;  /* 0x000000944e4d7223 */ /* 0x000fe20000010051 */
[----:B------:R-:W-:Y:S02]  /*5cc0*/  F2FP.F16.E4M3.UNPACK_B R80, R43.H1 ;  /* 0x0000002bff50723e */ /* 0x000fe400030006ff */
[----:B------:R-:W-:-:S02]  /*5cd0*/  F2FP.SATFINITE.E4M3.F32.PACK_AB_MERGE_C R78, R86, R85, RZ ;  /* 0x00000055564e723e */ /* 0x000fc400048070ff */
[-C--:B------:R-:W-:Y:S01]  /*5ce0*/  F2FP.F16.E4M3.UNPACK_B R86, R75.reuse.H1 ;  /* 0x0000004bff56723e */ /* 0x080fe200030006ff */
[--C-:B------:R-:W-:Y:S01]  /*5cf0*/  HADD2.F32 R81, -RZ, R80.reuse.H0_H0 ;  /* 0x20000050ff517230 */ /* 0x100fe20000004100 */
[----:B------:R-:W-:Y:S01]  /*5d00*/  F2FP.SATFINITE.E4M3.F32.PACK_AB_MERGE_C R95, R83, R84, RZ ;  /* 0x00000054535f723e */ /* 0x000fe200048070ff */
[----:B------:R-:W-:Y:S01]  /*5d10*/  HADD2.F32 R80, -RZ, R80.H1_H1 ;  /* 0x30000050ff507230 */ /* 0x000fe20000004100 */
[----:B------:R-:W-:Y:S01]  /*5d20*/  F2FP.F16.E4M3.UNPACK_B R83, R74.H1 ;  /* 0x0000004aff53723e */ /* 0x000fe200030006ff */
[--C-:B------:R-:W-:Y:S01]  /*5d30*/  HADD2.F32 R87, -RZ, R86.reuse.H1_H1 ;  /* 0x30000056ff577230 */ /* 0x100fe20000004100 */
[----:B------:R-:W-:Y:S01]  /*5d40*/  F2FP.F16.E4M3.UNPACK_B R79, R42.H1 ;  /* 0x0000002aff4f723e */ /* 0x000fe200030006ff */
[----:B------:R-:W-:Y:S01]  /*5d50*/  HADD2.F32 R86, -RZ, R86.H0_H0 ;  /* 0x20000056ff567230 */ /* 0x000fe20000004100 */
[----:B------:R-:W-:Y:S01]  /*5d60*/  F2FP.F16.E4M3.UNPACK_B R85, R75 ;  /* 0x0000004bff55723e */ /* 0x000fe200020006ff */
[----:B------:R-:W-:Y:S01]  /*5d70*/  HADD2.F32 R84, -RZ, R83.H1_H1 ;  /* 0x30000053ff547230 */ /* 0x000fe20000004100 */
[----:B------:R-:W-:Y:S01]  /*5d80*/  F2FP.F16.E4M3.UNPACK_B R82, R74 ;  /* 0x0000004aff52723e */ /* 0x000fe200020006ff */
[----:B------:R-:W-:Y:S01]  /*5d90*/  FMUL.FTZ R74, R80, R87 ;  /* 0x00000057504a7220 */ /* 0x000fe20000410000 */
[----:B------:R-:W-:-:S02]  /*5da0*/  HADD2.F32 R75, -RZ, R79.H1_H1 ;  /* 0x3000004fff4b7230 */ /* 0x000fc40000004100 */
[C---:B------:R-:W-:Y:S01]  /*5db0*/  FMUL.FTZ R93, R81.reuse, R87 ;  /* 0x00000057515d7220 */ /* 0x040fe20000410000 */
[----:B------:R-:W-:Y:S02]  /*5dc0*/  HADD2.F32 R92, -RZ, R85.H1_H1 ;  /* 0x30000055ff5c7230 */ /* 0x000fe40000004100 */
[----:B------:R-:W-:Y:S01]  /*5dd0*/  FFMA.FTZ R87, R81, R84, -R74 ;  /* 0x0000005451577223 */ /* 0x000fe2000001084a */
[----:B------:R-:W-:Y:S01]  /*5de0*/  HADD2.F32 R79, -RZ, R79.H0_H0 ;  /* 0x2000004fff4f7230 */ /* 0x000fe20000004100 */
[----:B------:R-:W-:Y:S01]  /*5df0*/  F2FP.F16.E4M3.UNPACK_B R43, R43 ;  /* 0x0000002bff2b723e */ /* 0x000fe200020006ff */
[----:B------:R-:W-:Y:S02]  /*5e00*/  HADD2.F32 R74, -RZ, R82.H1_H1 ;  /* 0x30000052ff4a7230 */ /* 0x000fe40000004100 */
[----:B------:R-:W-:Y:S01]  /*5e10*/  FMUL.FTZ R94, R75, R92 ;  /* 0x0000005c4b5e7220 */ /* 0x000fe20000410000 */
[----:B------:R-:W-:Y:S01]  /*5e20*/  F2FP.F16.E4M3.UNPACK_B R42, R42 ;  /* 0x0000002aff2a723e */ /* 0x000fe200020006ff */
[----:B------:R-:W-:Y:S01]  /*5e30*/  FMUL.FTZ R92, R79, R92 ;  /* 0x0000005c4f5c7220 */ /* 0x000fe20000410000 */
[----:B------:R-:W-:-:S02]  /*5e40*/  HADD2.F32 R85, -RZ, R85.H0_H0 ;  /* 0x20000055ff557230 */ /* 0x000fc40000004100 */
[----:B------:R-:W-:Y:S01]  /*5e50*/  FFMA.FTZ R94, R79, R74, -R94 ;  /* 0x0000004a4f5e7223 */ /* 0x000fe2000001085e */
[----:B------:R-:W-:Y:S01]  /*5e60*/  FFMA.FTZ R84, R80, R84, R93 ;  /* 0x0000005450547223 */ /* 0x000fe2000001005d */
[----:B------:R-:W-:Y:S01]  /*5e70*/  FFMA.FTZ R79, R75, R74, R92 ;  /* 0x0000004a4b4f7223 */ /* 0x000fe2000001005c */
[--C-:B------:R-:W-:Y:S01]  /*5e80*/  HADD2.F32 R74, -RZ, R43.reuse.H0_H0 ;  /* 0x2000002bff4a7230 */ /* 0x100fe20000004100 */
[----:B------:R-:W-:Y:S01]  /*5e90*/  F2FP.SATFINITE.E4M3.F32.PACK_AB_MERGE_C R41, R41, R40, R78 ;  /* 0x000000282929723e */ /* 0x000fe2000480704e */
[----:B------:R-:W-:Y:S01]  /*5ea0*/  HADD2.F32 R75, -RZ, R43.H1_H1 ;  /* 0x3000002bff4b7230 */ /* 0x000fe20000004100 */
[----:B------:R-:W-:Y:S01]  /*5eb0*/  F2FP.SATFINITE.E4M3.F32.PACK_AB_MERGE_C R84, R84, R87, RZ ;  /* 0x000000575454723e */ /* 0x000fe200048070ff */
[--C-:B------:R-:W-:Y:S01]  /*5ec0*/  HADD2.F32 R43, -RZ, R42.reuse.H0_H0 ;  /* 0x2000002aff2b7230 */ /* 0x100fe20000004100 */
[----:B------:R-:W-:Y:S01]  /*5ed0*/  F2FP.SATFINITE.E4M3.F32.PACK_AB_MERGE_C R79, R79, R94, RZ ;  /* 0x0000005e4f4f723e */ /* 0x000fe200048070ff */
[----:B------:R-:W-:Y:S02]  /*5ee0*/  HADD2.F32 R42, -RZ, R42.H1_H1 ;  /* 0x3000002aff2a7230 */ /* 0x000fe40000004100 */
[----:B------:R-:W-:Y:S01]  /*5ef0*/  FMUL.FTZ R81, R75, R86 ;  /* 0x000000564b517220 */ /* 0x000fe20000410000 */
[----:B------:R-:W-:-:S02]  /*5f00*/  HADD2.F32 R83, -RZ, R83.H0_H0 ;  /* 0x20000053ff537230 */ /* 0x000fc40000004100 */
        /* <DEDUP_REMOVED lines=8> */
[----:B------:R-:W-:Y:S02]  /*5f90*/  F2FP.SATFINITE.E4M3.F32.PACK_AB_MERGE_C R40, R77, R76, R95 ;  /* 0x0000004c4d28723e */ /* 0x000fe4000480705f */
[----:B------:R-:W-:-:S02]  /*5fa0*/  F2FP.SATFINITE.E4M3.F32.PACK_AB_MERGE_C R43, R86, R81, R84 ;  /* 0x00000051562b723e */ /* 0x000fc40004807054 */
[----:B------:R-:W-:-:S07]  /*5fb0*/  F2FP.SATFINITE.E4M3.F32.PACK_AB_MERGE_C R42, R85, R80, R79 ;  /* 0x00000050552a723e */ /* 0x000fce000480704f */
.L_x_512:
[----:B------:R-:W-:Y:S05]  /*5fc0*/  BSYNC B2 ;  /* 0x0000000000027941 */ /* 0x000fea0003800000 */
.L_x_511:
[----:B-1----:R0:W-:Y:S02]  /*5fd0*/  STG.E.128 desc[UR54][R48.64+0xa0], R40 ;  /* 0x0000a02830007986 */ /* 0x0021e4000c101d36 */
.L_x_490:
[----:B------:R-:W-:Y:S05]  /*5fe0*/  BSYNC B1 ;  /* 0x0000000000017941 */ /* 0x000fea0003800000 */
.L_x_489:
[----:B------:R-:W-:Y:S05]  /*5ff0*/  @P4 BRA `(.L_x_513) ;  /* 0x0000009400044947 */ /* 0x000fea0003800000 */
        /* <DEDUP_REMOVED lines=9> */
[----:B------:R-:W-:Y:S01]  /*6090*/  LOP3.LUT R49, R71, 0xff0000ff, RZ, 0xc0, !PT ;  /* 0xff0000ff47317812 */ /* 0x000fe200078ec0ff */
[----:B------:R-:W-:Y:S01]  /*60a0*/  IMAD.SHL.U32 R70, R70, 0x100, RZ ;  /* 0x0000010046467824 */ /* 0x000fe200078e00ff */
[----:B------:R-:W-:Y:S01]  /*60b0*/  SHF.R.U32.HI R74, RZ, 0x10, R71 ;  /* 0x00000010ff4a7819 */ /* 0x000fe20000011647 */
[----:B------:R-:W-:Y:S01]  /*60c0*/  IMAD.SHL.U32 R72, R72, 0x100, RZ ;  /* 0x0000010048487824 */ /* 0x000fe200078e00ff */
[----:B------:R-:W-:Y:S02]  /*60d0*/  LOP3.LUT R71, R73, 0xff0000ff, RZ, 0xc0, !PT ;  /* 0xff0000ff49477812 */ /* 0x000fe400078ec0ff */
[----:B------:R-:W-:-:S02]  /*60e0*/  SHF.R.U32.HI R73, RZ, 0x10, R73 ;  /* 0x00000010ff497819 */ /* 0x000fc40000011649 */
[----:B------:R-:W-:Y:S01]  /*60f0*/  LOP3.LUT R49, R49, 0xff00, R70, 0xf8, !PT ;  /* 0x0000ff0031317812 */ /* 0x000fe200078ef846 */
[----:B------:R-:W-:Y:S01]  /*6100*/  IMAD.U32 R70, R74, 0x10000, RZ ;  /* 0x000100004a467824 */ /* 0x000fe200078e00ff */
[----:B-1----:R-:W-:Y:S01]  /*6110*/  MOV R48, R40 ;  /* 0x0000002800307202 */ /* 0x002fe20000000f00 */
[----:B------:R-:W-:Y:S01]  /*6120*/  IMAD.U32 R73, R73, 0x10000, RZ ;  /* 0x0001000049497824 */ /* 0x000fe200078e00ff */
[----:B------:R-:W-:Y:S02]  /*6130*/  LOP3.LUT R72, R71, 0xff00, R72, 0xf8, !PT ;  /* 0x0000ff0047487812 */ /* 0x000fe400078ef848 */
[----:B------:R-:W-:Y:S02]  /*6140*/  F2FP.F16.E4M3.UNPACK_B R40, R41 ;  /* 0x00000029ff28723e */ /* 0x000fe400020006ff */
[----:B------:R-:W-:Y:S02]  /*6150*/  F2FP.F16.E4M3.UNPACK_B R71, R153.H1 ;  /* 0x00000099ff47723e */ /* 0x000fe400030006ff */
[----:B------:R-:W-:Y:S01]  /*6160*/  LOP3.LUT R74, R49, 0xff0000, R70, 0xf8, !PT ;  /* 0x00ff0000314a7812 */ /* 0x000fe200078ef846 */
[--C-:B------:R-:W-:Y:S01]  /*6170*/  HADD2.F32 R49, -RZ, R40.reuse.H1_H1 ;  /* 0x30000028ff317230 */ /* 0x100fe20000004100 */
[----:B------:R-:W-:Y:S01]  /*6180*/  LOP3.LUT R77, R72, 0xff0000, R73, 0xf8, !PT ;  /* 0x00ff0000484d7812 */ /* 0x000fe200078ef849 */
[--C-:B------:R-:W-:Y:S01]  /*6190*/  HADD2.F32 R75, -RZ, R71.reuse.H0_H0 ;  /* 0x20000047ff4b7230 */ /* 0x100fe20000004100 */
[----:B------:R-:W-:Y:S01]  /*61a0*/  F2FP.F16.E4M3.UNPACK_B R72, R152.H1 ;  /* 0x00000098ff48723e */ /* 0x000fe200030006ff */
[----:B------:R-:W-:Y:S01]  /*61b0*/  HADD2.F32 R40, -RZ, R40.H0_H0 ;  /* 0x20000028ff287230 */ /* 0x000fe20000004100 */
[----:B------:R-:W-:Y:S01]  /*61c0*/  F2FP.F16.E4M3.UNPACK_B R41, R41.H1 ;  /* 0x00000029ff29723e */ /* 0x000fe200030006ff */
[----:B------:R-:W-:-:S02]  /*61d0*/  HADD2.F32 R76, -RZ, R71.H1_H1 ;  /* 0x30000047ff4c7230 */ /* 0x000fc40000004100 */
[CC--:B------:R-:W-:Y:S01]  /*61e0*/  FMUL.FTZ R79, R49.reuse, R75.reuse ;  /* 0x0000004b314f7220 */ /* 0x0c0fe20000410000 */
[--C-:B------:R-:W-:Y:S02]  /*61f0*/  HADD2.F32 R73, -RZ, R72.reuse.H0_H0 ;  /* 0x20000048ff497230 */ /* 0x100fe40000004100 */
[----:B------:R-:W-:Y:S01]  /*6200*/  FMUL.FTZ R78, R40, R75 ;  /* 0x0000004b284e7220 */ /* 0x000fe20000410000 */
[--C-:B------:R-:W-:Y:S01]  /*6210*/  HADD2.F32 R71, -RZ, R41.reuse.H1_H1 ;  /* 0x30000029ff477230 */ /* 0x100fe20000004100 */
[----:B------:R-:W-:Y:S01]  /*6220*/  F2FP.F16.E4M3.UNPACK_B R153, R153 ;  /* 0x00000099ff99723e */ /* 0x000fe200020006ff */
[----:B------:R-:W-:Y:S02]  /*6230*/  HADD2.F32 R70, -RZ, R41.H0_H0 ;  /* 0x20000029ff467230 */ /* 0x000fe40000004100 */
[-C--:B------:R-:W-:Y:S01]  /*6240*/  FFMA.FTZ R41, R49, R73.reuse, R78 ;  /* 0x0000004931297223 */ /* 0x080fe2000001004e */
[----:B------:R-:W-:Y:S02]  /*6250*/  HADD2.F32 R72, -RZ, R72.H1_H1 ;  /* 0x30000048ff487230 */ /* 0x000fe40000004100 */
[C---:B------:R-:W-:Y:S01]  /*6260*/  FMUL.FTZ R75, R71.reuse, R76 ;  /* 0x0000004c474b7220 */ /* 0x040fe20000410000 */
[----:B------:R-:W-:Y:S01]  /*6270*/  F2FP.F16.E4M3.UNPACK_B R49, R48.H1 ;  /* 0x00000030ff31723e */ /* 0x000fe200030006ff */
[----:B------:R-:W-:Y:S01]  /*6280*/  FMUL.FTZ R76, R70, R76 ;  /* 0x0000004c464c7220 */ /* 0x000fe20000410000 */
[----:B------:R-:W-:Y:S01]  /*6290*/  FFMA.FTZ R40, R40, R73, -R79 ;  /* 0x0000004928287223 */ /* 0x000fe2000001084f */
[----:B------:R-:W-:Y:S01]  /*62a0*/  FFMA.FTZ R80, R70, R72, -R75 ;  /* 0x0000004846507223 */ /* 0x000fe2000001084b */
[----:B------:R-:W-:Y:S01]  /*62b0*/  F2FP.F16.E4M3.UNPACK_B R48, R48 ;  /* 0x00000030ff30723e */ /* 0x000fe200020006ff */
[----:B------:R-:W-:Y:S01]  /*62c0*/  FFMA.FTZ R81, R71, R72, R76 ;  /* 0x0000004847517223 */ /* 0x000fe2000001004c */
[----:B------:R-:W-:Y:S01]  /*62d0*/  F2FP.F16.E4M3.UNPACK_B R152, R152 ;  /* 0x00000098ff98723e */ /* 0x000fe200020006ff */
[----:B------:R-:W-:-:S02]  /*62e0*/  HADD2.F32 R73, -RZ, R153.H1_H1 ;  /* 0x30000099ff497230 */ /* 0x000fc40000004100 */
[--C-:B------:R-:W-:Y:S01]  /*62f0*/  HADD2.F32 R70, -RZ, R49.reuse.H0_H0 ;  /* 0x20000031ff467230 */ /* 0x100fe20000004100 */
[----:B------:R-:W-:Y:S01]  /*6300*/  F2FP.SATFINITE.E4M3.F32.PACK_AB_MERGE_C R83, R81, R80, RZ ;  /* 0x000000505153723e */ /* 0x000fe200048070ff */
[----:B------:R-:W-:Y:S02]  /*6310*/  HADD2.F32 R71, -RZ, R49.H1_H1 ;  /* 0x30000031ff477230 */ /* 0x000fe40000004100 */
[----:B------:R-:W-:Y:S02]  /*6320*/  HADD2.F32 R49, -RZ, R48.H0_H0 ;  /* 0x20000030ff317230 */ /* 0x000fe40000004100 */
[-C--:B------:R-:W-:Y:S01]  /*6330*/  FMUL.FTZ R78, R70, R73.reuse ;  /* 0x00000049464e7220 */ /* 0x080fe20000410000 */
[----:B------:R-:W-:Y:S02]  /*6340*/  HADD2.F32 R72, -RZ, R152.H1_H1 ;  /* 0x30000098ff487230 */ /* 0x000fe40000004100 */
[----:B------:R-:W-:Y:S01]  /*6350*/  FMUL.FTZ R75, R71, R73 ;  /* 0x00000049474b7220 */ /* 0x000fe20000410000 */
[----:B------:R-:W-:Y:S01]  /*6360*/  HADD2.F32 R153, -RZ, R153.H0_H0 ;  /* 0x20000099ff997230 */ /* 0x000fe20000004100 */
[----:B------:R-:W-:Y:S01]  /*6370*/  F2FP.SATFINITE.E4M3.F32.PACK_AB_MERGE_C R41, R41, R40, R83 ;  /* 0x000000282929723e */ /* 0x000fe20004807053 */
[----:B------:R-:W-:-:S02]  /*6380*/  HADD2.F32 R48, -RZ, R48.H1_H1 ;  /* 0x30000030ff307230 */ /* 0x000fc40000004100 */
[-C--:B------:R-:W-:Y:S01]  /*6390*/  FFMA.FTZ R75, R70, R72.reuse, -R75 ;  /* 0x00000048464b7223 */ /* 0x080fe2000001084b */
[----:B------:R-:W-:Y:S02]  /*63a0*/  HADD2.F32 R152, -RZ, R152.H0_H0 ;  /* 0x20000098ff987230 */ /* 0x000fe40000004100 */
[----:B------:R-:W-:Y:S01]  /*63b0*/  FFMA.FTZ R78, R71, R72, R78 ;  /* 0x00000048474e7223 */ /* 0x000fe2000001004e */
[-C--:B------:R-:W-:Y:S01]  /*63c0*/  F2FP.F16.E4M3.UNPACK_B R72, R74.reuse.H1 ;  /* 0x0000004aff48723e */ /* 0x080fe200030006ff */
[-C--:B------:R-:W-:Y:S01]  /*63d0*/  FMUL.FTZ R76, R48, R153.reuse ;  /* 0x00000099304c7220 */ /* 0x080fe20000410000 */
[C---:B------:R-:W-:Y:S01]  /*63e0*/  FMUL.FTZ R153, R49.reuse, R153 ;  /* 0x0000009931997220 */ /* 0x040fe20000410000 */
[----:B------:R-:W-:Y:S02]  /*63f0*/  F2FP.F16.E4M3.UNPACK_B R74, R74 ;  /* 0x0000004aff4a723e */ /* 0x000fe400020006ff */
[-C--:B------:R-:W-:Y:S01]  /*6400*/  FFMA.FTZ R79, R49, R152.reuse, -R76 ;  /* 0x00000098314f7223 */ /* 0x080fe2000001084c */
[----:B------:R-:W-:Y:S01]  /*6410*/  F2FP.SATFINITE.E4M3.F32.PACK_AB_MERGE_C R82, R78, R75, RZ ;  /* 0x0000004b4e52723e */ /* 0x000fe200048070ff */
[----:B------:R-:W-:Y:S01]  /*6420*/  FFMA.FTZ R152, R48, R152, R153 ;  /* 0x0000009830987223 */ /* 0x000fe20000010099 */
[----:B------:R-:W-:Y:S01]  /*6430*/  F2FP.F16.E4M3.UNPACK_B R49, R43.H1 ;  /* 0x0000002bff31723e */ /* 0x000fe200030006ff */
[--C-:B------:R-:W-:Y:S01]  /*6440*/  HADD2.F32 R73, -RZ, R72.reuse.H1_H1 ;  /* 0x30000048ff497230 */ /* 0x100fe20000004100 */
[-C--:B------:R-:W-:Y:S01]  /*6450*/  F2FP.F16.E4M3.UNPACK_B R75, R77.reuse.H1 ;  /* 0x0000004dff4b723e */ /* 0x080fe200030006ff */
[----:B------:R-:W-:Y:S01]  /*6460*/  HADD2.F32 R72, -RZ, R72.H0_H0 ;  /* 0x20000048ff487230 */ /* 0x000fe20000004100 */
[-C--:B------:R-:W-:Y:S01]  /*6470*/  F2FP.F16.E4M3.UNPACK_B R48, R42.reuse.H1 ;  /* 0x0000002aff30723e */ /* 0x080fe200030006ff */
[----:B------:R-:W-:Y:S01]  /*6480*/  HADD2.F32 R71, -RZ, R49.H1_H1 ;  /* 0x30000031ff477230 */ /* 0x000fe20000004100 */
[----:B------:R-:W-:Y:S01]  /*6490*/  F2FP.F16.E4M3.UNPACK_B R77, R77 ;  /* 0x0000004dff4d723e */ /* 0x000fe200020006ff */
[----:B------:R-:W-:Y:S01]  /*64a0*/  HADD2.F32 R78, -RZ, R75.H1_H1 ;  /* 0x3000004bff4e7230 */ /* 0x000fe20000004100 */
[----:B------:R-:W-:Y:S01]  /*64b0*/  F2FP.F16.E4M3.UNPACK_B R43, R43 ;  /* 0x0000002bff2b723e */ /* 0x000fe200020006ff */
[----:B------:R-:W-:Y:S01]  /*64c0*/  HADD2.F32 R70, -RZ, R49.H0_H0 ;  /* 0x20000031ff467230 */ /* 0x000fe20000004100 */
[----:B------:R-:W-:Y:S01]  /*64d0*/  F2FP.F16.E4M3.UNPACK_B R42, R42 ;  /* 0x0000002aff2a723e */ /* 0x000fe200020006ff */
[----:B------:R-:W-:-:S02]  /*64e0*/  HADD2.F32 R49, -RZ, R48.H1_H1 ;  /* 0x30000030ff317230 */ /* 0x000fc40000004100 */
[-C--:B------:R-:W-:Y:S01]  /*64f0*/  FMUL.FTZ R81, R71, R78.reuse ;  /* 0x0000004e47517220 */ /* 0x080fe20000410000 */
[--C-:B------:R-:W-:Y:S02]  /*6500*/  HADD2.F32 R76, -RZ, R77.reuse.H1_H1 ;  /* 0x3000004dff4c7230 */ /* 0x100fe40000004100 */
[C---:B------:R-:W-:Y:S01]  /*6510*/  FMUL.FTZ R78, R70.reuse, R78 ;  /* 0x0000004e464e7220 */ /* 0x040fe20000410000 */
[----:B------:R-:W-:Y:S02]  /*6520*/  HADD2.F32 R48, -RZ, R48.H0_H0 ;  /* 0x20000030ff307230 */ /* 0x000fe40000004100 */
[----:B------:R-:W-:Y:S01]  /*6530*/  FFMA.FTZ R80, R70, R73, -R81 ;  /* 0x0000004946507223 */ /* 0x000fe20000010851 */
[----:B------:R-:W-:Y:S02]  /*6540*/  HADD2.F32 R70, -RZ, R74.H1_H1 ;  /* 0x3000004aff467230 */ /* 0x000fe40000004100 */
[----:B------:R-:W-:Y:S01]  /*6550*/  FMUL.FTZ R81, R49, R76 ;  /* 0x0000004c31517220 */ /* 0x000fe20000410000 */
[----:B------:R-:W-:-:S02]  /*6560*/  HADD2.F32 R77, -RZ, R77.H0_H0 ;  /* 0x2000004dff4d7230 */ /* 0x000fc40000004100 */
[C---:B------:R-:W-:Y:S01]  /*6570*/  FMUL.FTZ R76, R48.reuse, R76 ;  /* 0x0000004c304c7220 */ /* 0x040fe20000410000 */
[----:B------:R-:W-:Y:S02]  /*6580*/  HADD2.F32 R75, -RZ, R75.H0_H0 ;  /* 0x2000004bff4b7230 */ /* 0x000fe40000004100 */
[-C--:B------:R-:W-:Y:S01]  /*6590*/  FFMA.FTZ R81, R48, R70.reuse, -R81 ;  /* 0x0000004630517223 */ /* 0x080fe20000010851 */
[--C-:B------:R-:W-:Y:S02]  /*65a0*/  HADD2.F32 R48, -RZ, R43.reuse.H0_H0 ;  /* 0x2000002bff307230 */ /* 0x100fe40000004100 */
[----:B------:R-:W-:Y:S01]  /*65b0*/  FFMA.FTZ R76, R49, R70, R76 ;  /* 0x00000046314c7223 */ /* 0x000fe2000001004c */
[----:B------:R-:W-:Y:S02]  /*65c0*/  HADD2.F32 R49, -RZ, R43.H1_H1 ;  /* 0x3000002bff317230 */ /* 0x000fe40000004100 */
[----:B------:R-:W-:Y:S01]  /*65d0*/  FFMA.FTZ R73, R71, R73, R78 ;  /* 0x0000004947497223 */ /* 0x000fe2000001004e */
[----:B------:R-:W-:-:S02]  /*65e0*/  HADD2.F32 R43, -RZ, R42.H0_H0 ;  /* 0x2000002aff2b7230 */ /* 0x000fc40000004100 */
[-C--:B------:R-:W-:Y:S01]  /*65f0*/  FMUL.FTZ R78, R48, R75.reuse ;  /* 0x0000004b304e7220 */ /* 0x080fe20000410000 */
[----:B------:R-:W-:Y:S02]  /*6600*/  HADD2.F32 R42, -RZ, R42.H1_H1 ;  /* 0x3000002aff2a7230 */ /* 0x000fe40000004100 */
[C---:B------:R-:W-:Y:S01]  /*6610*/  FMUL.FTZ R71, R49.reuse, R75 ;  /* 0x0000004b31477220 */ /* 0x040fe20000410000 */
[----:B------:R-:W-:Y:S02]  /*6620*/  HADD2.F32 R74, -RZ, R74.H0_H0 ;  /* 0x2000004aff4a7230 */ /* 0x000fe40000004100 */
[-C--:B------:R-:W-:Y:S01]  /*6630*/  FFMA.FTZ R78, R49, R72.reuse, R78 ;  /* 0x00000048314e7223 */ /* 0x080fe2000001004e */
[----:B------:R-:W-:Y:S01]  /*6640*/  F2FP.SATFINITE.E4M3.F32.PACK_AB_MERGE_C R76, R76, R81, RZ ;  /* 0x000000514c4c723e */ /* 0x000fe200048070ff */
[-C--:B------:R-:W-:Y:S01]  /*6650*/  FMUL.FTZ R70, R42, R77.reuse ;  /* 0x0000004d2a467220 */ /* 0x080fe20000410000 */
[----:B------:R-:W-:Y:S01]  /*6660*/  FMUL.FTZ R77, R43, R77 ;  /* 0x0000004d2b4d7220 */ /* 0x000fe20000410000 */
[----:B------:R-:W-:Y:S01]  /*6670*/  FFMA.FTZ R71, R48, R72, -R71 ;  /* 0x0000004830477223 */ /* 0x000fe20000010847 */
[----:B------:R-:W-:Y:S01]  /*6680*/  F2FP.SATFINITE.E4M3.F32.PACK_AB_MERGE_C R73, R73, R80, RZ ;  /* 0x000000504949723e */ /* 0x000fe200048070ff */
[-C--:B------:R-:W-:Y:S01]  /*6690*/  FFMA.FTZ R70, R43, R74.reuse, -R70 ;  /* 0x0000004a2b467223 */ /* 0x080fe20000010846 */
[----:B------:R-:W-:Y:S01]  /*66a0*/  FFMA.FTZ R77, R42, R74, R77 ;  /* 0x0000004a2a4d7223 */ /* 0x000fe2000001004d */
[----:B------:R-:W-:-:S02]  /*66b0*/  F2FP.SATFINITE.E4M3.F32.PACK_AB_MERGE_C R40, R152, R79, R82 ;  /* 0x0000004f9828723e */ /* 0x000fc40004807052 */
[----:B------:R-:W-:Y:S02]  /*66c0*/  F2FP.SATFINITE.E4M3.F32.PACK_AB_MERGE_C R43, R78, R71, R73 ;  /* 0x000000474e2b723e */ /* 0x000fe40004807049 */
[----:B------:R-:W-:-:S07]  /*66d0*/  F2FP.SATFINITE.E4M3.F32.PACK_AB_MERGE_C R42, R77, R70, R76 ;  /* 0x000000464d2a723e */ /* 0x000fce000480704c */
.L_x_517:
[----:B------:R-:W-:Y:S05]  /*66e0*/  BSYNC B2 ;  /* 0x0000000000027941 */ /* 0x000fea0003800000 */
.L_x_516:
[----:B-1----:R0:W-:Y:S02]  /*66f0*/  STG.E.128 desc[UR54][R44.64], R40 ;  /* 0x000000282c007986 */ /* 0x0021e4000c101d36 */
.L_x_515:
[----:B------:R-:W-:Y:S05]  /*6700*/  BSYNC B1 ;  /* 0x0000000000017941 */ /* 0x000fea0003800000 */
.L_x_514:
        /* <DEDUP_REMOVED lines=15> */
[----:B------:R-:W-:Y:S01]  /*6800*/  LOP3.LUT R66, R66, 0xff00, R49, 0xf8, !PT ;  /* 0x0000ff0042427812 */ /* 0x000fe200078ef831 */
[----:B------:R-:W-:Y:S01]  /*6810*/  IMAD.U32 R49, R71, 0x10000, RZ ;  /* 0x0001000047317824 */ /* 0x000fe200078e00ff */
[----:B-1----:R-:W-:-:S02]  /*6820*/  MOV R48, R40 ;  /* 0x0000002800307202 */ /* 0x002fc40000000f00 */
[----:B------:R-:W-:Y:S01]  /*6830*/  LOP3.LUT R69, R68, 0xff00, R67, 0xf8, !PT ;  /* 0x0000ff0044457812 */ /* 0x000fe200078ef843 */
[----:B------:R-:W-:Y:S01]  /*6840*/  IMAD.U32 R68, R70, 0x10000, RZ ;  /* 0x0001000046447824 */ /* 0x000fe200078e00ff */
        /* <DEDUP_REMOVED lines=40> */
[CC--:B------:R-:W-:Y:S01]  /*6ad0*/  FMUL.FTZ R69, R49.reuse, R150.reuse ;  /* 0x0000009631457220 */ /* 0x0c0fe20000410000 */
[----:B------:R-:W-:Y:S01]  /*6ae0*/  FMUL.FTZ R72, R48, R150 ;  /* 0x0000009630487220 */ /* 0x000fe20000410000 */
[----:B------:R-:W-:Y:S02]  /*6af0*/  F2FP.F16.E4M3.UNPACK_B R68, R70.H1 ;  /* 0x00000046ff44723e */ /* 0x000fe400030006ff */
[----:B------:R-:W-:Y:S01]  /*6b00*/  F2FP.SATFINITE.E4M3.F32.PACK_AB_MERGE_C R79, R74, R71, RZ ;  /* 0x000000474a4f723e */ /* 0x000fe200048070ff */
[----:B------:R-:W-:Y:S01]  /*6b10*/  FFMA.FTZ R75, R49, R149, -R72 ;  /* 0x00000095314b7223 */ /* 0x000fe20000010848 */
[----:B------:R-:W-:Y:S01]  /*6b20*/  F2FP.F16.E4M3.UNPACK_B R49, R43.H1 ;  /* 0x0000002bff31723e */ /* 0x000fe200030006ff */
[----:B------:R-:W-:Y:S01]  /*6b30*/  FFMA.FTZ R76, R48, R149, R69 ;  /* 0x00000095304c7223 */ /* 0x000fe20000010045 */
[-C--:B------:R-:W-:Y:S01]  /*6b40*/  F2FP.F16.E4M3.UNPACK_B R71, R73.reuse.H1 ;  /* 0x00000049ff47723e */ /* 0x080fe200030006ff */
[----:B------:R-:W-:Y:S01]  /*6b50*/  HADD2.F32 R69, -RZ, R68.H1_H1 ;  /* 0x30000044ff457230 */ /* 0x000fe20000004100 */
[----:B------:R-:W-:Y:S01]  /*6b60*/  F2FP.F16.E4M3.UNPACK_B R48, R42.H1 ;  /* 0x0000002aff30723e */ /* 0x000fe200030006ff */
        /* <DEDUP_REMOVED lines=14> */
[----:B------:R-:W-:Y:S01]  /*6c50*/  F2FP.F16.E4M3.UNPACK_B R42, R42 ;  /* 0x0000002aff2a723e */ /* 0x000fe200020006ff */
[----:B------:R-:W-:Y:S01]  /*6c60*/  FMUL.FTZ R72, R48, R72 ;  /* 0x0000004830487220 */ /* 0x000fe20000410000 */
[----:B------:R-:W-:-:S02]  /*6c70*/  HADD2.F32 R73, -RZ, R73.H0_H0 ;  /* 0x20000049ff497230 */ /* 0x000fc40000004100 */
[-C--:B------:R-:W-:Y:S01]  /*6c80*/  FFMA.FTZ R77, R48, R66.reuse, -R77 ;  /* 0x00000042304d7223 */ /* 0x080fe2000001084d */
[--C-:B------:R-:W-:Y:S02]  /*6c90*/  HADD2.F32 R48, -RZ, R43.reuse.H0_H0 ;  /* 0x2000002bff307230 */ /* 0x100fe40000004100 */
[----:B------:R-:W-:Y:S01]  /*6ca0*/  FFMA.FTZ R72, R49, R66, R72 ;  /* 0x0000004231487223 */ /* 0x000fe20000010048 */
[----:B------:R-:W-:Y:S02]  /*6cb0*/  HADD2.F32 R49, -RZ, R43.H1_H1 ;  /* 0x3000002bff317230 */ /* 0x000fe40000004100 */
[----:B------:R-:W-:Y:S01]  /*6cc0*/  FFMA.FTZ R69, R67, R69, R74 ;  /* 0x0000004543457223 */ /* 0x000fe2000001004a */
[--C-:B------:R-:W-:Y:S01]  /*6cd0*/  HADD2.F32 R43, -RZ, R42.reuse.H0_H0 ;  /* 0x2000002aff2b7230 */ /* 0x100fe20000004100 */
[----:B------:R-:W-:Y:S01]  /*6ce0*/  F2FP.SATFINITE.E4M3.F32.PACK_AB_MERGE_C R40, R76, R75, R79 ;  /* 0x0000004b4c28723e */ /* 0x000fe2000480704f */
[----:B------:R-:W-:Y:S01]  /*6cf0*/  HADD2.F32 R42, -RZ, R42.H1_H1 ;  /* 0x3000002aff2a7230 */ /* 0x000fe20000004100 */
[----:B------:R-:W-:Y:S01]  /*6d00*/  F2FP.SATFINITE.E4M3.F32.PACK_AB_MERGE_C R72, R72, R77, RZ ;  /* 0x0000004d4848723e */ /* 0x000fe200048070ff */
[----:B------:R-:W-:Y:S01]  /*6d10*/  HADD2.F32 R71, -RZ, R71.H0_H0 ;  /* 0x20000047ff477230 */ /* 0x000fe20000004100 */
[----:B------:R-:W-:Y:S01]  /*6d20*/  F2FP.SATFINITE.E4M3.F32.PACK_AB_MERGE_C R69, R69, R78, RZ ;  /* 0x0000004e4545723e */ /* 0x000fe200048070ff */
[----:B------:R-:W-:-:S02]  /*6d30*/  HADD2.F32 R68, -RZ, R68.H0_H0 ;  /* 0x20000044ff447230 */ /* 0x000fc40000004100 */
[----:B------:R-:W-:Y:S01]  /*6d40*/  FMUL.FTZ R66, R42, R73 ;  /* 0x000000492a427220 */ /* 0x000fe20000410000 */
[----:B------:R-:W-:Y:S02]  /*6d50*/  HADD2.F32 R70, -RZ, R70.H0_H0 ;  /* 0x20000046ff467230 */ /* 0x000fe40000004100 */
[-C--:B------:R-:W-:Y:S01]  /*6d60*/  FMUL.FTZ R67, R49, R71.reuse ;  /* 0x0000004731437220 */ /* 0x080fe20000410000 */
[C---:B------:R-:W-:Y:S01]  /*6d70*/  FMUL.FTZ R74, R48.reuse, R71 ;  /* 0x00000047304a7220 */ /* 0x040fe20000410000 */
[----:B------:R-:W-:Y:S02]  /*6d80*/  FMUL.FTZ R73, R43, R73 ;  /* 0x000000492b497220 */ /* 0x000fe40000410000 */
[-C--:B------:R-:W-:Y:S01]  /*6d90*/  FFMA.FTZ R67, R48, R68.reuse, -R67 ;  /* 0x0000004430437223 */ /* 0x080fe20000010843 */
[----:B------:R-:W-:Y:S01]  /*6da0*/  FFMA.FTZ R74, R49, R68, R74 ;  /* 0x00000044314a7223 */ /* 0x000fe2000001004a */
[-C--:B------:R-:W-:Y:S01]  /*6db0*/  FFMA.FTZ R66, R43, R70.reuse, -R66 ;  /* 0x000000462b427223 */ /* 0x080fe20000010842 */
[----:B------:R-:W-:-:S03]  /*6dc0*/  FFMA.FTZ R73, R42, R70, R73 ;  /* 0x000000462a497223 */ /* 0x000fc60000010049 */
[----:B------:R-:W-:Y:S02]  /*6dd0*/  F2FP.SATFINITE.E4M3.F32.PACK_AB_MERGE_C R43, R74, R67, R69 ;  /* 0x000000434a2b723e */ /* 0x000fe40004807045 */
[----:B------:R-:W-:-:S07]  /*6de0*/  F2FP.SATFINITE.E4M3.F32.PACK_AB_MERGE_C R42, R73, R66, R72 ;  /* 0x00000042492a723e */ /* 0x000fce0004807048 */
.L_x_521:
[----:B------:R-:W-:Y:S05]  /*6df0*/  BSYNC B2 ;  /* 0x0000000000027941 */ /* 0x000fea0003800000 */
.L_x_520:
[----:B-1----:R0:W-:Y:S02]  /*6e00*/  STG.E.128 desc[UR54][R44.64+0x20], R40 ;  /* 0x000020282c007986 */ /* 0x0021e4000c101d36 */
.L_x_519:
[----:B------:R-:W-:Y:S05]  /*6e10*/  BSYNC B1 ;  /* 0x0000000000017941 */ /* 0x000fea0003800000 */
.L_x_518:
        /* <DEDUP_REMOVED lines=110> */
.L_x_525:
[----:B------:R-:W-:Y:S05]  /*7500*/  BSYNC B2 ;  /* 0x0000000000027941 */ /* 0x000fea0003800000 */
.L_x_524:
[----:B-1----:R0:W-:Y:S02]  /*7510*/  STG.E.128 desc[UR54][R44.64+0x40], R40 ;  /* 0x000040282c007986 */ /* 0x0021e4000c101d36 */
.L_x_523:
[----:B------:R-:W-:Y:S05]  /*7520*/  BSYNC B1 ;  /* 0x0000000000017941 */ /* 0x000fea0003800000 */
.L_x_522:
        /* <DEDUP_REMOVED lines=20> */
[----:B------:R-:W-:Y:S02]  /*7670*/  F2FP.F16.E4M3.UNPACK_B R60, R139.H1 ;  /* 0x0000008bff3c723e */ /* 0x000fe400030006ff */
[-C--:B------:R-:W-:Y:S02]  /*7680*/  F2FP.F16.E4M3.UNPACK_B R40, R41.reuse ;  /* 0x00000029ff28723e */ /* 0x080fe400020006ff */
[----:B------:R-:W-:Y:S01]  /*7690*/  F2FP.F16.E4M3.UNPACK_B R41, R41.H1 ;  /* 0x00000029ff29723e */ /* 0x000fe200030006ff */
[--C-:B------:R-:W-:Y:S01]  /*76a0*/  HADD2.F32 R63, -RZ, R60.reuse.H1_H1 ;  /* 0x3000003cff3f7230 */ /* 0x100fe20000004100 */
[----:B------:R-:W-:Y:S01]  /*76b0*/  LOP3.LUT R64, R62, 0xff0000, R59, 0xf8, !PT ;  /* 0x00ff00003e407812 */ /* 0x000fe200078ef83b */
[----:B------:R-:W-:Y:S01]  /*76c0*/  HADD2.F32 R62, -RZ, R60.H0_H0 ;  /* 0x2000003cff3e7230 */ /* 0x000fe20000004100 */
[----:B------:R-:W-:Y:S01]  /*76d0*/  LOP3.LUT R61, R58, 0xff0000, R49, 0xf8, !PT ;  /* 0x00ff00003a3d7812 */ /* 0x000fe200078ef831 */
[--C-:B------:R-:W-:Y:S01]  /*76e0*/  HADD2.F32 R49, -RZ, R40.reuse.H1_H1 ;  /* 0x30000028ff317230 */ /* 0x100fe20000004100 */
[----:B------:R-:W-:Y:S01]  /*76f0*/  F2FP.F16.E4M3.UNPACK_B R59, R138.H1 ;  /* 0x0000008aff3b723e */ /* 0x000fe200030006ff */
[----:B------:R-:W-:Y:S01]  /*7700*/  HADD2.F32 R58, -RZ, R41.H1_H1 ;  /* 0x30000029ff3a7230 */ /* 0x000fe20000004100 */
[----:B------:R-:W-:Y:S01]  /*7710*/  F2FP.F16.E4M3.UNPACK_B R139, R139 ;  /* 0x0000008bff8b723e */ /* 0x000fe200020006ff */
[----:B------:R-:W-:-:S02]  /*7720*/  HADD2.F32 R40, -RZ, R40.H0_H0 ;  /* 0x20000028ff287230 */ /* 0x000fc40000004100 */
[-C--:B------:R-:W-:Y:S01]  /*7730*/  FMUL.FTZ R65, R49, R62.reuse ;  /* 0x0000003e31417220 */ /* 0x080fe20000410000 */
[----:B------:R-:W-:Y:S02]  /*7740*/  HADD2.F32 R60, -RZ, R59.H0_H0 ;  /* 0x2000003bff3c7230 */ /* 0x000fe40000004100 */
[-C--:B------:R-:W-:Y:S01]  /*7750*/  FMUL.FTZ R66, R58, R63.reuse ;  /* 0x0000003f3a427220 */ /* 0x080fe20000410000 */
[----:B------:R-:W-:Y:S02]  /*7760*/  HADD2.F32 R41, -RZ, R41.H0_H0 ;  /* 0x20000029ff297230 */ /* 0x000fe40000004100 */
[C---:B------:R-:W-:Y:S01]  /*7770*/  FMUL.FTZ R62, R40.reuse, R62 ;  /* 0x0000003e283e7220 */ /* 0x040fe20000410000 */
[----:B------:R-:W-:Y:S02]  /*7780*/  HADD2.F32 R59, -RZ, R59.H1_H1 ;  /* 0x3000003bff3b7230 */ /* 0x000fe40000004100 */
[----:B------:R-:W-:Y:S01]  /*7790*/  FFMA.FTZ R40, R40, R60, -R65 ;  /* 0x0000003c28287223 */ /* 0x000fe20000010841 */
[----:B------:R-:W-:Y:S01]  /*77a0*/  F2FP.F16.E4M3.UNPACK_B R138, R138 ;  /* 0x0000008aff8a723e */ /* 0x000fe200020006ff */
[----:B------:R-:W-:Y:S01]  /*77b0*/  FMUL.FTZ R63, R41, R63 ;  /* 0x0000003f293f7220 */ /* 0x000fe20000410000 */
[----:B------:R-:W-:Y:S01]  /*77c0*/  FFMA.FTZ R67, R49, R60, R62 ;  /* 0x0000003c31437223 */ /* 0x000fe2000001003e */
[-C--:B------:R-:W-:Y:S01]  /*77d0*/  FFMA.FTZ R65, R41, R59.reuse, -R66 ;  /* 0x0000003b29417223 */ /* 0x080fe20000010842 */
[-C--:B------:R-:W-:Y:S01]  /*77e0*/  F2FP.F16.E4M3.UNPACK_B R41, R48.reuse.H1 ;  /* 0x00000030ff29723e */ /* 0x080fe200030006ff */
[----:B------:R-:W-:Y:S01]  /*77f0*/  FFMA.FTZ R68, R58, R59, R63 ;  /* 0x0000003b3a447223 */ /* 0x000fe2000001003f */
[----:B------:R-:W-:Y:S01]  /*7800*/  F2FP.F16.E4M3.UNPACK_B R48, R48 ;  /* 0x00000030ff30723e */ /* 0x000fe200020006ff */
[----:B------:R-:W-:-:S02]  /*7810*/  HADD2.F32 R60, -RZ, R139.H1_H1 ;  /* 0x3000008bff3c7230 */ /* 0x000fc40000004100 */
[--C-:B------:R-:W-:Y:S01]  /*7820*/  HADD2.F32 R49, -RZ, R41.reuse.H0_H0 ;  /* 0x20000029ff317230 */ /* 0x100fe20000004100 */
[----:B------:R-:W-:Y:S01]  /*7830*/  F2FP.SATFINITE.E4M3.F32.PACK_AB_MERGE_C R71, R68, R65, RZ ;  /* 0x000000414447723e */ /* 0x000fe200048070ff */
[----:B------:R-:W-:Y:S02]  /*7840*/  HADD2.F32 R58, -RZ, R41.H1_H1 ;  /* 0x30000029ff3a7230 */ /* 0x000fe40000004100 */
[--C-:B------:R-:W-:Y:S02]  /*7850*/  HADD2.F32 R41, -RZ, R48.reuse.H0_H0 ;  /* 0x20000030ff297230 */ /* 0x100fe40000004100 */
[-C--:B------:R-:W-:Y:S01]  /*7860*/  FMUL.FTZ R63, R49, R60.reuse ;  /* 0x0000003c313f7220 */ /* 0x080fe20000410000 */
[----:B------:R-:W-:Y:S02]  /*7870*/  HADD2.F32 R139, -RZ, R139.H0_H0 ;  /* 0x2000008bff8b7230 */ /* 0x000fe40000004100 */
[----:B------:R-:W-:Y:S01]  /*7880*/  FMUL.FTZ R62, R58, R60 ;  /* 0x0000003c3a3e7220 */ /* 0x000fe20000410000 */
[----:B------:R-:W-:-:S02]  /*7890*/  HADD2.F32 R48, -RZ, R48.H1_H1 ;  /* 0x30000030ff307230 */ /* 0x000fc40000004100 */
[--C-:B------:R-:W-:Y:S02]  /*78a0*/  HADD2.F32 R59, -RZ, R138.reuse.H1_H1 ;  /* 0x3000008aff3b7230 */ /* 0x100fe40000004100 */
[----:B------:R-:W-:Y:S02]  /*78b0*/  HADD2.F32 R138, -RZ, R138.H0_H0 ;  /* 0x2000008aff8a7230 */ /* 0x000fe40000004100 */
[-C--:B------:R-:W-:Y:S01]  /*78c0*/  FMUL.FTZ R60, R48, R139.reuse ;  /* 0x0000008b303c7220 */ /* 0x080fe20000410000 */
[----:B------:R-:W-:Y:S01]  /*78d0*/  FMUL.FTZ R139, R41, R139 ;  /* 0x0000008b298b7220 */ /* 0x000fe20000410000 */
[-C--:B------:R-:W-:Y:S01]  /*78e0*/  FFMA.FTZ R62, R49, R59.reuse, -R62 ;  /* 0x0000003b313e7223 */ /* 0x080fe2000001083e */
[----:B------:R-:W-:Y:S01]  /*78f0*/  FFMA.FTZ R63, R58, R59, R63 ;  /* 0x0000003b3a3f7223 */ /* 0x000fe2000001003f */
[-C--:B------:R-:W-:Y:S01]  /*7900*/  FFMA.FTZ R66, R41, R138.reuse, -R60 ;  /* 0x0000008a29427223 */ /* 0x080fe2000001083c */
[----:B------:R-:W-:Y:S01]  /*7910*/  FFMA.FTZ R139, R48, R138, R139 ;  /* 0x0000008a308b7223 */ /* 0x000fe2000001008b */
[----:B------:R-:W-:-:S02]  /*7920*/  F2FP.F16.E4M3.UNPACK_B R48, R43.H1 ;  /* 0x0000002bff30723e */ /* 0x000fc400030006ff */
[----:B------:R-:W-:Y:S02]  /*7930*/  F2FP.SATFINITE.E4M3.F32.PACK_AB_MERGE_C R70, R63, R62, RZ ;  /* 0x0000003e3f46723e */ /* 0x000fe400048070ff */
[----:B------:R-:W-:Y:S01]  /*7940*/  F2FP.F16.E4M3.UNPACK_B R62, R64.H1 ;  /* 0x00000040ff3e723e */ /* 0x000fe200030006ff */
[--C-:B------:R-:W-:Y:S01]  /*7950*/  HADD2.F32 R58, -RZ, R48.reuse.H1_H1 ;  /* 0x30000030ff3a7230 */ /* 0x100fe20000004100 */
[-C--:B------:R-:W-:Y:S01]  /*7960*/  F2FP.F16.E4M3.UNPACK_B R59, R61.reuse.H1 ;  /* 0x0000003dff3b723e */ /* 0x080fe200030006ff */
[----:B------:R-:W-:Y:S01]  /*7970*/  HADD2.F32 R49, -RZ, R48.H0_H0 ;  /* 0x20000030ff317230 */ /* 0x000fe20000004100 */
[----:B------:R-:W-:Y:S01]  /*7980*/  F2FP.F16.E4M3.UNPACK_B R41, R42.H1 ;  /* 0x0000002aff29723e */ /* 0x000fe200030006ff */
[----:B------:R-:W-:Y:S01]  /*7990*/  HADD2.F32 R65, -RZ, R62.H1_H1 ;  /* 0x3000003eff417230 */ /* 0x000fe20000004100 */
[----:B------:R-:W-:Y:S01]  /*79a0*/  F2FP.F16.E4M3.UNPACK_B R64, R64 ;  /* 0x00000040ff40723e */ /* 0x000fe200020006ff */
[----:B------:R-:W-:Y:S01]  /*79b0*/  HADD2.F32 R60, -RZ, R59.H1_H1 ;  /* 0x3000003bff3c7230 */ /* 0x000fe20000004100 */
[----:B------:R-:W-:Y:S01]  /*79c0*/  F2FP.F16.E4M3.UNPACK_B R61, R61 ;  /* 0x0000003dff3d723e */ /* 0x000fe200020006ff */
[----:B------:R-:W-:-:S02]  /*79d0*/  HADD2.F32 R48, -RZ, R41.H1_H1 ;  /* 0x30000029ff307230 */ /* 0x000fc40000004100 */
[-C--:B------:R-:W-:Y:S01]  /*79e0*/  FMUL.FTZ R68, R58, R65.reuse ;  /* 0x000000413a447220 */ /* 0x080fe20000410000 */
[----:B------:R-:W-:Y:S02]  /*79f0*/  HADD2.F32 R63, -RZ, R64.H1_H1 ;  /* 0x30000040ff3f7230 */ /* 0x000fe40000004100 */
[C---:B------:R-:W-:Y:S01]  /*7a00*/  FMUL.FTZ R65, R49.reuse, R65 ;  /* 0x0000004131417220 */ /* 0x040fe20000410000 */
[----:B------:R-:W-:Y:S02]  /*7a10*/  HADD2.F32 R41, -RZ, R41.H0_H0 ;  /* 0x20000029ff297230 */ /* 0x000fe40000004100 */
[----:B------:R-:W-:Y:S01]  /*7a20*/  FFMA.FTZ R69, R49, R60, -R68 ;  /* 0x0000003c31457223 */ /* 0x000fe20000010844 */
[----:B------:R-:W-:Y:S02]  /*7a30*/  HADD2.F32 R49, -RZ, R61.H1_H1 ;  /* 0x3000003dff317230 */ /* 0x000fe40000004100 */
[----:B------:R-:W-:Y:S01]  /*7a40*/  FMUL.FTZ R68, R48, R63 ;  /* 0x0000003f30447220 */ /* 0x000fe20000410000 */
[----:B------:R-:W-:Y:S01]  /*7a50*/  F2FP.F16.E4M3.UNPACK_B R43, R43 ;  /* 0x0000002bff2b723e */ /* 0x000fe200020006ff */
[C---:B------:R-:W-:Y:S01]  /*7a60*/  FMUL.FTZ R63, R41.reuse, R63 ;  /* 0x0000003f293f7220 */ /* 0x040fe20000410000 */
[----:B------:R-:W-:Y:S01]  /*7a70*/  F2FP.F16.E4M3.UNPACK_B R42, R42 ;  /* 0x0000002aff2a723e */ /* 0x000fe200020006ff */
[----:B------:R-:W-:Y:S01]  /*7a80*/  FFMA.FTZ R68, R41, R49, -R68 ;  /* 0x0000003129447223 */ /* 0x000fe20000010844 */
[----:B------:R-:W-:-:S02]  /*7a90*/  HADD2.F32 R62, -RZ, R62.H0_H0 ;  /* 0x2000003eff3e7230 */ /* 0x000fc40000004100 */
[----:B------:R-:W-:Y:S01]  /*7aa0*/  FFMA.FTZ R63, R48, R49, R63 ;  /* 0x00000031303f7223 */ /* 0x000fe2000001003f */
[--C-:B------:R-:W-:Y:S02]  /*7ab0*/  HADD2.F32 R48, -RZ, R43.reuse.H0_H0 ;  /* 0x2000002bff307230 */ /* 0x100fe40000004100 */
[----:B------:R-:W-:Y:S01]  /*7ac0*/  FFMA.FTZ R60, R58, R60, R65 ;  /* 0x0000003c3a3c7223 */ /* 0x000fe20000010041 */
[----:B------:R-:W-:Y:S02]  /*7ad0*/  HADD2.F32 R43, -RZ, R43.H1_H1 ;  /* 0x3000002bff2b7230 */ /* 0x000fe40000004100 */
[--C-:B------:R-:W-:Y:S01]  /*7ae0*/  HADD2.F32 R41, -RZ, R42.reuse.H0_H0 ;  /* 0x2000002aff297230 */ /* 0x100fe20000004100 */
[----:B------:R-:W-:Y:S01]  /*7af0*/  F2FP.SATFINITE.E4M3.F32.PACK_AB_MERGE_C R63, R63, R68, RZ ;  /* 0x000000443f3f723e */ /* 0x000fe200048070ff */
[----:B------:R-:W-:Y:S02]  /*7b00*/  HADD2.F32 R42, -RZ, R42.H1_H1 ;  /* 0x3000002aff2a7230 */ /* 0x000fe40000004100 */
[----:B------:R-:W-:Y:S01]  /*7b10*/  FMUL.FTZ R65, R43, R62 ;  /* 0x0000003e2b417220 */ /* 0x000fe20000410000 */
[----:B------:R-:W-:-:S02]  /*7b20*/  HADD2.F32 R64, -RZ, R64.H0_H0 ;  /* 0x20000040ff407230 */ /* 0x000fc40000004100 */
[----:B------:R-:W-:Y:S01]  /*7b30*/  FMUL.FTZ R62, R48, R62 ;  /* 0x0000003e303e7220 */ /* 0x000fe20000410000 */
[----:B------:R-:W-:Y:S01]  /*7b40*/  HADD2.F32 R59, -RZ, R59.H0_H0 ;  /* 0x2000003bff3b7230 */ /* 0x000fe20000004100 */
[----:B------:R-:W-:Y:S01]  /*7b50*/  F2FP.SATFINITE.E4M3.F32.PACK_AB_MERGE_C R60, R60, R69, RZ ;  /* 0x000000453c3c723e */ /* 0x000fe200048070ff */
[----:B------:R-:W-:Y:S02]  /*7b60*/  HADD2.F32 R61, -RZ, R61.H0_H0 ;  /* 0x2000003dff3d7230 */ /* 0x000fe40000004100 */
[-C--:B------:R-:W-:Y:S01]  /*7b70*/  FMUL.FTZ R58, R42, R64.reuse ;  /* 0x000000402a3a7220 */ /* 0x080fe20000410000 */
[----:B------:R-:W-:Y:S01]  /*7b80*/  FMUL.FTZ R49, R41, R64 ;  /* 0x0000004029317220 */ /* 0x000fe20000410000 */
        /* <DEDUP_REMOVED lines=8> */
.L_x_529:
[----:B------:R-:W-:Y:S05]  /*7c10*/  BSYNC B2 ;  /* 0x0000000000027941 */ /* 0x000fea0003800000 */
.L_x_528:
[----:B-1----:R0:W-:Y:S02]  /*7c20*/  STG.E.128 desc[UR54][R44.64+0x60], R40 ;  /* 0x000060282c007986 */ /* 0x0021e4000c101d36 */
.L_x_527:
[----:B------:R-:W-:Y:S05]  /*7c30*/  BSYNC B1 ;  /* 0x0000000000017941 */ /* 0x000fea0003800000 */
.L_x_526:
[----:B------:R-:W-:Y:S01]  /*7c40*/  ISETP.NE.AND P2, PT, R38, RZ, PT ;  /* 0x000000ff2600720c */ /* 0x000fe20003f45270 */
[----:B------:R-:W-:-:S12]  /*7c50*/  BSSY B1, `(.L_x_530) ;  /* 0x0000070000017945 */ /* 0x000fd80003800000 */
[----:B------:R-:W-:Y:S05]  /*7c60*/  @!P2 BRA `(.L_x_531) ;  /* 0x0000000400b8a947 */ /* 0x000fea0003800000 */
[----:B012-4-:R0:W1:Y:S01]  /*7c70*/  LDS.128 R40, [R47+0x21400] ;  /* 0x021400002f287984 */ /* 0x0170620000000c00 */
[----:B------:R-:W-:Y:S01]  /*7c80*/  ISETP.GE.AND P2, PT, R172, R131, PT ;  /* 0x00000083ac00720c */ /* 0x000fe20003f46270 */
[----:B------:R-:W-:-:S12]  /*7c90*/  BSSY B2, `(.L_x_532) ;  /* 0x000006a000027945 */ /* 0x000fd80003800000 */
[----:B0-----:R-:W-:Y:S05]  /*7ca0*/  @P2 BRA `(.L_x_533) ;  /* 0x0000000400a02947 */ /* 0x001fea0003800000 */
[----:B------:R-:W-:Y:S01]  /*7cb0*/  SHF.R.U32.HI R59, RZ, 0x8, R55 ;  /* 0x00000008ff3b7819 */ /* 0x000fe20000011637 */
[----:B-1----:R-:W-:Y:S01]  /*7cc0*/  IMAD.MOV.U32 R49, RZ, RZ, R43 ;  /* 0x000000ffff317224 */ /* 0x002fe200078e002b */
[----:B------:R-:W-:Y:S01]  /*7cd0*/  LOP3.LUT R47, R55, 0xff0000ff, RZ, 0xc0, !PT ;  /* 0xff0000ff372f7812 */ /* 0x000fe200078ec0ff */
[----:B------:R-:W-:Y:S01]  /*7ce0*/  IMAD.MOV.U32 R48, RZ, RZ, R42 ;  /* 0x000000ffff307224 */ /* 0x000fe200078e002a */
[----:B------:R-:W-:Y:S02]  /*7cf0*/  SHF.R.U32.HI R56, RZ, 0x10, R55 ;  /* 0x00000010ff387819 */ /* 0x000fe40000011637 */
[--C-:B------:R-:W-:Y:S02]  /*7d00*/  SHF.R.U32.HI R55, RZ, 0x8, R57.reuse ;  /* 0x00000008ff377819 */ /* 0x100fe40000011639 */
[----:B------:R-:W-:Y:S02]  /*7d10*/  LOP3.LUT R54, R57, 0xff0000ff, RZ, 0xc0, !PT ;  /* 0xff0000ff39367812 */ /* 0x000fe400078ec0ff */
[----:B------:R-:W-:Y:S01]  /*7d20*/  SHF.R.U32.HI R58, RZ, 0x10, R57 ;  /* 0x00000010ff3a7819 */ /* 0x000fe20000011639 */
[----:B------:R-:W-:Y:S01]  /*7d30*/  IMAD.SHL.U32 R43, R55, 0x100, RZ ;  /* 0x00000100372b7824 */ /* 0x000fe200078e00ff */
[----:B------:R-:W-:-:S02]  /*7d40*/  SHF.L.U32 R42, R59, 0x8, RZ ;  /* 0x000000083b2a7819 */ /* 0x000fc400000006ff */
[----:B------:R-:W-:Y:S01]  /*7d50*/  F2FP.F16.E4M3.UNPACK_B R55, R91.H1 ;  /* 0x0000005bff37723e */ /* 0x000fe200030006ff */
[----:B------:R-:W-:Y:S01]  /*7d60*/  IMAD.U32 R58, R58, 0x10000, RZ ;  /* 0x000100003a3a7824 */ /* 0x000fe200078e00ff */
[----:B------:R-:W-:Y:S01]  /*7d70*/  LOP3.LUT R43, R54, 0xff00, R43, 0xf8, !PT ;  /* 0x0000ff00362b7812 */ /* 0x000fe200078ef82b */
[----:B------:R-:W-:Y:S01]  /*7d80*/  IMAD.U32 R54, R56, 0x10000, RZ ;  /* 0x0001000038367824 */ /* 0x000fe200078e00ff */
[----:B------:R-:W-:Y:S01]  /*7d90*/  LOP3.LUT R47, R47, 0xff00, R42, 0xf8, !PT ;  /* 0x0000ff002f2f7812 */ /* 0x000fe200078ef82a */
[--C-:B------:R-:W-:Y:S01]  /*7da0*/  HADD2.F32 R57, -RZ, R55.reuse.H0_H0 ;  /* 0x20000037ff397230 */ /* 0x100fe20000004100 */
[-C--:B------:R-:W-:Y:S02]  /*7db0*/  F2FP.F16.E4M3.UNPACK_B R42, R41.reuse ;  /* 0x00000029ff2a723e */ /* 0x080fe400020006ff */
[----:B------:R-:W-:Y:S02]  /*7dc0*/  LOP3.LUT R56, R47, 0xff0000, R54, 0xf8, !PT ;  /* 0x00ff00002f387812 */ /* 0x000fe400078ef836 */
[----:B------:R-:W-:Y:S01]  /*7dd0*/  LOP3.LUT R59, R43, 0xff0000, R58, 0xf8, !PT ;  /* 0x00ff00002b3b7812 */ /* 0x000fe200078ef83a */
[--C-:B------:R-:W-:Y:S01]  /*7de0*/  HADD2.F32 R43, -RZ, R42.reuse.H1_H1 ;  /* 0x3000002aff2b7230 */ /* 0x100fe20000004100 */
[----:B------:R-:W-:Y:S01]  /*7df0*/  F2FP.F16.E4M3.UNPACK_B R54, R90.H1 ;  /* 0x0000005aff36723e */ /* 0x000fe200030006ff */
[----:B------:R-:W-:Y:S01]  /*7e00*/  HADD2.F32 R58, -RZ, R55.H1_H1 ;  /* 0x30000037ff3a7230 */ /* 0x000fe20000004100 */
[----:B------:R-:W-:Y:S01]  /*7e10*/  F2FP.F16.E4M3.UNPACK_B R41, R41.H1 ;  /* 0x00000029ff29723e */ /* 0x000fe200030006ff */
[----:B------:R-:W-:-:S02]  /*7e20*/  HADD2.F32 R42, -RZ, R42.H0_H0 ;  /* 0x2000002aff2a7230 */ /* 0x000fc40000004100 */
[----:B------:R-:W-:Y:S01]  /*7e30*/  FMUL.FTZ R61, R43, R57 ;  /* 0x000000392b3d7220 */ /* 0x000fe20000410000 */
[--C-:B------:R-:W-:Y:S01]  /*7e40*/  HADD2.F32 R55, -RZ, R54.reuse.H0_H0 ;  /* 0x20000036ff377230 */ /* 0x100fe20000004100 */
[----:B------:R-:W-:Y:S01]  /*7e50*/  F2FP.F16.E4M3.UNPACK_B R91, R91 ;  /* 0x0000005bff5b723e */ /* 0x000fe200020006ff */
[--C-:B------:R-:W-:Y:S02]  /*7e60*/  HADD2.F32 R47, -RZ, R41.reuse.H1_H1 ;  /* 0x30000029ff2f7230 */ /* 0x100fe40000004100 */
[C---:B------:R-:W-:Y:S01]  /*7e70*/  FMUL.FTZ R60, R42.reuse, R57 ;  /* 0x000000392a3c7220 */ /* 0x040fe20000410000 */
[----:B------:R-:W-:Y:S02]  /*7e80*/  HADD2.F32 R41, -RZ, R41.H0_H0 ;  /* 0x20000029ff297230 */ /* 0x000fe40000004100 */
[-C--:B------:R-:W-:Y:S01]  /*7e90*/  FFMA.FTZ R61, R42, R55.reuse, -R61 ;  /* 0x000000372a3d7223 */ /* 0x080fe2000001083d */
[----:B------:R-:W-:Y:S02]  /*7ea0*/  HADD2.F32 R54, -RZ, R54.H1_H1 ;  /* 0x30000036ff367230 */ /* 0x000fe40000004100 */
[-C--:B------:R-:W-:Y:S01]  /*7eb0*/  FMUL.FTZ R42, R47, R58.reuse ;  /* 0x0000003a2f2a7220 */ /* 0x080fe20000410000 */
[----:B------:R-:W-:Y:S01]  /*7ec0*/  FFMA.FTZ R62, R43, R55, R60 ;  /* 0x000000372b3e7223 */ /* 0x000fe2000001003c */
[C---:B------:R-:W-:Y:S01]  /*7ed0*/  FMUL.FTZ R58, R41.reuse, R58 ;  /* 0x0000003a293a7220 */ /* 0x040fe20000410000 */
[----:B------:R-:W-:Y:S01]  /*7ee0*/  F2FP.F16.E4M3.UNPACK_B R90, R90 ;  /* 0x0000005aff5a723e */ /* 0x000fe200020006ff */
[----:B------:R-:W-:Y:S01]  /*7ef0*/  FFMA.FTZ R57, R41, R54, -R42 ;  /* 0x0000003629397223 */ /* 0x000fe2000001082a */
[----:B------:R-:W-:Y:S01]  /*7f00*/  F2FP.F16.E4M3.UNPACK_B R41, R40.H1 ;  /* 0x00000028ff29723e */ /* 0x000fe200030006ff */
        /* <DEDUP_REMOVED lines=10> */
[----:B------:R-:W-:-:S02]  /*7fb0*/  HADD2.F32 R91, -RZ, R91.H0_H0 ;  /* 0x2000005bff5b7230 */ /* 0x000fc40000004100 */
[----:B------:R-:W-:Y:S02]  /*7fc0*/  HADD2.F32 R40, -RZ, R40.H1_H1 ;  /* 0x30000028ff287230 */ /* 0x000fe40000004100 */
        /* <DEDUP_REMOVED lines=11> */
[----:B------:R-:W-:Y:S01]  /*8080*/  HADD2.F32 R54, -RZ, R47.H1_H1 ;  /* 0x3000002fff367230 */ /* 0x000fe20000004100 */
[----:B------:R-:W-:-:S02]  /*8090*/  F2FP.F16.E4M3.UNPACK_B R55, R59.H1 ;  /* 0x0000003bff37723e */ /* 0x000fc400030006ff */
[-C--:B------:R-:W-:Y:S01]  /*80a0*/  F2FP.F16.E4M3.UNPACK_B R40, R48.reuse.H1 ;  /* 0x00000030ff28723e */ /* 0x080fe200030006ff */
[----:B------:R-:W-:Y:S01]  /*80b0*/  HADD2.F32 R43, -RZ, R41.H1_H1 ;  /* 0x30000029ff2b7230 */ /* 0x000fe20000004100 */
[----:B------:R-:W-:Y:S01]  /*80c0*/  F2FP.F16.E4M3.UNPACK_B R59, R59 ;  /* 0x0000003bff3b723e */ /* 0x000fe200020006ff */
[----:B------:R-:W-:Y:S01]  /*80d0*/  HADD2.F32 R58, -RZ, R55.H1_H1 ;  /* 0x30000037ff3a7230 */ /* 0x000fe20000004100 */
[----:B------:R-:W-:Y:S01]  /*80e0*/  F2FP.F16.E4M3.UNPACK_B R49, R49 ;  /* 0x00000031ff31723e */ /* 0x000fe200020006ff */
[----:B------:R-:W-:Y:S01]  /*80f0*/  HADD2.F32 R42, -RZ, R41.H0_H0 ;  /* 0x20000029ff2a7230 */ /* 0x000fe20000004100 */
[----:B------:R-:W-:Y:S01]  /*8100*/  F2FP.F16.E4M3.UNPACK_B R48, R48 ;  /* 0x00000030ff30723e */ /* 0x000fe200020006ff */
[----:B------:R-:W-:Y:S02]  /*8110*/  HADD2.F32 R41, -RZ, R40.H1_H1 ;  /* 0x30000028ff297230 */ /* 0x000fe40000004100 */
[----:B------:R-:W-:Y:S01]  /*8120*/  FMUL.FTZ R63, R43, R58 ;  /* 0x0000003a2b3f7220 */ /* 0x000fe20000410000 */
[----:B------:R-:W-:-:S02]  /*8130*/  HADD2.F32 R57, -RZ, R59.H1_H1 ;  /* 0x3000003bff397230 */ /* 0x000fc40000004100 */
[C---:B------:R-:W-:Y:S01]  /*8140*/  FMUL.FTZ R66, R42.reuse, R58 ;  /* 0x0000003a2a427220 */ /* 0x040fe20000410000 */
[----:B------:R-:W-:Y:S02]  /*8150*/  HADD2.F32 R40, -RZ, R40.H0_H0 ;  /* 0x20000028ff287230 */ /* 0x000fe40000004100 */
[-C--:B------:R-:W-:Y:S01]  /*8160*/  FFMA.FTZ R64, R42, R54.reuse, -R63 ;  /* 0x000000362a407223 */ /* 0x080fe2000001083f */
[----:B------:R-:W-:Y:S02]  /*8170*/  HADD2.F32 R42, -RZ, R56.H1_H1 ;  /* 0x30000038ff2a7230 */ /* 0x000fe40000004100 */
[-C--:B------:R-:W-:Y:S01]  /*8180*/  FMUL.FTZ R63, R41, R57.reuse ;  /* 0x00000039293f7220 */ /* 0x080fe20000410000 */
[----:B------:R-:W-:Y:S02]  /*8190*/  HADD2.F32 R59, -RZ, R59.H0_H0 ;  /* 0x2000003bff3b7230 */ /* 0x000fe40000004100 */
[C---:B------:R-:W-:Y:S01]  /*81a0*/  FMUL.FTZ R58, R40.reuse, R57 ;  /* 0x00000039283a7220 */ /* 0x040fe20000410000 */
[----:B------:R-:W-:Y:S01]  /*81b0*/  FFMA.FTZ R57, R43, R54, R66 ;  /* 0x000000362b397223 */ /* 0x000fe20000010042 */
[----:B------:R-:W-:Y:S01]  /*81c0*/  FFMA.FTZ R63, R40, R42, -R63 ;  /* 0x0000002a283f7223 */ /* 0x000fe2000001083f */
[----:B------:R-:W-:-:S02]  /*81d0*/  HADD2.F32 R40, -RZ, R48.H0_H0 ;  /* 0x20000030ff287230 */ /* 0x000fc40000004100 */
[----:B------:R-:W-:Y:S01]  /*81e0*/  FFMA.FTZ R58, R41, R42, R58 ;  /* 0x0000002a293a7223 */ /* 0x000fe2000001003a */
[--C-:B------:R-:W-:Y:S01]  /*81f0*/  HADD2.F32 R41, -RZ, R49.reuse.H0_H0 ;  /* 0x20000031ff297230 */ /* 0x100fe20000004100 */
[----:B------:R-:W-:Y:S01]  /*8200*/  F2FP.SATFINITE.E4M3.F32.PACK_AB_MERGE_C R57, R57, R64, RZ ;  /* 0x000000403939723e */ /* 0x000fe200048070ff */
[----:B------:R-:W-:Y:S02]  /*8210*/  HADD2.F32 R49, -RZ, R49.H1_H1 ;  /* 0x30000031ff317230 */ /* 0x000fe40000004100 */
[----:B------:R-:W-:Y:S01]  /*8220*/  HADD2.F32 R54, -RZ, R55.H0_H0 ;  /* 0x20000037ff367230 */ /* 0x000fe20000004100 */
[----:B------:R-:W-:Y:S01]  /*8230*/  F2FP.SATFINITE.E4M3.F32.PACK_AB_MERGE_C R58, R58, R63, RZ ;  /* 0x0000003f3a3a723e */ /* 0x000fe200048070ff */
[----:B------:R-:W-:Y:S02]  /*8240*/  HADD2.F32 R48, -RZ, R48.H1_H1 ;  /* 0x30000030ff307230 */ /* 0x000fe40000004100 */
[----:B------:R-:W-:Y:S02]  /*8250*/  HADD2.F32 R42, -RZ, R47.H0_H0 ;  /* 0x2000002fff2a7230 */ /* 0x000fe40000004100 */
[----:B------:R-:W-:-:S02]  /*8260*/  HADD2.F32 R43, -RZ, R56.H0_H0 ;  /* 0x20000038ff2b7230 */ /* 0x000fc40000004100 */
[-C--:B------:R-:W-:Y:S01]  /*8270*/  FMUL.FTZ R56, R49, R54.reuse ;  /* 0x0000003631387220 */ /* 0x080fe20000410000 */
[-C--:B------:R-:W-:Y:S01]  /*8280*/  FMUL.FTZ R47, R48, R59.reuse ;  /* 0x0000003b302f7220 */ /* 0x080fe20000410000 */
[C---:B------:R-:W-:Y:S01]  /*8290*/  FMUL.FTZ R54, R41.reuse, R54 ;  /* 0x0000003629367220 */ /* 0x040fe20000410000 */
[C---:B------:R-:W-:Y:S01]  /*82a0*/  FMUL.FTZ R59, R40.reuse, R59 ;  /* 0x0000003b283b7220 */ /* 0x040fe20000410000 */
[-C--:B------:R-:W-:Y:S01]  /*82b0*/  FFMA.FTZ R56, R41, R42.reuse, -R56 ;  /* 0x0000002a29387223 */ /* 0x080fe20000010838 */
[-C--:B------:R-:W-:Y:S01]  /*82c0*/  FFMA.FTZ R47, R40, R43.reuse, -R47 ;  /* 0x0000002b282f7223 */ /* 0x080fe2000001082f */
[----:B------:R-:W-:Y:S01]  /*82d0*/  FFMA.FTZ R49, R49, R42, R54 ;  /* 0x0000002a31317223 */ /* 0x000fe20000010036 */
[----:B------:R-:W-:Y:S01]  /*82e0*/  FFMA.FTZ R48, R48, R43, R59 ;  /* 0x0000002b30307223 */ /* 0x000fe2000001003b */
[----:B------:R-:W-:Y:S02]  /*82f0*/  F2FP.SATFINITE.E4M3.F32.PACK_AB_MERGE_C R41, R62, R61, R67 ;  /* 0x0000003d3e29723e */ /* 0x000fe40004807043 */
[----:B------:R-:W-:-:S02]  /*8300*/  F2FP.SATFINITE.E4M3.F32.PACK_AB_MERGE_C R40, R91, R60, R65 ;  /* 0x0000003c5b28723e */ /* 0x000fc40004807041 */
[----:B------:R-:W-:Y:S02]  /*8310*/  F2FP.SATFINITE.E4M3.F32.PACK_AB_MERGE_C R42, R48, R47, R58 ;  /* 0x0000002f302a723e */ /* 0x000fe4000480703a */
[----:B------:R-:W-:-:S07]  /*8320*/  F2FP.SATFINITE.E4M3.F32.PACK_AB_MERGE_C R43, R49, R56, R57 ;  /* 0x00000038312b723e */ /* 0x000fce0004807039 */
.L_x_533:
[----:B------:R-:W-:Y:S05]  /*8330*/  BSYNC B2 ;  /* 0x0000000000027941 */ /* 0x000fea0003800000 */
.L_x_532:
[----:B-1----:R0:W-:Y:S02]  /*8340*/  STG.E.128 desc[UR54][R44.64+0x80], R40 ;  /* 0x000080282c007986 */ /* 0x0021e4000c101d36 */
.L_x_531:
[----:B------:R-:W-:Y:S05]  /*8350*/  BSYNC B1 ;  /* 0x0000000000017941 */ /* 0x000fea0003800000 */
.L_x_530:
[----:B------:R-:W-:-:S13]  /*8360*/  ISETP.NE.AND P2, PT, R39, RZ, PT ;  /* 0x000000ff2700720c */ /* 0x000fda0003f45270 */
[----:B------:R-:W-:Y:S05]  /*8370*/  @!P2 BRA `(.L_x_513) ;  /* 0x000000700024a947 */ /* 0x000fea0003800000 */
[----:B012-4-:R0:W1:Y:S01]  /*8380*/  LDS.128 R40, [R46+0x21400] ;  /* 0x021400002e287984 */ /* 0x0170620000000c00 */
[----:B------:R-:W-:Y:S01]  /*8390*/  ISETP.GE.AND P2, PT, R174, R131, PT ;  /* 0x00000083ae00720c */ /* 0x000fe20003f46270 */
[----:B------:R-:W-:-:S12]  /*83a0*/  BSSY B1, `(.L_x_534) ;  /* 0x000006b000017945 */ /* 0x000fd80003800000 */
[----:B0-----:R-:W-:Y:S05]  /*83b0*/  @P2 BRA `(.L_x_535) ;  /* 0x0000000400a42947 */ /* 0x001fea0003800000 */
[----:B------:R-:W-:Y:S01]  /*83c0*/  SHF.R.U32.HI R52, RZ, 0x8, R51 ;  /* 0x00000008ff347819 */ /* 0x000fe20000011633 */
[----:B-1----:R-:W-:Y:S01]  /*83d0*/  IMAD.MOV.U32 R48, RZ, RZ, R43 ;  /* 0x000000ffff307224 */ /* 0x002fe200078e002b */
[----:B------:R-:W-:Y:S02]  /*83e0*/  SHF.R.U32.HI R46, RZ, 0x8, R53 ;  /* 0x00000008ff2e7819 */ /* 0x000fe40000011635 */
[----:B------:R-:W-:Y:S01]  /*83f0*/  MOV R47, R42 ;  /* 0x0000002a002f7202 */ /* 0x000fe20000000f00 */
[----:B------:R-:W-:Y:S01]  /*8400*/  IMAD.SHL.U32 R42, R52, 0x100, RZ ;  /* 0x00000100342a7824 */ /* 0x000fe200078e00ff */
[----:B------:R-:W-:Y:S01]  /*8410*/  SHF.R.U32.HI R54, RZ, 0x10, R51 ;  /* 0x00000010ff367819 */ /* 0x000fe20000011633 */
[----:B------:R-:W-:Y:S01]  /*8420*/  IMAD.SHL.U32 R43, R46, 0x100, RZ ;  /* 0x000001002e2b7824 */ /* 0x000fe200078e00ff */
[----:B------:R-:W-:Y:S02]  /*8430*/  LOP3.LUT R49, R51, 0xff0000ff, RZ, 0xc0, !PT ;  /* 0xff0000ff33317812 */ /* 0x000fe400078ec0ff */
[----:B------:R-:W-:-:S02]  /*8440*/  SHF.R.U32.HI R51, RZ, 0x10, R53 ;  /* 0x00000010ff337819 */ /* 0x000fc40000011635 */
[----:B------:R-:W-:Y:S02]  /*8450*/  LOP3.LUT R50, R53, 0xff0000ff, RZ, 0xc0, !PT ;  /* 0xff0000ff35327812 */ /* 0x000fe400078ec0ff */
[----:B------:R-:W-:Y:S01]  /*8460*/  LOP3.LUT R46, R49, 0xff00, R42, 0xf8, !PT ;  /* 0x0000ff00312e7812 */ /* 0x000fe200078ef82a */
[----:B------:R-:W-:Y:S01]  /*8470*/  IMAD.U32 R49, R51, 0x10000, RZ ;  /* 0x0001000033317824 */ /* 0x000fe200078e00ff */
[----:B------:R-:W-:Y:S01]  /*8480*/  LOP3.LUT R52, R50, 0xff00, R43, 0xf8, !PT ;  /* 0x0000ff0032347812 */ /* 0x000fe200078ef82b */
[----:B------:R-:W-:Y:S01]  /*8490*/  IMAD.U32 R43, R54, 0x10000, RZ ;  /* 0x00010000362b7824 */ /* 0x000fe200078e00ff */
[----:B------:R-:W-:Y:S02]  /*84a0*/  F2FP.F16.E4M3.UNPACK_B R50, R89.H1 ;  /* 0x00000059ff32723e */ /* 0x000fe400030006ff */
[-C--:B------:R-:W-:Y:S02]  /*84b0*/  F2FP.F16.E4M3.UNPACK_B R42, R41.reuse ;  /* 0x00000029ff2a723e */ /* 0x080fe400020006ff */
[----:B------:R-:W-:Y:S01]  /*84c0*/  LOP3.LUT R54, R52, 0xff0000, R49, 0xf8, !PT ;  /* 0x00ff000034367812 */ /* 0x000fe200078ef831 */
[----:B------:R-:W-:Y:S01]  /*84d0*/  HADD2.F32 R52, -RZ, R50.H0_H0 ;  /* 0x20000032ff347230 */ /* 0x000fe20000004100 */
[----:B------:R-:W-:Y:S01]  /*84e0*/  LOP3.LUT R51, R46, 0xff0000, R43, 0xf8, !PT ;  /* 0x00ff00002e337812 */ /* 0x000fe200078ef82b */
[----:B------:R-:W-:Y:S01]  /*84f0*/  HADD2.F32 R43, -RZ, R42.H1_H1 ;  /* 0x3000002aff2b7230 */ /* 0x000fe20000004100 */
[----:B------:R-:W-:Y:S01]  /*8500*/  F2FP.F16.E4M3.UNPACK_B R49, R88.H1 ;  /* 0x00000058ff31723e */ /* 0x000fe200030006ff */
[----:B------:R-:W-:Y:S01]  /*8510*/  HADD2.F32 R53, -RZ, R50.H1_H1 ;  /* 0x30000032ff357230 */ /* 0x000fe20000004100 */
[----:B------:R-:W-:Y:S01]  /*8520*/  F2FP.F16.E4M3.UNPACK_B R41, R41.H1 ;  /* 0x00000029ff29723e */ /* 0x000fe200030006ff */
[----:B------:R-:W-:-:S02]  /*8530*/  HADD2.F32 R42, -RZ, R42.H0_H0 ;  /* 0x2000002aff2a7230 */ /* 0x000fc40000004100 */
[CC--:B------:R-:W-:Y:S01]  /*8540*/  FMUL.FTZ R55, R43.reuse, R52.reuse ;  /* 0x000000342b377220 */ /* 0x0c0fe20000410000 */
[----:B------:R-:W-:Y:S01]  /*8550*/  HADD2.F32 R50, -RZ, R49.H0_H0 ;  /* 0x20000031ff327230 */ /* 0x000fe20000004100 */
[----:B------:R-:W-:Y:S01]  /*8560*/  F2FP.F16.E4M3.UNPACK_B R89, R89 ;  /* 0x00000059ff59723e */ /* 0x000fe200020006ff */
[--C-:B------:R-:W-:Y:S02]  /*8570*/  HADD2.F32 R46, -RZ, R41.reuse.H1_H1 ;  /* 0x30000029ff2e7230 */ /* 0x100fe40000004100 */
[C---:B------:R-:W-:Y:S01]  /*8580*/  FMUL.FTZ R52, R42.reuse, R52 ;  /* 0x000000342a347220 */ /* 0x040fe20000410000 */
[----:B------:R-:W-:Y:S02]  /*8590*/  HADD2.F32 R41, -RZ, R41.H0_H0 ;  /* 0x20000029ff297230 */ /* 0x000fe40000004100 */
[-C--:B------:R-:W-:Y:S01]  /*85a0*/  FFMA.FTZ R56, R42, R50.reuse, -R55 ;  /* 0x000000322a387223 */ /* 0x080fe20000010837 */
[----:B------:R-:W-:Y:S02]  /*85b0*/  HADD2.F32 R49, -RZ, R49.H1_H1 ;  /* 0x30000031ff317230 */ /* 0x000fe40000004100 */
[CC--:B------:R-:W-:Y:S01]  /*85c0*/  FMUL.FTZ R42, R46.reuse, R53.reuse ;  /* 0x000000352e2a7220 */ /* 0x0c0fe20000410000 */
[----:B------:R-:W-:Y:S01]  /*85d0*/  FFMA.FTZ R57, R43, R50, R52 ;  /* 0x000000322b397223 */ /* 0x000fe20000010034 */
[C---:B------:R-:W-:Y:S01]  /*85e0*/  FMUL.FTZ R53, R41.reuse, R53 ;  /* 0x0000003529357220 */ /* 0x040fe20000410000 */
[----:B------:R-:W-:Y:S01]  /*85f0*/  F2FP.F16.E4M3.UNPACK_B R88, R88 ;  /* 0x00000058ff58723e */ /* 0x000fe200020006ff */
        /* <DEDUP_REMOVED lines=19> */
[----:B------:R-:W-:Y:S01]  /*8730*/  FFMA.FTZ R55, R41, R88, -R50 ;  /* 0x0000005829377223 */ /* 0x000fe20000010832 */
[----:B------:R-:W-:Y:S01]  /*8740*/  F2FP.F16.E4M3.UNPACK_B R41, R48.H1 ;  /* 0x00000030ff29723e */ /* 0x000fe200030006ff */
[----:B------:R-:W-:Y:S01]  /*8750*/  FFMA.FTZ R88, R40, R88, R89 ;  /* 0x0000005828587223 */ /* 0x000fe20000010059 */
[----:B------:R-:W-:-:S02]  /*8760*/  F2FP.F16.E4M3.UNPACK_B R50, R54.H1 ;  /* 0x00000036ff32723e */ /* 0x000fc400030006ff */
[----:B------:R-:W-:Y:S01]  /*8770*/  F2FP.SATFINITE.E4M3.F32.PACK_AB_MERGE_C R60, R52, R53, RZ ;  /* 0x00000035343c723e */ /* 0x000fe200048070ff */
[--C-:B------:R-:W-:Y:S01]  /*8780*/  HADD2.F32 R43, -RZ, R41.reuse.H1_H1 ;  /* 0x30000029ff2b7230 */ /* 0x100fe20000004100 */
[----:B------:R-:W-:Y:S01]  /*8790*/  F2FP.F16.E4M3.UNPACK_B R46, R51.H1 ;  /* 0x00000033ff2e723e */ /* 0x000fe200030006ff */
[----:B------:R-:W-:Y:S01]  /*87a0*/  HADD2.F32 R53, -RZ, R50.H1_H1 ;  /* 0x30000032ff357230 */ /* 0x000fe20000004100 */
        /* <DEDUP_REMOVED lines=22> */
[--C-:B------:R-:W-:Y:S02]  /*8910*/  HADD2.F32 R41, -RZ, R48.reuse.H0_H0 ;  /* 0x20000030ff297230 */ /* 0x100fe40000004100 */
        /* <DEDUP_REMOVED lines=16> */
[----:B------:R-:W-:Y:S02]  /*8a20*/  F2FP.SATFINITE.E4M3.F32.PACK_AB_MERGE_C R41, R57, R56, R61 ;  /* 0x000000383929723e */ /* 0x000fe4000480703d */
[----:B------:R-:W-:Y:S02]  /*8a30*/  F2FP.SATFINITE.E4M3.F32.PACK_AB_MERGE_C R40, R88, R55, R60 ;  /* 0x000000375828723e */ /* 0x000fe4000480703c */
[----:B------:R-:W-:-:S07]  /*8a40*/  MOV R42, R52 ;  /* 0x00000034002a7202 */ /* 0x000fce0000000f00 */
.L_x_535:
[----:B------:R-:W-:Y:S05]  /*8a50*/  BSYNC B1 ;  /* 0x0000000000017941 */ /* 0x000fea0003800000 */
.L_x_534:
[----:B-1----:R0:W-:Y:S01]  /*8a60*/  STG.E.128 desc[UR54][R44.64+0xa0], R40 ;  /* 0x0000a0282c007986 */ /* 0x0021e2000c101d36 */
[----:B------:R-:W-:Y:S05]  /*8a70*/  BRA `(.L_x_513) ;  /* 0x0000006800647947 */ /* 0x000fea0003800000 */
.L_x_481:
[----:B------:R-:W-:Y:S01]  /*8a80*/  ISETP.GE.AND P4, PT, R168, R96, PT ;  /* 0x00000060a800720c */ /* 0x000fe20003f86270 */
[----:B------:R-:W-:Y:S01]  /*8a90*/  BSSY B1, `(.L_x_536) ;  /* 0x000002a000017945 */ /* 0x000fe20003800000 */
[----:B------:R-:W-:Y:S02]  /*8aa0*/  CS2R R64, SRZ ;  /* 0x0000000000407805 */ /* 0x000fe4000001ff00 */
[----:B------:R-:W-:Y:S02]  /*8ab0*/  CS2R R40, SRZ ;  /* 0x0000000000287805 */ /* 0x000fe4000001ff00 */
[----:B0-----:R-:W-:Y:S02]  /*8ac0*/  CS2R R42, SRZ ;  /* 0x00000000002a7805 */ /* 0x001fe4000001ff00 */
        /* <DEDUP_REMOVED lines=15> */
[----:B------:R-:W-:Y:S02]  /*8bc0*/  CS2R R40, SRZ ;  /* 0x0000000000287805 */ /* 0x000fe4000001ff00 */
[----:B------:R-:W-:Y:S02]  /*8bd0*/  CS2R R42, SRZ ;  /* 0x00000000002a7805 */ /* 0x000fe4000001ff00 */
[----:B------:R-:W-:Y:S01]  /*8be0*/  IADD3.X R67, R14, UR5, R97, P1, P2 ;  /* 0x000000050e437c10 */ /* 0x000fe20008fe4461 */
[----:B------:R-:W-:-:S02]  /*8bf0*/  ULDC.64 UR4, c[0x0][0x400] ;  /* 0x0001000000047ab9 */ /* 0x000fc40000000a00 */
[----:B------:R-:W-:-:S04]  /*8c00*/  IADD3 R68, P1, P2, R102, UR4, R88 ;  /* 0x0000000466447c10 */ /* 0x000fc8000fa3e058 */
[----:B------:R-:W-:Y:S02]  /*8c10*/  IADD3.X R69, R20, UR5, R98, P1, P2 ;  /* 0x0000000514457c10 */ /* 0x000fe40008fe4462 */
[----:B------:R-:W-:Y:S02]  /*8c20*/  ISETP.GE.AND P1, PT, R18, R131, PT ;  /* 0x000000831200720c */ /* 0x000fe40003f26270 */
[----:B------:R-:W-:Y:S02]  /*8c30*/  CS2R R56, SRZ ;  /* 0x0000000000387805 */ /* 0x000fe4000001ff00 */
[----:B------:R-:W-:Y:S02]  /*8c40*/  CS2R R58, SRZ ;  /* 0x00000000003a7805 */ /* 0x000fe4000001ff00 */
[----:B------:R-:W-:Y:S02]  /*8c50*/  CS2R R44, SRZ ;  /* 0x00000000002c7805 */ /* 0x000fe4000001ff00 */
[----:B------:R-:W-:-:S05]  /*8c60*/  CS2R R46, SRZ ;  /* 0x00000000002e7805 */ /* 0x000fca000001ff00 */
[----:B------:R0:W5:Y:S04]  /*8c70*/  @!P1 LDG.E.128 R52, desc[UR54][R66.64] ;  /* 0x0000003642349981 */ /* 0x000168000c1e1d00 */
[----:B------:R0:W5:Y:S01]  /*8c80*/  @!P1 LDG.E.128 R40, desc[UR54][R68.64] ;  /* 0x0000003644289981 */ /* 0x000162000c1e1d00 */
[----:B------:R-:W-:Y:S02]  /*8c90*/  ISETP.GE.AND P1, PT, R0, R131, PT ;  /* 0x000000830000720c */ /* 0x000fe40003f26270 */
[----:B------:R-:W-:Y:S02]  /*8ca0*/  CS2R R60, SRZ ;  /* 0x00000000003c7805 */ /* 0x000fe4000001ff00 */
[----:B------:R-:W-:Y:S02]  /*8cb0*/  CS2R R62, SRZ ;  /* 0x00000000003e7805 */ /* 0x000fe4000001ff00 */
[----:B------:R-:W-:-:S02]  /*8cc0*/  CS2R R48, SRZ ;  /* 0x0000000000307805 */ /* 0x000fc4000001ff00 */
[----:B------:R-:W-:-:S05]  /*8cd0*/  CS2R R50, SRZ ;  /* 0x0000000000327805 */ /* 0x000fca000001ff00 */
[----:B------:R0:W5:Y:S04]  /*8ce0*/  @!P1 LDG.E.128 R56, desc[UR54][R66.64+0x20] ;  /* 0x0000203642389981 */ /* 0x000168000c1e1d00 */
[----:B------:R0:W5:Y:S01]  /*8cf0*/  @!P1 LDG.E.128 R44, desc[UR54][R68.64+0x20] ;  /* 0x00002036442c9981 */ /* 0x000162000c1e1d00 */
[----:B------:R-:W-:-:S13]  /*8d00*/  ISETP.GE.AND P1, PT, R6, R131, PT ;  /* 0x000000830600720c */ /* 0x000fda0003f26270 */
[----:B------:R0:W5:Y:S04]  /*8d10*/  @!P1 LDG.E.128 R60, desc[UR54][R66.64+0x40] ;  /* 0x00004036423c9981 */ /* 0x000168000c1e1d00 */
[----:B------:R0:W5:Y:S02]  /*8d20*/  @!P1 LDG.E.128 R48, desc[UR54][R68.64+0x40] ;  /* 0x0000403644309981 */ /* 0x000164000c1e1d00 */
.L_x_537:
[----:B------:R-:W-:Y:S05]  /*8d30*/  BSYNC B1 ;  /* 0x0000000000017941 */ /* 0x000fea0003800000 */
.L_x_536:
[----:B------:R-:W-:Y:S01]  /*8d40*/  ISETP.GE.AND P2, PT, R218, R96, PT ;  /* 0x00000060da00720c */ /* 0x000fe20003f46270 */
[----:B------:R-:W-:Y:S01]  /*8d50*/  BSSY B1, `(.L_x_538) ;  /* 0x000002e000017945 */ /* 0x000fe20003800000 */
[----:B0-----:R-:W-:Y:S02]  /*8d60*/  CS2R R66, SRZ ;  /* 0x0000000000427805 */ /* 0x001fe4000001ff00 */
        /* <DEDUP_REMOVED lines=8> */
[----:B------:R-:W-:Y:S01]  /*8df0*/  CS2R R84, SRZ ;  /* 0x0000000000547805 */ /* 0x000fe2000001ff00 */
[----:B-----5:R-:W-:Y:S01]  /*8e00*/  IMAD.MOV.U32 R182, RZ, RZ, R40 ;  /* 0x000000ffffb67224 */ /* 0x020fe200078e0028 */
[----:B------:R-:W-:Y:S01]  /*8e10*/  CS2R R86, SRZ ;  /* 0x0000000000567805 */ /* 0x000fe2000001ff00 */
[----:B------:R-:W-:Y:S01]  /*8e20*/  IMAD.MOV.U32 R183, RZ, RZ, R42 ;  /* 0x000000ffffb77224 */ /* 0x000fe200078e002a */
[----:B------:R-:W-:Y:S06]  /*8e30*/  @P2 BRA `(.L_x_539) ;  /* 0x00000000007c2947 */ /* 0x000fec0003800000 */
[----:B------:R-:W-:Y:S01]  /*8e40*/  IADD3 R89, P1, P5, R108, R90, R10 ;  /* 0x0000005a6c597210 */ /* 0x000fe20007d3e00a */
[----:B------:R-:W-:Y:S01]  /*8e50*/  ULDC.64 UR4, c[0x0][0x3e8] ;  /* 0x0000fa0000047ab9 */ /* 0x000fe20000000a00 */
[----:B------:R-:W-:Y:S02]  /*8e60*/  CS2R R76, SRZ ;  /* 0x00000000004c7805 */ /* 0x000fe4000001ff00 */
[----:B------:R-:W-:Y:S02]  /*8e70*/  CS2R R78, SRZ ;  /* 0x00000000004e7805 */ /* 0x000fe4000001ff00 */
[----:B------:R-:W-:Y:S02]  /*8e80*/  IADD3.X R97, R14, R97, R9, P1, P5 ;  /* 0x000000610e617210 */ /* 0x000fe40000fea409 */
[----:B------:R-:W-:Y:S02]  /*8e90*/  CS2R R64, SRZ ;  /* 0x0000000000407805 */ /* 0x000fe4000001ff00 */
[----:B------:R-:W-:-:S02]  /*8ea0*/  IADD3 R90, P1, P5, R102, R88, R12 ;  /* 0x00000058665a7210 */ /* 0x000fc40007d3e00c */
[----:B------:R-:W-:Y:S02]  /*8eb0*/  CS2R R66, SRZ ;  /* 0x0000000000427805 */ /* 0x000fe4000001ff00 */
        /* <DEDUP_REMOVED lines=23> */
.L_x_539:
[----:B------:R-:W-:Y:S05]  /*9030*/  BSYNC B1 ;  /* 0x0000000000017941 */ /* 0x000fea0003800000 */
.L_x_538:
        /* <DEDUP_REMOVED lines=26> */
.L_x_540:
[----:B------:R-:W-:Y:S01]  /*91e0*/  LEA R97, R17, R16, 0x3 ;  /* 0x0000001011617211 */ /* 0x000fe200078e18ff */
[----:B------:R-:W1:Y:S01]  /*91f0*/  LDC R150, c[0x0][0x2f4] ;  /* 0x0000bd00ff967b82 */ /* 0x000e620000000800 */
[----:B------:R-:W-:Y:S01]  /*9200*/  SHF.L.U32 R98, R169, 0x1f, RZ ;  /* 0x0000001fa9627819 */ /* 0x000fe200000006ff */
[----:B------:R-:W-:Y:S03]  /*9210*/  BSSY B1, `(.L_x_541) ;  /* 0x0000004000017945 */ /* 0x000fe60003800000 */
[----:B------:R-:W2:Y:S03]  /*9220*/  SYNCS.PHASECHK.TRANS64.TRYWAIT P5, [R97+URZ+0x29890], R98 ;  /* 0x02989062610075a7 */ /* 0x000ea600080a017f */
[----:B------:R-:W3:Y:S01]  /*9230*/  LDC.64 R134, c[0x0][0x300] ;  /* 0x0000c000ff867b82 */ /* 0x000ee20000000a00 */
[----:B--2---:R-:W-:Y:S05]  /*9240*/  @!P5 BRA `(.L_x_542) ;  /* 0x000001e00014d947 */ /* 0x004fea0003800000 */
.L_x_797:
[----:B------:R-:W-:Y:S05]  /*9250*/  BSYNC B1 ;  /* 0x0000000000017941 */ /* 0x000fea0003800000 */
.L_x_541:
[----:B------:R-:W-:Y:S01]  /*9260*/  BSSY B1, `(.L_x_543) ;  /* 0x00002f0000017945 */ /* 0x000fe20003800000 */
[----:B-1----:R-:W-:Y:S02]  /*9270*/  IMAD.IADD R155, R150, 0x1, -R99 ;  /* 0x00000001969b7824 */ /* 0x002fe400078e0a63 */
[----:B------:R-:W-:Y:S01]  /*9280*/  IMAD.MOV.U32 R137, RZ, RZ, R92 ;  /* 0x000000ffff897224 */ /* 0x000fe200078e005c */
[----:B------:R-:W-:Y:S06]  /*9290*/  @P4 BRA `(.L_x_544) ;  /* 0x0000002c00b04947 */ /* 0x000fec0003800000 */
[----:B------:R-:W-:Y:S01]  /*92a0*/  ISETP.NE.AND P4, PT, R34, RZ, PT ;  /* 0x000000ff2200720c */ /* 0x000fe20003f85270 */
[-C--:B0--3--:R-:W-:Y:S01]  /*92b0*/  IMAD R88, R219, R134.reuse, RZ ;  /* 0x00000086db587224 */ /* 0x089fe200078e02ff */
[----:B------:R-:W-:Y:S01]  /*92c0*/  BSSY B2, `(.L_x_545) ;  /* 0x00000f8000027945 */ /* 0x000fe20003800000 */
[----:B------:R-:W-:-:S04]  /*92d0*/  IMAD.WIDE.U32 R138, R168, R134, R136 ;  /* 0x00000086a88a7225 */ /* 0x000fc800078e0088 */
[----:B------:R-:W-:-:S04]  /*92e0*/  IMAD R177, R168, R135, R88 ;  /* 0x00000087a8b17224 */ /* 0x000fc800078e0258 */
[----:B------:R-:W-:Y:S02]  /*92f0*/  IMAD.IADD R177, R177, 0x1, R139 ;  /* 0x00000001b1b17824 */ /* 0x000fe400078e028b */
[----:B------:R-:W-:Y:S05]  /*9300*/  @!P4 BRA `(.L_x_546) ;  /* 0x0000000c00ccc947 */ /* 0x000fea0003800000 */
[----:B------:R-:W-:Y:S01]  /*9310*/  SEL R88, R99, R155, !P0 ;  /* 0x0000009b63587207 */ /* 0x000fe20004000000 */
[----:B------:R-:W-:Y:S01]  /*9320*/  BSSY B3, `(.L_x_547) ;  /* 0x00000e5000037945 */ /* 0x000fe20003800000 */
[----:B------:R-:W-:Y:S02]  /*9330*/  ISETP.GE.AND P4, PT, R18, R131, PT ;  /* 0x000000831200720c */ /* 0x000fe40003f86270 */
[----:B------:R-:W-:-:S04]  /*9340*/  SHF.R.S32.HI R89, RZ, 0x1f, R88 ;  /* 0x0000001fff597819 */ /* 0x000fc80000011458 */
[----:B------:R-:W-:-:S04]  /*9350*/  LEA.HI R88, R89, R88, RZ, 0x5 ;  /* 0x0000005859587211 */ /* 0x000fc800078f28ff */
[----:B------:R-:W-:-:S04]  /*9360*/  LEA.HI.SX32 R88, R88, R21, 0x1b ;  /* 0x0000001558587211 */ /* 0x000fc800078fdaff */
[----:B------:R-:W-:Y:S01]  /*9370*/  SHF.R.S32.HI R89, RZ, 0x1f, R88 ;  /* 0x0000001fff597819 */ /* 0x000fe20000011458 */
[----:B------:R-:W-:-:S03]  /*9380*/  IMAD.SHL.U32 R186, R88, 0x10, RZ ;  /* 0x0000001058ba7824 */ /* 0x000fc600078e00ff */
[----:B------:R-:W-:-:S04]  /*9390*/  LEA.HI R89, R89, R88, RZ, 0x2 ;  /* 0x0000005859597211 */ /* 0x000fc800078f10ff */
[----:B------:R-:W-:Y:S02]  /*93a0*/  SHF.R.S32.HI R88, RZ, 0x2, R89 ;  /* 0x00000002ff587819 */ /* 0x000fe40000011459 */
[----:B------:R-:W-:-:S03]  /*93b0*/  LOP3.LUT R89, R175, 0x30, R186, 0xf8, !PT ;  /* 0x00000030af597812 */ /* 0x000fc600078ef8ba */
[----:B------:R-:W-:Y:S01]  /*93c0*/  IMAD R88, R88, 0x2800, R197 ;  /* 0x0000280058587824 */ /* 0x000fe200078e02c5 */
[----:B------:R-:W-:-:S04]  /*93d0*/  LOP3.LUT R89, R89, R196, RZ, 0x3c, !PT ;  /* 0x000000c459597212 */ /* 0x000fc800078e3cff */
[----:B------:R-:W-:Y:S01]  /*93e0*/  IADD3 R88, R88, R89, RZ ;  /* 0x0000005958587210 */ /* 0x000fe20007ffe0ff */
[----:B------:R-:W-:-:S04]  /*93f0*/  IMAD R89, R17, 0x7800, R143 ;  /* 0x0000780011597824 */ /* 0x000fc800078e028f */
[----:B------:R-:W-:Y:S02]  /*9400*/  IMAD R91, R17, 0x7800, R88 ;  /* 0x00007800115b7824 */ /* 0x000fe400078e0258 */
[C---:B------:R-:W-:Y:S02]  /*9410*/  IMAD.IADD R89, R16.reuse, 0x1, R89 ;  /* 0x0000000110597824 */ /* 0x040fe400078e0259 */
[----:B------:R-:W-:-:S04]  /*9420*/  IMAD.IADD R92, R16, 0x1, R91 ;  /* 0x00000001105c7824 */ /* 0x000fc800078e025b */
[----:B------:R-:W0:Y:S04]  /*9430*/  LDS.128 R88, [R89+0x1a400] ;  /* 0x01a4000059587984 */ /* 0x000e280000000c00 */
[----:B------:R-:W1:Y:S01]  /*9440*/  LDS.128 R92, [R92+0x1a400] ;  /* 0x01a400005c5c7984 */ /* 0x000e620000000c00 */
[----:B------:R-:W-:Y:S05]  /*9450*/  @P4 BRA `(.L_x_548) ;  /* 0x0000000c00444947 */ /* 0x000fea0003800000 */
[--C-:B------:R-:W-:Y:S02]  /*9460*/  SHF.R.U32.HI R54, RZ, 0x8, R53.reuse ;  /* 0x00000008ff367819 */ /* 0x100fe40000011635 */
[----:B------:R-:W-:Y:S02]  /*9470*/  SHF.R.U32.HI R40, RZ, 0x10, R53 ;  /* 0x00000010ff287819 */ /* 0x000fe40000011635 */
[----:B------:R-:W-:Y:S01]  /*9480*/  LOP3.LUT R52, R53, 0xff0000ff, RZ, 0xc0, !PT ;  /* 0xff0000ff35347812 */ /* 0x000fe200078ec0ff */
[----:B------:R-:W-:Y:S01]  /*9490*/  IMAD.SHL.U32 R190, R54, 0x100, RZ ;  /* 0x0000010036be7824 */ /* 0x000fe200078e00ff */
[--C-:B------:R-:W-:Y:S02]  /*94a0*/  SHF.R.U32.HI R53, RZ, 0x8, R55.reuse ;  /* 0x00000008ff357819 */ /* 0x100fe40000011637 */
[----:B------:R-:W-:Y:S02]  /*94b0*/  SHF.R.U32.HI R42, RZ, 0x10, R55 ;  /* 0x00000010ff2a7819 */ /* 0x000fe40000011637 */
[----:B------:R-:W-:Y:S01]  /*94c0*/  LOP3.LUT R188, R55, 0xff0000ff, RZ, 0xc0, !PT ;  /* 0xff0000ff37bc7812 */ /* 0x000fe200078ec0ff */
[----:B------:R-:W-:Y:S01]  /*94d0*/  IMAD.SHL.U32 R53, R53, 0x100, RZ ;  /* 0x0000010035357824 */ /* 0x000fe200078e00ff */
[--C-:B------:R-:W-:Y:S01]  /*94e0*/  SHF.R.U32.HI R55, RZ, 0x8, R41.reuse ;  /* 0x00000008ff377819 */ /* 0x100fe20000011629 */
[----:B------:R-:W-:Y:S01]  /*94f0*/  IMAD.U32 R42, R42, 0x10000, RZ ;  /* 0x000100002a2a7824 */ /* 0x000fe200078e00ff */
[----:B------:R-:W-:-:S02]  /*9500*/  SHF.R.U32.HI R187, RZ, 0x10, R41 ;  /* 0x00000010ffbb7819 */ /* 0x000fc40000011629 */
[----:B------:R-:W-:Y:S02]  /*9510*/  LOP3.LUT R52, R52, 0xff00, R190, 0xf8, !PT ;  /* 0x0000ff0034347812 */ /* 0x000fe400078ef8be */
[----:B------:R-:W-:Y:S02]  /*9520*/  LOP3.LUT R189, R41, 0xff0000ff, RZ, 0xc0, !PT ;  /* 0xff0000ff29bd7812 */ /* 0x000fe400078ec0ff */
[----:B------:R-:W-:Y:S02]  /*9530*/  SHF.L.U32 R190, R55, 0x8, RZ ;  /* 0x0000000837be7819 */ /* 0x000fe400000006ff */
[----:B------:R-:W-:Y:S01]  /*9540*/  LOP3.LUT R55, R188, 0xff00, R53, 0xf8, !PT ;  /* 0x0000ff00bc377812 */ /* 0x000fe200078ef835 */
[----:B------:R-:W-:Y:S01]  /*9550*/  IMAD.U32 R53, R40, 0x10000, RZ ;  /* 0x0001000028357824 */ /* 0x000fe200078e00ff */
[----:B------:R-:W-:Y:S01]  /*9560*/  LOP3.LUT R189, R189, 0xff00, R190, 0xf8, !PT ;  /* 0x0000ff00bdbd7812 */ /* 0x000fe200078ef8be */
[----:B------:R-:W-:Y:S01]  /*9570*/  IMAD.U32 R40, R187, 0x10000, RZ ;  /* 0x00010000bb287824 */ /* 0x000fe200078e00ff */
[----:B-1----:R-:W-:-:S02]  /*9580*/  F2FP.F16.E4M3.UNPACK_B R188, R93 ;  /* 0x0000005dffbc723e */ /* 0x002fc400020006ff */
[----:B------:R-:W-:Y:S02]  /*9590*/  LOP3.LUT R187, R52, 0xff0000, R53, 0xf8, !PT ;  /* 0x00ff000034bb7812 */ /* 0x000fe400078ef835 */
[----:B------:R-:W-:Y:S01]  /*95a0*/  LOP3.LUT R40, R189, 0xff0000, R40, 0xf8, !PT ;  /* 0x00ff0000bd287812 */ /* 0x000fe200078ef828 */
[----:B------:R-:W-:Y:S01]  /*95b0*/  HADD2.F32 R53, -RZ, R188.H0_H0 ;  /* 0x200000bcff357230 */ /* 0x000fe20000004100 */
[----:B0-----:R-:W-:Y:S02]  /*95c0*/  F2FP.F16.E4M3.UNPACK_B R52, R89 ;  /* 0x00000059ff34723e */ /* 0x001fe400020006ff */
[----:B------:R-:W-:Y:S02]  /*95d0*/  F2FP.F16.E4M3.UNPACK_B R190, R40 ;  /* 0x00000028ffbe723e */ /* 0x000fe400020006ff */
[----:B------:R-:W-:Y:S01]  /*95e0*/  F2FP.F16.E4M3.UNPACK_B R191, R187 ;  /* 0x000000bbffbf723e */ /* 0x000fe200020006ff */
[----:B------:R-:W-:Y:S01]  /*95f0*/  HADD2.F32 R189, -RZ, R52.H0_H0 ;  /* 0x20000034ffbd7230 */ /* 0x000fe20000004100 */
[----:B------:R-:W-:Y:S01]  /*9600*/  F2FP.F16.E4M3.UNPACK_B R93, R93.H1 ;  /* 0x0000005dff5d723e */ /* 0x000fe200030006ff */
[--C-:B------:R-:W-:Y:S01]  /*9610*/  HADD2.F32 R193, -RZ, R190.reuse.H0_H0 ;  /* 0x200000beffc17230 */ /* 0x100fe20000004100 */
[----:B------:R-:W-:Y:S01]  /*9620*/  F2FP.F16.E4M3.UNPACK_B R187, R187.H1 ;  /* 0x000000bbffbb723e */ /* 0x000fe200030006ff */
[----:B------:R-:W-:Y:S01]  /*9630*/  HADD2.F32 R192, -RZ, R191.H0_H0 ;  /* 0x200000bfffc07230 */ /* 0x000fe20000004100 */
[----:B------:R-:W-:Y:S01]  /*9640*/  SHF.R.U32.HI R54, RZ, 0x8, R43 ;  /* 0x00000008ff367819 */ /* 0x000fe2000001162b */
[----:B------:R-:W-:-:S02]  /*9650*/  HADD2.F32 R190, -RZ, R190.H1_H1 ;  /* 0x300000beffbe7230 */ /* 0x000fc40000004100 */
[-C--:B------:R-:W-:Y:S01]  /*9660*/  FMUL.FTZ R194, R53, R193.reuse ;  /* 0x000000c135c27220 */ /* 0x080fe20000410000 */
[C---:B------:R-:W-:Y:S01]  /*9670*/  FMUL.FTZ R193, R189.reuse, R193 ;  /* 0x000000c1bdc17220 */ /* 0x040fe20000410000 */
[----:B------:R-:W-:Y:S01]  /*9680*/  HADD2.F32 R52, -RZ, R52.H1_H1 ;  /* 0x30000034ff347230 */ /* 0x000fe20000004100 */
[----:B------:R-:W-:Y:S01]  /*9690*/  SHF.R.U32.HI R41, RZ, 0x10, R43 ;  /* 0x00000010ff297819 */ /* 0x000fe2000001162b */
[-C--:B------:R-:W-:Y:S01]  /*96a0*/  FFMA.FTZ R189, R189, R192.reuse, -R194 ;  /* 0x000000c0bdbd7223 */ /* 0x080fe200000108c2 */
[----:B------:R-:W-:Y:S01]  /*96b0*/  FFMA.FTZ R53, R53, R192, R193 ;  /* 0x000000c035357223 */ /* 0x000fe200000100c1 */
[----:B------:R-:W-:Y:S01]  /*96c0*/  HADD2.F32 R192, -RZ, R188.H1_H1 ;  /* 0x300000bcffc07230 */ /* 0x000fe20000004100 */
[----:B------:R-:W-:Y:S01]  /*96d0*/  LOP3.LUT R43, R43, 0xff0000ff, RZ, 0xc0, !PT ;  /* 0xff0000ff2b2b7812 */ /* 0x000fe200078ec0ff */
[----:B------:R-:W-:Y:S01]  /*96e0*/  HADD2.F32 R191, -RZ, R191.H1_H1 ;  /* 0x300000bfffbf7230 */ /* 0x000fe20000004100 */
[----:B------:R-:W-:Y:S01]  /*96f0*/  SHF.L.U32 R41, R41, 0x10, RZ ;  /* 0x0000001029297819 */ /* 0x000fe200000006ff */
[----:B------:R-:W-:-:S02]  /*9700*/  IMAD.SHL.U32 R54, R54, 0x100, RZ ;  /* 0x0000010036367824 */ /* 0x000fc400078e00ff */
[-C--:B------:R-:W-:Y:S01]  /*9710*/  FMUL.FTZ R188, R192, R190.reuse ;  /* 0x000000bec0bc7220 */ /* 0x080fe20000410000 */
[----:B------:R-:W-:-:S03]  /*9720*/  FMUL.FTZ R190, R52, R190 ;  /* 0x000000be34be7220 */ /* 0x000fc60000410000 */
[-C--:B------:R-:W-:Y:S01]  /*9730*/  FFMA.FTZ R188, R52, R191.reuse, -R188 ;  /* 0x000000bf34bc7223 */ /* 0x080fe200000108bc */
[----:B------:R-:W-:Y:S01]  /*9740*/  FFMA.FTZ R52, R192, R191, R190 ;  /* 0x000000bfc0347223 */ /* 0x000fe200000100be */
[----:B------:R-:W-:Y:S01]  /*9750*/  F2FP.F16.E4M3.UNPACK_B R190, R40.H1 ;  /* 0x00000028ffbe723e */ /* 0x000fe200030006ff */
[----:B------:R-:W-:Y:S01]  /*9760*/  HADD2.F32 R40, -RZ, R93.H0_H0 ;  /* 0x2000005dff287230 */ /* 0x000fe20000004100 */
[----:B------:R-:W-:Y:S01]  /*9770*/  F2FP.F16.E4M3.UNPACK_B R191, R89.H1 ;  /* 0x00000059ffbf723e */ /* 0x000fe200030006ff */
[----:B------:R-:W-:Y:S01]  /*9780*/  HADD2.F32 R192, -RZ, R187.H0_H0 ;  /* 0x200000bbffc07230 */ /* 0x000fe20000004100 */
[----:B------:R-:W-:Y:S01]  /*9790*/  LOP3.LUT R43, R43, 0xff00, R54, 0xf8, !PT ;  /* 0x0000ff002b2b7812 */ /* 0x000fe200078ef836 */
[----:B------:R-:W-:Y:S01]  /*97a0*/  HADD2.F32 R193, -RZ, R190.H0_H0 ;  /* 0x200000beffc17230 */ /* 0x000fe20000004100 */
[----:B------:R-:W-:Y:S01]  /*97b0*/  F2FP.F16.E4M3.UNPACK_B R54, R91 ;  /* 0x0000005bff36723e */ /* 0x000fe200020006ff */
[----:B------:R-:W-:Y:S01]  /*97c0*/  HADD2.F32 R89, -RZ, R191.H0_H0 ;  /* 0x200000bfff597230 */ /* 0x000fe20000004100 */
[----:B------:R-:W-:Y:S01]  /*97d0*/  LOP3.LUT R41, R43, 0xff0000, R41, 0xf8, !PT ;  /* 0x00ff00002b297812 */ /* 0x000fe200078ef829 */
[----:B------:R-:W-:-:S02]  /*97e0*/  HADD2.F32 R93, -RZ, R93.H1_H1 ;  /* 0x3000005dff5d7230 */ /* 0x000fc40000004100 */
[CC--:B------:R-:W-:Y:S01]  /*97f0*/  FMUL.FTZ R194, R40.reuse, R193.reuse ;  /* 0x000000c128c27220 */ /* 0x0c0fe20000410000 */
[----:B------:R-:W-:Y:S02]  /*9800*/  HADD2.F32 R190, -RZ, R190.H1_H1 ;  /* 0x300000beffbe7230 */ /* 0x000fe40000004100 */
[C---:B------:R-:W-:Y:S01]  /*9810*/  FMUL.FTZ R193, R89.reuse, R193 ;  /* 0x000000c159c17220 */ /* 0x040fe20000410000 */
[----:B------:R-:W-:Y:S02]  /*9820*/  HADD2.F32 R191, -RZ, R191.H1_H1 ;  /* 0x300000bfffbf7230 */ /* 0x000fe40000004100 */
[-C--:B------:R-:W-:Y:S01]  /*9830*/  FFMA.FTZ R89, R89, R192.reuse, -R194 ;  /* 0x000000c059597223 */ /* 0x080fe200000108c2 */
[----:B------:R-:W-:Y:S02]  /*9840*/  HADD2.F32 R187, -RZ, R187.H1_H1 ;  /* 0x300000bbffbb7230 */ /* 0x000fe40000004100 */
[----:B------:R-:W-:Y:S01]  /*9850*/  FFMA.FTZ R40, R40, R192, R193 ;  /* 0x000000c028287223 */ /* 0x000fe200000100c1 */
[-C--:B------:R-:W-:Y:S01]  /*9860*/  FMUL.FTZ R192, R93, R190.reuse ;  /* 0x000000be5dc07220 */ /* 0x080fe20000410000 */
[----:B------:R-:W-:Y:S01]  /*9870*/  FMUL.FTZ R193, R191, R190 ;  /* 0x000000bebfc17220 */ /* 0x000fe20000410000 */
[----:B------:R-:W-:-:S02]  /*9880*/  HADD2.F32 R194, -RZ, R54.H0_H0 ;  /* 0x20000036ffc27230 */ /* 0x000fc40000004100 */
[-C--:B------:R-:W-:Y:S01]  /*9890*/  FFMA.FTZ R190, R191, R187.reuse, -R192 ;  /* 0x000000bbbfbe7223 */ /* 0x080fe200000108c0 */
[----:B------:R-:W-:Y:S01]  /*98a0*/  FFMA.FTZ R187, R93, R187, R193 ;  /* 0x000000bb5dbb7223 */ /* 0x000fe200000100c1 */
[----:B------:R-:W-:Y:S01]  /*98b0*/  LOP3.LUT R93, R55, 0xff0000, R42, 0xf8, !PT ;  /* 0x00ff0000375d7812 */ /* 0x000fe200078ef82a */
[----:B------:R-:W-:Y:S01]  /*98c0*/  IMAD.MOV.U32 R42, RZ, RZ, R95 ;  /* 0x000000ffff2a7224 */ /* 0x000fe200078e005f */
[----:B------:R-:W-:Y:S02]  /*98d0*/  F2FP.F16.E4M3.UNPACK_B R95, R41 ;  /* 0x00000029ff5f723e */ /* 0x000fe400020006ff */
[----:B------:R-:W-:Y:S02]  /*98e0*/  F2FP.F16.E4M3.UNPACK_B R191, R93 ;  /* 0x0000005dffbf723e */ /* 0x000fe400020006ff */
[-C--:B------:R-:W-:Y:S01]  /*98f0*/  F2FP.F16.E4M3.UNPACK_B R43, R42.reuse ;  /* 0x0000002aff2b723e */ /* 0x080fe200020006ff */
[----:B------:R-:W-:Y:S01]  /*9900*/  HADD2.F32 R55, -RZ, R95.H0_H0 ;  /* 0x2000005fff377230 */ /* 0x000fe20000004100 */
[----:B------:R-:W-:Y:S01]  /*9910*/  F2FP.F16.E4M3.UNPACK_B R42, R42.H1 ;  /* 0x0000002aff2a723e */ /* 0x000fe200030006ff */
[----:B------:R-:W-:Y:S01]  /*9920*/  HADD2.F32 R193, -RZ, R191.H0_H0 ;  /* 0x200000bfffc17230 */ /* 0x000fe20000004100 */
[----:B------:R-:W-:Y:S01]  /*9930*/  F2FP.F16.E4M3.UNPACK_B R41, R41.H1 ;  /* 0x00000029ff29723e */ /* 0x000fe200030006ff */
[--C-:B------:R-:W-:Y:S01]  /*9940*/  HADD2.F32 R192, -RZ, R43.reuse.H0_H0 ;  /* 0x2000002bffc07230 */ /* 0x100fe20000004100 */
[----:B------:R-:W-:Y:S01]  /*9950*/  F2FP.F16.E4M3.UNPACK_B R93, R93.H1 ;  /* 0x0000005dff5d723e */ /* 0x000fe200030006ff */
[----:B------:R-:W-:Y:S01]  /*9960*/  HADD2.F32 R43, -RZ, R43.H1_H1 ;  /* 0x3000002bff2b7230 */ /* 0x000fe20000004100 */
[----:B------:R-:W-:Y:S01]  /*9970*/  F2FP.SATFINITE.E4M3.F32.PACK_AB_MERGE_C R89, R190, R89, RZ ;  /* 0x00000059be59723e */ /* 0x000fe200048070ff */
[----:B------:R-:W-:-:S02]  /*9980*/  HADD2.F32 R95, -RZ, R95.H1_H1 ;  /* 0x3000005fff5f7230 */ /* 0x000fc40000004100 */
[-C--:B------:R-:W-:Y:S01]  /*9990*/  FMUL.FTZ R195, R192, R55.reuse ;  /* 0x00000037c0c37220 */ /* 0x080fe20000410000 */
[----:B------:R-:W-:Y:S01]  /*99a0*/  FMUL.FTZ R55, R194, R55 ;  /* 0x00000037c2377220 */ /* 0x000fe20000410000 */
[----:B------:R-:W-:Y:S01]  /*99b0*/  HADD2.F32 R191, -RZ, R191.H1_H1 ;  /* 0x300000bfffbf7230 */ /* 0x000fe20000004100 */
[----:B------:R-:W-:Y:S01]  /*99c0*/  F2FP.SATFINITE.E4M3.F32.PACK_AB_MERGE_C R188, R188, R189, R89 ;  /* 0x000000bdbcbc723e */ /* 0x000fe20004807059 */
[-C--:B------:R-:W-:Y:S01]  /*99d0*/  FFMA.FTZ R195, R194, R193.reuse, -R195 ;  /* 0x000000c1c2c37223 */ /* 0x080fe200000108c3 */
[----:B------:R-:W-:Y:S01]  /*99e0*/  FFMA.FTZ R192, R192, R193, R55 ;  /* 0x000000c1c0c07223 */ /* 0x000fe20000010037 */
[----:B------:R-:W-:Y:S02]  /*99f0*/  HADD2.F32 R55, -RZ, R54.H1_H1 ;  /* 0x30000036ff377230 */ /* 0x000fe40000004100 */
[----:B------:R-:W-:Y:S01]  /*9a00*/  FMUL.FTZ R54, R43, R95 ;  /* 0x0000005f2b367220 */ /* 0x000fe20000410000 */
[--C-:B------:R-:W-:Y:S01]  /*9a10*/  HADD2.F32 R193, -RZ, R41.reuse.H0_H0 ;  /* 0x20000029ffc17230 */ /* 0x100fe20000004100 */
[----:B------:R-:W-:Y:S01]  /*9a20*/  F2FP.F16.E4M3.UNPACK_B R89, R92.H1 ;  /* 0x0000005cff59723e */ /* 0x000fe200030006ff */
[----:B------:R-:W-:-:S02]  /*9a30*/  HADD2.F32 R41, -RZ, R41.H1_H1 ;  /* 0x30000029ff297230 */ /* 0x000fc40000004100 */
[C---:B------:R-:W-:Y:S01]  /*9a40*/  FFMA.FTZ R54, R55.reuse, R191, -R54 ;  /* 0x000000bf37367223 */ /* 0x040fe20000010836 */
[----:B------:R-:W-:Y:S01]  /*9a50*/  FMUL.FTZ R55, R55, R95 ;  /* 0x0000005f37377220 */ /* 0x000fe20000410000 */
[--C-:B------:R-:W-:Y:S01]  /*9a60*/  HADD2.F32 R95, -RZ, R93.reuse.H0_H0 ;  /* 0x2000005dff5f7230 */ /* 0x100fe20000004100 */
[----:B------:R-:W-:Y:S01]  /*9a70*/  F2FP.SATFINITE.E4M3.F32.PACK_AB_MERGE_C R40, R187, R40, RZ ;  /* 0x00000028bb28723e */ /* 0x000fe200048070ff */
[----:B------:R-:W-:Y:S02]  /*9a80*/  HADD2.F32 R93, -RZ, R93.H1_H1 ;  /* 0x3000005dff5d7230 */ /* 0x000fe40000004100 */
[----:B------:R-:W-:Y:S01]  /*9a90*/  FFMA.FTZ R43, R43, R191, R55 ;  /* 0x000000bf2b2b7223 */ /* 0x000fe20000010037 */
[----:B------:R-:W-:Y:S01]  /*9aa0*/  F2FP.F16.E4M3.UNPACK_B R55, R91.H1 ;  /* 0x0000005bff37723e */ /* 0x000fe200030006ff */
[--C-:B------:R-:W-:Y:S01]  /*9ab0*/  HADD2.F32 R91, -RZ, R42.reuse.H0_H0 ;  /* 0x2000002aff5b7230 */ /* 0x100fe20000004100 */
[----:B------:R-:W-:Y:S01]  /*9ac0*/  F2FP.F16.E4M3.UNPACK_B R92, R92 ;  /* 0x0000005cff5c723e */ /* 0x000fe200020006ff */
[----:B------:R-:W-:-:S02]  /*9ad0*/  HADD2.F32 R42, -RZ, R42.H1_H1 ;  /* 0x3000002aff2a7230 */ /* 0x000fc40000004100 */
[--C-:B------:R-:W-:Y:S02]  /*9ae0*/  HADD2.F32 R191, -RZ, R55.reuse.H0_H0 ;  /* 0x20000037ffbf7230 */ /* 0x100fe40000004100 */
[----:B------:R-:W-:Y:S01]  /*9af0*/  FMUL.FTZ R194, R91, R193 ;  /* 0x000000c15bc27220 */ /* 0x000fe20000410000 */
[----:B------:R-:W-:-:S03]  /*9b00*/  HADD2.F32 R55, -RZ, R55.H1_H1 ;  /* 0x30000037ff377230 */ /* 0x000fc60000004100 */
[C---:B------:R-:W-:Y:S01]  /*9b10*/  FFMA.FTZ R194, R191.reuse, R95, -R194 ;  /* 0x0000005fbfc27223 */ /* 0x040fe200000108c2 */
[----:B------:R-:W-:-:S04]  /*9b20*/  FMUL.FTZ R191, R191, R193 ;  /* 0x000000c1bfbf7220 */ /* 0x000fc80000410000 */
[----:B------:R-:W-:Y:S01]  /*9b30*/  FFMA.FTZ R191, R91, R95, R191 ;  /* 0x0000005f5bbf7223 */ /* 0x000fe200000100bf */
[CC--:B------:R-:W-:Y:S01]  /*9b40*/  FMUL.FTZ R91, R42.reuse, R41.reuse ;  /* 0x000000292a5b7220 */ /* 0x0c0fe20000410000 */
[C---:B------:R-:W-:Y:S01]  /*9b50*/  FMUL.FTZ R41, R55.reuse, R41 ;  /* 0x0000002937297220 */ /* 0x040fe20000410000 */
[----:B------:R-:W-:Y:S02]  /*9b60*/  F2FP.F16.E4M3.UNPACK_B R95, R184.H1 ;  /* 0x000000b8ff5f723e */ /* 0x000fe400030006ff */
[-C--:B------:R-:W-:Y:S01]  /*9b70*/  FFMA.FTZ R91, R55, R93.reuse, -R91 ;  /* 0x0000005d375b7223 */ /* 0x080fe2000001085b */
[----:B------:R-:W-:Y:S01]  /*9b80*/  FFMA.FTZ R42, R42, R93, R41 ;  /* 0x0000005d2a2a7223 */ /* 0x000fe20000010029 */
[----:B------:R-:W-:Y:S01]  /*9b90*/  IMAD.MOV.U32 R41, RZ, RZ, R88 ;  /* 0x000000ffff297224 */ /* 0x000fe200078e0058 */
[-C--:B------:R-:W-:Y:S01]  /*9ba0*/  F2FP.F16.E4M3.UNPACK_B R55, R182.reuse.H1 ;  /* 0x000000b6ff37723e */ /* 0x080fe200030006ff */
[----:B------:R-:W-:Y:S01]  /*9bb0*/  HADD2.F32 R93, -RZ, R89.H0_H0 ;  /* 0x20000059ff5d7230 */ /* 0x000fe20000004100 */
[----:B------:R-:W-:Y:S01]  /*9bc0*/  F2FP.F16.E4M3.UNPACK_B R182, R182 ;  /* 0x000000b6ffb6723e */ /* 0x000fe200020006ff */
[----:B------:R-:W-:Y:S01]  /*9bd0*/  HADD2.F32 R189, -RZ, R95.H0_H0 ;  /* 0x2000005fffbd7230 */ /* 0x000fe20000004100 */
[-C--:B------:R-:W-:Y:S01]  /*9be0*/  F2FP.F16.E4M3.UNPACK_B R88, R41.reuse.H1 ;  /* 0x00000029ff58723e */ /* 0x080fe200030006ff */
[--C-:B------:R-:W-:Y:S01]  /*9bf0*/  HADD2.F32 R193, -RZ, R55.reuse.H0_H0 ;  /* 0x20000037ffc17230 */ /* 0x100fe20000004100 */
[----:B------:R-:W-:Y:S01]  /*9c00*/  F2FP.F16.E4M3.UNPACK_B R41, R41 ;  /* 0x00000029ff29723e */ /* 0x000fe200020006ff */
[----:B------:R-:W-:Y:S01]  /*9c10*/  HADD2.F32 R55, -RZ, R55.H1_H1 ;  /* 0x30000037ff377230 */ /* 0x000fe20000004100 */
[----:B------:R-:W-:Y:S01]  /*9c20*/  F2FP.F16.E4M3.UNPACK_B R184, R184 ;  /* 0x000000b8ffb8723e */ /* 0x000fe200020006ff */
[----:B------:R-:W-:-:S02]  /*9c30*/  HADD2.F32 R187, -RZ, R88.H0_H0 ;  /* 0x20000058ffbb7230 */ /* 0x000fc40000004100 */
[-C--:B------:R-:W-:Y:S01]  /*9c40*/  FMUL.FTZ R190, R93, R193.reuse ;  /* 0x000000c15dbe7220 */ /* 0x080fe20000410000 */
[----:B------:R-:W-:Y:S01]  /*9c50*/  HADD2.F32 R89, -RZ, R89.H1_H1 ;  /* 0x30000059ff597230 */ /* 0x000fe20000004100 */
[----:B------:R-:W-:Y:S01]  /*9c60*/  F2FP.SATFINITE.E4M3.F32.PACK_AB_MERGE_C R91, R91, R194, RZ ;  /* 0x000000c25b5b723e */ /* 0x000fe200048070ff */
[----:B------:R-:W-:Y:S02]  /*9c70*/  HADD2.F32 R88, -RZ, R88.H1_H1 ;  /* 0x30000058ff587230 */ /* 0x000fe40000004100 */
[C---:B------:R-:W-:Y:S01]  /*9c80*/  FMUL.FTZ R193, R187.reuse, R193 ;  /* 0x000000c1bbc17220 */ /* 0x040fe20000410000 */
[----:B------:R-:W-:Y:S02]  /*9c90*/  HADD2.F32 R95, -RZ, R95.H1_H1 ;  /* 0x3000005fff5f7230 */ /* 0x000fe40000004100 */
[----:B------:R-:W-:Y:S01]  /*9ca0*/  FFMA.FTZ R190, R187, R189, -R190 ;  /* 0x000000bdbbbe7223 */ /* 0x000fe200000108be */
[----:B------:R-:W-:Y:S01]  /*9cb0*/  F2FP.SATFINITE.E4M3.F32.PACK_AB_MERGE_C R42, R42, R191, RZ ;  /* 0x000000bf2a2a723e */ /* 0x000fe200048070ff */
[----:B------:R-:W-:Y:S01]  /*9cc0*/  FFMA.FTZ R193, R93, R189, R193 ;  /* 0x000000bd5dc17223 */ /* 0x000fe200000100c1 */
[CC--:B------:R-:W-:Y:S01]  /*9cd0*/  FMUL.FTZ R93, R89.reuse, R55.reuse ;  /* 0x00000037595d7220 */ /* 0x0c0fe20000410000 */
[----:B------:R-:W-:Y:S01]  /*9ce0*/  FMUL.FTZ R55, R88, R55 ;  /* 0x0000003758377220 */ /* 0x000fe20000410000 */
[----:B------:R-:W-:Y:S01]  /*9cf0*/  HADD2.F32 R189, -RZ, R182.H0_H0 ;  /* 0x200000b6ffbd7230 */ /* 0x000fe20000004100 */
[----:B------:R-:W-:Y:S01]  /*9d00*/  F2FP.SATFINITE.E4M3.F32.PACK_AB_MERGE_C R91, R54, R195, R91 ;  /* 0x000000c3365b723e */ /* 0x000fe2000480705b */
[-C--:B------:R-:W-:Y:S01]  /*9d10*/  FFMA.FTZ R88, R88, R95.reuse, -R93 ;  /* 0x0000005f58587223 */ /* 0x080fe2000001085d */
[----:B------:R-:W-:Y:S01]  /*9d20*/  FFMA.FTZ R55, R89, R95, R55 ;  /* 0x0000005f59377223 */ /* 0x000fe20000010037 */
[----:B------:R-:W-:-:S02]  /*9d30*/  HADD2.F32 R89, -RZ, R92.H0_H0 ;  /* 0x2000005cff597230 */ /* 0x000fc40000004100 */
[--C-:B------:R-:W-:Y:S01]  /*9d40*/  HADD2.F32 R95, -RZ, R41.reuse.H0_H0 ;  /* 0x20000029ff5f7230 */ /* 0x100fe20000004100 */
[----:B------:R-:W-:Y:S01]  /*9d50*/  F2FP.SATFINITE.E4M3.F32.PACK_AB_MERGE_C R88, R88, R190, RZ ;  /* 0x000000be5858723e */ /* 0x000fe200048070ff */
[----:B------:R-:W-:Y:S02]  /*9d60*/  HADD2.F32 R93, -RZ, R184.H0_H0 ;  /* 0x200000b8ff5d7230 */ /* 0x000fe40000004100 */
[-C--:B------:R-:W-:Y:S01]  /*9d70*/  FMUL.FTZ R187, R89, R189.reuse ;  /* 0x000000bd59bb7220 */ /* 0x080fe20000410000 */
[----:B------:R-:W-:Y:S02]  /*9d80*/  HADD2.F32 R182, -RZ, R182.H1_H1 ;  /* 0x300000b6ffb67230 */ /* 0x000fe40000004100 */
[C---:B------:R-:W-:Y:S01]  /*9d90*/  FMUL.FTZ R189, R95.reuse, R189 ;  /* 0x000000bd5fbd7220 */ /* 0x040fe20000410000 */
[----:B------:R-:W-:Y:S02]  /*9da0*/  HADD2.F32 R92, -RZ, R92.H1_H1 ;  /* 0x3000005cff5c7230 */ /* 0x000fe40000004100 */
[----:B------:R-:W-:Y:S01]  /*9db0*/  FFMA.FTZ R187, R95, R93, -R187 ;  /* 0x0000005d5fbb7223 */ /* 0x000fe200000108bb */
[----:B------:R-:W-:-:S02]  /*9dc0*/  HADD2.F32 R41, -RZ, R41.H1_H1 ;  /* 0x30000029ff297230 */ /* 0x000fc40000004100 */
[----:B------:R-:W-:Y:S01]  /*9dd0*/  FFMA.FTZ R189, R89, R93, R189 ;  /* 0x0000005d59bd7223 */ /* 0x000fe200000100bd */
[----:B------:R-:W-:Y:S02]  /*9de0*/  HADD2.F32 R184, -RZ, R184.H1_H1 ;  /* 0x300000b8ffb87230 */ /* 0x000fe40000004100 */
[CC--:B------:R-:W-:Y:S01]  /*9df0*/  FMUL.FTZ R89, R92.reuse, R182.reuse ;  /* 0x000000b65c597220 */ /* 0x0c0fe20000410000 */
[-C--:B------:R-:W-:Y:S01]  /*9e00*/  F2FP.F16.E4M3.UNPACK_B R95, R185.reuse.H1 ;  /* 0x000000b9ff5f723e */ /* 0x080fe200030006ff */
[C---:B------:R-:W-:Y:S01]  /*9e10*/  FMUL.FTZ R182, R41.reuse, R182 ;  /* 0x000000b629b67220 */ /* 0x040fe20000410000 */
[----:B------:R-:W-:Y:S01]  /*9e20*/  F2FP.F16.E4M3.UNPACK_B R185, R185 ;  /* 0x000000b9ffb9723e */ /* 0x000fe200020006ff */
[-C--:B------:R-:W-:Y:S02]  /*9e30*/  FFMA.FTZ R89, R41, R184.reuse, -R89 ;  /* 0x000000b829597223 */ /* 0x080fe40000010859 */
[----:B------:R-:W-:Y:S01]  /*9e40*/  FFMA.FTZ R41, R92, R184, R182 ;  /* 0x000000b85c297223 */ /* 0x000fe200000100b6 */
[----:B------:R-:W-:Y:S01]  /*9e50*/  F2FP.F16.E4M3.UNPACK_B R92, R94.H1 ;  /* 0x0000005eff5c723e */ /* 0x000fe200030006ff */
[--C-:B------:R-:W-:Y:S01]  /*9e60*/  HADD2.F32 R184, -RZ, R95.reuse.H0_H0 ;  /* 0x2000005fffb87230 */ /* 0x100fe20000004100 */
[----:B------:R-:W-:Y:S01]  /*9e70*/  F2FP.SATFINITE.E4M3.F32.PACK_AB_MERGE_C R187, R89, R187, R88 ;  /* 0x000000bb59bb723e */ /* 0x000fe20004807058 */
[----:B------:R-:W-:Y:S01]  /*9e80*/  HADD2.F32 R95, -RZ, R95.H1_H1 ;  /* 0x3000005fff5f7230 */ /* 0x000fe20000004100 */
[-C--:B------:R-:W-:Y:S01]  /*9e90*/  F2FP.F16.E4M3.UNPACK_B R88, R183.reuse.H1 ;  /* 0x000000b7ff58723e */ /* 0x080fe200030006ff */
[--C-:B------:R-:W-:Y:S01]  /*9ea0*/  HADD2.F32 R93, -RZ, R92.reuse.H0_H0 ;  /* 0x2000005cff5d7230 */ /* 0x100fe20000004100 */
[----:B------:R-:W-:Y:S01]  /*9eb0*/  F2FP.F16.E4M3.UNPACK_B R89, R90.H1 ;  /* 0x0000005aff59723e */ /* 0x000fe200030006ff */
[----:B------:R-:W-:Y:S01]  /*9ec0*/  HADD2.F32 R92, -RZ, R92.H1_H1 ;  /* 0x3000005cff5c7230 */ /* 0x000fe20000004100 */
[----:B------:R-:W-:Y:S01]  /*9ed0*/  F2FP.F16.E4M3.UNPACK_B R183, R183 ;  /* 0x000000b7ffb7723e */ /* 0x000fe200020006ff */
[--C-:B------:R-:W-:Y:S01]  /*9ee0*/  HADD2.F32 R194, -RZ, R88.reuse.H0_H0 ;  /* 0x20000058ffc27230 */ /* 0x100fe20000004100 */
[----:B------:R-:W-:Y:S01]  /*9ef0*/  F2FP.F16.E4M3.UNPACK_B R94, R94 ;  /* 0x0000005eff5e723e */ /* 0x000fe200020006ff */
[----:B------:R-:W-:Y:S01]  /*9f00*/  HADD2.F32 R182, -RZ, R89.H0_H0 ;  /* 0x20000059ffb67230 */ /* 0x000fe20000004100 */
[----:B------:R-:W-:Y:S01]  /*9f10*/  F2FP.F16.E4M3.UNPACK_B R90, R90 ;  /* 0x0000005aff5a723e */ /* 0x000fe200020006ff */
[----:B------:R-:W-:-:S02]  /*9f20*/  HADD2.F32 R88, -RZ, R88.H1_H1 ;  /* 0x30000058ff587230 */ /* 0x000fc40000004100 */
[-C--:B------:R-:W-:Y:S01]  /*9f30*/  FMUL.FTZ R190, R93, R194.reuse ;  /* 0x000000c25dbe7220 */ /* 0x080fe20000410000 */
[----:B------:R-:W-:Y:S02]  /*9f40*/  HADD2.F32 R89, -RZ, R89.H1_H1 ;  /* 0x30000059ff597230 */ /* 0x000fe40000004100 */
[C---:B------:R-:W-:Y:S01]  /*9f50*/  FMUL.FTZ R194, R182.reuse, R194 ;  /* 0x000000c2b6c27220 */ /* 0x040fe20000410000 */
[----:B------:R-:W-:-:S03]  /*9f60*/  FFMA.FTZ R190, R182, R184, -R190 ;  /* 0x000000b8b6be7223 */ /* 0x000fc600000108be */
[----:B------:R-:W-:Y:S01]  /*9f70*/  FFMA.FTZ R194, R93, R184, R194 ;  /* 0x000000b85dc27223 */ /* 0x000fe200000100c2 */
[CC--:B------:R-:W-:Y:S01]  /*9f80*/  FMUL.FTZ R93, R92.reuse, R88.reuse ;  /* 0x000000585c5d7220 */ /* 0x0c0fe20000410000 */
[C---:B------:R-:W-:Y:S01]  /*9f90*/  FMUL.FTZ R88, R89.reuse, R88 ;  /* 0x0000005859587220 */ /* 0x040fe20000410000 */
[----:B------:R-:W-:Y:S02]  /*9fa0*/  HADD2.F32 R184, -RZ, R183.H0_H0 ;  /* 0x200000b7ffb87230 */ /* 0x000fe40000004100 */
[-C--:B------:R-:W-:Y:S01]  /*9fb0*/  FFMA.FTZ R89, R89, R95.reuse, -R93 ;  /* 0x0000005f59597223 */ /* 0x080fe2000001085d */
[----:B------:R-:W-:Y:S01]  /*9fc0*/  FFMA.FTZ R88, R92, R95, R88 ;  /* 0x0000005f5c587223 */ /* 0x000fe20000010058 */
[----:B------:R-:W-:Y:S02]  /*9fd0*/  HADD2.F32 R92, -RZ, R94.H0_H0 ;  /* 0x2000005eff5c7230 */ /* 0x000fe40000004100 */
[----:B------:R-:W-:Y:S01]  /*9fe0*/  HADD2.F32 R95, -RZ, R90.H0_H0 ;  /* 0x2000005aff5f7230 */ /* 0x000fe20000004100 */
[----:B------:R-:W-:Y:S01]  /*9ff0*/  F2FP.SATFINITE.E4M3.F32.PACK_AB_MERGE_C R89, R89, R190, RZ ;  /* 0x000000be5959723e */ /* 0x000fe200048070ff */
[----:B------:R-:W-:-:S02]  /*a000*/  HADD2.F32 R93, -RZ, R185.H0_H0 ;  /* 0x200000b9ff5d7230 */ /* 0x000fc40000004100 */
[CC--:B------:R-:W-:Y:S01]  /*a010*/  FMUL.FTZ R182, R92.reuse, R184.reuse ;  /* 0x000000b85cb67220 */ /* 0x0c0fe20000410000 */
[----:B------:R-:W-:Y:S02]  /*a020*/  HADD2.F32 R183, -RZ, R183.H1_H1 ;  /* 0x300000b7ffb77230 */ /* 0x000fe40000004100 */
[C---:B------:R-:W-:Y:S01]  /*a030*/  FMUL.FTZ R184, R95.reuse, R184 ;  /* 0x000000b85fb87220 */ /* 0x040fe20000410000 */
[----:B------:R-:W-:Y:S02]  /*a040*/  HADD2.F32 R94, -RZ, R94.H1_H1 ;  /* 0x3000005eff5e7230 */ /* 0x000fe40000004100 */
[-C--:B------:R-:W-:Y:S01]  /*a050*/  FFMA.FTZ R182, R95, R93.reuse, -R182 ;  /* 0x0000005d5fb67223 */ /* 0x080fe200000108b6 */
[----:B------:R-:W-:Y:S02]  /*a060*/  HADD2.F32 R90, -RZ, R90.H1_H1 ;  /* 0x3000005aff5a7230 */ /* 0x000fe40000004100 */
[----:B------:R-:W-:Y:S01]  /*a070*/  FFMA.FTZ R184, R92, R93, R184 ;  /* 0x0000005d5cb87223 */ /* 0x000fe200000100b8 */
[----:B------:R-:W-:-:S02]  /*a080*/  HADD2.F32 R185, -RZ, R185.H1_H1 ;  /* 0x300000b9ffb97230 */ /* 0x000fc40000004100 */
[-C--:B------:R-:W-:Y:S01]  /*a090*/  FMUL.FTZ R92, R94, R183.reuse ;  /* 0x000000b75e5c7220 */ /* 0x080fe20000410000 */
[----:B------:R-:W-:Y:S01]  /*a0a0*/  F2FP.SATFINITE.E4M3.F32.PACK_AB_MERGE_C R88, R88, R194, RZ ;  /* 0x000000c25858723e */ /* 0x000fe200048070ff */
[----:B------:R-:W-:Y:S01]  /*a0b0*/  FMUL.FTZ R183, R90, R183 ;  /* 0x000000b75ab77220 */ /* 0x000fe20000410000 */
[----:B------:R-:W-:Y:S01]  /*a0c0*/  F2FP.SATFINITE.E4M3.F32.PACK_AB_MERGE_C R93, R52, R53, R40 ;  /* 0x00000035345d723e */ /* 0x000fe20004807028 */
[----:B------:R-:W-:Y:S01]  /*a0d0*/  FFMA.FTZ R92, R90, R185, -R92 ;  /* 0x000000b95a5c7223 */ /* 0x000fe2000001085c */
[----:B------:R-:W-:Y:S01]  /*a0e0*/  F2FP.SATFINITE.E4M3.F32.PACK_AB_MERGE_C R90, R55, R193, RZ ;  /* 0x000000c1375a723e */ /* 0x000fe200048070ff */
[----:B------:R-:W-:Y:S01]  /*a0f0*/  FFMA.FTZ R183, R94, R185, R183 ;  /* 0x000000b95eb77223 */ /* 0x000fe200000100b7 */
[----:B------:R-:W-:Y:S02]  /*a100*/  F2FP.SATFINITE.E4M3.F32.PACK_AB_MERGE_C R95, R43, R192, R42 ;  /* 0x000000c02b5f723e */ /* 0x000fe4000480702a */
[----:B------:R-:W-:Y:S02]  /*a110*/  F2FP.SATFINITE.E4M3.F32.PACK_AB_MERGE_C R41, R41, R189, R90 ;  /* 0x000000bd2929723e */ /* 0x000fe4000480705a */
[----:B------:R-:W-:Y:S01]  /*a120*/  F2FP.SATFINITE.E4M3.F32.PACK_AB_MERGE_C R90, R92, R182, R89 ;  /* 0x000000b65c5a723e */ /* 0x000fe20004807059 */
[----:B------:R-:W-:Y:S01]  /*a130*/  IMAD.MOV.U32 R89, RZ, RZ, R188 ;  /* 0x000000ffff597224 */ /* 0x000fe200078e00bc */
[----:B------:R-:W-:Y:S01]  /*a140*/  F2FP.SATFINITE.E4M3.F32.PACK_AB_MERGE_C R94, R183, R184, R88 ;  /* 0x000000b8b75e723e */ /* 0x000fe20004807058 */
[----:B------:R-:W-:Y:S01]  /*a150*/  IMAD.MOV.U32 R88, RZ, RZ, R187 ;  /* 0x000000ffff587224 */ /* 0x000fe200078e00bb */
[----:B------:R-:W-:-:S07]  /*a160*/  MOV R92, R41 ;  /* 0x00000029005c7202 */ /* 0x000fce0000000f00 */
.L_x_548:
[----:B------:R-:W-:Y:S05]  /*a170*/  BSYNC B3 ;  /* 0x0000000000037941 */ /* 0x000fea0003800000 */
.L_x_547:
[----:B------:R-:W-:-:S13]  /*a180*/  ISETP.GE.AND P4, PT, R186, R150, PT ;  /* 0x00000096ba00720c */ /* 0x000fda0003f86270 */
[--C-:B------:R-:W-:Y:S02]  /*a190*/  @!P4 SHF.R.S32.HI R40, RZ, 0x1f, R186.reuse ;  /* 0x0000001fff28c819 */ /* 0x100fe400000114ba */
[----:B------:R-:W-:-:S04]  /*a1a0*/  @!P4 IADD3 R43, P5, P6, R116, R138, R186 ;  /* 0x0000008a742bc210 */ /* 0x000fc80007ebe0ba */
[----:B------:R-:W-:Y:S02]  /*a1b0*/  @!P4 IADD3.X R52, R4, R177, R40, P5, P6 ;  /* 0x000000b10434c210 */ /* 0x000fe40002fec428 */
[----:B------:R-:W-:-:S04]  /*a1c0*/  IADD3 R41, P5, P6, R116, R138, R25 ;  /* 0x0000008a74297210 */ /* 0x000fc80007ebe019 */
[----:B------:R-:W-:Y:S02]  /*a1d0*/  IADD3.X R42, R4, R177, R30, P5, P6 ;  /* 0x000000b1042a7210 */ /* 0x000fe40002fec41e */
[----:B------:R-:W-:-:S05]  /*a1e0*/  IADD3 R40, P5, R41, R122, RZ ;  /* 0x0000007a29287210 */ /* 0x000fca0007fbe0ff */
[----:B------:R-:W-:Y:S01]  /*a1f0*/  IMAD.X R41, R42, 0x1, R123, P5 ;  /* 0x000000012a297824 */ /* 0x000fe200028e067b */
[----:B------:R-:W-:-:S04]  /*a200*/  @!P4 IADD3 R42, P5, R43, R122, RZ ;  /* 0x0000007a2b2ac210 */ /* 0x000fc80007fbe0ff */
[----:B0-----:R0:W-:Y:S01]  /*a210*/  STG.E.128 desc[UR54][R40.64], R88 ;  /* 0x0000005828007986 */ /* 0x0011e2000c101d36 */
[----:B------:R-:W-:-:S05]  /*a220*/  @!P4 IMAD.X R43, R52, 0x1, R123, P5 ;  /* 0x00000001342bc824 */ /* 0x000fca00028e067b */
[----:B-1----:R0:W-:Y:S03]  /*a230*/  @!P4 STG.E.128 desc[UR54][R42.64], R92 ;  /* 0x0000005c2a00c986 */ /* 0x0021e6000c101d36 */
.L_x_546:
[----:B------:R-:W-:Y:S05]  /*a240*/  BSYNC B2 ;  /* 0x0000000000027941 */ /* 0x000fea0003800000 */
.L_x_545:
[----:B------:R-:W-:Y:S01]  /*a250*/  ISETP.NE.AND P4, PT, R35, RZ, PT ;  /* 0x000000ff2300720c */ /* 0x000fe20003f85270 */
[----:B------:R-:W-:-:S12]  /*a260*/  BSSY B2, `(.L_x_549) ;  /* 0x00000f5000027945 */ /* 0x000fd80003800000 */
[----:B------:R-:W-:Y:S05]  /*a270*/  @!P4 BRA `(.L_x_550) ;  /* 0x0000000c00ccc947 */ /* 0x000fea0003800000 */
[----:B0-----:R-:W-:Y:S01]  /*a280*/  SEL R40, R99, R155, !P3 ;  /* 0x0000009b63287207 */ /* 0x001fe20005800000 */
[----:B------:R-:W-:Y:S01]  /*a290*/  BSSY B3, `(.L_x_551) ;  /* 0x00000e7000037945 */ /* 0x000fe20003800000 */
[----:B------:R-:W-:Y:S02]  /*a2a0*/  IADD3 R89, P4, P5, R116, R138, R27 ;  /* 0x0000008a74597210 */ /* 0x000fe40007d9e01b */
[----:B------:R-:W-:Y:S02]  /*a2b0*/  SHF.R.S32.HI R41, RZ, 0x1f, R40 ;  /* 0x0000001fff297819 */ /* 0x000fe40000011428 */
[----:B------:R-:W-:Y:S02]  /*a2c0*/  IADD3.X R88, R4, R177, R31, P4, P5 ;  /* 0x000000b104587210 */ /* 0x000fe400027ea41f */
[----:B------:R-:W-:Y:S02]  /*a2d0*/  LEA.HI R41, R41, R40, RZ, 0x5 ;  /* 0x0000002829297211 */ /* 0x000fe400078f28ff */
[----:B------:R-:W-:-:S02]  /*a2e0*/  ISETP.GE.AND P4, PT, R0, R131, PT ;  /* 0x000000830000720c */ /* 0x000fc40003f86270 */
[----:B------:R-:W-:-:S04]  /*a2f0*/  LEA.HI.SX32 R41, R41, R26, 0x1b ;  /* 0x0000001a29297211 */ /* 0x000fc800078fdaff */
[----:B------:R-:W-:Y:S01]  /*a300*/  SHF.R.S32.HI R40, RZ, 0x1f, R41 ;  /* 0x0000001fff287819 */ /* 0x000fe20000011429 */
[----:B------:R-:W-:-:S03]  /*a310*/  IMAD.SHL.U32 R90, R41, 0x10, RZ ;  /* 0x00000010295a7824 */ /* 0x000fc600078e00ff */
[----:B------:R-:W-:Y:S02]  /*a320*/  LEA.HI R40, R40, R41, RZ, 0x2 ;  /* 0x0000002928287211 */ /* 0x000fe400078f10ff */
[----:B------:R-:W-:Y:S02]  /*a330*/  LOP3.LUT R41, R175, 0x30, R90, 0xf8, !PT ;  /* 0x00000030af297812 */ /* 0x000fe400078ef85a */
[----:B------:R-:W-:Y:S02]  /*a340*/  SHF.R.S32.HI R40, RZ, 0x2, R40 ;  /* 0x00000002ff287819 */ /* 0x000fe40000011428 */
[----:B------:R-:W-:-:S03]  /*a350*/  LOP3.LUT R41, R41, R196, RZ, 0x3c, !PT ;  /* 0x000000c429297212 */ /* 0x000fc600078e3cff */
[----:B------:R-:W-:-:S04]  /*a360*/  IMAD R40, R40, 0x2800, R197 ;  /* 0x0000280028287824 */ /* 0x000fc800078e02c5 */
[----:B------:R-:W-:Y:S02]  /*a370*/  IMAD.IADD R40, R40, 0x1, R41 ;  /* 0x0000000128287824 */ /* 0x000fe400078e0229 */
[C---:B------:R-:W-:Y:S02]  /*a380*/  IMAD R41, R17.reuse, 0x7800, R142 ;  /* 0x0000780011297824 */ /* 0x040fe400078e028e */
[----:B------:R-:W-:-:S03]  /*a390*/  IMAD R43, R17, 0x7800, R40 ;  /* 0x00007800112b7824 */ /* 0x000fc600078e0228 */
[C---:B------:R-:W-:Y:S01]  /*a3a0*/  IADD3 R41, R16.reuse, R41, RZ ;  /* 0x0000002910297210 */ /* 0x040fe20007ffe0ff */
[----:B------:R-:W-:-:S05]  /*a3b0*/  IMAD.IADD R52, R16, 0x1, R43 ;  /* 0x0000000110347824 */ /* 0x000fca00078e022b */
[----:B------:R-:W0:Y:S04]  /*a3c0*/  LDS.128 R40, [R41+0x1a400] ;  /* 0x01a4000029287984 */ /* 0x000e280000000c00 */
[----:B------:R-:W1:Y:S01]  /*a3d0*/  LDS.128 R52, [R52+0x1a400] ;  /* 0x01a4000034347984 */ /* 0x000e620000000c00 */
[----:B------:R-:W-:Y:S05]  /*a3e0*/  @P4 BRA `(.L_x_552) ;  /* 0x0000000c00444947 */ /* 0x000fea0003800000 */
[--C-:B------:R-:W-:Y:S02]  /*a3f0*/  SHF.R.U32.HI R91, RZ, 0x8, R57.reuse ;  /* 0x00000008ff5b7819 */ /* 0x100fe40000011639 */
[----:B------:R-:W-:Y:S02]  /*a400*/  LOP3.LUT R44, R57, 0xff0000ff, RZ, 0xc0, !PT ;  /* 0xff0000ff392c7812 */ /* 0x000fe400078ec0ff */
[----:B------:R-:W-:Y:S02]  /*a410*/  SHF.R.U32.HI R58, RZ, 0x10, R57 ;  /* 0x00000010ff3a7819 */ /* 0x000fe40000011639 */
[--C-:B------:R-:W-:Y:S02]  /*a420*/  SHF.R.U32.HI R57, RZ, 0x8, R45.reuse ;  /* 0x00000008ff397819 */ /* 0x100fe4000001162d */
[----:B------:R-:W-:Y:S02]  /*a430*/  LOP3.LUT R46, R45, 0xff0000ff, RZ, 0xc0, !PT ;  /* 0xff0000ff2d2e7812 */ /* 0x000fe400078ec0ff */
[----:B------:R-:W-:Y:S01]  /*a440*/  SHF.R.U32.HI R56, RZ, 0x10, R45 ;  /* 0x00000010ff387819 */ /* 0x000fe2000001162d */
[----:B------:R-:W-:Y:S01]  /*a450*/  IMAD.SHL.U32 R57, R57, 0x100, RZ ;  /* 0x0000010039397824 */ /* 0x000fe200078e00ff */
[-C--:B------:R-:W-:Y:S01]  /*a460*/  F2FP.F16.E4M3.UNPACK_B R185, R179.reuse.H1 ;  /* 0x000000b3ffb9723e */ /* 0x080fe200030006ff */
[----:B------:R-:W-:Y:S01]  /*a470*/  IMAD.SHL.U32 R45, R91, 0x100, RZ ;  /* 0x000001005b2d7824 */ /* 0x000fe200078e00ff */
[----:B------:R-:W-:-:S02]  /*a480*/  F2FP.F16.E4M3.UNPACK_B R179, R179 ;  /* 0x000000b3ffb3723e */ /* 0x000fc400020006ff */
[----:B------:R-:W-:Y:S01]  /*a490*/  LOP3.LUT R57, R46, 0xff00, R57, 0xf8, !PT ;  /* 0x0000ff002e397812 */ /* 0x000fe200078ef839 */
[--C-:B------:R-:W-:Y:S01]  /*a4a0*/  HADD2.F32 R187, -RZ, R185.reuse.H0_H0 ;  /* 0x200000b9ffbb7230 */ /* 0x100fe20000004100 */
[----:B------:R-:W-:Y:S01]  /*a4b0*/  LOP3.LUT R44, R44, 0xff00, R45, 0xf8, !PT ;  /* 0x0000ff002c2c7812 */ /* 0x000fe200078ef82d */
[----:B------:R-:W-:Y:S01]  /*a4c0*/  IMAD.U32 R45, R58, 0x10000, RZ ;  /* 0x000100003a2d7824 */ /* 0x000fe200078e00ff */
[----:B------:R-:W-:Y:S01]  /*a4d0*/  SHF.L.U32 R46, R56, 0x10, RZ ;  /* 0x00000010382e7819 */ /* 0x000fe200000006ff */
[----:B-1----:R-:W-:Y:S01]  /*a4e0*/  IMAD.MOV.U32 R58, RZ, RZ, R53 ;  /* 0x000000ffff3a7224 */ /* 0x002fe200078e0035 */
[----:B0-----:R-:W-:Y:S01]  /*a4f0*/  F2FP.F16.E4M3.UNPACK_B R53, R41 ;  /* 0x00000029ff35723e */ /* 0x001fe200020006ff */
[----:B------:R-:W-:Y:S01]  /*a500*/  HADD2.F32 R185, -RZ, R185.H1_H1 ;  /* 0x300000b9ffb97230 */ /* 0x000fe20000004100 */
[----:B------:R-:W-:Y:S02]  /*a510*/  LOP3.LUT R57, R57, 0xff0000, R46, 0xf8, !PT ;  /* 0x00ff000039397812 */ /* 0x000fe400078ef82e */
[-C--:B------:R-:W-:Y:S01]  /*a520*/  F2FP.F16.E4M3.UNPACK_B R91, R58.reuse ;  /* 0x0000003aff5b723e */ /* 0x080fe200020006ff */
[--C-:B------:R-:W-:Y:S01]  /*a530*/  HADD2.F32 R56, -RZ, R53.reuse.H0_H0 ;  /* 0x20000035ff387230 */ /* 0x100fe20000004100 */
[----:B------:R-:W-:Y:S01]  /*a540*/  F2FP.F16.E4M3.UNPACK_B R92, R57 ;  /* 0x00000039ff5c723e */ /* 0x000fe200020006ff */
[----:B------:R-:W-:Y:S01]  /*a550*/  HADD2.F32 R53, -RZ, R53.H1_H1 ;  /* 0x30000035ff357230 */ /* 0x000fe20000004100 */
[----:B------:R-:W-:Y:S01]  /*a560*/  LOP3.LUT R44, R44, 0xff0000, R45, 0xf8, !PT ;  /* 0x00ff00002c2c7812 */ /* 0x000fe200078ef82d */
[--C-:B------:R-:W-:Y:S01]  /*a570*/  HADD2.F32 R46, -RZ, R91.reuse.H0_H0 ;  /* 0x2000005bff2e7230 */ /* 0x100fe20000004100 */
[----:B------:R-:W-:Y:S01]  /*a580*/  F2FP.F16.E4M3.UNPACK_B R58, R58.H1 ;  /* 0x0000003aff3a723e */ /* 0x000fe200030006ff */
[----:B------:R-:W-:Y:S01]  /*a590*/  HADD2.F32 R91, -RZ, R91.H1_H1 ;  /* 0x3000005bff5b7230 */ /* 0x000fe20000004100 */
[----:B------:R-:W-:Y:S01]  /*a5a0*/  F2FP.F16.E4M3.UNPACK_B R45, R44 ;  /* 0x0000002cff2d723e */ /* 0x000fe200020006ff */
[----:B------:R-:W-:-:S02]  /*a5b0*/  HADD2.F32 R94, -RZ, R92.H1_H1 ;  /* 0x3000005cff5e7230 */ /* 0x000fc40000004100 */
[----:B------:R-:W-:Y:S02]  /*a5c0*/  HADD2.F32 R95, -RZ, R92.H0_H0 ;  /* 0x2000005cff5f7230 */ /* 0x000fe40000004100 */
[--C-:B------:R-:W-:Y:S02]  /*a5d0*/  HADD2.F32 R92, -RZ, R45.reuse.H1_H1 ;  /* 0x3000002dff5c7230 */ /* 0x100fe40000004100 */
[-C--:B------:R-:W-:Y:S01]  /*a5e0*/  FMUL.FTZ R182, R91, R94.reuse ;  /* 0x0000005e5bb67220 */ /* 0x080fe20000410000 */
[C---:B------:R-:W-:Y:S01]  /*a5f0*/  FMUL.FTZ R94, R53.reuse, R94 ;  /* 0x0000005e355e7220 */ /* 0x040fe20000410000 */
[----:B------:R-:W-:Y:S02]  /*a600*/  HADD2.F32 R93, -RZ, R45.H0_H0 ;  /* 0x2000002dff5d7230 */ /* 0x000fe40000004100 */
[----:B------:R-:W-:Y:S01]  /*a610*/  FMUL.FTZ R183, R46, R95 ;  /* 0x0000005f2eb77220 */ /* 0x000fe20000410000 */
[-C--:B------:R-:W-:Y:S01]  /*a620*/  FFMA.FTZ R53, R53, R92.reuse, -R182 ;  /* 0x0000005c35357223 */ /* 0x080fe200000108b6 */
[----:B------:R-:W-:Y:S01]  /*a630*/  FFMA.FTZ R45, R91, R92, R94 ;  /* 0x0000005c5b2d7223 */ /* 0x000fe2000001005e */
[----:B------:R-:W-:Y:S01]  /*a640*/  F2FP.F16.E4M3.UNPACK_B R91, R57.H1 ;  /* 0x00000039ff5b723e */ /* 0x000fe200030006ff */
[----:B------:R-:W-:Y:S01]  /*a650*/  FMUL.FTZ R95, R56, R95 ;  /* 0x0000005f385f7220 */ /* 0x000fe20000410000 */
[----:B------:R-:W-:Y:S01]  /*a660*/  F2FP.F16.E4M3.UNPACK_B R57, R41.H1 ;  /* 0x00000029ff39723e */ /* 0x000fe200030006ff */
[----:B------:R-:W-:Y:S01]  /*a670*/  HADD2.F32 R41, -RZ, R58.H0_H0 ;  /* 0x2000003aff297230 */ /* 0x000fe20000004100 */
[----:B------:R-:W-:Y:S01]  /*a680*/  F2FP.F16.E4M3.UNPACK_B R92, R44.H1 ;  /* 0x0000002cff5c723e */ /* 0x000fe200030006ff */
[----:B------:R-:W-:-:S02]  /*a690*/  HADD2.F32 R94, -RZ, R91.H0_H0 ;  /* 0x2000005bff5e7230 */ /* 0x000fc40000004100 */
[-C--:B------:R-:W-:Y:S01]  /*a6a0*/  FFMA.FTZ R56, R56, R93.reuse, -R183 ;  /* 0x0000005d38387223 */ /* 0x080fe200000108b7 */
[--C-:B------:R-:W-:Y:S02]  /*a6b0*/  HADD2.F32 R44, -RZ, R57.reuse.H0_H0 ;  /* 0x20000039ff2c7230 */ /* 0x100fe40000004100 */
[----:B------:R-:W-:Y:S01]  /*a6c0*/  FFMA.FTZ R46, R46, R93, R95 ;  /* 0x0000005d2e2e7223 */ /* 0x000fe2000001005f */
[--C-:B------:R-:W-:Y:S02]  /*a6d0*/  HADD2.F32 R93, -RZ, R92.reuse.H0_H0 ;  /* 0x2000005cff5d7230 */ /* 0x100fe40000004100 */
[-C--:B------:R-:W-:Y:S01]  /*a6e0*/  FMUL.FTZ R95, R41, R94.reuse ;  /* 0x0000005e295f7220 */ /* 0x080fe20000410000 */
[----:B------:R-:W-:Y:S02]  /*a6f0*/  HADD2.F32 R57, -RZ, R57.H1_H1 ;  /* 0x30000039ff397230 */ /* 0x000fe40000004100 */
[----:B------:R-:W-:Y:S01]  /*a700*/  FMUL.FTZ R94, R44, R94 ;  /* 0x0000005e2c5e7220 */ /* 0x000fe20000410000 */
[----:B------:R-:W-:-:S02]  /*a710*/  HADD2.F32 R92, -RZ, R92.H1_H1 ;  /* 0x3000005cff5c7230 */ /* 0x000fc40000004100 */
[-C--:B------:R-:W-:Y:S01]  /*a720*/  FFMA.FTZ R44, R44, R93.reuse, -R95 ;  /* 0x0000005d2c2c7223 */ /* 0x080fe2000001085f */
[----:B------:R-:W-:Y:S01]  /*a730*/  SHF.R.U32.HI R95, RZ, 0x10, R59 ;  /* 0x00000010ff5f7819 */ /* 0x000fe2000001163b */
[----:B------:R-:W-:Y:S01]  /*a740*/  FFMA.FTZ R41, R41, R93, R94 ;  /* 0x0000005d29297223 */ /* 0x000fe2000001005e */
[----:B------:R-:W-:Y:S02]  /*a750*/  HADD2.F32 R93, -RZ, R58.H1_H1 ;  /* 0x3000003aff5d7230 */ /* 0x000fe40000004100 */
[----:B------:R-:W-:Y:S01]  /*a760*/  HADD2.F32 R58, -RZ, R91.H1_H1 ;  /* 0x3000005bff3a7230 */ /* 0x000fe20000004100 */
[----:B------:R-:W-:-:S04]  /*a770*/  LOP3.LUT R91, R59, 0xff0000ff, RZ, 0xc0, !PT ;  /* 0xff0000ff3b5b7812 */ /* 0x000fc800078ec0ff */
[-C--:B------:R-:W-:Y:S01]  /*a780*/  FMUL.FTZ R94, R93, R58.reuse ;  /* 0x0000003a5d5e7220 */ /* 0x080fe20000410000 */
[----:B------:R-:W-:-:S03]  /*a790*/  FMUL.FTZ R182, R57, R58 ;  /* 0x0000003a39b67220 */ /* 0x000fc60000410000 */
[-C--:B------:R-:W-:Y:S01]  /*a7a0*/  FFMA.FTZ R58, R57, R92.reuse, -R94 ;  /* 0x0000005c393a7223 */ /* 0x080fe2000001085e */
[----:B------:R-:W-:Y:S01]  /*a7b0*/  SHF.R.U32.HI R94, RZ, 0x8, R47 ;  /* 0x00000008ff5e7819 */ /* 0x000fe2000001162f */
[----:B------:R-:W-:Y:S01]  /*a7c0*/  FFMA.FTZ R57, R93, R92, R182 ;  /* 0x0000005c5d397223 */ /* 0x000fe200000100b6 */
[----:B------:R-:W-:Y:S02]  /*a7d0*/  SHF.R.U32.HI R92, RZ, 0x8, R59 ;  /* 0x00000008ff5c7819 */ /* 0x000fe4000001163b */
[----:B------:R-:W-:Y:S01]  /*a7e0*/  LOP3.LUT R59, R47, 0xff0000ff, RZ, 0xc0, !PT ;  /* 0xff0000ff2f3b7812 */ /* 0x000fe200078ec0ff */
[----:B------:R-:W-:Y:S01]  /*a7f0*/  IMAD.SHL.U32 R94, R94, 0x100, RZ ;  /* 0x000001005e5e7824 */ /* 0x000fe200078e00ff */
[----:B------:R-:W-:Y:S01]  /*a800*/  SHF.R.U32.HI R93, RZ, 0x10, R47 ;  /* 0x00000010ff5d7819 */ /* 0x000fe2000001162f */
[----:B------:R-:W-:Y:S01]  /*a810*/  IMAD.SHL.U32 R92, R92, 0x100, RZ ;  /* 0x000001005c5c7824 */ /* 0x000fe200078e00ff */
[----:B------:R-:W-:Y:S02]  /*a820*/  F2FP.SATFINITE.E4M3.F32.PACK_AB_MERGE_C R44, R58, R44, RZ ;  /* 0x0000002c3a2c723e */ /* 0x000fe400048070ff */
[----:B------:R-:W-:-:S02]  /*a830*/  LOP3.LUT R59, R59, 0xff00, R94, 0xf8, !PT ;  /* 0x0000ff003b3b7812 */ /* 0x000fc400078ef85e */
[----:B------:R-:W-:Y:S02]  /*a840*/  SHF.L.U32 R94, R93, 0x10, RZ ;  /* 0x000000105d5e7819 */ /* 0x000fe400000006ff */
[----:B------:R-:W-:Y:S01]  /*a850*/  LOP3.LUT R47, R91, 0xff00, R92, 0xf8, !PT ;  /* 0x0000ff005b2f7812 */ /* 0x000fe200078ef85c */
[----:B------:R-:W-:Y:S01]  /*a860*/  IMAD.U32 R92, R95, 0x10000, RZ ;  /* 0x000100005f5c7824 */ /* 0x000fe200078e00ff */
[----:B------:R-:W-:Y:S01]  /*a870*/  LOP3.LUT R93, R59, 0xff0000, R94, 0xf8, !PT ;  /* 0x00ff00003b5d7812 */ /* 0x000fe200078ef85e */
[----:B------:R-:W-:Y:S01]  /*a880*/  IMAD.MOV.U32 R94, RZ, RZ, R55 ;  /* 0x000000ffff5e7224 */ /* 0x000fe200078e0037 */
[----:B------:R-:W-:Y:S02]  /*a890*/  F2FP.F16.E4M3.UNPACK_B R91, R43 ;  /* 0x0000002bff5b723e */ /* 0x000fe400020006ff */
[----:B------:R-:W-:Y:S02]  /*a8a0*/  F2FP.F16.E4M3.UNPACK_B R95, R93 ;  /* 0x0000005dff5f723e */ /* 0x000fe400020006ff */
[-C--:B------:R-:W-:Y:S01]  /*a8b0*/  F2FP.F16.E4M3.UNPACK_B R55, R94.reuse ;  /* 0x0000005eff37723e */ /* 0x080fe200020006ff */
[----:B------:R-:W-:Y:S01]  /*a8c0*/  HADD2.F32 R183, -RZ, R91.H0_H0 ;  /* 0x2000005bffb77230 */ /* 0x000fe20000004100 */
[----:B------:R-:W-:Y:S01]  /*a8d0*/  LOP3.LUT R47, R47, 0xff0000, R92, 0xf8, !PT ;  /* 0x00ff00002f2f7812 */ /* 0x000fe200078ef85c */
[----:B------:R-:W-:Y:S01]  /*a8e0*/  HADD2.F32 R186, -RZ, R95.H0_H0 ;  /* 0x2000005fffba7230 */ /* 0x000fe20000004100 */
[----:B------:R-:W-:Y:S01]  /*a8f0*/  F2FP.F16.E4M3.UNPACK_B R94, R94.H1 ;  /* 0x0000005eff5e723e */ /* 0x000fe200030006ff */
[--C-:B------:R-:W-:Y:S01]  /*a900*/  HADD2.F32 R59, -RZ, R55.reuse.H0_H0 ;  /* 0x20000037ff3b7230 */ /* 0x100fe20000004100 */
[----:B------:R-:W-:Y:S01]  /*a910*/  F2FP.F16.E4M3.UNPACK_B R182, R47 ;  /* 0x0000002fffb6723e */ /* 0x000fe200020006ff */
[----:B------:R-:W-:Y:S01]  /*a920*/  HADD2.F32 R55, -RZ, R55.H1_H1 ;  /* 0x30000037ff377230 */ /* 0x000fe20000004100 */
[----:B------:R-:W-:Y:S01]  /*a930*/  F2FP.F16.E4M3.UNPACK_B R93, R93.H1 ;  /* 0x0000005dff5d723e */ /* 0x000fe200030006ff */
[----:B------:R-:W-:-:S02]  /*a940*/  HADD2.F32 R91, -RZ, R91.H1_H1 ;  /* 0x3000005bff5b7230 */ /* 0x000fc40000004100 */
[-C--:B------:R-:W-:Y:S01]  /*a950*/  FMUL.FTZ R92, R59, R186.reuse ;  /* 0x000000ba3b5c7220 */ /* 0x080fe20000410000 */
[--C-:B------:R-:W-:Y:S02]  /*a960*/  HADD2.F32 R184, -RZ, R182.reuse.H0_H0 ;  /* 0x200000b6ffb87230 */ /* 0x100fe40000004100 */
[----:B------:R-:W-:Y:S01]  /*a970*/  FMUL.FTZ R186, R183, R186 ;  /* 0x000000bab7ba7220 */ /* 0x000fe20000410000 */
[----:B------:R-:W-:Y:S01]  /*a980*/  HADD2.F32 R182, -RZ, R182.H1_H1 ;  /* 0x300000b6ffb67230 */ /* 0x000fe20000004100 */
[----:B------:R-:W-:Y:S01]  /*a990*/  F2FP.SATFINITE.E4M3.F32.PACK_AB_MERGE_C R57, R57, R41, RZ ;  /* 0x000000293939723e */ /* 0x000fe200048070ff */
[-C--:B------:R-:W-:Y:S01]  /*a9a0*/  FFMA.FTZ R92, R183, R184.reuse, -R92 ;  /* 0x000000b8b75c7223 */ /* 0x080fe2000001085c */
[----:B------:R-:W-:Y:S01]  /*a9b0*/  FFMA.FTZ R59, R59, R184, R186 ;  /* 0x000000b83b3b7223 */ /* 0x000fe200000100ba */
[----:B------:R-:W-:Y:S01]  /*a9c0*/  HADD2.F32 R184, -RZ, R95.H1_H1 ;  /* 0x3000005fffb87230 */ /* 0x000fe20000004100 */
[----:B------:R-:W-:Y:S01]  /*a9d0*/  F2FP.F16.E4M3.UNPACK_B R95, R43.H1 ;  /* 0x0000002bff5f723e */ /* 0x000fe200030006ff */
[----:B------:R-:W-:Y:S01]  /*a9e0*/  HADD2.F32 R183, -RZ, R94.H1_H1 ;  /* 0x3000005effb77230 */ /* 0x000fe20000004100 */
[----:B------:R-:W-:-:S02]  /*a9f0*/  F2FP.SATFINITE.E4M3.F32.PACK_AB_MERGE_C R41, R53, R56, R44 ;  /* 0x000000383529723e */ /* 0x000fc4000480702c */
[-C--:B------:R-:W-:Y:S01]  /*aa00*/  FMUL.FTZ R186, R55, R184.reuse ;  /* 0x000000b837ba7220 */ /* 0x080fe20000410000 */
[----:B------:R-:W-:Y:S01]  /*aa10*/  FMUL.FTZ R184, R91, R184 ;  /* 0x000000b85bb87220 */ /* 0x000fe20000410000 */
[----:B------:R-:W-:Y:S01]  /*aa20*/  HADD2.F32 R43, -RZ, R95.H0_H0 ;  /* 0x2000005fff2b7230 */ /* 0x000fe20000004100 */
[----:B------:R-:W-:Y:S01]  /*aa30*/  F2FP.SATFINITE.E4M3.F32.PACK_AB_MERGE_C R53, R45, R46, R57 ;  /* 0x0000002e2d35723e */ /* 0x000fe20004807039 */
[-C--:B------:R-:W-:Y:S01]  /*aa40*/  FFMA.FTZ R91, R91, R182.reuse, -R186 ;  /* 0x000000b65b5b7223 */ /* 0x080fe200000108ba */
[----:B------:R-:W-:Y:S01]  /*aa50*/  FFMA.FTZ R55, R55, R182, R184 ;  /* 0x000000b637377223 */ /* 0x000fe200000100b8 */
[----:B------:R-:W-:Y:S01]  /*aa60*/  F2FP.F16.E4M3.UNPACK_B R182, R47.H1 ;  /* 0x0000002fffb6723e */ /* 0x000fe200030006ff */
[----:B------:R-:W-:Y:S02]  /*aa70*/  HADD2.F32 R47, -RZ, R94.H0_H0 ;  /* 0x2000005eff2f7230 */ /* 0x000fe40000004100 */
        /* <DEDUP_REMOVED lines=8> */
[----:B------:R-:W-:Y:S02]  /*ab00*/  HADD2.F32 R182, -RZ, R182.H1_H1 ;  /* 0x300000b6ffb67230 */ /* 0x000fe40000004100 */
[-C--:B------:R-:W-:Y:S01]  /*ab10*/  FMUL.FTZ R184, R183, R94.reuse ;  /* 0x0000005eb7b87220 */ /* 0x080fe20000410000 */
[----:B------:R-:W-:-:S03]  /*ab20*/  FMUL.FTZ R186, R95, R94 ;  /* 0x0000005e5fba7220 */ /* 0x000fc60000410000 */
[-C--:B------:R-:W-:Y:S01]  /*ab30*/  FFMA.FTZ R94, R95, R182.reuse, -R184 ;  /* 0x000000b65f5e7223 */ /* 0x080fe200000108b8 */
[----:B------:R-:W-:Y:S02]  /*ab40*/  IMAD.MOV.U32 R95, RZ, RZ, R40 ;  /* 0x000000ffff5f7224 */ /* 0x000fe400078e0028 */
[----:B------:R-:W-:Y:S01]  /*ab50*/  FFMA.FTZ R93, R183, R182, R186 ;  /* 0x000000b6b75d7223 */ /* 0x000fe200000100ba */
[----:B------:R-:W-:Y:S02]  /*ab60*/  F2FP.F16.E4M3.UNPACK_B R40, R181.H1 ;  /* 0x000000b5ff28723e */ /* 0x000fe400030006ff */
[-C--:B------:R-:W-:Y:S02]  /*ab70*/  F2FP.F16.E4M3.UNPACK_B R183, R52.reuse.H1 ;  /* 0x00000034ffb7723e */ /* 0x080fe400030006ff */
[----:B------:R-:W-:Y:S01]  /*ab80*/  F2FP.F16.E4M3.UNPACK_B R182, R95.H1 ;  /* 0x0000005fffb6723e */ /* 0x000fe200030006ff */
[----:B------:R-:W-:Y:S01]  /*ab90*/  HADD2.F32 R189, -RZ, R40.H0_H0 ;  /* 0x20000028ffbd7230 */ /* 0x000fe20000004100 */
[----:B------:R-:W-:Y:S01]  /*aba0*/  F2FP.F16.E4M3.UNPACK_B R181, R181 ;  /* 0x000000b5ffb5723e */ /* 0x000fe200020006ff */
[----:B------:R-:W-:Y:S01]  /*abb0*/  HADD2.F32 R184, -RZ, R183.H0_H0 ;  /* 0x200000b7ffb87230 */ /* 0x000fe20000004100 */
[----:B------:R-:W-:Y:S01]  /*abc0*/  F2FP.F16.E4M3.UNPACK_B R52, R52 ;  /* 0x00000034ff34723e */ /* 0x000fe200020006ff */
[----:B------:R-:W-:Y:S01]  /*abd0*/  HADD2.F32 R186, -RZ, R182.H0_H0 ;  /* 0x200000b6ffba7230 */ /* 0x000fe20000004100 */
[----:B------:R-:W-:Y:S01]  /*abe0*/  F2FP.F16.E4M3.UNPACK_B R95, R95 ;  /* 0x0000005fff5f723e */ /* 0x000fe200020006ff */
[----:B------:R-:W-:-:S02]  /*abf0*/  HADD2.F32 R40, -RZ, R40.H1_H1 ;  /* 0x30000028ff287230 */ /* 0x000fc40000004100 */
[-C--:B------:R-:W-:Y:S01]  /*ac00*/  FMUL.FTZ R188, R184, R189.reuse ;  /* 0x000000bdb8bc7220 */ /* 0x080fe20000410000 */
[----:B------:R-:W-:Y:S02]  /*ac10*/  HADD2.F32 R183, -RZ, R183.H1_H1 ;  /* 0x300000b7ffb77230 */ /* 0x000fe40000004100 */
[C---:B------:R-:W-:Y:S01]  /*ac20*/  FMUL.FTZ R189, R186.reuse, R189 ;  /* 0x000000bdbabd7220 */ /* 0x040fe20000410000 */
[----:B------:R-:W-:Y:S02]  /*ac30*/  HADD2.F32 R182, -RZ, R182.H1_H1 ;  /* 0x300000b6ffb67230 */ /* 0x000fe40000004100 */
[----:B------:R-:W-:Y:S01]  /*ac40*/  FFMA.FTZ R188, R186, R187, -R188 ;  /* 0x000000bbbabc7223 */ /* 0x000fe200000108bc */
[----:B------:R-:W-:Y:S01]  /*ac50*/  F2FP.SATFINITE.E4M3.F32.PACK_AB_MERGE_C R43, R94, R43, RZ ;  /* 0x0000002b5e2b723e */ /* 0x000fe200048070ff */
[----:B------:R-:W-:Y:S01]  /*ac60*/  FFMA.FTZ R189, R184, R187, R189 ;  /* 0x000000bbb8bd7223 */ /* 0x000fe200000100bd */
[-C--:B------:R-:W-:Y:S01]  /*ac70*/  FMUL.FTZ R184, R183, R40.reuse ;  /* 0x00000028b7b87220 */ /* 0x080fe20000410000 */
[C---:B------:R-:W-:Y:S01]  /*ac80*/  FMUL.FTZ R40, R182.reuse, R40 ;  /* 0x00000028b6287220 */ /* 0x040fe20000410000 */
[----:B------:R-:W-:Y:S01]  /*ac90*/  HADD2.F32 R187, -RZ, R181.H0_H0 ;  /* 0x200000b5ffbb7230 */ /* 0x000fe20000004100 */
[----:B------:R-:W-:Y:S01]  /*aca0*/  F2FP.SATFINITE.E4M3.F32.PACK_AB_MERGE_C R43, R91, R92, R43 ;  /* 0x0000005c5b2b723e */ /* 0x000fe2000480702b */
[-C--:B------:R-:W-:Y:S01]  /*acb0*/  FFMA.FTZ R182, R182, R185.reuse, -R184 ;  /* 0x000000b9b6b67223 */ /* 0x080fe200000108b8 */
[----:B------:R-:W-:Y:S01]  /*acc0*/  FFMA.FTZ R40, R183, R185, R40 ;  /* 0x000000b9b7287223 */ /* 0x000fe20000010028 */
[----:B------:R-:W-:-:S02]  /*acd0*/  HADD2.F32 R183, -RZ, R52.H0_H0 ;  /* 0x20000034ffb77230 */ /* 0x000fc40000004100 */
[----:B------:R-:W-:Y:S01]  /*ace0*/  HADD2.F32 R185, -RZ, R95.H0_H0 ;  /* 0x2000005fffb97230 */ /* 0x000fe20000004100 */
        /* <DEDUP_REMOVED lines=10> */
[----:B------:R-:W-:Y:S01]  /*ad90*/  FMUL.FTZ R95, R52, R181 ;  /* 0x000000b5345f7220 */ /* 0x000fe20000410000 */
[-C--:B------:R-:W-:Y:S02]  /*ada0*/  F2FP.F16.E4M3.UNPACK_B R183, R178.reuse.H1 ;  /* 0x000000b2ffb7723e */ /* 0x080fe400030006ff */
[----:B------:R-:W-:Y:S01]  /*adb0*/  F2FP.F16.E4M3.UNPACK_B R178, R178 ;  /* 0x000000b2ffb2723e */ /* 0x000fe200020006ff */
[C---:B------:R-:W-:Y:S01]  /*adc0*/  FFMA.FTZ R95, R184.reuse, R179, -R95 ;  /* 0x000000b3b85f7223 */ /* 0x040fe2000001085f */
[----:B------:R-:W-:Y:S01]  /*add0*/  FMUL.FTZ R181, R184, R181 ;  /* 0x000000b5b8b57220 */ /* 0x000fe20000410000 */
[----:B------:R-:W-:Y:S01]  /*ade0*/  HADD2.F32 R185, -RZ, R183.H0_H0 ;  /* 0x200000b7ffb97230 */ /* 0x000fe20000004100 */
[----:B------:R-:W-:-:S02]  /*adf0*/  F2FP.SATFINITE.E4M3.F32.PACK_AB_MERGE_C R40, R40, R189, RZ ;  /* 0x000000bd2828723e */ /* 0x000fc400048070ff */
[----:B------:R-:W-:Y:S01]  /*ae00*/  F2FP.SATFINITE.E4M3.F32.PACK_AB_MERGE_C R186, R95, R186, R182 ;  /* 0x000000ba5fba723e */ /* 0x000fe200048070b6 */
[----:B------:R-:W-:Y:S02]  /*ae10*/  IMAD.MOV.U32 R95, RZ, RZ, R42 ;  /* 0x000000ffff5f7224 */ /* 0x000fe400078e002a */
[----:B------:R-:W-:Y:S01]  /*ae20*/  FFMA.FTZ R52, R52, R179, R181 ;  /* 0x000000b334347223 */ /* 0x000fe200000100b5 */
[----:B------:R-:W-:Y:S02]  /*ae30*/  F2FP.F16.E4M3.UNPACK_B R42, R180.H1 ;  /* 0x000000b4ff2a723e */ /* 0x000fe400030006ff */
[----:B------:R-:W-:Y:S02]  /*ae40*/  F2FP.F16.E4M3.UNPACK_B R181, R54.H1 ;  /* 0x00000036ffb5723e */ /* 0x000fe400030006ff */
[-C--:B------:R-:W-:Y:S01]  /*ae50*/  F2FP.F16.E4M3.UNPACK_B R179, R95.reuse.H1 ;  /* 0x0000005fffb3723e */ /* 0x080fe200030006ff */
[--C-:B------:R-:W-:Y:S01]  /*ae60*/  HADD2.F32 R190, -RZ, R42.reuse.H0_H0 ;  /* 0x2000002affbe7230 */ /* 0x100fe20000004100 */
        /* <DEDUP_REMOVED lines=11> */
[----:B------:R-:W-:Y:S01]  /*af20*/  F2FP.SATFINITE.E4M3.F32.PACK_AB_MERGE_C R52, R52, R187, R40 ;  /* 0x000000bb3434723e */ /* 0x000fe20004807028 */
[----:B------:R-:W-:Y:S01]  /*af30*/  FFMA.FTZ R190, R182, R185, R190 ;  /* 0x000000b9b6be7223 */ /* 0x000fe200000100be */
[----:B------:R-:W-:Y:S02]  /*af40*/  HADD2.F32 R182, -RZ, R183.H1_H1 ;  /* 0x300000b7ffb67230 */ /* 0x000fe40000004100 */
[-C--:B------:R-:W-:Y:S01]  /*af50*/  FMUL.FTZ R184, R181, R42.reuse ;  /* 0x0000002ab5b87220 */ /* 0x080fe20000410000 */
[----:B------:R-:W-:Y:S01]  /*af60*/  FMUL.FTZ R42, R179, R42 ;  /* 0x0000002ab32a7220 */ /* 0x000fe20000410000 */
[----:B------:R-:W-:Y:S01]  /*af70*/  HADD2.F32 R185, -RZ, R180.H0_H0 ;  /* 0x200000b4ffb97230 */ /* 0x000fe20000004100 */
[----:B------:R-:W-:Y:S01]  /*af80*/  F2FP.SATFINITE.E4M3.F32.PACK_AB_MERGE_C R40, R93, R47, RZ ;  /* 0x0000002f5d28723e */ /* 0x000fe200048070ff */
[----:B------:R-:W-:-:S02]  /*af90*/  HADD2.F32 R183, -RZ, R95.H0_H0 ;  /* 0x2000005fffb77230 */ /* 0x000fc40000004100 */
[-C--:B------:R-:W-:Y:S01]  /*afa0*/  FFMA.FTZ R42, R181, R182.reuse, R42 ;  /* 0x000000b6b52a7223 */ /* 0x080fe2000001002a */
[----:B------:R-:W-:Y:S02]  /*afb0*/  HADD2.F32 R181, -RZ, R54.H0_H0 ;  /* 0x20000036ffb57230 */ /* 0x000fe40000004100 */
[----:B------:R-:W-:Y:S01]  /*afc0*/  FFMA.FTZ R179, R179, R182, -R184 ;  /* 0x000000b6b3b37223 */ /* 0x000fe200000108b8 */
[----:B------:R-:W-:Y:S01]  /*afd0*/  HADD2.F32 R182, -RZ, R178.H0_H0 ;  /* 0x200000b2ffb67230 */ /* 0x000fe20000004100 */
[----:B------:R-:W-:Y:S01]  /*afe0*/  F2FP.SATFINITE.E4M3.F32.PACK_AB_MERGE_C R55, R55, R59, R40 ;  /* 0x0000003b3737723e */ /* 0x000fe20004807028 */
[----:B------:R-:W-:Y:S02]  /*aff0*/  HADD2.F32 R180, -RZ, R180.H1_H1 ;  /* 0x300000b4ffb47230 */ /* 0x000fe40000004100 */
[-C--:B------:R-:W-:Y:S01]  /*b000*/  FMUL.FTZ R184, R181, R185.reuse ;  /* 0x000000b9b5b87220 */ /* 0x080fe20000410000 */
[----:B------:R-:W-:Y:S01]  /*b010*/  FMUL.FTZ R185, R183, R185 ;  /* 0x000000b9b7b97220 */ /* 0x000fe20000410000 */
[----:B------:R-:W-:Y:S01]  /*b020*/  HADD2.F32 R95, -RZ, R95.H1_H1 ;  /* 0x3000005fff5f7230 */ /* 0x000fe20000004100 */
[----:B------:R-:W-:Y:S01]  /*b030*/  F2FP.SATFINITE.E4M3.F32.PACK_AB_MERGE_C R179, R179, R188, RZ ;  /* 0x000000bcb3b3723e */ /* 0x000fe200048070ff */
[----:B------:R-:W-:-:S02]  /*b040*/  HADD2.F32 R178, -RZ, R178.H1_H1 ;  /* 0x300000b2ffb27230 */ /* 0x000fc40000004100 */
[-C--:B------:R-:W-:Y:S01]  /*b050*/  FFMA.FTZ R185, R181, R182.reuse, R185 ;  /* 0x000000b6b5b97223 */ /* 0x080fe200000100b9 */
[----:B------:R-:W-:Y:S02]  /*b060*/  HADD2.F32 R181, -RZ, R54.H1_H1 ;  /* 0x30000036ffb57230 */ /* 0x000fe40000004100 */
[----:B------:R-:W-:Y:S01]  /*b070*/  FFMA.FTZ R184, R183, R182, -R184 ;  /* 0x000000b6b7b87223 */ /* 0x000fe200000108b8 */
[----:B------:R-:W-:Y:S02]  /*b080*/  IMAD.MOV.U32 R40, RZ, RZ, R186 ;  /* 0x000000ffff287224 */ /* 0x000fe400078e00ba */
[-C--:B------:R-:W-:Y:S01]  /*b090*/  FMUL.FTZ R54, R181, R180.reuse ;  /* 0x000000b4b5367220 */ /* 0x080fe20000410000 */
[----:B------:R-:W-:-:S03]  /*b0a0*/  FMUL.FTZ R180, R95, R180 ;  /* 0x000000b45fb47220 */ /* 0x000fc60000410000 */
[-C--:B------:R-:W-:Y:S01]  /*b0b0*/  FFMA.FTZ R95, R95, R178.reuse, -R54 ;  /* 0x000000b25f5f7223 */ /* 0x080fe20000010836 */
[----:B------:R-:W-:Y:S01]  /*b0c0*/  FFMA.FTZ R178, R181, R178, R180 ;  /* 0x000000b2b5b27223 */ /* 0x000fe200000100b4 */
[----:B------:R-:W-:-:S03]  /*b0d0*/  F2FP.SATFINITE.E4M3.F32.PACK_AB_MERGE_C R54, R42, R190, RZ ;  /* 0x000000be2a36723e */ /* 0x000fc600048070ff */
[----:B------:R-:W-:Y:S02]  /*b0e0*/  F2FP.SATFINITE.E4M3.F32.PACK_AB_MERGE_C R42, R95, R184, R179 ;  /* 0x000000b85f2a723e */ /* 0x000fe400048070b3 */
[----:B------:R-:W-:-:S07]  /*b0f0*/  F2FP.SATFINITE.E4M3.F32.PACK_AB_MERGE_C R54, R178, R185, R54 ;  /* 0x000000b9b236723e */ /* 0x000fce0004807036 */
.L_x_552:
[----:B------:R-:W-:Y:S05]  /*b100*/  BSYNC B3 ;  /* 0x0000000000037941 */ /* 0x000fea0003800000 */
.L_x_551:
[----:B------:R-:W-:-:S13]  /*b110*/  ISETP.GE.AND P4, PT, R90, R150, PT ;  /* 0x000000965a00720c */ /* 0x000fda0003f86270 */
[--C-:B------:R-:W-:Y:S02]  /*b120*/  @!P4 SHF.R.S32.HI R44, RZ, 0x1f, R90.reuse ;  /* 0x0000001fff2cc819 */ /* 0x100fe4000001145a */
[----:B------:R-:W-:-:S04]  /*b130*/  @!P4 IADD3 R47, P5, P6, R116, R138, R90 ;  /* 0x0000008a742fc210 */ /* 0x000fc80007ebe05a */
[----:B------:R-:W-:Y:S02]  /*b140*/  @!P4 IADD3.X R56, R4, R177, R44, P5, P6 ;  /* 0x000000b10438c210 */ /* 0x000fe40002fec42c */
[----:B------:R-:W-:-:S04]  /*b150*/  IADD3 R44, P5, R89, R122, RZ ;  /* 0x0000007a592c7210 */ /* 0x000fc80007fbe0ff */
[----:B------:R-:W-:Y:S02]  /*b160*/  IADD3.X R45, R88, R123, RZ, P5, !PT ;  /* 0x0000007b582d7210 */ /* 0x000fe40002ffe4ff */
[----:B------:R-:W-:-:S03]  /*b170*/  @!P4 IADD3 R46, P5, R47, R122, RZ ;  /* 0x0000007a2f2ec210 */ /* 0x000fc60007fbe0ff */
[----:B0-----:R3:W-:Y:S02]  /*b180*/  STG.E.128 desc[UR54][R44.64], R40 ;  /* 0x000000282c007986 */ /* 0x0017e4000c101d36 */
[----:B------:R-:W-:-:S05]  /*b190*/  @!P4 IMAD.X R47, R56, 0x1, R123, P5 ;  /* 0x00000001382fc824 */ /* 0x000fca00028e067b */
[----:B-1----:R3:W-:Y:S03]  /*b1a0*/  @!P4 STG.E.128 desc[UR54][R46.64], R52 ;  /* 0x000000342e00c986 */ /* 0x0027e6000c101d36 */
.L_x_550:
[----:B------:R-:W-:Y:S05]  /*b1b0*/  BSYNC B2 ;  /* 0x0000000000027941 */ /* 0x000fea0003800000 */
.L_x_549:
[----:B------:R-:W-:-:S13]  /*b1c0*/  ISETP.NE.AND P4, PT, R36, RZ, PT ;  /* 0x000000ff2400720c */ /* 0x000fda0003f85270 */
[----:B------:R-:W-:Y:S05]  /*b1d0*/  @!P4 BRA `(.L_x_544) ;  /* 0x0000000c00e0c947 */ /* 0x000fea0003800000 */
[----:B0--3--:R-:W3:Y:S01]  /*b1e0*/  LDL R40, [R1+0x10] ;  /* 0x0000100001287983 */ /* 0x009ee20000100800 */
[----:B------:R-:W-:Y:S01]  /*b1f0*/  IADD3 R53, P4, P5, R116, R138, R29 ;  /* 0x0000008a74357210 */ /* 0x000fe20007d9e01d */
[----:B------:R-:W-:Y:S03]  /*b200*/  BSSY B2, `(.L_x_553) ;  /* 0x00000eb000027945 */ /* 0x000fe60003800000 */
[----:B------:R-:W-:Y:S02]  /*b210*/  IADD3.X R52, R4, R177, R32, P4, P5 ;  /* 0x000000b104347210 */ /* 0x000fe400027ea420 */
[----:B------:R-:W-:Y:S02]  /*b220*/  ISETP.GE.AND P4, PT, R6, R131, PT ;  /* 0x000000830600720c */ /* 0x000fe40003f86270 */
[----:B---3--:R-:W-:-:S04]  /*b230*/  LOP3.LUT P6, RZ, R40, 0x1, RZ, 0xc0, !PT ;  /* 0x0000000128ff7812 */ /* 0x008fc800078cc0ff */
[----:B------:R-:W-:-:S04]  /*b240*/  SEL R40, R99, R155, !P6 ;  /* 0x0000009b63287207 */ /* 0x000fc80007000000 */
[----:B------:R-:W-:-:S04]  /*b250*/  SHF.R.S32.HI R41, RZ, 0x1f, R40 ;  /* 0x0000001fff297819 */ /* 0x000fc80000011428 */
[----:B------:R-:W-:-:S04]  /*b260*/  LEA.HI R41, R41, R40, RZ, 0x5 ;  /* 0x0000002829297211 */ /* 0x000fc800078f28ff */
        /* <DEDUP_REMOVED lines=10> */
[----:B------:R-:W-:Y:S02]  /*b310*/  IMAD R43, R17, 0x7800, R40 ;  /* 0x00007800112b7824 */ /* 0x000fe400078e0228 */
[----:B------:R-:W-:-:S03]  /*b320*/  IMAD.IADD R41, R16, 0x1, R41 ;  /* 0x0000000110297824 */ /* 0x000fc600078e0229 */
[----:B------:R-:W-:-:S03]  /*b330*/  IADD3 R44, R16, R43, RZ ;  /* 0x0000002b102c7210 */ /* 0x000fc60007ffe0ff */
[----:B------:R-:W0:Y:S04]  /*b340*/  LDS.128 R40, [R41+0x1a400] ;  /* 0x01a4000029287984 */ /* 0x000e280000000c00 */
[----:B------:R-:W1:Y:S01]  /*b350*/  LDS.128 R44, [R44+0x1a400] ;  /* 0x01a400002c2c7984 */ /* 0x000e620000000c00 */
[----:B------:R-:W-:Y:S05]  /*b360*/  @P4 BRA `(.L_x_554) ;  /* 0x0000000c00504947 */ /* 0x000fea0003800000 */
[----:B------:R-:W-:Y:S01]  /*b370*/  SHF.R.U32.HI R48, RZ, 0x8, R61 ;  /* 0x00000008ff307819 */ /* 0x000fe2000001163d */
[----:B0-----:R-:W-:Y:S01]  /*b380*/  IMAD.MOV.U32 R54, RZ, RZ, R40 ;  /* 0x000000ffff367224 */ /* 0x001fe200078e0028 */
[----:B------:R-:W-:Y:S01]  /*b390*/  LOP3.LUT R59, R61, 0xff0000ff, RZ, 0xc0, !PT ;  /* 0xff0000ff3d3b7812 */ /* 0x000fe200078ec0ff */
[----:B-1----:R-:W-:Y:S01]  /*b3a0*/  IMAD.MOV.U32 R56, RZ, RZ, R44 ;  /* 0x000000ffff387224 */ /* 0x002fe200078e002c */
[----:B------:R-:W-:Y:S01]  /*b3b0*/  SHF.R.U32.HI R88, RZ, 0x8, R63 ;  /* 0x00000008ff587819 */ /* 0x000fe2000001163f */
[----:B------:R-:W-:Y:S01]  /*b3c0*/  IMAD.SHL.U32 R40, R48, 0x100, RZ ;  /* 0x0000010030287824 */ /* 0x000fe200078e00ff */
[----:B------:R-:W-:Y:S01]  /*b3d0*/  SHF.R.U32.HI R89, RZ, 0x10, R61 ;  /* 0x00000010ff597819 */ /* 0x000fe2000001163d */
[----:B------:R-:W-:Y:S01]  /*b3e0*/  IMAD.MOV.U32 R48, RZ, RZ, R42 ;  /* 0x000000ffff307224 */ /* 0x000fe200078e002a */
[----:B------:R-:W-:Y:S02]  /*b3f0*/  LOP3.LUT R61, R63, 0xff0000ff, RZ, 0xc0, !PT ;  /* 0xff0000ff3f3d7812 */ /* 0x000fe400078ec0ff */
[----:B------:R-:W-:Y:S01]  /*b400*/  LOP3.LUT R59, R59, 0xff00, R40, 0xf8, !PT ;  /* 0x0000ff003b3b7812 */ /* 0x000fe200078ef828 */
[----:B------:R-:W-:Y:S01]  /*b410*/  IMAD.SHL.U32 R40, R88, 0x100, RZ ;  /* 0x0000010058287824 */ /* 0x000fe200078e00ff */
[----:B------:R-:W-:Y:S01]  /*b420*/  SHF.R.U32.HI R62, RZ, 0x8, R49 ;  /* 0x00000008ff3e7819 */ /* 0x000fe20000011631 */
[----:B------:R-:W-:Y:S01]  /*b430*/  IMAD.U32 R44, R89, 0x10000, RZ ;  /* 0x00010000592c7824 */ /* 0x000fe200078e00ff */
[----:B------:R-:W-:-:S02]  /*b440*/  SHF.R.U32.HI R58, RZ, 0x10, R63 ;  /* 0x00000010ff3a7819 */ /* 0x000fc4000001163f */
[----:B------:R-:W-:Y:S01]  /*b450*/  SHF.R.U32.HI R60, RZ, 0x8, R51 ;  /* 0x00000008ff3c7819 */ /* 0x000fe20000011633 */
[----:B------:R-:W-:Y:S01]  /*b460*/  IMAD.SHL.U32 R42, R62, 0x100, RZ ;  /* 0x000001003e2a7824 */ /* 0x000fe200078e00ff */
[----:B------:R-:W-:Y:S02]  /*b470*/  SHF.R.U32.HI R50, RZ, 0x10, R49 ;  /* 0x00000010ff327819 */ /* 0x000fe40000011631 */
[----:B------:R-:W-:Y:S02]  /*b480*/  LOP3.LUT R63, R49, 0xff0000ff, RZ, 0xc0, !PT ;  /* 0xff0000ff313f7812 */ /* 0x000fe400078ec0ff */
[----:B------:R-:W-:Y:S02]  /*b490*/  LOP3.LUT R61, R61, 0xff00, R40, 0xf8, !PT ;  /* 0x0000ff003d3d7812 */ /* 0x000fe400078ef828 */
[----:B------:R-:W-:Y:S01]  /*b4a0*/  MOV R49, R46 ;  /* 0x0000002e00317202 */ /* 0x000fe20000000f00 */
[----:B------:R-:W-:Y:S01]  /*b4b0*/  IMAD.SHL.U32 R46, R60, 0x100, RZ ;  /* 0x000001003c2e7824 */ /* 0x000fe200078e00ff */
[----:B------:R-:W-:-:S02]  /*b4c0*/  LOP3.LUT R44, R59, 0xff0000, R44, 0xf8, !PT ;  /* 0x00ff00003b2c7812 */ /* 0x000fc400078ef82c */
[----:B------:R-:W-:Y:S02]  /*b4d0*/  SHF.L.U32 R40, R58, 0x10, RZ ;  /* 0x000000103a287819 */ /* 0x000fe400000006ff */
[----:B------:R-:W-:Y:S02]  /*b4e0*/  SHF.R.U32.HI R57, RZ, 0x10, R51 ;  /* 0x00000010ff397819 */ /* 0x000fe40000011633 */
[----:B------:R-:W-:Y:S02]  /*b4f0*/  F2FP.F16.E4M3.UNPACK_B R62, R165.H1 ;  /* 0x000000a5ff3e723e */ /* 0x000fe400030006ff */
[----:B------:R-:W-:Y:S02]  /*b500*/  F2FP.F16.E4M3.UNPACK_B R59, R56.H1 ;  /* 0x00000038ff3b723e */ /* 0x000fe400030006ff */
[----:B------:R-:W-:Y:S02]  /*b510*/  LOP3.LUT R51, R51, 0xff0000ff, RZ, 0xc0, !PT ;  /* 0xff0000ff33337812 */ /* 0x000fe400078ec0ff */
[----:B------:R-:W-:Y:S01]  /*b520*/  F2FP.F16.E4M3.UNPACK_B R58, R54.H1 ;  /* 0x00000036ff3a723e */ /* 0x000fe200030006ff */
[----:B------:R-:W-:Y:S01]  /*b530*/  HADD2.F32 R60, -RZ, R59.H0_H0 ;  /* 0x2000003bff3c7230 */ /* 0x000fe20000004100 */
[----:B------:R-:W-:-:S02]  /*b540*/  LOP3.LUT R40, R61, 0xff0000, R40, 0xf8, !PT ;  /* 0x00ff00003d287812 */ /* 0x000fc400078ef828 */
[----:B------:R-:W-:Y:S01]  /*b550*/  LOP3.LUT R63, R63, 0xff00, R42, 0xf8, !PT ;  /* 0x0000ff003f3f7812 */ /* 0x000fe200078ef82a */
[----:B------:R-:W-:Y:S01]  /*b560*/  HADD2.F32 R42, -RZ, R62.H0_H0 ;  /* 0x2000003eff2a7230 */ /* 0x000fe20000004100 */
[----:B------:R-:W-:Y:S02]  /*b570*/  F2FP.F16.E4M3.UNPACK_B R61, R167.H1 ;  /* 0x000000a7ff3d723e */ /* 0x000fe400030006ff */
[----:B------:R-:W-:Y:S01]  /*b580*/  LOP3.LUT R89, R51, 0xff00, R46, 0xf8, !PT ;  /* 0x0000ff0033597812 */ /* 0x000fe200078ef82e */
[----:B------:R-:W-:Y:S02]  /*b590*/  HADD2.F32 R51, -RZ, R58.H0_H0 ;  /* 0x2000003aff337230 */ /* 0x000fe40000004100 */
[----:B------:R-:W-:Y:S01]  /*b5a0*/  FMUL.FTZ R88, R60, R42 ;  /* 0x0000002a3c587220 */ /* 0x000fe20000410000 */
[----:B------:R-:W-:Y:S01]  /*b5b0*/  IMAD.U32 R46, R50, 0x10000, RZ ;  /* 0x00010000322e7824 */ /* 0x000fe200078e00ff */
[----:B------:R-:W-:Y:S01]  /*b5c0*/  F2FP.F16.E4M3.UNPACK_B R165, R165 ;  /* 0x000000a5ffa5723e */ /* 0x000fe200020006ff */
[----:B------:R-:W-:-:S02]  /*b5d0*/  IMAD.U32 R50, R57, 0x10000, RZ ;  /* 0x0001000039327824 */ /* 0x000fc400078e00ff */
[----:B------:R-:W-:Y:S01]  /*b5e0*/  FMUL.FTZ R91, R51, R42 ;  /* 0x0000002a335b7220 */ /* 0x000fe20000410000 */
[--C-:B------:R-:W-:Y:S01]  /*b5f0*/  HADD2.F32 R57, -RZ, R61.reuse.H0_H0 ;  /* 0x2000003dff397230 */ /* 0x100fe20000004100 */
[----:B------:R-:W-:Y:S01]  /*b600*/  LOP3.LUT R46, R63, 0xff0000, R46, 0xf8, !PT ;  /* 0x00ff00003f2e7812 */ /* 0x000fe200078ef82e */
[----:B------:R-:W-:Y:S01]  /*b610*/  HADD2.F32 R58, -RZ, R58.H1_H1 ;  /* 0x3000003aff3a7230 */ /* 0x000fe20000004100 */
[----:B------:R-:W-:Y:S01]  /*b620*/  LOP3.LUT R42, R89, 0xff0000, R50, 0xf8, !PT ;  /* 0x00ff0000592a7812 */ /* 0x000fe200078ef832 */
[----:B------:R-:W-:Y:S02]  /*b630*/  HADD2.F32 R63, -RZ, R61.H1_H1 ;  /* 0x3000003dff3f7230 */ /* 0x000fe40000004100 */
[-C--:B------:R-:W-:Y:S01]  /*b640*/  FFMA.FTZ R50, R51, R57.reuse, -R88 ;  /* 0x0000003933327223 */ /* 0x080fe20000010858 */
[----:B------:R-:W-:Y:S01]  /*b650*/  FFMA.FTZ R51, R60, R57, R91 ;  /* 0x000000393c337223 */ /* 0x000fe2000001005b */
[----:B------:R-:W-:Y:S01]  /*b660*/  HADD2.F32 R57, -RZ, R62.H1_H1 ;  /* 0x3000003eff397230 */ /* 0x000fe20000004100 */
[----:B------:R-:W-:Y:S01]  /*b670*/  F2FP.F16.E4M3.UNPACK_B R60, R56 ;  /* 0x00000038ff3c723e */ /* 0x000fe200020006ff */
[----:B------:R-:W-:Y:S01]  /*b680*/  HADD2.F32 R62, -RZ, R59.H1_H1 ;  /* 0x3000003bff3e7230 */ /* 0x000fe20000004100 */
[----:B------:R-:W-:Y:S01]  /*b690*/  F2FP.F16.E4M3.UNPACK_B R59, R54 ;  /* 0x00000036ff3b723e */ /* 0x000fe200020006ff */
[----:B------:R-:W-:-:S02]  /*b6a0*/  HADD2.F32 R88, -RZ, R165.H0_H0 ;  /* 0x200000a5ff587230 */ /* 0x000fc40000004100 */
[----:B------:R-:W-:Y:S01]  /*b6b0*/  FMUL.FTZ R91, R58, R57 ;  /* 0x000000393a5b7220 */ /* 0x000fe20000410000 */
[----:B------:R-:W-:Y:S01]  /*b6c0*/  F2FP.F16.E4M3.UNPACK_B R167, R167 ;  /* 0x000000a7ffa7723e */ /* 0x000fe200020006ff */
[C---:B------:R-:W-:Y:S01]  /*b6d0*/  FMUL.FTZ R89, R62.reuse, R57 ;  /* 0x000000393e597220 */ /* 0x040fe20000410000 */
[--C-:B------:R-:W-:Y:S02]  /*b6e0*/  HADD2.F32 R61, -RZ, R60.reuse.H0_H0 ;  /* 0x2000003cff3d7230 */ /* 0x100fe40000004100 */
[-C--:B------:R-:W-:Y:S01]  /*b6f0*/  FFMA.FTZ R54, R62, R63.reuse, R91 ;  /* 0x0000003f3e367223 */ /* 0x080fe2000001005b */
[----:B------:R-:W-:Y:S02]  /*b700*/  HADD2.F32 R56, -RZ, R59.H0_H0 ;  /* 0x2000003bff387230 */ /* 0x000fe40000004100 */
[----:B------:R-:W-:Y:S01]  /*b710*/  FFMA.FTZ R57, R58, R63, -R89 ;  /* 0x0000003f3a397223 */ /* 0x000fe20000010859 */
[----:B------:R-:W-:Y:S02]  /*b720*/  HADD2.F32 R165, -RZ, R165.H1_H1 ;  /* 0x300000a5ffa57230 */ /* 0x000fe40000004100 */
[----:B------:R-:W-:Y:S01]  /*b730*/  FMUL.FTZ R63, R61, R88 ;  /* 0x000000583d3f7220 */ /* 0x000fe20000410000 */
[----:B------:R-:W-:-:S02]  /*b740*/  HADD2.F32 R62, -RZ, R60.H1_H1 ;  /* 0x3000003cff3e7230 */ /* 0x000fc40000004100 */
[----:B------:R-:W-:Y:S01]  /*b750*/  FMUL.FTZ R88, R56, R88 ;  /* 0x0000005838587220 */ /* 0x000fe20000410000 */
[----:B------:R-:W-:Y:S01]  /*b760*/  HADD2.F32 R58, -RZ, R167.H0_H0 ;  /* 0x200000a7ff3a7230 */ /* 0x000fe20000004100 */
[----:B------:R-:W-:Y:S01]  /*b770*/  F2FP.F16.E4M3.UNPACK_B R89, R166.H1 ;  /* 0x000000a6ff59723e */ /* 0x000fe200030006ff */
[----:B------:R-:W-:Y:S02]  /*b780*/  HADD2.F32 R59, -RZ, R59.H1_H1 ;  /* 0x3000003bff3b7230 */ /* 0x000fe40000004100 */
[----:B------:R-:W-:Y:S01]  /*b790*/  FMUL.FTZ R60, R62, R165 ;  /* 0x000000a53e3c7220 */ /* 0x000fe20000410000 */
[----:B------:R-:W-:Y:S02]  /*b7a0*/  HADD2.F32 R167, -RZ, R167.H1_H1 ;  /* 0x300000a7ffa77230 */ /* 0x000fe40000004100 */
[-C--:B------:R-:W-:Y:S01]  /*b7b0*/  FFMA.FTZ R56, R56, R58.reuse, -R63 ;  /* 0x0000003a38387223 */ /* 0x080fe2000001083f */
[----:B------:R-:W-:Y:S01]  /*b7c0*/  FFMA.FTZ R58, R61, R58, R88 ;  /* 0x0000003a3d3a7223 */ /* 0x000fe20000010058 */
[----:B------:R-:W-:Y:S01]  /*b7d0*/  F2FP.F16.E4M3.UNPACK_B R63, R49.H1 ;  /* 0x00000031ff3f723e */ /* 0x000fe200030006ff */
[C---:B------:R-:W-:Y:S01]  /*b7e0*/  FMUL.FTZ R165, R59.reuse, R165 ;  /* 0x000000a53ba57220 */ /* 0x040fe20000410000 */
[----:B------:R-:W-:Y:S01]  /*b7f0*/  FFMA.FTZ R61, R59, R167, -R60 ;  /* 0x000000a73b3d7223 */ /* 0x000fe2000001083c */
[----:B------:R-:W-:Y:S01]  /*b800*/  F2FP.F16.E4M3.UNPACK_B R60, R48.H1 ;  /* 0x00000030ff3c723e */ /* 0x000fe200030006ff */
[----:B------:R-:W-:Y:S01]  /*b810*/  HADD2.F32 R93, -RZ, R89.H0_H0 ;  /* 0x20000059ff5d7230 */ /* 0x000fe20000004100 */
[----:B------:R-:W-:Y:S01]  /*b820*/  F2FP.F16.E4M3.UNPACK_B R90, R176.H1 ;  /* 0x000000b0ff5a723e */ /* 0x000fe200030006ff */
[----:B------:R-:W-:-:S02]  /*b830*/  HADD2.F32 R88, -RZ, R63.H0_H0 ;  /* 0x2000003fff587230 */ /* 0x000fc40000004100 */
[----:B------:R-:W-:Y:S01]  /*b840*/  FFMA.FTZ R59, R62, R167, R165 ;  /* 0x000000a73e3b7223 */ /* 0x000fe200000100a5 */
[----:B------:R-:W-:Y:S01]  /*b850*/  HADD2.F32 R62, -RZ, R60.H0_H0 ;  /* 0x2000003cff3e7230 */ /* 0x000fe20000004100 */
[----:B------:R-:W-:Y:S01]  /*b860*/  F2FP.F16.E4M3.UNPACK_B R166, R166 ;  /* 0x000000a6ffa6723e */ /* 0x000fe200020006ff */
[----:B------:R-:W-:Y:S02]  /*b870*/  HADD2.F32 R92, -RZ, R89.H1_H1 ;  /* 0x30000059ff5c7230 */ /* 0x000fe40000004100 */
[-C--:B------:R-:W-:Y:S01]  /*b880*/  FMUL.FTZ R95, R88, R93.reuse ;  /* 0x0000005d585f7220 */ /* 0x080fe20000410000 */
[----:B------:R-:W-:Y:S02]  /*b890*/  HADD2.F32 R91, -RZ, R90.H0_H0 ;  /* 0x2000005aff5b7230 */ /* 0x000fe40000004100 */
[----:B------:R-:W-:Y:S01]  /*b8a0*/  FMUL.FTZ R93, R62, R93 ;  /* 0x0000005d3e5d7220 */ /* 0x000fe20000410000 */
[----:B------:R-:W-:Y:S01]  /*b8b0*/  HADD2.F32 R89, -RZ, R63.H1_H1 ;  /* 0x3000003fff597230 */ /* 0x000fe20000004100 */
[----:B------:R-:W-:Y:S01]  /*b8c0*/  F2FP.F16.E4M3.UNPACK_B R48, R48 ;  /* 0x00000030ff30723e */ /* 0x000fe200020006ff */
[----:B------:R-:W-:-:S02]  /*b8d0*/  HADD2.F32 R63, -RZ, R60.H1_H1 ;  /* 0x3000003cff3f7230 */ /* 0x000fc40000004100 */
[-C--:B------:R-:W-:Y:S01]  /*b8e0*/  FFMA.FTZ R60, R62, R91.reuse, -R95 ;  /* 0x0000005b3e3c7223 */ /* 0x080fe2000001085f */
[----:B------:R-:W-:Y:S02]  /*b8f0*/  HADD2.F32 R90, -RZ, R90.H1_H1 ;  /* 0x3000005aff5a7230 */ /* 0x000fe40000004100 */
[-C--:B------:R-:W-:Y:S01]  /*b900*/  FMUL.FTZ R94, R89, R92.reuse ;  /* 0x0000005c595e7220 */ /* 0x080fe20000410000 */
[----:B------:R-:W-:Y:S01]  /*b910*/  FFMA.FTZ R62, R88, R91, R93 ;  /* 0x0000005b583e7223 */ /* 0x000fe2000001005d */
[C---:B------:R-:W-:Y:S01]  /*b920*/  FMUL.FTZ R92, R63.reuse, R92 ;  /* 0x0000005c3f5c7220 */ /* 0x040fe20000410000 */
[----:B------:R-:W-:Y:S01]  /*b930*/  F2FP.F16.E4M3.UNPACK_B R88, R49 ;  /* 0x00000031ff58723e */ /* 0x000fe200020006ff */
[----:B------:R-:W-:Y:S01]  /*b940*/  FFMA.FTZ R63, R63, R90, -R94 ;  /* 0x0000005a3f3f7223 */ /* 0x000fe2000001085e */
[----:B------:R-:W-:Y:S01]  /*b950*/  F2FP.F16.E4M3.UNPACK_B R176, R176 ;  /* 0x000000b0ffb0723e */ /* 0x000fe200020006ff */
[----:B------:R-:W-:Y:S01]  /*b960*/  FFMA.FTZ R89, R89, R90, R92 ;  /* 0x0000005a59597223 */ /* 0x000fe2000001005c */
[----:B------:R-:W-:Y:S01]  /*b970*/  HADD2.F32 R92, -RZ, R166.H0_H0 ;  /* 0x200000a6ff5c7230 */ /* 0x000fe20000004100 */
[----:B------:R-:W-:Y:S01]  /*b980*/  F2FP.SATFINITE.E4M3.F32.PACK_AB_MERGE_C R50, R57, R50, RZ ;  /* 0x000000323932723e */ /* 0x000fe200048070ff */
[----:B------:R-:W-:Y:S01]  /*b990*/  HADD2.F32 R90, -RZ, R88.H0_H0 ;  /* 0x20000058ff5a7230 */ /* 0x000fe20000004100 */
[----:B------:R-:W-:Y:S01]  /*b9a0*/  F2FP.SATFINITE.E4M3.F32.PACK_AB_MERGE_C R54, R54, R51, RZ ;  /* 0x000000333636723e */ /* 0x000fe200048070ff */
[----:B------:R-:W-:Y:S01]  /*b9b0*/  HADD2.F32 R95, -RZ, R166.H1_H1 ;  /* 0x300000a6ff5f7230 */ /* 0x000fe20000004100 */
[----:B------:R-:W-:Y:S01]  /*b9c0*/  F2FP.SATFINITE.E4M3.F32.PACK_AB_MERGE_C R60, R63, R60, RZ ;  /* 0x0000003c3f3c723e */ /* 0x000fe200048070ff */
[----:B------:R-:W-:-:S02]  /*b9d0*/  HADD2.F32 R49, -RZ, R48.H0_H0 ;  /* 0x20000030ff317230 */ /* 0x000fc40000004100 */
[----:B------:R-:W-:Y:S01]  /*b9e0*/  FMUL.FTZ R94, R90, R92 ;  /* 0x0000005c5a5e7220 */ /* 0x000fe20000410000 */
[----:B------:R-:W-:Y:S01]  /*b9f0*/  HADD2.F32 R88, -RZ, R88.H1_H1 ;  /* 0x30000058ff587230 */ /* 0x000fe20000004100 */
[----:B------:R-:W-:Y:S01]  /*ba00*/  F2FP.SATFINITE.E4M3.F32.PACK_AB_MERGE_C R51, R61, R56, R50 ;  /* 0x000000383d33723e */ /* 0x000fe20004807032 */
[----:B------:R-:W-:Y:S02]  /*ba10*/  HADD2.F32 R48, -RZ, R48.H1_H1 ;  /* 0x30000030ff307230 */ /* 0x000fe40000004100 */
[C---:B------:R-:W-:Y:S01]  /*ba20*/  FMUL.FTZ R165, R49.reuse, R92 ;  /* 0x0000005c31a57220 */ /* 0x040fe20000410000 */
[--C-:B------:R-:W-:Y:S02]  /*ba30*/  HADD2.F32 R91, -RZ, R176.reuse.H0_H0 ;  /* 0x200000b0ff5b7230 */ /* 0x100fe40000004100 */
[-C--:B------:R-:W-:Y:S01]  /*ba40*/  FMUL.FTZ R167, R88, R95.reuse ;  /* 0x0000005f58a77220 */ /* 0x080fe20000410000 */
[----:B------:R-:W-:Y:S02]  /*ba50*/  HADD2.F32 R93, -RZ, R176.H1_H1 ;  /* 0x300000b0ff5d7230 */ /* 0x000fe40000004100 */
[C---:B------:R-:W-:Y:S01]  /*ba60*/  FMUL.FTZ R95, R48.reuse, R95 ;  /* 0x0000005f305f7220 */ /* 0x040fe20000410000 */
[----:B------:R-:W-:Y:S01]  /*ba70*/  F2FP.F16.E4M3.UNPACK_B R57, R45 ;  /* 0x0000002dff39723e */ /* 0x000fe200020006ff */
[----:B------:R-:W-:Y:S01]  /*ba80*/  FFMA.FTZ R49, R49, R91, -R94 ;  /* 0x0000005b31317223 */ /* 0x000fe2000001085e */
[----:B------:R-:W-:Y:S01]  /*ba90*/  F2FP.F16.E4M3.UNPACK_B R63, R46 ;  /* 0x0000002eff3f723e */ /* 0x000fe200020006ff */
[----:B------:R-:W-:Y:S01]  /*baa0*/  FFMA.FTZ R48, R48, R93, -R167 ;  /* 0x0000005d30307223 */ /* 0x000fe200000108a7 */
[----:B------:R-:W-:Y:S01]  /*bab0*/  F2FP.F16.E4M3.UNPACK_B R56, R41 ;  /* 0x00000029ff38723e */ /* 0x000fe200020006ff */
[----:B------:R-:W-:Y:S01]  /*bac0*/  FFMA.FTZ R165, R90, R91, R165 ;  /* 0x0000005b5aa57223 */ /* 0x000fe200000100a5 */
[----:B------:R-:W-:Y:S01]  /*bad0*/  FFMA.FTZ R88, R88, R93, R95 ;  /* 0x0000005d58587223 */ /* 0x000fe2000001005f */
[----:B------:R-:W-:-:S02]  /*bae0*/  F2FP.SATFINITE.E4M3.F32.PACK_AB_MERGE_C R62, R89, R62, RZ ;  /* 0x0000003e593e723e */ /* 0x000fc400048070ff */
[----:B------:R-:W-:Y:S01]  /*baf0*/  F2FP.SATFINITE.E4M3.F32.PACK_AB_MERGE_C R50, R59, R58, R54 ;  /* 0x0000003a3b32723e */ /* 0x000fe20004807036 */
[----:B------:R-:W-:Y:S01]  /*bb00*/  HADD2.F32 R59, -RZ, R57.H0_H0 ;  /* 0x20000039ff3b7230 */ /* 0x000fe20000004100 */
[----:B------:R-:W-:Y:S01]  /*bb10*/  F2FP.F16.E4M3.UNPACK_B R61, R44 ;  /* 0x0000002cff3d723e */ /* 0x000fe200020006ff */
[----:B------:R-:W-:Y:S01]  /*bb20*/  HADD2.F32 R58, -RZ, R63.H0_H0 ;  /* 0x2000003fff3a7230 */ /* 0x000fe20000004100 */
[----:B------:R-:W-:Y:S01]  /*bb30*/  F2FP.SATFINITE.E4M3.F32.PACK_AB_MERGE_C R49, R48, R49, R60 ;  /* 0x000000313031723e */ /* 0x000fe2000480703c */
[----:B------:R-:W-:Y:S01]  /*bb40*/  HADD2.F32 R54, -RZ, R56.H0_H0 ;  /* 0x20000038ff367230 */ /* 0x000fe20000004100 */
[----:B------:R-:W-:Y:S01]  /*bb50*/  F2FP.SATFINITE.E4M3.F32.PACK_AB_MERGE_C R48, R88, R165, R62 ;  /* 0x000000a55830723e */ /* 0x000fe2000480703e */
[----:B------:R-:W-:Y:S02]  /*bb60*/  HADD2.F32 R62, -RZ, R61.H0_H0 ;  /* 0x2000003dff3e7230 */ /* 0x000fe40000004100 */
[----:B------:R-:W-:Y:S01]  /*bb70*/  FMUL.FTZ R89, R59, R58 ;  /* 0x0000003a3b597220 */ /* 0x000fe20000410000 */
[----:B------:R-:W-:-:S02]  /*bb80*/  HADD2.F32 R60, -RZ, R57.H1_H1 ;  /* 0x30000039ff3c7230 */ /* 0x000fc40000004100 */
[C---:B------:R-:W-:Y:S01]  /*bb90*/  FMUL.FTZ R88, R54.reuse, R58 ;  /* 0x0000003a36587220 */ /* 0x040fe20000410000 */
[----:B------:R-:W-:Y:S02]  /*bba0*/  HADD2.F32 R63, -RZ, R63.H1_H1 ;  /* 0x3000003fff3f7230 */ /* 0x000fe40000004100 */
[-C--:B------:R-:W-:Y:S01]  /*bbb0*/  FFMA.FTZ R54, R54, R62.reuse, -R89 ;  /* 0x0000003e36367223 */ /* 0x080fe20000010859 */
[----:B------:R-:W-:Y:S02]  /*bbc0*/  HADD2.F32 R58, -RZ, R56.H1_H1 ;  /* 0x30000038ff3a7230 */ /* 0x000fe40000004100 */
[----:B------:R-:W-:Y:S01]  /*bbd0*/  FFMA.FTZ R56, R59, R62, R88 ;  /* 0x0000003e3b387223 */ /* 0x000fe20000010058 */
[----:B------:R-:W-:Y:S02]  /*bbe0*/  HADD2.F32 R61, -RZ, R61.H1_H1 ;  /* 0x3000003dff3d7230 */ /* 0x000fe40000004100 */
[----:B------:R-:W-:Y:S01]  /*bbf0*/  FMUL.FTZ R89, R60, R63 ;  /* 0x0000003f3c597220 */ /* 0x000fe20000410000 */
[----:B------:R-:W-:Y:S01]  /*bc00*/  F2FP.F16.E4M3.UNPACK_B R59, R45.H1 ;  /* 0x0000002dff3b723e */ /* 0x000fe200030006ff */
[----:B------:R-:W-:Y:S01]  /*bc10*/  FMUL.FTZ R63, R58, R63 ;  /* 0x0000003f3a3f7220 */ /* 0x000fe20000410000 */
[----:B------:R-:W-:-:S02]  /*bc20*/  F2FP.F16.E4M3.UNPACK_B R62, R46.H1 ;  /* 0x0000002eff3e723e */ /* 0x000fc400030006ff */
[----:B------:R-:W-:Y:S01]  /*bc30*/  F2FP.F16.E4M3.UNPACK_B R57, R41.H1 ;  /* 0x00000029ff39723e */ /* 0x000fe200030006ff */
[-C--:B------:R-:W-:Y:S01]  /*bc40*/  FFMA.FTZ R41, R58, R61.reuse, -R89 ;  /* 0x0000003d3a297223 */ /* 0x080fe20000010859 */
[----:B------:R-:W-:Y:S01]  /*bc50*/  FFMA.FTZ R45, R60, R61, R63 ;  /* 0x0000003d3c2d7223 */ /* 0x000fe2000001003f */
[----:B------:R-:W-:Y:S01]  /*bc60*/  HADD2.F32 R58, -RZ, R59.H0_H0 ;  /* 0x2000003bff3a7230 */ /* 0x000fe20000004100 */
[----:B------:R-:W-:Y:S01]  /*bc70*/  F2FP.F16.E4M3.UNPACK_B R44, R44.H1 ;  /* 0x0000002cff2c723e */ /* 0x000fe200030006ff */
[--C-:B------:R-:W-:Y:S01]  /*bc80*/  HADD2.F32 R63, -RZ, R62.reuse.H0_H0 ;  /* 0x2000003eff3f7230 */ /* 0x100fe20000004100 */
[-C--:B------:R-:W-:Y:S01]  /*bc90*/  F2FP.F16.E4M3.UNPACK_B R93, R42.reuse.H1 ;  /* 0x0000002aff5d723e */ /* 0x080fe200030006ff */
[----:B------:R-:W-:Y:S01]  /*bca0*/  HADD2.F32 R46, -RZ, R57.H0_H0 ;  /* 0x20000039ff2e7230 */ /* 0x000fe20000004100 */
[----:B------:R-:W-:Y:S01]  /*bcb0*/  F2FP.F16.E4M3.UNPACK_B R92, R42 ;  /* 0x0000002aff5c723e */ /* 0x000fe200020006ff */
[----:B------:R-:W-:Y:S02]  /*bcc0*/  HADD2.F32 R59, -RZ, R59.H1_H1 ;  /* 0x3000003bff3b7230 */ /* 0x000fe40000004100 */
[----:B------:R-:W-:Y:S01]  /*bcd0*/  FMUL.FTZ R89, R58, R63 ;  /* 0x0000003f3a597220 */ /* 0x000fe20000410000 */
[----:B------:R-:W-:-:S02]  /*bce0*/  HADD2.F32 R62, -RZ, R62.H1_H1 ;  /* 0x3000003eff3e7230 */ /* 0x000fc40000004100 */
[----:B------:R-:W-:Y:S01]  /*bcf0*/  FMUL.FTZ R63, R46, R63 ;  /* 0x0000003f2e3f7220 */ /* 0x000fe20000410000 */
[----:B------:R-:W-:Y:S01]  /*bd00*/  HADD2.F32 R57, -RZ, R57.H1_H1 ;  /* 0x30000039ff397230 */ /* 0x000fe20000004100 */
[----:B------:R-:W-:Y:S01]  /*bd10*/  F2FP.F16.E4M3.UNPACK_B R90, R40.H1 ;  /* 0x00000028ff5a723e */ /* 0x000fe200030006ff */
[--C-:B------:R-:W-:Y:S02]  /*bd20*/  HADD2.F32 R60, -RZ, R44.reuse.H1_H1 ;  /* 0x3000002cff3c7230 */ /* 0x100fe40000004100 */
[-C--:B------:R-:W-:Y:S01]  /*bd30*/  FMUL.FTZ R88, R59, R62.reuse ;  /* 0x0000003e3b587220 */ /* 0x080fe20000410000 */
[----:B------:R-:W-:Y:S02]  /*bd40*/  HADD2.F32 R61, -RZ, R44.H0_H0 ;  /* 0x2000002cff3d7230 */ /* 0x000fe40000004100 */
[C---:B------:R-:W-:Y:S01]  /*bd50*/  FMUL.FTZ R62, R57.reuse, R62 ;  /* 0x0000003e393e7220 */ /* 0x040fe20000410000 */
[----:B------:R-:W-:Y:S02]  /*bd60*/  HADD2.F32 R95, -RZ, R93.H0_H0 ;  /* 0x2000005dff5f7230 */ /* 0x000fe40000004100 */
[----:B------:R-:W-:Y:S01]  /*bd70*/  FFMA.FTZ R57, R57, R60, -R88 ;  /* 0x0000003c39397223 */ /* 0x000fe20000010858 */
[----:B------:R-:W-:-:S02]  /*bd80*/  HADD2.F32 R91, -RZ, R90.H0_H0 ;  /* 0x2000005aff5b7230 */ /* 0x000fc40000004100 */
[----:B------:R-:W-:Y:S01]  /*bd90*/  FFMA.FTZ R59, R59, R60, R62 ;  /* 0x0000003c3b3b7223 */ /* 0x000fe2000001003e */
[----:B------:R-:W-:Y:S01]  /*bda0*/  F2FP.F16.E4M3.UNPACK_B R62, R47.H1 ;  /* 0x0000002fff3e723e */ /* 0x000fe200030006ff */
[-C--:B------:R-:W-:Y:S01]  /*bdb0*/  FFMA.FTZ R44, R46, R61.reuse, -R89 ;  /* 0x0000003d2e2c7223 */ /* 0x080fe20000010859 */
[----:B------:R-:W-:Y:S01]  /*bdc0*/  FFMA.FTZ R46, R58, R61, R63 ;  /* 0x0000003d3a2e7223 */ /* 0x000fe2000001003f */
[----:B------:R-:W-:Y:S01]  /*bdd0*/  F2FP.F16.E4M3.UNPACK_B R58, R43 ;  /* 0x0000002bff3a723e */ /* 0x000fe200020006ff */
[----:B------:R-:W-:Y:S01]  /*bde0*/  HADD2.F32 R93, -RZ, R93.H1_H1 ;  /* 0x3000005dff5d7230 */ /* 0x000fe20000004100 */
[----:B------:R-:W-:Y:S01]  /*bdf0*/  F2FP.F16.E4M3.UNPACK_B R61, R47 ;  /* 0x0000002fff3d723e */ /* 0x000fe200020006ff */
[--C-:B------:R-:W-:Y:S01]  /*be00*/  HADD2.F32 R88, -RZ, R62.reuse.H0_H0 ;  /* 0x2000003eff587230 */ /* 0x100fe20000004100 */
[----:B------:R-:W-:Y:S01]  /*be10*/  F2FP.F16.E4M3.UNPACK_B R43, R43.H1 ;  /* 0x0000002bff2b723e */ /* 0x000fe200030006ff */
[----:B------:R-:W-:Y:S01]  /*be20*/  HADD2.F32 R62, -RZ, R62.H1_H1 ;  /* 0x3000003eff3e7230 */ /* 0x000fe20000004100 */
[----:B------:R-:W-:Y:S01]  /*be30*/  F2FP.F16.E4M3.UNPACK_B R89, R40 ;  /* 0x00000028ff59723e */ /* 0x000fe200020006ff */
[----:B------:R-:W-:-:S02]  /*be40*/  HADD2.F32 R63, -RZ, R61.H0_H0 ;  /* 0x2000003dff3f7230 */ /* 0x000fc40000004100 */
[-C--:B------:R-:W-:Y:S01]  /*be50*/  FMUL.FTZ R165, R88, R95.reuse ;  /* 0x0000005f58a57220 */ /* 0x080fe20000410000 */
[--C-:B------:R-:W-:Y:S01]  /*be60*/  HADD2.F32 R60, -RZ, R43.reuse.H0_H0 ;  /* 0x2000002bff3c7230 */ /* 0x100fe20000004100 */
[----:B------:R-:W-:Y:S01]  /*be70*/  F2FP.SATFINITE.E4M3.F32.PACK_AB_MERGE_C R44, R57, R44, RZ ;  /* 0x0000002c392c723e */ /* 0x000fe200048070ff */
[----:B------:R-:W-:Y:S01]  /*be80*/  HADD2.F32 R40, -RZ, R92.H0_H0 ;  /* 0x2000005cff287230 */ /* 0x000fe20000004100 */
[----:B------:R-:W-:Y:S01]  /*be90*/  F2FP.SATFINITE.E4M3.F32.PACK_AB_MERGE_C R46, R59, R46, RZ ;  /* 0x0000002e3b2e723e */ /* 0x000fe200048070ff */
[----:B------:R-:W-:Y:S02]  /*bea0*/  HADD2.F32 R43, -RZ, R43.H1_H1 ;  /* 0x3000002bff2b7230 */ /* 0x000fe40000004100 */
[----:B------:R-:W-:Y:S01]  /*beb0*/  FMUL.FTZ R95, R60, R95 ;  /* 0x0000005f3c5f7220 */ /* 0x000fe20000410000 */
[----:B------:R-:W-:Y:S02]  /*bec0*/  HADD2.F32 R47, -RZ, R58.H0_H0 ;  /* 0x2000003aff2f7230 */ /* 0x000fe40000004100 */
[----:B------:R-:W-:Y:S01]  /*bed0*/  FMUL.FTZ R94, R63, R40 ;  /* 0x000000283f5e7220 */ /* 0x000fe20000410000 */
[----:B------:R-:W-:-:S02]  /*bee0*/  HADD2.F32 R42, -RZ, R89.H0_H0 ;  /* 0x20000059ff2a7230 */ /* 0x000fc40000004100 */
[----:B------:R-:W-:Y:S01]  /*bef0*/  FFMA.FTZ R165, R60, R91, -R165 ;  /* 0x0000005b3ca57223 */ /* 0x000fe200000108a5 */
[----:B------:R-:W-:Y:S02]  /*bf00*/  HADD2.F32 R61, -RZ, R61.H1_H1 ;  /* 0x3000003dff3d7230 */ /* 0x000fe40000004100 */
[-C--:B------:R-:W-:Y:S01]  /*bf10*/  FMUL.FTZ R60, R62, R93.reuse ;  /* 0x0000005d3e3c7220 */ /* 0x080fe20000410000 */
[----:B------:R-:W-:Y:S02]  /*bf20*/  HADD2.F32 R92, -RZ, R92.H1_H1 ;  /* 0x3000005cff5c7230 */ /* 0x000fe40000004100 */
[----:B------:R-:W-:Y:S01]  /*bf30*/  FMUL.FTZ R93, R43, R93 ;  /* 0x0000005d2b5d7220 */ /* 0x000fe20000410000 */
[----:B------:R-:W-:Y:S02]  /*bf40*/  HADD2.F32 R90, -RZ, R90.H1_H1 ;  /* 0x3000005aff5a7230 */ /* 0x000fe40000004100 */
[----:B------:R-:W-:Y:S01]  /*bf50*/  FMUL.FTZ R166, R47, R40 ;  /* 0x000000282fa67220 */ /* 0x000fe20000410000 */
[----:B------:R-:W-:-:S02]  /*bf60*/  HADD2.F32 R58, -RZ, R58.H1_H1 ;  /* 0x3000003aff3a7230 */ /* 0x000fc40000004100 */
[----:B------:R-:W-:Y:S01]  /*bf70*/  FFMA.FTZ R40, R47, R42, -R94 ;  /* 0x0000002a2f287223 */ /* 0x000fe2000001085e */
[----:B------:R-:W-:Y:S02]  /*bf80*/  HADD2.F32 R89, -RZ, R89.H1_H1 ;  /* 0x30000059ff597230 */ /* 0x000fe40000004100 */
[----:B------:R-:W-:Y:S01]  /*bf90*/  FMUL.FTZ R47, R61, R92 ;  /* 0x0000005c3d2f7220 */ /* 0x000fe20000410000 */
[----:B------:R-:W-:Y:S01]  /*bfa0*/  FFMA.FTZ R60, R43, R90, -R60 ;  /* 0x0000005a2b3c7223 */ /* 0x000fe2000001083c */
[----:B------:R-:W-:Y:S01]  /*bfb0*/  FFMA.FTZ R95, R88, R91, R95 ;  /* 0x0000005b585f7223 */ /* 0x000fe2000001005f */
[----:B------:R-:W-:Y:S01]  /*bfc0*/  FMUL.FTZ R92, R58, R92 ;  /* 0x0000005c3a5c7220 */ /* 0x000fe20000410000 */
[----:B------:R-:W-:Y:S01]  /*bfd0*/  FFMA.FTZ R62, R62, R90, R93 ;  /* 0x0000005a3e3e7223 */ /* 0x000fe2000001005d */
[-C--:B------:R-:W-:Y:S01]  /*bfe0*/  FFMA.FTZ R47, R58, R89.reuse, -R47 ;  /* 0x000000593a2f7223 */ /* 0x080fe2000001082f */
[----:B------:R-:W-:Y:S01]  /*bff0*/  FFMA.FTZ R42, R63, R42, R166 ;  /* 0x0000002a3f2a7223 */ /* 0x000fe200000100a6 */
[----:B------:R-:W-:Y:S01]  /*c000*/  FFMA.FTZ R61, R61, R89, R92 ;  /* 0x000000593d3d7223 */ /* 0x000fe2000001005c */
[----:B------:R-:W-:-:S02]  /*c010*/  F2FP.SATFINITE.E4M3.F32.PACK_AB_MERGE_C R60, R60, R165, RZ ;  /* 0x000000a53c3c723e */ /* 0x000fc400048070ff */
[----:B------:R-:W-:Y:S02]  /*c020*/  F2FP.SATFINITE.E4M3.F32.PACK_AB_MERGE_C R62, R62, R95, RZ ;  /* 0x0000005f3e3e723e */ /* 0x000fe400048070ff */
[----:B------:R-:W-:Y:S01]  /*c030*/  F2FP.SATFINITE.E4M3.F32.PACK_AB_MERGE_C R43, R47, R40, R60 ;  /* 0x000000282f2b723e */ /* 0x000fe2000480703c */
[----:B------:R-:W-:Y:S01]  /*c040*/  IMAD.MOV.U32 R40, RZ, RZ, R51 ;  /* 0x000000ffff287224 */ /* 0x000fe200078e0033 */
[----:B------:R-:W-:Y:S01]  /*c050*/  F2FP.SATFINITE.E4M3.F32.PACK_AB_MERGE_C R41, R41, R54, R44 ;  /* 0x000000362929723e */ /* 0x000fe2000480702c */
[----:B------:R-:W-:Y:S01]  /*c060*/  IMAD.MOV.U32 R44, RZ, RZ, R50 ;  /* 0x000000ffff2c7224 */ /* 0x000fe200078e0032 */
[----:B------:R-:W-:Y:S01]  /*c070*/  F2FP.SATFINITE.E4M3.F32.PACK_AB_MERGE_C R45, R45, R56, R46 ;  /* 0x000000382d2d723e */ /* 0x000fe2000480702e */
[----:B------:R-:W-:Y:S01]  /*c080*/  IMAD.MOV.U32 R46, RZ, RZ, R48 ;  /* 0x000000ffff2e7224 */ /* 0x000fe200078e0030 */
[----:B------:R-:W-:Y:S02]  /*c090*/  F2FP.SATFINITE.E4M3.F32.PACK_AB_MERGE_C R47, R61, R42, R62 ;  /* 0x0000002a3d2f723e */ /* 0x000fe4000480703e */
[----:B------:R-:W-:-:S07]  /*c0a0*/  MOV R42, R49 ;  /* 0x00000031002a7202 */ /* 0x000fce0000000f00 */
.L_x_554:
[----:B------:R-:W-:Y:S05]  /*c0b0*/  BSYNC B2 ;  /* 0x0000000000027941 */ /* 0x000fea0003800000 */
.L_x_553:
[----:B------:R-:W-:-:S13]  /*c0c0*/  ISETP.GE.AND P4, PT, R55, R150, PT ;  /* 0x000000963700720c */ /* 0x000fda0003f86270 */
[--C-:B------:R-:W-:Y:S02]  /*c0d0*/  @!P4 SHF.R.S32.HI R48, RZ, 0x1f, R55.reuse ;  /* 0x0000001fff30c819 */ /* 0x100fe40000011437 */
[----:B------:R-:W-:-:S04]  /*c0e0*/  @!P4 IADD3 R51, P5, P6, R116, R138, R55 ;  /* 0x0000008a7433c210 */ /* 0x000fc80007ebe037 */
[----:B------:R-:W-:Y:S02]  /*c0f0*/  @!P4 IADD3.X R54, R4, R177, R48, P5, P6 ;  /* 0x000000b10436c210 */ /* 0x000fe40002fec430 */
[----:B------:R-:W-:-:S05]  /*c100*/  IADD3 R48, P5, R53, R122, RZ ;  /* 0x0000007a35307210 */ /* 0x000fca0007fbe0ff */
[----:B------:R-:W-:Y:S01]  /*c110*/  IMAD.X R49, R52, 0x1, R123, P5 ;  /* 0x0000000134317824 */ /* 0x000fe200028e067b */
[----:B------:R-:W-:-:S04]  /*c120*/  @!P4 IADD3 R50, P5, R51, R122, RZ ;  /* 0x0000007a3332c210 */ /* 0x000fc80007fbe0ff */
[----:B0-----:R4:W-:Y:S01]  /*c130*/  STG.E.128 desc[UR54][R48.64], R40 ;  /* 0x0000002830007986 */ /* 0x0019e2000c101d36 */
[----:B------:R-:W-:-:S05]  /*c140*/  @!P4 IMAD.X R51, R54, 0x1, R123, P5 ;  /* 0x000000013633c824 */ /* 0x000fca00028e067b */
[----:B-1----:R4:W-:Y:S03]  /*c150*/  @!P4 STG.E.128 desc[UR54][R50.64], R44 ;  /* 0x0000002c3200c986 */ /* 0x0029e6000c101d36 */
.L_x_544:
[----:B------:R-:W-:Y:S05]  /*c160*/  BSYNC B1 ;  /* 0x0000000000017941 */ /* 0x000fea0003800000 */
.L_x_543:
[-C--:B0--34-:R-:W-:Y:S02]  /*c170*/  IMAD R40, R145, R134.reuse, RZ ;  /* 0x0000008691287224 */ /* 0x099fe400078e02ff */
[----:B------:R-:W-:-:S04]  /*c180*/  IMAD.WIDE.U32 R136, R218, R134, R136 ;  /* 0x00000086da887225 */ /* 0x000fc800078e0088 */
[----:B------:R-:W-:Y:S01]  /*c190*/  IMAD R53, R218, R135, R40 ;  /* 0x00000087da357224 */ /* 0x000fe200078e0228 */
[----:B------:R-:W-:Y:S06]  /*c1a0*/  @P2 BRA `(.L_x_513) ;  /* 0x0000003000982947 */ /* 0x000fec0003800000 */
[----:B------:R-:W-:Y:S01]  /*c1b0*/  ISETP.NE.AND P2, PT, R34, RZ, PT ;  /* 0x000000ff2200720c */ /* 0x000fe20003f45270 */
[----:B------:R-:W-:Y:S01]  /*c1c0*/  BSSY B1, `(.L_x_555) ;  /* 0x00000f8000017945 */ /* 0x000fe20003800000 */
[----:B------:R-:W-:-:S11]  /*c1d0*/  IMAD.IADD R53, R137, 0x1, R53 ;  /* 0x0000000189357824 */ /* 0x000fd600078e0235 */
[----:B------:R-:W-:Y:S05]  /*c1e0*/  @!P2 BRA `(.L_x_556) ;  /* 0x0000000c00d4a947 */ /* 0x000fea0003800000 */
[----:B------:R-:W-:Y:S01]  /*c1f0*/  SEL R40, R99, R155, !P0 ;  /* 0x0000009b63287207 */ /* 0x000fe20004000000 */
[----:B------:R-:W-:Y:S01]  /*c200*/  BSSY B2, `(.L_x_557) ;  /* 0x00000f1000027945 */ /* 0x000fe20003800000 */
[----:B------:R-:W-:Y:S02]  /*c210*/  IADD3 R49, P2, P4, R116, R136, R25 ;  /* 0x0000008874317210 */ /* 0x000fe40007c5e019 */
[----:B------:R-:W-:Y:S02]  /*c220*/  SHF.R.S32.HI R41, RZ, 0x1f, R40 ;  /* 0x0000001fff297819 */ /* 0x000fe40000011428 */
[----:B------:R-:W-:Y:S02]  /*c230*/  IADD3.X R42, R4, R53, R30, P2, P4 ;  /* 0x00000035042a7210 */ /* 0x000fe400017e841e */
[----:B------:R-:W-:-:S04]  /*c240*/  LEA.HI R40, R41, R40, RZ, 0x5 ;  /* 0x0000002829287211 */ /* 0x000fc800078f28ff */
[----:B------:R-:W-:-:S04]  /*c250*/  LEA.HI.SX32 R41, R40, R21, 0x1b ;  /* 0x0000001528297211 */ /* 0x000fc800078fdaff */
[----:B------:R-:W-:-:S04]  /*c260*/  SHF.L.U32 R43, R41, 0x4, RZ ;  /* 0x00000004292b7819 */ /* 0x000fc800000006ff */
[----:B------:R-:W-:-:S13]  /*c270*/  ISETP.GE.AND P2, PT, R43, R150, PT ;  /* 0x000000962b00720c */ /* 0x000fda0003f46270 */
[--C-:B------:R-:W-:Y:S02]  /*c280*/  @!P2 SHF.R.S32.HI R40, RZ, 0x1f, R43.reuse ;  /* 0x0000001fff28a819 */ /* 0x100fe4000001142b */
[----:B------:R-:W-:-:S04]  /*c290*/  @!P2 IADD3 R51, P4, P5, R116, R136, R43 ;  /* 0x000000887433a210 */ /* 0x000fc80007d9e02b */
[----:B------:R-:W-:Y:S02]  /*c2a0*/  @!P2 IADD3.X R40, R4, R53, R40, P4, P5 ;  /* 0x000000350428a210 */ /* 0x000fe400027ea428 */
[----:B------:R-:W-:-:S05]  /*c2b0*/  IADD3 R48, P4, R49, R122, RZ ;  /* 0x0000007a31307210 */ /* 0x000fca0007f9e0ff */
[----:B------:R-:W-:Y:S01]  /*c2c0*/  IMAD.X R49, R42, 0x1, R123, P4 ;  /* 0x000000012a317824 */ /* 0x000fe200020e067b */
[----:B------:R-:W-:-:S05]  /*c2d0*/  @!P2 IADD3 R50, P4, R51, R122, RZ ;  /* 0x0000007a3332a210 */ /* 0x000fca0007f9e0ff */
[----:B------:R-:W-:Y:S01]  /*c2e0*/  @!P2 IMAD.X R51, R40, 0x1, R123, P4 ;  /* 0x000000012833a824 */ /* 0x000fe200020e067b */
[----:B------:R-:W-:Y:S02]  /*c2f0*/  SHF.R.S32.HI R40, RZ, 0x1f, R41 ;  /* 0x0000001fff287819 */ /* 0x000fe40000011429 */
[----:B------:R-:W-:Y:S02]  /*c300*/  ISETP.GE.AND P4, PT, R18, R131, PT ;  /* 0x000000831200720c */ /* 0x000fe40003f86270 */
        /* <DEDUP_REMOVED lines=15> */
[----:B------:R-:W-:Y:S01]  /*c400*/  SHF.R.U32.HI R62, RZ, 0x8, R65 ;  /* 0x00000008ff3e7819 */ /* 0x000fe20000011641 */
[----:B------:R-:W-:Y:S01]  /*c410*/  IMAD.MOV.U32 R52, RZ, RZ, R41 ;  /* 0x000000ffff347224 */ /* 0x000fe200078e0029 */
[----:B------:R-:W-:Y:S01]  /*c420*/  SHF.R.U32.HI R66, RZ, 0x10, R77 ;  /* 0x00000010ff427819 */ /* 0x000fe2000001164d */
[----:B------:R-:W-:Y:S01]  /*c430*/  IMAD.SHL.U32 R40, R54, 0x100, RZ ;  /* 0x0000010036287824 */ /* 0x000fe200078e00ff */
[----:B------:R-:W-:Y:S01]  /*c440*/  SHF.R.U32.HI R61, RZ, 0x8, R67 ;  /* 0x00000008ff3d7819 */ /* 0x000fe20000011643 */
[----:B-1----:R-:W-:Y:S01]  /*c450*/  IMAD.MOV.U32 R58, RZ, RZ, R44 ;  /* 0x000000ffff3a7224 */ /* 0x002fe200078e002c */
[----:B------:R-:W-:Y:S01]  /*c460*/  LOP3.LUT R55, R77, 0xff0000ff, RZ, 0xc0, !PT ;  /* 0xff0000ff4d377812 */ /* 0x000fe200078ec0ff */
[----:B------:R-:W-:Y:S01]  /*c470*/  IMAD.U32 R41, R66, 0x10000, RZ ;  /* 0x0001000042297824 */ /* 0x000fe200078e00ff */
[----:B------:R-:W-:Y:S01]  /*c480*/  SHF.R.U32.HI R64, RZ, 0x8, R79 ;  /* 0x00000008ff407819 */ /* 0x000fe2000001164f */
[----:B------:R-:W-:Y:S01]  /*c490*/  IMAD.SHL.U32 R61, R61, 0x100, RZ ;  /* 0x000001003d3d7824 */ /* 0x000fe200078e00ff */
[----:B------:R-:W-:Y:S01]  /*c4a0*/  MOV R54, R42 ;  /* 0x0000002a00367202 */ /* 0x000fe20000000f00 */
[----:B------:R-:W-:Y:S01]  /*c4b0*/  IMAD.SHL.U32 R42, R62, 0x100, RZ ;  /* 0x000001003e2a7824 */ /* 0x000fe200078e00ff */
[----:B------:R-:W-:-:S02]  /*c4c0*/  LOP3.LUT R59, R65, 0xff0000ff, RZ, 0xc0, !PT ;  /* 0xff0000ff413b7812 */ /* 0x000fc400078ec0ff */
[----:B------:R-:W-:Y:S01]  /*c4d0*/  LOP3.LUT R40, R55, 0xff00, R40, 0xf8, !PT ;  /* 0x0000ff0037287812 */ /* 0x000fe200078ef828 */
[----:B------:R-:W-:Y:S01]  /*c4e0*/  IMAD.SHL.U32 R55, R64, 0x100, RZ ;  /* 0x0000010040377824 */ /* 0x000fe200078e00ff */
[----:B------:R-:W-:Y:S02]  /*c4f0*/  SHF.R.U32.HI R63, RZ, 0x10, R79 ;  /* 0x00000010ff3f7819 */ /* 0x000fe4000001164f */
[----:B------:R-:W-:Y:S02]  /*c500*/  LOP3.LUT R60, R67, 0xff0000ff, RZ, 0xc0, !PT ;  /* 0xff0000ff433c7812 */ /* 0x000fe400078ec0ff */
[----:B------:R-:W-:Y:S02]  /*c510*/  LOP3.LUT R56, R79, 0xff0000ff, RZ, 0xc0, !PT ;  /* 0xff0000ff4f387812 */ /* 0x000fe400078ec0ff */
[----:B------:R-:W-:Y:S02]  /*c520*/  LOP3.LUT R44, R59, 0xff00, R42, 0xf8, !PT ;  /* 0x0000ff003b2c7812 */ /* 0x000fe400078ef82a */
[----:B------:R-:W-:-:S02]  /*c530*/  LOP3.LUT R42, R40, 0xff0000, R41, 0xf8, !PT ;  /* 0x00ff0000282a7812 */ /* 0x000fc400078ef829 */
[----:B------:R-:W-:Y:S02]  /*c540*/  LOP3.LUT R64, R60, 0xff00, R61, 0xf8, !PT ;  /* 0x0000ff003c407812 */ /* 0x000fe400078ef83d */
[----:B------:R-:W-:Y:S02]  /*c550*/  SHF.L.U32 R40, R63, 0x10, RZ ;  /* 0x000000103f287819 */ /* 0x000fe400000006ff */
[----:B------:R-:W-:Y:S02]  /*c560*/  LOP3.LUT R55, R56, 0xff00, R55, 0xf8, !PT ;  /* 0x0000ff0038377812 */ /* 0x000fe400078ef837 */
[----:B------:R-:W-:Y:S02]  /*c570*/  F2FP.F16.E4M3.UNPACK_B R63, R159.H1 ;  /* 0x0000009fff3f723e */ /* 0x000fe400030006ff */
[----:B------:R-:W-:Y:S02]  /*c580*/  F2FP.F16.E4M3.UNPACK_B R61, R58.H1 ;  /* 0x0000003aff3d723e */ /* 0x000fe400030006ff */
[----:B------:R-:W-:Y:S01]  /*c590*/  F2FP.F16.E4M3.UNPACK_B R59, R57.H1 ;  /* 0x00000039ff3b723e */ /* 0x000fe200030006ff */
[----:B------:R-:W-:Y:S01]  /*c5a0*/  HADD2.F32 R41, -RZ, R63.H0_H0 ;  /* 0x2000003fff297230 */ /* 0x000fe20000004100 */
[----:B------:R-:W-:Y:S01]  /*c5b0*/  SHF.R.U32.HI R65, RZ, 0x10, R65 ;  /* 0x00000010ff417819 */ /* 0x000fe20000011641 */
[----:B------:R-:W-:Y:S01]  /*c5c0*/  HADD2.F32 R56, -RZ, R61.H0_H0 ;  /* 0x2000003dff387230 */ /* 0x000fe20000004100 */
[----:B------:R-:W-:Y:S01]  /*c5d0*/  SHF.R.U32.HI R67, RZ, 0x10, R67 ;  /* 0x00000010ff437819 */ /* 0x000fe20000011643 */
[----:B------:R-:W-:Y:S01]  /*c5e0*/  HADD2.F32 R63, -RZ, R63.H1_H1 ;  /* 0x3000003fff3f7230 */ /* 0x000fe20000004100 */
[----:B------:R-:W-:Y:S01]  /*c5f0*/  LOP3.LUT R40, R55, 0xff0000, R40, 0xf8, !PT ;  /* 0x00ff000037287812 */ /* 0x000fe200078ef828 */
[----:B------:R-:W-:Y:S01]  /*c600*/  HADD2.F32 R55, -RZ, R59.H0_H0 ;  /* 0x2000003bff377230 */ /* 0x000fe20000004100 */
[----:B------:R-:W-:Y:S01]  /*c610*/  F2FP.F16.E4M3.UNPACK_B R60, R161.H1 ;  /* 0x000000a1ff3c723e */ /* 0x000fe200030006ff */
[----:B------:R-:W-:-:S02]  /*c620*/  IMAD.U32 R65, R65, 0x10000, RZ ;  /* 0x0001000041417824 */ /* 0x000fc400078e00ff */
[-C--:B------:R-:W-:Y:S01]  /*c630*/  FMUL.FTZ R66, R56, R41.reuse ;  /* 0x0000002938427220 */ /* 0x080fe20000410000 */
[----:B------:R-:W-:Y:S02]  /*c640*/  IMAD.U32 R67, R67, 0x10000, RZ ;  /* 0x0001000043437824 */ /* 0x000fe400078e00ff */
[C---:B------:R-:W-:Y:S01]  /*c650*/  FMUL.FTZ R77, R55.reuse, R41 ;  /* 0x00000029374d7220 */ /* 0x040fe20000410000 */
        /* <DEDUP_REMOVED lines=9> */
[----:B------:R-:W-:Y:S01]  /*c6f0*/  FMUL.FTZ R67, R60, R63 ;  /* 0x0000003f3c437220 */ /* 0x000fe20000410000 */
[----:B------:R-:W-:-:S02]  /*c700*/  F2FP.F16.E4M3.UNPACK_B R62, R58 ;  /* 0x0000003aff3e723e */ /* 0x000fc400020006ff */
[----:B------:R-:W-:Y:S01]  /*c710*/  F2FP.F16.E4M3.UNPACK_B R61, R57 ;  /* 0x00000039ff3d723e */ /* 0x000fe200020006ff */
[----:B------:R-:W-:Y:S01]  /*c720*/  FMUL.FTZ R57, R64, R63 ;  /* 0x0000003f40397220 */ /* 0x000fe20000410000 */
[----:B------:R-:W-:Y:S01]  /*c730*/  F2FP.F16.E4M3.UNPACK_B R161, R161 ;  /* 0x000000a1ffa1723e */ /* 0x000fe200020006ff */
[----:B------:R-:W-:Y:S02]  /*c740*/  HADD2.F32 R66, -RZ, R159.H0_H0 ;  /* 0x2000009fff427230 */ /* 0x000fe40000004100 */
[----:B------:R-:W-:Y:S02]  /*c750*/  HADD2.F32 R63, -RZ, R62.H0_H0 ;  /* 0x2000003eff3f7230 */ /* 0x000fe40000004100 */
[-C--:B------:R-:W-:Y:S01]  /*c760*/  FFMA.FTZ R58, R60, R65.reuse, -R57 ;  /* 0x000000413c3a7223 */ /* 0x080fe20000010839 */
[----:B------:R-:W-:Y:S02]  /*c770*/  HADD2.F32 R59, -RZ, R61.H0_H0 ;  /* 0x2000003dff3b7230 */ /* 0x000fe40000004100 */
[----:B------:R-:W-:Y:S01]  /*c780*/  FFMA.FTZ R57, R64, R65, R67 ;  /* 0x0000004140397223 */ /* 0x000fe20000010043 */
[----:B------:R-:W-:-:S02]  /*c790*/  HADD2.F32 R60, -RZ, R161.H0_H0 ;  /* 0x200000a1ff3c7230 */ /* 0x000fc40000004100 */
[-C--:B------:R-:W-:Y:S01]  /*c7a0*/  FMUL.FTZ R76, R63, R66.reuse ;  /* 0x000000423f4c7220 */ /* 0x080fe20000410000 */
[----:B------:R-:W-:Y:S02]  /*c7b0*/  HADD2.F32 R159, -RZ, R159.H1_H1 ;  /* 0x3000009fff9f7230 */ /* 0x000fe40000004100 */
[C---:B------:R-:W-:Y:S01]  /*c7c0*/  FMUL.FTZ R66, R59.reuse, R66 ;  /* 0x000000423b427220 */ /* 0x040fe20000410000 */
[----:B------:R-:W-:Y:S02]  /*c7d0*/  HADD2.F32 R64, -RZ, R62.H1_H1 ;  /* 0x3000003eff407230 */ /* 0x000fe40000004100 */
[----:B------:R-:W-:Y:S01]  /*c7e0*/  FFMA.FTZ R59, R59, R60, -R76 ;  /* 0x0000003c3b3b7223 */ /* 0x000fe2000001084c */
[----:B------:R-:W-:Y:S01]  /*c7f0*/  HADD2.F32 R61, -RZ, R61.H1_H1 ;  /* 0x3000003dff3d7230 */ /* 0x000fe20000004100 */
[----:B------:R-:W-:Y:S01]  /*c800*/  F2FP.F16.E4M3.UNPACK_B R76, R160.H1 ;  /* 0x000000a0ff4c723e */ /* 0x000fe200030006ff */
[----:B------:R-:W-:Y:S01]  /*c810*/  HADD2.F32 R161, -RZ, R161.H1_H1 ;  /* 0x300000a1ffa17230 */ /* 0x000fe20000004100 */
[----:B------:R-:W-:Y:S01]  /*c820*/  F2FP.F16.E4M3.UNPACK_B R65, R46.H1 ;  /* 0x0000002eff41723e */ /* 0x000fe200030006ff */
[----:B------:R-:W-:Y:S01]  /*c830*/  FFMA.FTZ R60, R63, R60, R66 ;  /* 0x0000003c3f3c7223 */ /* 0x000fe20000010042 */
[-C--:B------:R-:W-:Y:S01]  /*c840*/  FMUL.FTZ R62, R64, R159.reuse ;  /* 0x0000009f403e7220 */ /* 0x080fe20000410000 */
[----:B------:R-:W-:Y:S01]  /*c850*/  FMUL.FTZ R159, R61, R159 ;  /* 0x0000009f3d9f7220 */ /* 0x000fe20000410000 */
[----:B------:R-:W-:Y:S01]  /*c860*/  F2FP.F16.E4M3.UNPACK_B R67, R162.H1 ;  /* 0x000000a2ff43723e */ /* 0x000fe200030006ff */
[----:B------:R-:W-:Y:S01]  /*c870*/  HADD2.F32 R79, -RZ, R76.H0_H0 ;  /* 0x2000004cff4f7230 */ /* 0x000fe20000004100 */
[----:B------:R-:W-:Y:S01]  /*c880*/  F2FP.F16.E4M3.UNPACK_B R63, R54.H1 ;  /* 0x00000036ff3f723e */ /* 0x000fe200030006ff */
[----:B------:R-:W-:-:S02]  /*c890*/  HADD2.F32 R66, -RZ, R65.H0_H0 ;  /* 0x20000041ff427230 */ /* 0x000fc40000004100 */
[-C--:B------:R-:W-:Y:S01]  /*c8a0*/  FFMA.FTZ R62, R61, R161.reuse, -R62 ;  /* 0x000000a13d3e7223 */ /* 0x080fe2000001083e */
[----:B------:R-:W-:Y:S01]  /*c8b0*/  FFMA.FTZ R61, R64, R161, R159 ;  /* 0x000000a1403d7223 */ /* 0x000fe2000001009f */
[----:B------:R-:W-:Y:S01]  /*c8c0*/  HADD2.F32 R77, -RZ, R67.H0_H0 ;  /* 0x20000043ff4d7230 */ /* 0x000fe20000004100 */
[----:B------:R-:W-:Y:S01]  /*c8d0*/  F2FP.F16.E4M3.UNPACK_B R160, R160 ;  /* 0x000000a0ffa0723e */ /* 0x000fe200020006ff */
[----:B------:R-:W-:Y:S02]  /*c8e0*/  HADD2.F32 R64, -RZ, R63.H0_H0 ;  /* 0x2000003fff407230 */ /* 0x000fe40000004100 */
[-C--:B------:R-:W-:Y:S01]  /*c8f0*/  FMUL.FTZ R89, R66, R79.reuse ;  /* 0x0000004f42597220 */ /* 0x080fe20000410000 */
[----:B------:R-:W-:Y:S01]  /*c900*/  HADD2.F32 R76, -RZ, R76.H1_H1 ;  /* 0x3000004cff4c7230 */ /* 0x000fe20000004100 */
[----:B------:R-:W-:Y:S01]  /*c910*/  F2FP.F16.E4M3.UNPACK_B R54, R54 ;  /* 0x00000036ff36723e */ /* 0x000fe200020006ff */
[----:B------:R-:W-:Y:S02]  /*c920*/  HADD2.F32 R65, -RZ, R65.H1_H1 ;  /* 0x30000041ff417230 */ /* 0x000fe40000004100 */
[C---:B------:R-:W-:Y:S01]  /*c930*/  FMUL.FTZ R79, R64.reuse, R79 ;  /* 0x0000004f404f7220 */ /* 0x040fe20000410000 */
[----:B------:R-:W-:Y:S01]  /*c940*/  FFMA.FTZ R89, R64, R77, -R89 ;  /* 0x0000004d40597223 */ /* 0x000fe20000010859 */
[----:B------:R-:W-:Y:S01]  /*c950*/  HADD2.F32 R63, -RZ, R63.H1_H1 ;  /* 0x3000003fff3f7230 */ /* 0x000fe20000004100 */
[----:B------:R-:W-:Y:S01]  /*c960*/  F2FP.F16.E4M3.UNPACK_B R162, R162 ;  /* 0x000000a2ffa2723e */ /* 0x000fe200020006ff */
[----:B------:R-:W-:-:S02]  /*c970*/  HADD2.F32 R64, -RZ, R67.H1_H1 ;  /* 0x30000043ff407230 */ /* 0x000fc40000004100 */
[-C--:B------:R-:W-:Y:S01]  /*c980*/  FMUL.FTZ R78, R65, R76.reuse ;  /* 0x0000004c414e7220 */ /* 0x080fe20000410000 */
[--C-:B------:R-:W-:Y:S02]  /*c990*/  HADD2.F32 R67, -RZ, R160.reuse.H0_H0 ;  /* 0x200000a0ff437230 */ /* 0x100fe40000004100 */
[C---:B------:R-:W-:Y:S01]  /*c9a0*/  FMUL.FTZ R76, R63.reuse, R76 ;  /* 0x0000004c3f4c7220 */ /* 0x040fe20000410000 */
[----:B------:R-:W-:Y:S02]  /*c9b0*/  HADD2.F32 R160, -RZ, R160.H1_H1 ;  /* 0x300000a0ffa07230 */ /* 0x000fe40000004100 */
[----:B------:R-:W-:Y:S01]  /*c9c0*/  FFMA.FTZ R78, R63, R64, -R78 ;  /* 0x000000403f4e7223 */ /* 0x000fe2000001084e */
[----:B------:R-:W-:Y:S01]  /*c9d0*/  F2FP.F16.E4M3.UNPACK_B R63, R46 ;  /* 0x0000002eff3f723e */ /* 0x000fe200020006ff */
[----:B------:R-:W-:Y:S01]  /*c9e0*/  FFMA.FTZ R91, R65, R64, R76 ;  /* 0x00000040415b7223 */ /* 0x000fe2000001004c */
[--C-:B------:R-:W-:Y:S02]  /*c9f0*/  HADD2.F32 R46, -RZ, R54.reuse.H0_H0 ;  /* 0x20000036ff2e7230 */ /* 0x100fe40000004100 */
[----:B------:R-:W-:Y:S01]  /*ca00*/  FFMA.FTZ R66, R66, R77, R79 ;  /* 0x0000004d42427223 */ /* 0x000fe2000001004f */
[----:B------:R-:W-:Y:S01]  /*ca10*/  HADD2.F32 R54, -RZ, R54.H1_H1 ;  /* 0x30000036ff367230 */ /* 0x000fe20000004100 */
[----:B------:R-:W-:Y:S01]  /*ca20*/  F2FP.SATFINITE.E4M3.F32.PACK_AB_MERGE_C R55, R58, R55, RZ ;  /* 0x000000373a37723e */ /* 0x000fe200048070ff */
[--C-:B------:R-:W-:Y:S01]  /*ca30*/  HADD2.F32 R64, -RZ, R63.reuse.H0_H0 ;  /* 0x2000003fff407230 */ /* 0x100fe20000004100 */
[----:B------:R-:W-:Y:S01]  /*ca40*/  F2FP.SATFINITE.E4M3.F32.PACK_AB_MERGE_C R57, R57, R56, RZ ;  /* 0x000000383939723e */ /* 0x000fe200048070ff */
[----:B------:R-:W-:Y:S01]  /*ca50*/  HADD2.F32 R63, -RZ, R63.H1_H1 ;  /* 0x3000003fff3f7230 */ /* 0x000fe20000004100 */
[----:B------:R-:W-:Y:S01]  /*ca60*/  F2FP.F16.E4M3.UNPACK_B R58, R52 ;  /* 0x00000034ff3a723e */ /* 0x000fe200020006ff */
[----:B------:R-:W-:-:S02]  /*ca70*/  HADD2.F32 R65, -RZ, R162.H0_H0 ;  /* 0x200000a2ff417230 */ /* 0x000fc40000004100 */
[-C--:B------:R-:W-:Y:S01]  /*ca80*/  FMUL.FTZ R77, R64, R67.reuse ;  /* 0x00000043404d7220 */ /* 0x080fe20000410000 */
[----:B------:R-:W-:Y:S02]  /*ca90*/  HADD2.F32 R162, -RZ, R162.H1_H1 ;  /* 0x300000a2ffa27230 */ /* 0x000fe40000004100 */
[----:B------:R-:W-:Y:S01]  /*caa0*/  FMUL.FTZ R67, R46, R67 ;  /* 0x000000432e437220 */ /* 0x000fe20000410000 */
[CC--:B------:R-:W-:Y:S01]  /*cab0*/  FMUL.FTZ R79, R63.reuse, R160.reuse ;  /* 0x000000a03f4f7220 */ /* 0x0c0fe20000410000 */
[----:B------:R-:W-:Y:S01]  /*cac0*/  FMUL.FTZ R160, R54, R160 ;  /* 0x000000a036a07220 */ /* 0x000fe20000410000 */
[-C--:B------:R-:W-:Y:S01]  /*cad0*/  FFMA.FTZ R77, R46, R65.reuse, -R77 ;  /* 0x000000412e4d7223 */ /* 0x080fe2000001084d */
[----:B------:R-:W-:Y:S01]  /*cae0*/  FFMA.FTZ R46, R64, R65, R67 ;  /* 0x00000041402e7223 */ /* 0x000fe20000010043 */
[----:B------:R-:W-:Y:S01]  /*caf0*/  F2FP.F16.E4M3.UNPACK_B R64, R44 ;  /* 0x0000002cff40723e */ /* 0x000fe200020006ff */
[-C--:B------:R-:W-:Y:S01]  /*cb00*/  FFMA.FTZ R65, R63, R162.reuse, R160 ;  /* 0x000000a23f417223 */ /* 0x080fe200000100a0 */
[----:B------:R-:W-:Y:S01]  /*cb10*/  F2FP.F16.E4M3.UNPACK_B R63, R45 ;  /* 0x0000002dff3f723e */ /* 0x000fe200020006ff */
[----:B------:R-:W-:Y:S01]  /*cb20*/  FFMA.FTZ R54, R54, R162, -R79 ;  /* 0x000000a236367223 */ /* 0x000fe2000001084f */
[----:B------:R-:W-:-:S02]  /*cb30*/  F2FP.SATFINITE.E4M3.F32.PACK_AB_MERGE_C R56, R62, R59, R55 ;  /* 0x0000003b3e38723e */ /* 0x000fc40004807037 */
[----:B------:R-:W-:Y:S01]  /*cb40*/  F2FP.SATFINITE.E4M3.F32.PACK_AB_MERGE_C R55, R61, R60, R57 ;  /* 0x0000003c3d37723e */ /* 0x000fe20004807039 */
[--C-:B------:R-:W-:Y:S01]  /*cb50*/  HADD2.F32 R59, -RZ, R63.reuse.H0_H0 ;  /* 0x2000003fff3b7230 */ /* 0x100fe20000004100 */
[----:B------:R-:W-:Y:S01]  /*cb60*/  F2FP.SATFINITE.E4M3.F32.PACK_AB_MERGE_C R66, R91, R66, RZ ;  /* 0x000000425b42723e */ /* 0x000fe200048070ff */
[----:B------:R-:W-:Y:S01]  /*cb70*/  HADD2.F32 R60, -RZ, R64.H0_H0 ;  /* 0x20000040ff3c7230 */ /* 0x000fe20000004100 */
[----:B------:R-:W-:Y:S01]  /*cb80*/  F2FP.F16.E4M3.UNPACK_B R61, R42 ;  /* 0x0000002aff3d723e */ /* 0x000fe200020006ff */
[----:B------:R-:W-:Y:S01]  /*cb90*/  HADD2.F32 R57, -RZ, R58.H0_H0 ;  /* 0x2000003aff397230 */ /* 0x000fe20000004100 */
[----:B------:R-:W-:Y:S01]  /*cba0*/  F2FP.SATFINITE.E4M3.F32.PACK_AB_MERGE_C R46, R65, R46, R66 ;  /* 0x0000002e412e723e */ /* 0x000fe20004807042 */
[----:B------:R-:W-:Y:S02]  /*cbb0*/  HADD2.F32 R63, -RZ, R63.H1_H1 ;  /* 0x3000003fff3f7230 */ /* 0x000fe40000004100 */
[----:B------:R-:W-:Y:S01]  /*cbc0*/  FMUL.FTZ R66, R59, R60 ;  /* 0x0000003c3b427220 */ /* 0x000fe20000410000 */
[----:B------:R-:W-:-:S02]  /*cbd0*/  HADD2.F32 R62, -RZ, R61.H0_H0 ;  /* 0x2000003dff3e7230 */ /* 0x000fc40000004100 */
[C---:B------:R-:W-:Y:S01]  /*cbe0*/  FMUL.FTZ R76, R57.reuse, R60 ;  /* 0x0000003c394c7220 */ /* 0x040fe20000410000 */
[----:B------:R-:W-:Y:S01]  /*cbf0*/  HADD2.F32 R64, -RZ, R64.H1_H1 ;  /* 0x30000040ff407230 */ /* 0x000fe20000004100 */
[----:B------:R-:W-:Y:S01]  /*cc00*/  F2FP.F16.E4M3.UNPACK_B R42, R42.H1 ;  /* 0x0000002aff2a723e */ /* 0x000fe200030006ff */
[----:B------:R-:W-:Y:S02]  /*cc10*/  HADD2.F32 R60, -RZ, R58.H1_H1 ;  /* 0x3000003aff3c7230 */ /* 0x000fe40000004100 */
[-C--:B------:R-:W-:Y:S01]  /*cc20*/  FFMA.FTZ R57, R57, R62.reuse, -R66 ;  /* 0x0000003e39397223 */ /* 0x080fe20000010842 */
[----:B------:R-:W-:Y:S01]  /*cc30*/  FFMA.FTZ R58, R59, R62, R76 ;  /* 0x0000003e3b3a7223 */ /* 0x000fe2000001004c */
[----:B------:R-:W-:Y:S02]  /*cc40*/  HADD2.F32 R62, -RZ, R61.H1_H1 ;  /* 0x3000003dff3e7230 */ /* 0x000fe40000004100 */
[-C--:B------:R-:W-:Y:S01]  /*cc50*/  FMUL.FTZ R65, R63, R64.reuse ;  /* 0x000000403f417220 */ /* 0x080fe20000410000 */
[----:B------:R-:W-:Y:S01]  /*cc60*/  FMUL.FTZ R66, R60, R64 ;  /* 0x000000403c427220 */ /* 0x000fe20000410000 */
[----:B------:R-:W-:-:S02]  /*cc70*/  F2FP.F16.E4M3.UNPACK_B R61, R45.H1 ;  /* 0x0000002dff3d723e */ /* 0x000fc400030006ff */
[----:B------:R-:W-:Y:S01]  /*cc80*/  F2FP.F16.E4M3.UNPACK_B R64, R44.H1 ;  /* 0x0000002cff40723e */ /* 0x000fe200030006ff */
[----:B------:R-:W-:Y:S01]  /*cc90*/  FFMA.FTZ R45, R63, R62, R66 ;  /* 0x0000003e3f2d7223 */ /* 0x000fe20000010042 */
[----:B------:R-:W-:Y:S01]  /*cca0*/  F2FP.F16.E4M3.UNPACK_B R59, R52.H1 ;  /* 0x00000034ff3b723e */ /* 0x000fe200030006ff */
[----:B------:R-:W-:Y:S01]  /*ccb0*/  FFMA.FTZ R52, R60, R62, -R65 ;  /* 0x0000003e3c347223 */ /* 0x000fe20000010841 */
[----:B------:R-:W-:Y:S01]  /*ccc0*/  HADD2.F32 R60, -RZ, R61.H0_H0 ;  /* 0x2000003dff3c7230 */ /* 0x000fe20000004100 */
[----:B------:R-:W-:Y:S01]  /*ccd0*/  F2FP.SATFINITE.E4M3.F32.PACK_AB_MERGE_C R78, R78, R89, RZ ;  /* 0x000000594e4e723e */ /* 0x000fe200048070ff */
[----:B------:R-:W-:Y:S01]  /*cce0*/  HADD2.F32 R65, -RZ, R64.H0_H0 ;  /* 0x20000040ff417230 */ /* 0x000fe20000004100 */
[----:B------:R-:W-:Y:S01]  /*ccf0*/  F2FP.F16.E4M3.UNPACK_B R76, R41.H1 ;  /* 0x00000029ff4c723e */ /* 0x000fe200030006ff */
[----:B------:R-:W-:Y:S01]  /*cd00*/  HADD2.F32 R44, -RZ, R59.H0_H0 ;  /* 0x2000003bff2c7230 */ /* 0x000fe20000004100 */
[----:B------:R-:W-:Y:S01]  /*cd10*/  F2FP.SATFINITE.E4M3.F32.PACK_AB_MERGE_C R54, R54, R77, R78 ;  /* 0x0000004d3636723e */ /* 0x000fe2000480704e */
[----:B------:R-:W-:-:S02]  /*cd20*/  HADD2.F32 R63, -RZ, R42.H0_H0 ;  /* 0x2000002aff3f7230 */ /* 0x000fc40000004100 */
[-C--:B------:R-:W-:Y:S01]  /*cd30*/  FMUL.FTZ R67, R60, R65.reuse ;  /* 0x000000413c437220 */ /* 0x080fe20000410000 */
[----:B------:R-:W-:Y:S02]  /*cd40*/  HADD2.F32 R59, -RZ, R59.H1_H1 ;  /* 0x3000003bff3b7230 */ /* 0x000fe40000004100 */
[C---:B------:R-:W-:Y:S01]  /*cd50*/  FMUL.FTZ R65, R44.reuse, R65 ;  /* 0x000000412c417220 */ /* 0x040fe20000410000 */
[----:B------:R-:W-:Y:S02]  /*cd60*/  HADD2.F32 R62, -RZ, R64.H1_H1 ;  /* 0x30000040ff3e7230 */ /* 0x000fe40000004100 */
[----:B------:R-:W-:Y:S02]  /*cd70*/  HADD2.F32 R64, -RZ, R42.H1_H1 ;  /* 0x3000002aff407230 */ /* 0x000fe40000004100 */
[-C--:B------:R-:W-:Y:S01]  /*cd80*/  FFMA.FTZ R42, R44, R63.reuse, -R67 ;  /* 0x0000003f2c2a7223 */ /* 0x080fe20000010843 */
[----:B------:R-:W-:Y:S02]  /*cd90*/  HADD2.F32 R61, -RZ, R61.H1_H1 ;  /* 0x3000003dff3d7230 */ /* 0x000fe40000004100 */
[----:B------:R-:W-:Y:S01]  /*cda0*/  FFMA.FTZ R44, R60, R63, R65 ;  /* 0x0000003f3c2c7223 */ /* 0x000fe20000010041 */
[----:B------:R-:W-:Y:S01]  /*cdb0*/  FMUL.FTZ R60, R59, R62 ;  /* 0x0000003e3b3c7220 */ /* 0x000fe20000410000 */
[----:B------:R-:W-:Y:S01]  /*cdc0*/  F2FP.F16.E4M3.UNPACK_B R67, R41 ;  /* 0x00000029ff43723e */ /* 0x000fe200020006ff */
[----:B------:R-:W-:-:S02]  /*cdd0*/  HADD2.F32 R77, -RZ, R76.H0_H0 ;  /* 0x2000004cff4d7230 */ /* 0x000fc40000004100 */
[C---:B------:R-:W-:Y:S01]  /*cde0*/  FMUL.FTZ R66, R61.reuse, R62 ;  /* 0x0000003e3d427220 */ /* 0x040fe20000410000 */
[-C--:B------:R-:W-:Y:S01]  /*cdf0*/  FFMA.FTZ R89, R61, R64.reuse, R60 ;  /* 0x000000403d597223 */ /* 0x080fe2000001003c */
[----:B------:R-:W-:Y:S01]  /*ce00*/  F2FP.F16.E4M3.UNPACK_B R61, R47.H1 ;  /* 0x0000002fff3d723e */ /* 0x000fe200030006ff */
[----:B------:R-:W-:Y:S02]  /*ce10*/  HADD2.F32 R76, -RZ, R76.H1_H1 ;  /* 0x3000004cff4c7230 */ /* 0x000fe40000004100 */
[----:B------:R-:W-:Y:S01]  /*ce20*/  FFMA.FTZ R79, R59, R64, -R66 ;  /* 0x000000403b4f7223 */ /* 0x000fe20000010842 */
[-C--:B------:R-:W-:Y:S01]  /*ce30*/  F2FP.F16.E4M3.UNPACK_B R59, R43.reuse ;  /* 0x0000002bff3b723e */ /* 0x080fe200020006ff */
[--C-:B------:R-:W-:Y:S01]  /*ce40*/  HADD2.F32 R78, -RZ, R67.reuse.H0_H0 ;  /* 0x20000043ff4e7230 */ /* 0x100fe20000004100 */
[----:B------:R-:W-:Y:S01]  /*ce50*/  F2FP.F16.E4M3.UNPACK_B R43, R43.H1 ;  /* 0x0000002bff2b723e */ /* 0x000fe200030006ff */
[----:B------:R-:W-:Y:S01]  /*ce60*/  HADD2.F32 R67, -RZ, R67.H1_H1 ;  /* 0x30000043ff437230 */ /* 0x000fe20000004100 */
[----:B------:R-:W-:-:S02]  /*ce70*/  F2FP.F16.E4M3.UNPACK_B R41, R40 ;  /* 0x00000028ff29723e */ /* 0x000fc400020006ff */
[----:B------:R-:W-:Y:S01]  /*ce80*/  F2FP.F16.E4M3.UNPACK_B R64, R40.H1 ;  /* 0x00000028ff40723e */ /* 0x000fe200030006ff */
[----:B------:R-:W-:Y:S01]  /*ce90*/  HADD2.F32 R40, -RZ, R61.H0_H0 ;  /* 0x2000003dff287230 */ /* 0x000fe20000004100 */
[----:B------:R-:W-:Y:S01]  /*cea0*/  F2FP.F16.E4M3.UNPACK_B R62, R47 ;  /* 0x0000002fff3e723e */ /* 0x000fe200020006ff */
[----:B------:R-:W-:Y:S01]  /*ceb0*/  HADD2.F32 R60, -RZ, R43.H0_H0 ;  /* 0x2000002bff3c7230 */ /* 0x000fe20000004100 */
[----:B------:R-:W-:Y:S01]  /*cec0*/  F2FP.SATFINITE.E4M3.F32.PACK_AB_MERGE_C R42, R79, R42, RZ ;  /* 0x0000002a4f2a723e */ /* 0x000fe200048070ff */
[----:B------:R-:W-:Y:S02]  /*ced0*/  HADD2.F32 R65, -RZ, R64.H0_H0 ;  /* 0x20000040ff417230 */ /* 0x000fe40000004100 */
[-C--:B------:R-:W-:Y:S01]  /*cee0*/  FMUL.FTZ R91, R40, R77.reuse ;  /* 0x0000004d285b7220 */ /* 0x080fe20000410000 */
[----:B------:R-:W-:Y:S02]  /*cef0*/  HADD2.F32 R61, -RZ, R61.H1_H1 ;  /* 0x3000003dff3d7230 */ /* 0x000fe40000004100 */
[----:B------:R-:W-:Y:S01]  /*cf00*/  FMUL.FTZ R77, R60, R77 ;  /* 0x0000004d3c4d7220 */ /* 0x000fe20000410000 */
[----:B------:R-:W-:-:S02]  /*cf10*/  HADD2.F32 R43, -RZ, R43.H1_H1 ;  /* 0x3000002bff2b7230 */ /* 0x000fc40000004100 */
[-C--:B------:R-:W-:Y:S01]  /*cf20*/  FFMA.FTZ R91, R60, R65.reuse, -R91 ;  /* 0x000000413c5b7223 */ /* 0x080fe2000001085b */
[--C-:B------:R-:W-:Y:S02]  /*cf30*/  HADD2.F32 R63, -RZ, R62.reuse.H0_H0 ;  /* 0x2000003eff3f7230 */ /* 0x100fe40000004100 */
[-C--:B------:R-:W-:Y:S01]  /*cf40*/  FMUL.FTZ R60, R61, R76.reuse ;  /* 0x0000004c3d3c7220 */ /* 0x080fe20000410000 */
[--C-:B------:R-:W-:Y:S02]  /*cf50*/  HADD2.F32 R47, -RZ, R59.reuse.H0_H0 ;  /* 0x2000003bff2f7230 */ /* 0x100fe40000004100 */
[----:B------:R-:W-:Y:S01]  /*cf60*/  FMUL.FTZ R76, R43, R76 ;  /* 0x0000004c2b4c7220 */ /* 0x000fe20000410000 */
[----:B------:R-:W-:Y:S02]  /*cf70*/  HADD2.F32 R62, -RZ, R62.H1_H1 ;  /* 0x3000003eff3e7230 */ /* 0x000fe40000004100 */
[----:B------:R-:W-:Y:S01]  /*cf80*/  FFMA.FTZ R77, R40, R65, R77 ;  /* 0x00000041284d7223 */ /* 0x000fe2000001004d */
[----:B------:R-:W-:-:S02]  /*cf90*/  HADD2.F32 R59, -RZ, R59.H1_H1 ;  /* 0x3000003bff3b7230 */ /* 0x000fc40000004100 */
[-C--:B------:R-:W-:Y:S01]  /*cfa0*/  FMUL.FTZ R88, R63, R78.reuse ;  /* 0x0000004e3f587220 */ /* 0x080fe20000410000 */
[----:B------:R-:W-:Y:S02]  /*cfb0*/  HADD2.F32 R64, -RZ, R64.H1_H1 ;  /* 0x30000040ff407230 */ /* 0x000fe40000004100 */
[CC--:B------:R-:W-:Y:S01]  /*cfc0*/  FMUL.FTZ R40, R62.reuse, R67.reuse ;  /* 0x000000433e287220 */ /* 0x0c0fe20000410000 */
[--C-:B------:R-:W-:Y:S02]  /*cfd0*/  HADD2.F32 R66, -RZ, R41.reuse.H0_H0 ;  /* 0x20000029ff427230 */ /* 0x100fe40000004100 */
[----:B------:R-:W-:Y:S01]  /*cfe0*/  FMUL.FTZ R78, R47, R78 ;  /* 0x0000004e2f4e7220 */ /* 0x000fe20000410000 */
[----:B------:R-:W-:Y:S02]  /*cff0*/  HADD2.F32 R41, -RZ, R41.H1_H1 ;  /* 0x30000029ff297230 */ /* 0x000fe40000004100 */
[----:B------:R-:W-:Y:S01]  /*d000*/  FMUL.FTZ R67, R59, R67 ;  /* 0x000000433b437220 */ /* 0x000fe20000410000 */
[-C--:B------:R-:W-:Y:S01]  /*d010*/  FFMA.FTZ R60, R43, R64.reuse, -R60 ;  /* 0x000000402b3c7223 */ /* 0x080fe2000001083c */
[----:B------:R-:W-:Y:S01]  /*d020*/  FFMA.FTZ R76, R61, R64, R76 ;  /* 0x000000403d4c7223 */ /* 0x000fe2000001004c */
[-C--:B------:R-:W-:Y:S01]  /*d030*/  FFMA.FTZ R88, R47, R66.reuse, -R88 ;  /* 0x000000422f587223 */ /* 0x080fe20000010858 */
[----:B------:R-:W-:Y:S01]  /*d040*/  FFMA.FTZ R78, R63, R66, R78 ;  /* 0x000000423f4e7223 */ /* 0x000fe2000001004e */
[-C--:B------:R-:W-:Y:S01]  /*d050*/  FFMA.FTZ R59, R59, R41.reuse, -R40 ;  /* 0x000000293b3b7223 */ /* 0x080fe20000010828 */
[----:B------:R-:W-:Y:S01]  /*d060*/  FFMA.FTZ R67, R62, R41, R67 ;  /* 0x000000293e437223 */ /* 0x000fe20000010043 */
[----:B------:R-:W-:Y:S01]  /*d070*/  F2FP.SATFINITE.E4M3.F32.PACK_AB_MERGE_C R44, R89, R44, RZ ;  /* 0x0000002c592c723e */ /* 0x000fe200048070ff */
[----:B------:R-:W-:Y:S01]  /*d080*/  IMAD.MOV.U32 R40, RZ, RZ, R56 ;  /* 0x000000ffff287224 */ /* 0x000fe200078e0038 */
[----:B------:R-:W-:-:S02]  /*d090*/  F2FP.SATFINITE.E4M3.F32.PACK_AB_MERGE_C R60, R60, R91, RZ ;  /* 0x0000005b3c3c723e */ /* 0x000fc400048070ff */
[----:B------:R-:W-:Y:S02]  /*d0a0*/  F2FP.SATFINITE.E4M3.F32.PACK_AB_MERGE_C R76, R76, R77, RZ ;  /* 0x0000004d4c4c723e */ /* 0x000fe400048070ff */
[----:B------:R-:W-:Y:S02]  /*d0b0*/  F2FP.SATFINITE.E4M3.F32.PACK_AB_MERGE_C R41, R52, R57, R42 ;  /* 0x000000393429723e */ /* 0x000fe4000480702a */
[----:B------:R-:W-:Y:S01]  /*d0c0*/  F2FP.SATFINITE.E4M3.F32.PACK_AB_MERGE_C R45, R45, R58, R44 ;  /* 0x0000003a2d2d723e */ /* 0x000fe2000480702c */
[----:B------:R-:W-:Y:S01]  /*d0d0*/  IMAD.MOV.U32 R44, RZ, RZ, R55 ;  /* 0x000000ffff2c7224 */ /* 0x000fe200078e0037 */
[----:B------:R-:W-:Y:S02]  /*d0e0*/  F2FP.SATFINITE.E4M3.F32.PACK_AB_MERGE_C R43, R59, R88, R60 ;  /* 0x000000583b2b723e */ /* 0x000fe4000480703c */
[----:B------:R-:W-:Y:S02]  /*d0f0*/  F2FP.SATFINITE.E4M3.F32.PACK_AB_MERGE_C R47, R67, R78, R76 ;  /* 0x0000004e432f723e */ /* 0x000fe4000480704c */
[----:B------:R-:W-:-:S07]  /*d100*/  MOV R42, R54 ;  /* 0x00000036002a7202 */ /* 0x000fce0000000f00 */
.L_x_558:
[----:B------:R-:W-:Y:S05]  /*d110*/  BSYNC B2 ;  /* 0x0000000000027941 */ /* 0x000fea0003800000 */
.L_x_557:
[----:B0-----:R0:W-:Y:S04]  /*d120*/  STG.E.128 desc[UR54][R48.64], R40 ;  /* 0x0000002830007986 */ /* 0x0011e8000c101d36 */
[----:B-1----:R0:W-:Y:S02]  /*d130*/  @!P2 STG.E.128 desc[UR54][R50.64], R44 ;  /* 0x0000002c3200a986 */ /* 0x0021e4000c101d36 */
.L_x_556:
[----:B------:R-:W-:Y:S05]  /*d140*/  BSYNC B1 ;  /* 0x0000000000017941 */ /* 0x000fea0003800000 */
.L_x_555:
        /* <DEDUP_REMOVED lines=8> */
[----:B------:R-:W-:-:S04]  /*d1d0*/  LEA.HI R41, R41, R40, RZ, 0x5 ;  /* 0x0000002829297211 */ /* 0x000fc800078f28ff */
[----:B------:R-:W-:-:S05]  /*d1e0*/  LEA.HI.SX32 R41, R41, R26, 0x1b ;  /* 0x0000001a29297211 */ /* 0x000fca00078fdaff */
[----:B------:R-:W-:-:S05]  /*d1f0*/  IMAD.SHL.U32 R43, R41, 0x10, RZ ;  /* 0x00000010292b7824 */ /* 0x000fca00078e00ff */
        /* <DEDUP_REMOVED lines=28> */
[----:B------:R-:W-:Y:S01]  /*d3c0*/  IMAD.MOV.U32 R52, RZ, RZ, R41 ;  /* 0x000000ffff347224 */ /* 0x000fe200078e0029 */
[----:B------:R-:W-:Y:S01]  /*d3d0*/  SHF.L.U32 R40, R54, 0x8, RZ ;  /* 0x0000000836287819 */ /* 0x000fe200000006ff */
[----:B------:R-:W-:Y:S01]  /*d3e0*/  IMAD.MOV.U32 R54, RZ, RZ, R42 ;  /* 0x000000ffff367224 */ /* 0x000fe200078e002a */
[----:B------:R-:W-:Y:S02]  /*d3f0*/  SHF.R.U32.HI R58, RZ, 0x8, R71 ;  /* 0x00000008ff3a7819 */ /* 0x000fe40000011647 */
[----:B------:R-:W-:Y:S01]  /*d400*/  LOP3.LUT R55, R55, 0xff00, R40, 0xf8, !PT ;  /* 0x0000ff0037377812 */ /* 0x000fe200078ef828 */
[----:B------:R-:W-:Y:S01]  /*d410*/  IMAD.SHL.U32 R40, R65, 0x100, RZ ;  /* 0x0000010041287824 */ /* 0x000fe200078e00ff */
[----:B------:R-:W-:Y:S01]  /*d420*/  SHF.R.U32.HI R66, RZ, 0x10, R83 ;  /* 0x00000010ff427819 */ /* 0x000fe20000011653 */
[----:B------:R-:W-:Y:S01]  /*d430*/  IMAD.SHL.U32 R44, R58, 0x100, RZ ;  /* 0x000001003a2c7824 */ /* 0x000fe200078e00ff */
[----:B------:R-:W-:-:S02]  /*d440*/  LOP3.LUT R61, R83, 0xff0000ff, RZ, 0xc0, !PT ;  /* 0xff0000ff533d7812 */ /* 0x000fc400078ec0ff */
[----:B------:R-:W-:Y:S02]  /*d450*/  SHF.R.U32.HI R67, RZ, 0x10, R81 ;  /* 0x00000010ff437819 */ /* 0x000fe40000011651 */
[----:B------:R-:W-:Y:S02]  /*d460*/  SHF.R.U32.HI R60, RZ, 0x8, R69 ;  /* 0x00000008ff3c7819 */ /* 0x000fe40000011645 */
[----:B------:R-:W-:Y:S02]  /*d470*/  LOP3.LUT R63, R71, 0xff0000ff, RZ, 0xc0, !PT ;  /* 0xff0000ff473f7812 */ /* 0x000fe400078ec0ff */
[----:B------:R-:W-:Y:S01]  /*d480*/  LOP3.LUT R61, R61, 0xff00, R40, 0xf8, !PT ;  /* 0x0000ff003d3d7812 */ /* 0x000fe200078ef828 */
[----:B------:R-:W-:Y:S01]  /*d490*/  IMAD.U32 R40, R66, 0x10000, RZ ;  /* 0x0001000042287824 */ /* 0x000fe200078e00ff */
[----:B------:R-:W-:Y:S01]  /*d4a0*/  SHF.L.U32 R42, R67, 0x10, RZ ;  /* 0x00000010432a7819 */ /* 0x000fe200000006ff */
[----:B------:R-:W-:Y:S01]  /*d4b0*/  IMAD.SHL.U32 R41, R60, 0x100, RZ ;  /* 0x000001003c297824 */ /* 0x000fe200078e00ff */
[----:B------:R-:W-:-:S02]  /*d4c0*/  LOP3.LUT R67, R63, 0xff00, R44, 0xf8, !PT ;  /* 0x0000ff003f437812 */ /* 0x000fc400078ef82c */
[----:B------:R-:W-:Y:S02]  /*d4d0*/  LOP3.LUT R56, R69, 0xff0000ff, RZ, 0xc0, !PT ;  /* 0xff0000ff45387812 */ /* 0x000fe400078ec0ff */
[----:B------:R-:W-:Y:S02]  /*d4e0*/  F2FP.F16.E4M3.UNPACK_B R63, R151.H1 ;  /* 0x00000097ff3f723e */ /* 0x000fe400030006ff */
[----:B------:R-:W-:Y:S02]  /*d4f0*/  F2FP.F16.E4M3.UNPACK_B R60, R59.H1 ;  /* 0x0000003bff3c723e */ /* 0x000fe400030006ff */
[----:B------:R-:W-:Y:S02]  /*d500*/  F2FP.F16.E4M3.UNPACK_B R58, R57.H1 ;  /* 0x00000039ff3a723e */ /* 0x000fe400030006ff */
[----:B------:R-:W-:Y:S02]  /*d510*/  SHF.R.U32.HI R62, RZ, 0x10, R69 ;  /* 0x00000010ff3e7819 */ /* 0x000fe40000011645 */
[----:B------:R-:W-:-:S02]  /*d520*/  LOP3.LUT R40, R61, 0xff0000, R40, 0xf8, !PT ;  /* 0x00ff00003d287812 */ /* 0x000fc400078ef828 */
[----:B------:R-:W-:Y:S01]  /*d530*/  LOP3.LUT R65, R56, 0xff00, R41, 0xf8, !PT ;  /* 0x0000ff0038417812 */ /* 0x000fe200078ef829 */
[----:B------:R-:W-:Y:S01]  /*d540*/  HADD2.F32 R41, -RZ, R63.H0_H0 ;  /* 0x2000003fff297230 */ /* 0x000fe20000004100 */
[----:B------:R-:W-:Y:S01]  /*d550*/  LOP3.LUT R42, R55, 0xff0000, R42, 0xf8, !PT ;  /* 0x00ff0000372a7812 */ /* 0x000fe200078ef82a */
[----:B------:R-:W-:Y:S01]  /*d560*/  HADD2.F32 R56, -RZ, R60.H0_H0 ;  /* 0x2000003cff387230 */ /* 0x000fe20000004100 */
[----:B------:R-:W-:Y:S01]  /*d570*/  F2FP.F16.E4M3.UNPACK_B R61, R153.H1 ;  /* 0x00000099ff3d723e */ /* 0x000fe200030006ff */
[----:B------:R-:W-:Y:S01]  /*d580*/  HADD2.F32 R55, -RZ, R58.H0_H0 ;  /* 0x2000003aff377230 */ /* 0x000fe20000004100 */
[----:B------:R-:W-:Y:S01]  /*d590*/  SHF.R.U32.HI R64, RZ, 0x10, R71 ;  /* 0x00000010ff407819 */ /* 0x000fe20000011647 */
[----:B------:R-:W-:Y:S02]  /*d5a0*/  IMAD.U32 R44, R62, 0x10000, RZ ;  /* 0x000100003e2c7824 */ /* 0x000fe400078e00ff */
[----:B------:R-:W-:Y:S01]  /*d5b0*/  FMUL.FTZ R66, R56, R41 ;  /* 0x0000002938427220 */ /* 0x000fe20000410000 */
[----:B------:R-:W-:-:S02]  /*d5c0*/  HADD2.F32 R62, -RZ, R61.H0_H0 ;  /* 0x2000003dff3e7230 */ /* 0x000fc40000004100 */
[C---:B------:R-:W-:Y:S01]  /*d5d0*/  FMUL.FTZ R69, R55.reuse, R41 ;  /* 0x0000002937457220 */ /* 0x040fe20000410000 */
[----:B------:R-:W-:Y:S01]  /*d5e0*/  IMAD.U32 R64, R64, 0x10000, RZ ;  /* 0x0001000040407824 */ /* 0x000fe200078e00ff */
[----:B------:R-:W-:Y:S01]  /*d5f0*/  F2FP.F16.E4M3.UNPACK_B R151, R151 ;  /* 0x00000097ff97723e */ /* 0x000fe200020006ff */
[----:B------:R-:W-:Y:S02]  /*d600*/  HADD2.F32 R58, -RZ, R58.H1_H1 ;  /* 0x3000003aff3a7230 */ /* 0x000fe40000004100 */
[-C--:B------:R-:W-:Y:S01]  /*d610*/  FFMA.FTZ R55, R55, R62.reuse, -R66 ;  /* 0x0000003e37377223 */ /* 0x080fe20000010842 */
[----:B------:R-:W-:Y:S01]  /*d620*/  FFMA.FTZ R56, R56, R62, R69 ;  /* 0x0000003e38387223 */ /* 0x000fe20000010045 */
[----:B------:R-:W-:Y:S01]  /*d630*/  HADD2.F32 R62, -RZ, R63.H1_H1 ;  /* 0x3000003fff3e7230 */ /* 0x000fe20000004100 */
[----:B------:R-:W-:Y:S01]  /*d640*/  LOP3.LUT R41, R67, 0xff0000, R64, 0xf8, !PT ;  /* 0x00ff000043297812 */ /* 0x000fe200078ef840 */
[----:B------:R-:W-:Y:S01]  /*d650*/  HADD2.F32 R63, -RZ, R60.H1_H1 ;  /* 0x3000003cff3f7230 */ /* 0x000fe20000004100 */
[----:B------:R-:W-:Y:S01]  /*d660*/  F2FP.F16.E4M3.UNPACK_B R60, R59 ;  /* 0x0000003bff3c723e */ /* 0x000fe200020006ff */
[----:B------:R-:W-:Y:S01]  /*d670*/  HADD2.F32 R64, -RZ, R61.H1_H1 ;  /* 0x3000003dff407230 */ /* 0x000fe20000004100 */
[----:B------:R-:W-:Y:S01]  /*d680*/  F2FP.F16.E4M3.UNPACK_B R61, R57 ;  /* 0x00000039ff3d723e */ /* 0x000fe200020006ff */
[-C--:B------:R-:W-:Y:S01]  /*d690*/  FMUL.FTZ R66, R58, R62.reuse ;  /* 0x0000003e3a427220 */ /* 0x080fe20000410000 */
[----:B------:R-:W-:Y:S01]  /*d6a0*/  LOP3.LUT R44, R65, 0xff0000, R44, 0xf8, !PT ;  /* 0x00ff0000412c7812 */ /* 0x000fe200078ef82c */
[----:B------:R-:W-:Y:S01]  /*d6b0*/  FMUL.FTZ R57, R63, R62 ;  /* 0x0000003e3f397220 */ /* 0x000fe20000410000 */
[----:B------:R-:W-:Y:S01]  /*d6c0*/  F2FP.F16.E4M3.UNPACK_B R153, R153 ;  /* 0x00000099ff99723e */ /* 0x000fe200020006ff */
[----:B------:R-:W-:Y:S01]  /*d6d0*/  HADD2.F32 R65, -RZ, R151.H0_H0 ;  /* 0x20000097ff417230 */ /* 0x000fe20000004100 */
[----:B------:R-:W-:Y:S01]  /*d6e0*/  F2FP.F16.E4M3.UNPACK_B R67, R152.H1 ;  /* 0x00000098ff43723e */ /* 0x000fe200030006ff */
[----:B------:R-:W-:-:S02]  /*d6f0*/  HADD2.F32 R62, -RZ, R60.H0_H0 ;  /* 0x2000003cff3e7230 */ /* 0x000fc40000004100 */
[-C--:B------:R-:W-:Y:S01]  /*d700*/  FFMA.FTZ R58, R58, R64.reuse, -R57 ;  /* 0x000000403a3a7223 */ /* 0x080fe20000010839 */
[----:B------:R-:W-:Y:S02]  /*d710*/  HADD2.F32 R59, -RZ, R61.H0_H0 ;  /* 0x2000003dff3b7230 */ /* 0x000fe40000004100 */
[----:B------:R-:W-:Y:S01]  /*d720*/  FFMA.FTZ R57, R63, R64, R66 ;  /* 0x000000403f397223 */ /* 0x000fe20000010042 */
[----:B------:R-:W-:Y:S02]  /*d730*/  HADD2.F32 R64, -RZ, R153.H0_H0 ;  /* 0x20000099ff407230 */ /* 0x000fe40000004100 */
[-C--:B------:R-:W-:Y:S01]  /*d740*/  FMUL.FTZ R68, R62, R65.reuse ;  /* 0x000000413e447220 */ /* 0x080fe20000410000 */
[----:B------:R-:W-:Y:S02]  /*d750*/  HADD2.F32 R66, -RZ, R151.H1_H1 ;  /* 0x30000097ff427230 */ /* 0x000fe40000004100 */
[----:B------:R-:W-:Y:S01]  /*d760*/  FMUL.FTZ R65, R59, R65 ;  /* 0x000000413b417220 */ /* 0x000fe20000410000 */
[----:B------:R-:W-:-:S02]  /*d770*/  HADD2.F32 R63, -RZ, R60.H1_H1 ;  /* 0x3000003cff3f7230 */ /* 0x000fc40000004100 */
[-C--:B------:R-:W-:Y:S01]  /*d780*/  FFMA.FTZ R59, R59, R64.reuse, -R68 ;  /* 0x000000403b3b7223 */ /* 0x080fe20000010844 */
[----:B------:R-:W-:Y:S02]  /*d790*/  HADD2.F32 R61, -RZ, R61.H1_H1 ;  /* 0x3000003dff3d7230 */ /* 0x000fe40000004100 */
[----:B------:R-:W-:Y:S01]  /*d7a0*/  FFMA.FTZ R60, R62, R64, R65 ;  /* 0x000000403e3c7223 */ /* 0x000fe20000010041 */
[----:B------:R-:W-:Y:S02]  /*d7b0*/  HADD2.F32 R62, -RZ, R153.H1_H1 ;  /* 0x30000099ff3e7230 */ /* 0x000fe40000004100 */
[----:B------:R-:W-:Y:S01]  /*d7c0*/  FMUL.FTZ R68, R63, R66 ;  /* 0x000000423f447220 */ /* 0x000fe20000410000 */
[----:B------:R-:W-:Y:S01]  /*d7d0*/  F2FP.F16.E4M3.UNPACK_B R64, R46.H1 ;  /* 0x0000002eff40723e */ /* 0x000fe200030006ff */
[C---:B------:R-:W-:Y:S01]  /*d7e0*/  FMUL.FTZ R76, R61.reuse, R66 ;  /* 0x000000423d4c7220 */ /* 0x040fe20000410000 */
[----:B------:R-:W-:Y:S01]  /*d7f0*/  F2FP.F16.E4M3.UNPACK_B R66, R154.H1 ;  /* 0x0000009aff42723e */ /* 0x000fe200030006ff */
[----:B------:R-:W-:Y:S01]  /*d800*/  FFMA.FTZ R70, R61, R62, -R68 ;  /* 0x0000003e3d467223 */ /* 0x000fe20000010844 */
[----:B------:R-:W-:Y:S01]  /*d810*/  F2FP.F16.E4M3.UNPACK_B R61, R54.H1 ;  /* 0x00000036ff3d723e */ /* 0x000fe200030006ff */
[----:B------:R-:W-:-:S02]  /*d820*/  HADD2.F32 R68, -RZ, R67.H0_H0 ;  /* 0x20000043ff447230 */ /* 0x000fc40000004100 */
[----:B------:R-:W-:Y:S01]  /*d830*/  FFMA.FTZ R69, R63, R62, R76 ;  /* 0x0000003e3f457223 */ /* 0x000fe2000001004c */
[----:B------:R-:W-:Y:S01]  /*d840*/  HADD2.F32 R65, -RZ, R64.H0_H0 ;  /* 0x20000040ff417230 */ /* 0x000fe20000004100 */
[----:B------:R-:W-:Y:S01]  /*d850*/  F2FP.F16.E4M3.UNPACK_B R152, R152 ;  /* 0x00000098ff98723e */ /* 0x000fe200020006ff */
[----:B------:R-:W-:Y:S01]  /*d860*/  HADD2.F32 R62, -RZ, R61.H0_H0 ;  /* 0x2000003dff3e7230 */ /* 0x000fe20000004100 */
[----:B------:R-:W-:Y:S01]  /*d870*/  F2FP.F16.E4M3.UNPACK_B R54, R54 ;  /* 0x00000036ff36723e */ /* 0x000fe200020006ff */
        /* <DEDUP_REMOVED lines=9> */
[-C--:B------:R-:W-:Y:S01]  /*d910*/  FMUL.FTZ R62, R64, R67.reuse ;  /* 0x00000043403e7220 */ /* 0x080fe20000410000 */
[----:B------:R-:W-:Y:S01]  /*d920*/  F2FP.F16.E4M3.UNPACK_B R154, R154 ;  /* 0x0000009aff9a723e */ /* 0x000fe200020006ff */
[C---:B------:R-:W-:Y:S01]  /*d930*/  FMUL.FTZ R67, R61.reuse, R67 ;  /* 0x000000433d437220 */ /* 0x040fe20000410000 */
[--C-:B------:R-:W-:Y:S02]  /*d940*/  HADD2.F32 R65, -RZ, R152.reuse.H0_H0 ;  /* 0x20000098ff417230 */ /* 0x100fe40000004100 */
[----:B------:R-:W-:Y:S01]  /*d950*/  FFMA.FTZ R77, R61, R66, -R62 ;  /* 0x000000423d4d7223 */ /* 0x000fe2000001083e */
[----:B------:R-:W-:Y:S01]  /*d960*/  F2FP.F16.E4M3.UNPACK_B R61, R46 ;  /* 0x0000002eff3d723e */ /* 0x000fe200020006ff */
[----:B------:R-:W-:-:S02]  /*d970*/  HADD2.F32 R152, -RZ, R152.H1_H1 ;  /* 0x30000098ff987230 */ /* 0x000fc40000004100 */
[----:B------:R-:W-:Y:S01]  /*d980*/  FFMA.FTZ R79, R64, R66, R67 ;  /* 0x00000042404f7223 */ /* 0x000fe20000010043 */
[--C-:B------:R-:W-:Y:S01]  /*d990*/  HADD2.F32 R46, -RZ, R54.reuse.H0_H0 ;  /* 0x20000036ff2e7230 */ /* 0x100fe20000004100 */
[----:B------:R-:W-:Y:S01]  /*d9a0*/  F2FP.SATFINITE.E4M3.F32.PACK_AB_MERGE_C R55, R58, R55, RZ ;  /* 0x000000373a37723e */ /* 0x000fe200048070ff */
[--C-:B------:R-:W-:Y:S01]  /*d9b0*/  HADD2.F32 R62, -RZ, R61.reuse.H0_H0 ;  /* 0x2000003dff3e7230 */ /* 0x100fe20000004100 */
[----:B------:R-:W-:Y:S01]  /*d9c0*/  F2FP.SATFINITE.E4M3.F32.PACK_AB_MERGE_C R57, R57, R56, RZ ;  /* 0x000000383939723e */ /* 0x000fe200048070ff */
[----:B------:R-:W-:Y:S01]  /*d9d0*/  HADD2.F32 R61, -RZ, R61.H1_H1 ;  /* 0x3000003dff3d7230 */ /* 0x000fe20000004100 */
[----:B------:R-:W-:Y:S01]  /*d9e0*/  F2FP.F16.E4M3.UNPACK_B R58, R52 ;  /* 0x00000034ff3a723e */ /* 0x000fe200020006ff */
[----:B------:R-:W-:Y:S02]  /*d9f0*/  HADD2.F32 R54, -RZ, R54.H1_H1 ;  /* 0x30000036ff367230 */ /* 0x000fe40000004100 */
[----:B------:R-:W-:Y:S01]  /*da00*/  FMUL.FTZ R67, R62, R65 ;  /* 0x000000413e437220 */ /* 0x000fe20000410000 */
[----:B------:R-:W-:-:S02]  /*da10*/  HADD2.F32 R63, -RZ, R154.H0_H0 ;  /* 0x2000009aff3f7230 */ /* 0x000fc40000004100 */
[CC--:B------:R-:W-:Y:S01]  /*da20*/  FMUL.FTZ R71, R61.reuse, R152.reuse ;  /* 0x000000983d477220 */ /* 0x0c0fe20000410000 */
[----:B------:R-:W-:Y:S02]  /*da30*/  HADD2.F32 R154, -RZ, R154.H1_H1 ;  /* 0x3000009aff9a7230 */ /* 0x000fe40000004100 */
[----:B------:R-:W-:Y:S01]  /*da40*/  FMUL.FTZ R65, R46, R65 ;  /* 0x000000412e417220 */ /* 0x000fe20000410000 */
[----:B------:R-:W-:Y:S01]  /*da50*/  FMUL.FTZ R152, R54, R152 ;  /* 0x0000009836987220 */ /* 0x000fe20000410000 */
[----:B------:R-:W-:Y:S01]  /*da60*/  FFMA.FTZ R67, R46, R63, -R67 ;  /* 0x0000003f2e437223 */ /* 0x000fe20000010843 */
[----:B------:R-:W-:Y:S01]  /*da70*/  F2FP.SATFINITE.E4M3.F32.PACK_AB_MERGE_C R56, R70, R59, R55 ;  /* 0x0000003b4638723e */ /* 0x000fe20004807037 */
[-C--:B------:R-:W-:Y:S01]  /*da80*/  FFMA.FTZ R54, R54, R154.reuse, -R71 ;  /* 0x0000009a36367223 */ /* 0x080fe20000010847 */
[----:B------:R-:W-:Y:S01]  /*da90*/  FFMA.FTZ R46, R62, R63, R65 ;  /* 0x0000003f3e2e7223 */ /* 0x000fe20000010041 */
[----:B------:R-:W-:Y:S01]  /*daa0*/  FFMA.FTZ R71, R61, R154, R152 ;  /* 0x0000009a3d477223 */ /* 0x000fe20000010098 */
[----:B------:R-:W-:-:S02]  /*dab0*/  F2FP.F16.E4M3.UNPACK_B R61, R45 ;  /* 0x0000002dff3d723e */ /* 0x000fc400020006ff */
[----:B------:R-:W-:Y:S02]  /*dac0*/  F2FP.F16.E4M3.UNPACK_B R65, R44 ;  /* 0x0000002cff41723e */ /* 0x000fe400020006ff */
[----:B------:R-:W-:Y:S01]  /*dad0*/  F2FP.SATFINITE.E4M3.F32.PACK_AB_MERGE_C R55, R69, R60, R57 ;  /* 0x0000003c4537723e */ /* 0x000fe20004807039 */
[----:B------:R-:W-:Y:S01]  /*dae0*/  HADD2.F32 R59, -RZ, R61.H0_H0 ;  /* 0x2000003dff3b7230 */ /* 0x000fe20000004100 */
        /* <DEDUP_REMOVED lines=24> */
[----:B------:R-:W-:Y:S01]  /*dc70*/  F2FP.SATFINITE.E4M3.F32.PACK_AB_MERGE_C R76, R79, R76, RZ ;  /* 0x0000004c4f4c723e */ /* 0x000fe200048070ff */
[----:B------:R-:W-:Y:S01]  /*dc80*/  HADD2.F32 R44, -RZ, R59.H0_H0 ;  /* 0x2000003bff2c7230 */ /* 0x000fe20000004100 */
[----:B------:R-:W-:Y:S01]  /*dc90*/  F2FP.F16.E4M3.UNPACK_B R66, R41.H1 ;  /* 0x00000029ff42723e */ /* 0x000fe200030006ff */
[----:B------:R-:W-:Y:S02]  /*dca0*/  HADD2.F32 R61, -RZ, R61.H1_H1 ;  /* 0x3000003dff3d7230 */ /* 0x000fe40000004100 */
[----:B------:R-:W-:Y:S01]  /*dcb0*/  FMUL.FTZ R67, R60, R65 ;  /* 0x000000413c437220 */ /* 0x000fe20000410000 */
[----:B------:R-:W-:-:S02]  /*dcc0*/  HADD2.F32 R64, -RZ, R64.H1_H1 ;  /* 0x30000040ff407230 */ /* 0x000fc40000004100 */
[----:B------:R-:W-:Y:S01]  /*dcd0*/  FMUL.FTZ R65, R44, R65 ;  /* 0x000000412c417220 */ /* 0x000fe20000410000 */
[----:B------:R-:W-:Y:S01]  /*dce0*/  HADD2.F32 R59, -RZ, R59.H1_H1 ;  /* 0x3000003bff3b7230 */ /* 0x000fe20000004100 */
[----:B------:R-:W-:Y:S01]  /*dcf0*/  F2FP.SATFINITE.E4M3.F32.PACK_AB_MERGE_C R46, R71, R46, R76 ;  /* 0x0000002e472e723e */ /* 0x000fe2000480704c */
[--C-:B------:R-:W-:Y:S02]  /*dd00*/  HADD2.F32 R63, -RZ, R42.reuse.H0_H0 ;  /* 0x2000002aff3f7230 */ /* 0x100fe40000004100 */
[----:B------:R-:W-:Y:S02]  /*dd10*/  HADD2.F32 R62, -RZ, R42.H1_H1 ;  /* 0x3000002aff3e7230 */ /* 0x000fe40000004100 */
[-C--:B------:R-:W-:Y:S01]  /*dd20*/  FMUL.FTZ R42, R61, R64.reuse ;  /* 0x000000403d2a7220 */ /* 0x080fe20000410000 */
[C---:B------:R-:W-:Y:S01]  /*dd30*/  FMUL.FTZ R64, R59.reuse, R64 ;  /* 0x000000403b407220 */ /* 0x040fe20000410000 */
[----:B------:R-:W-:Y:S01]  /*dd40*/  FFMA.FTZ R70, R60, R63, R65 ;  /* 0x0000003f3c467223 */ /* 0x000fe20000010041 */
[----:B------:R-:W-:Y:S01]  /*dd50*/  F2FP.F16.E4M3.UNPACK_B R65, R41 ;  /* 0x00000029ff41723e */ /* 0x000fe200020006ff */
[-C--:B------:R-:W-:Y:S01]  /*dd60*/  FFMA.FTZ R76, R59, R62.reuse, -R42 ;  /* 0x0000003e3b4c7223 */ /* 0x080fe2000001082a */
[----:B------:R-:W-:Y:S01]  /*dd70*/  F2FP.F16.E4M3.UNPACK_B R42, R43 ;  /* 0x0000002bff2a723e */ /* 0x000fe200020006ff */
[----:B------:R-:W-:Y:S01]  /*dd80*/  FFMA.FTZ R69, R44, R63, -R67 ;  /* 0x0000003f2c457223 */ /* 0x000fe20000010843 */
[-C--:B------:R-:W-:Y:S01]  /*dd90*/  F2FP.F16.E4M3.UNPACK_B R59, R47.reuse ;  /* 0x0000002fff3b723e */ /* 0x080fe200020006ff */
[----:B------:R-:W-:Y:S01]  /*dda0*/  FFMA.FTZ R71, R61, R62, R64 ;  /* 0x0000003e3d477223 */ /* 0x000fe20000010040 */
[----:B------:R-:W-:Y:S01]  /*ddb0*/  F2FP.F16.E4M3.UNPACK_B R60, R47.H1 ;  /* 0x0000002fff3c723e */ /* 0x000fe200030006ff */
[----:B------:R-:W-:Y:S01]  /*ddc0*/  HADD2.F32 R44, -RZ, R42.H0_H0 ;  /* 0x2000002aff2c7230 */ /* 0x000fe20000004100 */
[----:B------:R-:W-:Y:S01]  /*ddd0*/  F2FP.F16.E4M3.UNPACK_B R43, R43.H1 ;  /* 0x0000002bff2b723e */ /* 0x000fe200030006ff */
[----:B------:R-:W-:Y:S01]  /*dde0*/  HADD2.F32 R61, -RZ, R59.H0_H0 ;  /* 0x2000003bff3d7230 */ /* 0x000fe20000004100 */
[-C--:B------:R-:W-:Y:S01]  /*ddf0*/  F2FP.F16.E4M3.UNPACK_B R41, R40.reuse ;  /* 0x00000028ff29723e */ /* 0x080fe200020006ff */
[----:B------:R-:W-:Y:S01]  /*de00*/  HADD2.F32 R67, -RZ, R65.H0_H0 ;  /* 0x20000041ff437230 */ /* 0x000fe20000004100 */
[----:B------:R-:W-:Y:S01]  /*de10*/  F2FP.F16.E4M3.UNPACK_B R62, R40.H1 ;  /* 0x00000028ff3e723e */ /* 0x000fe200030006ff */
[----:B------:R-:W-:Y:S01]  /*de20*/  HADD2.F32 R40, -RZ, R60.H0_H0 ;  /* 0x2000003cff287230 */ /* 0x000fe20000004100 */
[----:B------:R-:W-:Y:S01]  /*de30*/  F2FP.SATFINITE.E4M3.F32.PACK_AB_MERGE_C R69, R76, R69, RZ ;  /* 0x000000454c45723e */ /* 0x000fe200048070ff */
[----:B------:R-:W-:-:S02]  /*de40*/  HADD2.F32 R68, -RZ, R66.H0_H0 ;  /* 0x20000042ff447230 */ /* 0x000fc40000004100 */
[-C--:B------:R-:W-:Y:S01]  /*de50*/  FMUL.FTZ R77, R61, R67.reuse ;  /* 0x000000433d4d7220 */ /* 0x080fe20000410000 */
[----:B------:R-:W-:Y:S02]  /*de60*/  HADD2.F32 R47, -RZ, R43.H0_H0 ;  /* 0x2000002bff2f7230 */ /* 0x000fe40000004100 */
[----:B------:R-:W-:Y:S01]  /*de70*/  FMUL.FTZ R78, R44, R67 ;  /* 0x000000432c4e7220 */ /* 0x000fe20000410000 */
        /* <DEDUP_REMOVED lines=18> */
[----:B------:R-:W-:Y:S02]  /*dfa0*/  HADD2.F32 R41, -RZ, R41.H1_H1 ;  /* 0x30000029ff297230 */ /* 0x000fe40000004100 */
[----:B------:R-:W-:Y:S01]  /*dfb0*/  FMUL.FTZ R40, R42, R65 ;  /* 0x000000412a287220 */ /* 0x000fe20000410000 */
[----:B------:R-:W-:Y:S01]  /*dfc0*/  F2FP.SATFINITE.E4M3.F32.PACK_AB_MERGE_C R70, R71, R70, RZ ;  /* 0x000000464746723e */ /* 0x000fe200048070ff */
[-C--:B------:R-:W-:Y:S01]  /*dfd0*/  FFMA.FTZ R43, R43, R62.reuse, -R44 ;  /* 0x0000003e2b2b7223 */ /* 0x080fe2000001082c */
[----:B------:R-:W-:Y:S01]  /*dfe0*/  FFMA.FTZ R60, R60, R62, R61 ;  /* 0x0000003e3c3c7223 */ /* 0x000fe2000001003d */
[-C--:B------:R-:W-:Y:S01]  /*dff0*/  FFMA.FTZ R42, R42, R41.reuse, -R47 ;  /* 0x000000292a2a7223 */ /* 0x080fe2000001082f */
[----:B------:R-:W-:Y:S01]  /*e000*/  FFMA.FTZ R41, R59, R41, R40 ;  /* 0x000000293b297223 */ /* 0x000fe20000010028 */
[----:B------:R-:W-:Y:S01]  /*e010*/  F2FP.SATFINITE.E4M3.F32.PACK_AB_MERGE_C R57, R52, R57, R69 ;  /* 0x000000393439723e */ /* 0x000fe20004807045 */
[----:B------:R-:W-:Y:S01]  /*e020*/  IMAD.MOV.U32 R40, RZ, RZ, R56 ;  /* 0x000000ffff287224 */ /* 0x000fe200078e0038 */
[----:B------:R-:W-:Y:S01]  /*e030*/  F2FP.SATFINITE.E4M3.F32.PACK_AB_MERGE_C R43, R43, R80, RZ ;  /* 0x000000502b2b723e */ /* 0x000fe200048070ff */
[----:B------:R-:W-:Y:S01]  /*e040*/  IMAD.MOV.U32 R44, RZ, RZ, R55 ;  /* 0x000000ffff2c7224 */ /* 0x000fe200078e0037 */
[----:B------:R-:W-:-:S02]  /*e050*/  F2FP.SATFINITE.E4M3.F32.PACK_AB_MERGE_C R60, R60, R67, RZ ;  /* 0x000000433c3c723e */ /* 0x000fc400048070ff */
[----:B------:R-:W-:Y:S01]  /*e060*/  F2FP.SATFINITE.E4M3.F32.PACK_AB_MERGE_C R43, R42, R77, R43 ;  /* 0x0000004d2a2b723e */ /* 0x000fe2000480702b */
[----:B------:R-:W-:Y:S01]  /*e070*/  IMAD.MOV.U32 R42, RZ, RZ, R54 ;  /* 0x000000ffff2a7224 */ /* 0x000fe200078e0036 */
[----:B------:R-:W-:Y:S02]  /*e080*/  F2FP.SATFINITE.E4M3.F32.PACK_AB_MERGE_C R47, R41, R78, R60 ;  /* 0x0000004e292f723e */ /* 0x000fe4000480703c */
[----:B------:R-:W-:Y:S02]  /*e090*/  F2FP.SATFINITE.E4M3.F32.PACK_AB_MERGE_C R45, R45, R58, R70 ;  /* 0x0000003a2d2d723e */ /* 0x000fe40004807046 */
[----:B------:R-:W-:-:S07]  /*e0a0*/  MOV R41, R57 ;  /* 0x0000003900297202 */ /* 0x000fce0000000f00 */
.L_x_562:
[----:B------:R-:W-:Y:S05]  /*e0b0*/  BSYNC B2 ;  /* 0x0000000000027941 */ /* 0x000fea0003800000 */
.L_x_561:
[----:B0-----:R3:W-:Y:S04]  /*e0c0*/  STG.E.128 desc[UR54][R48.64], R40 ;  /* 0x0000002830007986 */ /* 0x0017e8000c101d36 */
[----:B-1----:R3:W-:Y:S02]  /*e0d0*/  @!P2 STG.E.128 desc[UR54][R50.64], R44 ;  /* 0x0000002c3200a986 */ /* 0x0027e4000c101d36 */
.L_x_560:
[----:B------:R-:W-:Y:S05]  /*e0e0*/  BSYNC B1 ;  /* 0x0000000000017941 */ /* 0x000fea0003800000 */
.L_x_559:
[----:B------:R-:W-:-:S13]  /*e0f0*/  ISETP.NE.AND P2, PT, R36, RZ, PT ;  /* 0x000000ff2400720c */ /* 0x000fda0003f45270 */
[----:B------:R-:W-:Y:S05]  /*e100*/  @!P2 BRA `(.L_x_513) ;  /* 0x0000001000c0a947 */ /* 0x000fea0003800000 */
[----:B0--3--:R-:W3:Y:S01]  /*e110*/  LDL R40, [R1+0x10] ;  /* 0x0000100001287983 */ /* 0x009ee20000100800 */
[----:B------:R-:W-:Y:S01]  /*e120*/  IADD3 R49, P2, P4, R116, R136, R29 ;  /* 0x0000008874317210 */ /* 0x000fe20007c5e01d */
[----:B------:R-:W-:Y:S03]  /*e130*/  BSSY B1, `(.L_x_563) ;  /* 0x00000ed000017945 */ /* 0x000fe60003800000 */
[----:B------:R-:W-:Y:S02]  /*e140*/  IADD3.X R42, R4, R53, R32, P2, P4 ;  /* 0x00000035042a7210 */ /* 0x000fe400017e8420 */
[----:B------:R-:W-:-:S05]  /*e150*/  IADD3 R48, P2, R49, R122, RZ ;  /* 0x0000007a31307210 */ /* 0x000fca0007f5e0ff */
[----:B------:R-:W-:Y:S01]  /*e160*/  IMAD.X R49, R42, 0x1, R123, P2 ;  /* 0x000000012a317824 */ /* 0x000fe200010e067b */
        /* <DEDUP_REMOVED lines=21> */
[--C-:B------:R-:W-:Y:S01]  /*e2c0*/  SHF.R.U32.HI R55, RZ, 0x8, R85.reuse ;  /* 0x00000008ff377819 */ /* 0x100fe20000011655 */
[----:B-1----:R-:W-:Y:S01]  /*e2d0*/  IMAD.MOV.U32 R59, RZ, RZ, R44 ;  /* 0x000000ffff3b7224 */ /* 0x002fe200078e002c */
[----:B------:R-:W-:Y:S01]  /*e2e0*/  LOP3.LUT R54, R85, 0xff0000ff, RZ, 0xc0, !PT ;  /* 0xff0000ff55367812 */ /* 0x000fe200078ec0ff */
[----:B0-----:R-:W-:Y:S01]  /*e2f0*/  IMAD.MOV.U32 R56, RZ, RZ, R40 ;  /* 0x000000ffff387224 */ /* 0x001fe200078e0028 */
[----:B------:R-:W-:Y:S01]  /*e300*/  SHF.R.U32.HI R66, RZ, 0x10, R85 ;  /* 0x00000010ff427819 */ /* 0x000fe20000011655 */
[----:B------:R-:W-:Y:S01]  /*e310*/  IMAD.MOV.U32 R52, RZ, RZ, R46 ;  /* 0x000000ffff347224 */ /* 0x000fe200078e002e */
[----:B------:R-:W-:Y:S01]  /*e320*/  SHF.L.U32 R55, R55, 0x8, RZ ;  /* 0x0000000837377819 */ /* 0x000fe200000006ff */
[----:B------:R-:W-:Y:S01]  /*e330*/  IMAD.MOV.U32 R50, RZ, RZ, R42 ;  /* 0x000000ffff327224 */ /* 0x000fe200078e002a */
[----:B------:R-:W-:Y:S02]  /*e340*/  SHF.R.U32.HI R62, RZ, 0x8, R87 ;  /* 0x00000008ff3e7819 */ /* 0x000fe40000011657 */
[----:B------:R-:W-:-:S02]  /*e350*/  SHF.R.U32.HI R63, RZ, 0x8, R75 ;  /* 0x00000008ff3f7819 */ /* 0x000fc4000001164b */
[----:B------:R-:W-:Y:S01]  /*e360*/  LOP3.LUT R44, R54, 0xff00, R55, 0xf8, !PT ;  /* 0x0000ff00362c7812 */ /* 0x000fe200078ef837 */
[----:B------:R-:W-:Y:S01]  /*e370*/  IMAD.U32 R55, R66, 0x10000, RZ ;  /* 0x0001000042377824 */ /* 0x000fe200078e00ff */
[----:B------:R-:W-:Y:S01]  /*e380*/  SHF.R.U32.HI R61, RZ, 0x8, R73 ;  /* 0x00000008ff3d7819 */ /* 0x000fe20000011649 */
[----:B------:R-:W-:Y:S01]  /*e390*/  IMAD.SHL.U32 R40, R62, 0x100, RZ ;  /* 0x000001003e287824 */ /* 0x000fe200078e00ff */
[----:B------:R-:W-:Y:S02]  /*e3a0*/  SHF.R.U32.HI R64, RZ, 0x10, R87 ;  /* 0x00000010ff407819 */ /* 0x000fe40000011657 */
[----:B------:R-:W-:Y:S01]  /*e3b0*/  LOP3.LUT R57, R87, 0xff0000ff, RZ, 0xc0, !PT ;  /* 0xff0000ff57397812 */ /* 0x000fe200078ec0ff */
[----:B------:R-:W-:Y:S01]  /*e3c0*/  IMAD.SHL.U32 R61, R61, 0x100, RZ ;  /* 0x000001003d3d7824 */ /* 0x000fe200078e00ff */
[----:B------:R-:W-:Y:S02]  /*e3d0*/  LOP3.LUT R60, R75, 0xff0000ff, RZ, 0xc0, !PT ;  /* 0xff0000ff4b3c7812 */ /* 0x000fe400078ec0ff */
[----:B------:R-:W-:-:S02]  /*e3e0*/  SHF.L.U32 R63, R63, 0x8, RZ ;  /* 0x000000083f3f7819 */ /* 0x000fc400000006ff */
[----:B------:R-:W-:Y:S01]  /*e3f0*/  LOP3.LUT R44, R44, 0xff0000, R55, 0xf8, !PT ;  /* 0x00ff00002c2c7812 */ /* 0x000fe200078ef837 */
[----:B------:R-:W-:Y:S01]  /*e400*/  IMAD.U32 R55, R64, 0x10000, RZ ;  /* 0x0001000040377824 */ /* 0x000fe200078e00ff */
[----:B------:R-:W-:Y:S02]  /*e410*/  LOP3.LUT R58, R73, 0xff0000ff, RZ, 0xc0, !PT ;  /* 0xff0000ff493a7812 */ /* 0x000fe400078ec0ff */
[----:B------:R-:W-:Y:S02]  /*e420*/  LOP3.LUT R40, R57, 0xff00, R40, 0xf8, !PT ;  /* 0x0000ff0039287812 */ /* 0x000fe400078ef828 */
[----:B------:R-:W-:Y:S02]  /*e430*/  LOP3.LUT R62, R60, 0xff00, R63, 0xf8, !PT ;  /* 0x0000ff003c3e7812 */ /* 0x000fe400078ef83f */
[----:B------:R-:W-:Y:S02]  /*e440*/  F2FP.F16.E4M3.UNPACK_B R63, R146.H1 ;  /* 0x00000092ff3f723e */ /* 0x000fe400030006ff */
[----:B------:R-:W-:-:S02]  /*e450*/  F2FP.F16.E4M3.UNPACK_B R60, R59.H1 ;  /* 0x0000003bff3c723e */ /* 0x000fc400030006ff */
[----:B------:R-:W-:Y:S01]  /*e460*/  F2FP.F16.E4M3.UNPACK_B R57, R56.H1 ;  /* 0x00000038ff39723e */ /* 0x000fe200030006ff */
[----:B------:R-:W-:Y:S01]  /*e470*/  HADD2.F32 R42, -RZ, R63.H0_H0 ;  /* 0x2000003fff2a7230 */ /* 0x000fe20000004100 */
[----:B------:R-:W-:Y:S02]  /*e480*/  LOP3.LUT R46, R58, 0xff00, R61, 0xf8, !PT ;  /* 0x0000ff003a2e7812 */ /* 0x000fe400078ef83d */
[----:B------:R-:W-:Y:S01]  /*e490*/  SHF.R.U32.HI R67, RZ, 0x10, R75 ;  /* 0x00000010ff437819 */ /* 0x000fe2000001164b */
[----:B------:R-:W-:Y:S01]  /*e4a0*/  HADD2.F32 R54, -RZ, R57.H0_H0 ;  /* 0x20000039ff367230 */ /* 0x000fe20000004100 */
[----:B------:R-:W-:Y:S01]  /*e4b0*/  LOP3.LUT R40, R40, 0xff0000, R55, 0xf8, !PT ;  /* 0x00ff000028287812 */ /* 0x000fe200078ef837 */
[----:B------:R-:W-:Y:S01]  /*e4c0*/  HADD2.F32 R55, -RZ, R60.H0_H0 ;  /* 0x2000003cff377230 */ /* 0x000fe20000004100 */
[----:B------:R-:W-:Y:S01]  /*e4d0*/  F2FP.F16.E4M3.UNPACK_B R58, R148.H1 ;  /* 0x00000094ff3a723e */ /* 0x000fe200030006ff */
[----:B------:R-:W-:Y:S01]  /*e4e0*/  IMAD.U32 R67, R67, 0x10000, RZ ;  /* 0x0001000043437824 */ /* 0x000fe200078e00ff */
[----:B------:R-:W-:Y:S01]  /*e4f0*/  SHF.R.U32.HI R65, RZ, 0x10, R73 ;  /* 0x00000010ff417819 */ /* 0x000fe20000011649 */
[-C--:B------:R-:W-:Y:S01]  /*e500*/  FMUL.FTZ R64, R54, R42.reuse ;  /* 0x0000002a36407220 */ /* 0x080fe20000410000 */
[----:B------:R-:W-:Y:S01]  /*e510*/  FMUL.FTZ R69, R55, R42 ;  /* 0x0000002a37457220 */ /* 0x000fe20000410000 */
[--C-:B------:R-:W-:Y:S01]  /*e520*/  HADD2.F32 R61, -RZ, R58.reuse.H0_H0 ;  /* 0x2000003aff3d7230 */ /* 0x100fe20000004100 */
[----:B------:R-:W-:Y:S01]  /*e530*/  LOP3.LUT R42, R62, 0xff0000, R67, 0xf8, !PT ;  /* 0x00ff00003e2a7812 */ /* 0x000fe200078ef843 */
[----:B------:R-:W-:Y:S01]  /*e540*/  IMAD.U32 R65, R65, 0x10000, RZ ;  /* 0x0001000041417824 */ /* 0x000fe200078e00ff */
[----:B------:R-:W-:Y:S01]  /*e550*/  F2FP.F16.E4M3.UNPACK_B R146, R146 ;  /* 0x00000092ff92723e */ /* 0x000fe200020006ff */
[----:B------:R-:W-:-:S02]  /*e560*/  HADD2.F32 R62, -RZ, R58.H1_H1 ;  /* 0x3000003aff3e7230 */ /* 0x000fc40000004100 */
[-C--:B------:R-:W-:Y:S01]  /*e570*/  FFMA.FTZ R54, R54, R61.reuse, -R69 ;  /* 0x0000003d36367223 */ /* 0x080fe20000010845 */
[----:B------:R-:W-:Y:S01]  /*e580*/  FFMA.FTZ R55, R55, R61, R64 ;  /* 0x0000003d37377223 */ /* 0x000fe20000010040 */
[----:B------:R-:W-:Y:S01]  /*e590*/  HADD2.F32 R64, -RZ, R63.H1_H1 ;  /* 0x3000003fff407230 */ /* 0x000fe20000004100 */
[----:B------:R-:W-:Y:S01]  /*e5a0*/  F2FP.F16.E4M3.UNPACK_B R59, R59 ;  /* 0x0000003bff3b723e */ /* 0x000fe200020006ff */
[----:B------:R-:W-:Y:S01]  /*e5b0*/  HADD2.F32 R61, -RZ, R60.H1_H1 ;  /* 0x3000003cff3d7230 */ /* 0x000fe20000004100 */
[----:B------:R-:W-:Y:S01]  /*e5c0*/  F2FP.F16.E4M3.UNPACK_B R56, R56 ;  /* 0x00000038ff38723e */ /* 0x000fe200020006ff */
[----:B------:R-:W-:Y:S01]  /*e5d0*/  HADD2.F32 R58, -RZ, R57.H1_H1 ;  /* 0x30000039ff3a7230 */ /* 0x000fe20000004100 */
[----:B------:R-:W-:Y:S01]  /*e5e0*/  LOP3.LUT R46, R46, 0xff0000, R65, 0xf8, !PT ;  /* 0x00ff00002e2e7812 */ /* 0x000fe200078ef841 */
[----:B------:R-:W-:Y:S02]  /*e5f0*/  HADD2.F32 R63, -RZ, R146.H0_H0 ;  /* 0x20000092ff3f7230 */ /* 0x000fe40000004100 */
[----:B------:R-:W-:Y:S01]  /*e600*/  FMUL.FTZ R65, R61, R64 ;  /* 0x000000403d417220 */ /* 0x000fe20000410000 */
[----:B------:R-:W-:Y:S01]  /*e610*/  F2FP.F16.E4M3.UNPACK_B R148, R148 ;  /* 0x00000094ff94723e */ /* 0x000fe200020006ff */
[----:B------:R-:W-:Y:S01]  /*e620*/  FMUL.FTZ R64, R58, R64 ;  /* 0x000000403a407220 */ /* 0x000fe20000410000 */
        /* <DEDUP_REMOVED lines=14> */
[----:B------:R-:W-:Y:S01]  /*e710*/  F2FP.F16.E4M3.UNPACK_B R57, R147.H1 ;  /* 0x00000093ff39723e */ /* 0x000fe200030006ff */
[C---:B------:R-:W-:Y:S01]  /*e720*/  FMUL.FTZ R146, R56.reuse, R146 ;  /* 0x0000009238927220 */ /* 0x040fe20000410000 */
[----:B------:R-:W-:Y:S01]  /*e730*/  F2FP.F16.E4M3.UNPACK_B R58, R52.H1 ;  /* 0x00000034ff3a723e */ /* 0x000fe200030006ff */
[----:B------:R-:W-:Y:S01]  /*e740*/  FFMA.FTZ R67, R56, R148, -R61 ;  /* 0x0000009438437223 */ /* 0x000fe2000001083d */
[----:B------:R-:W-:Y:S01]  /*e750*/  F2FP.F16.E4M3.UNPACK_B R61, R149.H1 ;  /* 0x00000095ff3d723e */ /* 0x000fe200030006ff */
[----:B------:R-:W-:Y:S01]  /*e760*/  HADD2.F32 R62, -RZ, R57.H0_H0 ;  /* 0x20000039ff3e7230 */ /* 0x000fe20000004100 */
[----:B------:R-:W-:Y:S01]  /*e770*/  F2FP.F16.E4M3.UNPACK_B R56, R50.H1 ;  /* 0x00000032ff38723e */ /* 0x000fe200030006ff */
[----:B------:R-:W-:-:S02]  /*e780*/  HADD2.F32 R60, -RZ, R58.H0_H0 ;  /* 0x2000003aff3c7230 */ /* 0x000fc40000004100 */
[----:B------:R-:W-:Y:S01]  /*e790*/  FFMA.FTZ R146, R59, R148, R146 ;  /* 0x000000943b927223 */ /* 0x000fe20000010092 */
[----:B------:R-:W-:Y:S01]  /*e7a0*/  HADD2.F32 R63, -RZ, R57.H1_H1 ;  /* 0x30000039ff3f7230 */ /* 0x000fe20000004100 */
[----:B------:R-:W-:Y:S01]  /*e7b0*/  F2FP.F16.E4M3.UNPACK_B R147, R147 ;  /* 0x00000093ff93723e */ /* 0x000fe200020006ff */
[----:B------:R-:W-:Y:S02]  /*e7c0*/  HADD2.F32 R57, -RZ, R56.H0_H0 ;  /* 0x20000038ff397230 */ /* 0x000fe40000004100 */
[----:B------:R-:W-:Y:S01]  /*e7d0*/  FMUL.FTZ R68, R60, R62 ;  /* 0x0000003e3c447220 */ /* 0x000fe20000410000 */
[----:B------:R-:W-:Y:S01]  /*e7e0*/  HADD2.F32 R59, -RZ, R61.H0_H0 ;  /* 0x2000003dff3b7230 */ /* 0x000fe20000004100 */
[----:B------:R-:W-:Y:S01]  /*e7f0*/  F2FP.F16.E4M3.UNPACK_B R50, R50 ;  /* 0x00000032ff32723e */ /* 0x000fe200020006ff */
[----:B------:R-:W-:Y:S02]  /*e800*/  HADD2.F32 R58, -RZ, R58.H1_H1 ;  /* 0x3000003aff3a7230 */ /* 0x000fe40000004100 */
[----:B------:R-:W-:Y:S01]  /*e810*/  FMUL.FTZ R71, R57, R62 ;  /* 0x0000003e39477220 */ /* 0x000fe20000410000 */
[----:B------:R-:W-:-:S02]  /*e820*/  HADD2.F32 R56, -RZ, R56.H1_H1 ;  /* 0x30000038ff387230 */ /* 0x000fc40000004100 */
[----:B------:R-:W-:Y:S01]  /*e830*/  FFMA.FTZ R68, R57, R59, -R68 ;  /* 0x0000003b39447223 */ /* 0x000fe20000010844 */
[----:B------:R-:W-:Y:S02]  /*e840*/  HADD2.F32 R61, -RZ, R61.H1_H1 ;  /* 0x3000003dff3d7230 */ /* 0x000fe40000004100 */
[----:B------:R-:W-:Y:S01]  /*e850*/  FMUL.FTZ R57, R58, R63 ;  /* 0x0000003f3a397220 */ /* 0x000fe20000410000 */
[----:B------:R-:W-:Y:S01]  /*e860*/  FFMA.FTZ R62, R60, R59, R71 ;  /* 0x0000003b3c3e7223 */ /* 0x000fe20000010047 */
[C---:B------:R-:W-:Y:S01]  /*e870*/  FMUL.FTZ R73, R56.reuse, R63 ;  /* 0x0000003f38497220 */ /* 0x040fe20000410000 */
[----:B------:R-:W-:Y:S01]  /*e880*/  F2FP.F16.E4M3.UNPACK_B R149, R149 ;  /* 0x00000095ff95723e */ /* 0x000fe200020006ff */
[-C--:B------:R-:W-:Y:S01]  /*e890*/  FFMA.FTZ R63, R56, R61.reuse, -R57 ;  /* 0x0000003d383f7223 */ /* 0x080fe20000010839 */
[----:B------:R-:W-:Y:S01]  /*e8a0*/  F2FP.F16.E4M3.UNPACK_B R56, R52 ;  /* 0x00000034ff38723e */ /* 0x000fe200020006ff */
[--C-:B------:R-:W-:Y:S02]  /*e8b0*/  HADD2.F32 R59, -RZ, R147.reuse.H0_H0 ;  /* 0x20000093ff3b7230 */ /* 0x100fe40000004100 */
[----:B------:R-:W-:Y:S01]  /*e8c0*/  FFMA.FTZ R73, R58, R61, R73 ;  /* 0x0000003d3a497223 */ /* 0x000fe20000010049 */
[----:B------:R-:W-:Y:S01]  /*e8d0*/  HADD2.F32 R52, -RZ, R50.H0_H0 ;  /* 0x20000032ff347230 */ /* 0x000fe20000004100 */
[----:B------:R-:W-:Y:S01]  /*e8e0*/  F2FP.SATFINITE.E4M3.F32.PACK_AB_MERGE_C R68, R63, R68, RZ ;  /* 0x000000443f44723e */ /* 0x000fe200048070ff */
[----:B------:R-:W-:Y:S01]  /*e8f0*/  HADD2.F32 R57, -RZ, R56.H0_H0 ;  /* 0x20000038ff397230 */ /* 0x000fe20000004100 */
[----:B------:R-:W-:Y:S01]  /*e900*/  F2FP.SATFINITE.E4M3.F32.PACK_AB_MERGE_C R54, R69, R54, RZ ;  /* 0x000000364536723e */ /* 0x000fe200048070ff */
[----:B------:R-:W-:-:S02]  /*e910*/  HADD2.F32 R147, -RZ, R147.H1_H1 ;  /* 0x30000093ff937230 */ /* 0x000fc40000004100 */
[-C--:B------:R-:W-:Y:S01]  /*e920*/  FMUL.FTZ R60, R52, R59.reuse ;  /* 0x0000003b343c7220 */ /* 0x080fe20000410000 */
[----:B------:R-:W-:Y:S02]  /*e930*/  HADD2.F32 R56, -RZ, R56.H1_H1 ;  /* 0x30000038ff387230 */ /* 0x000fe40000004100 */
[C---:B------:R-:W-:Y:S01]  /*e940*/  FMUL.FTZ R61, R57.reuse, R59 ;  /* 0x0000003b393d7220 */ /* 0x040fe20000410000 */
[--C-:B------:R-:W-:Y:S01]  /*e950*/  HADD2.F32 R58, -RZ, R149.reuse.H0_H0 ;  /* 0x20000095ff3a7230 */ /* 0x100fe20000004100 */
[----:B------:R-:W-:Y:S01]  /*e960*/  F2FP.F16.E4M3.UNPACK_B R63, R46 ;  /* 0x0000002eff3f723e */ /* 0x000fe200020006ff */
[----:B------:R-:W-:Y:S02]  /*e970*/  HADD2.F32 R50, -RZ, R50.H1_H1 ;  /* 0x30000032ff327230 */ /* 0x000fe40000004100 */
[-C--:B------:R-:W-:Y:S01]  /*e980*/  FMUL.FTZ R59, R56, R147.reuse ;  /* 0x00000093383b7220 */ /* 0x080fe20000410000 */
[----:B------:R-:W-:Y:S02]  /*e990*/  HADD2.F32 R149, -RZ, R149.H1_H1 ;  /* 0x30000095ff957230 */ /* 0x000fe40000004100 */
[-C--:B------:R-:W-:Y:S01]  /*e9a0*/  FFMA.FTZ R52, R52, R58.reuse, -R61 ;  /* 0x0000003a34347223 */ /* 0x080fe2000001083d */
[----:B------:R-:W-:Y:S01]  /*e9b0*/  FFMA.FTZ R60, R57, R58, R60 ;  /* 0x0000003a393c7223 */ /* 0x000fe2000001003c */
[C---:B------:R-:W-:Y:S01]  /*e9c0*/  FMUL.FTZ R147, R50.reuse, R147 ;  /* 0x0000009332937220 */ /* 0x040fe20000410000 */
[----:B------:R-:W-:Y:S01]  /*e9d0*/  F2FP.F16.E4M3.UNPACK_B R58, R45 ;  /* 0x0000002dff3a723e */ /* 0x000fe200020006ff */
[----:B------:R-:W-:Y:S01]  /*e9e0*/  FFMA.FTZ R71, R50, R149, -R59 ;  /* 0x0000009532477223 */ /* 0x000fe2000001083b */
[----:B------:R-:W-:Y:S01]  /*e9f0*/  F2FP.SATFINITE.E4M3.F32.PACK_AB_MERGE_C R66, R66, R55, RZ ;  /* 0x000000374242723e */ /* 0x000fe200048070ff */
[----:B------:R-:W-:Y:S01]  /*ea00*/  FFMA.FTZ R147, R56, R149, R147 ;  /* 0x0000009538937223 */ /* 0x000fe20000010093 */
[----:B------:R-:W-:Y:S01]  /*ea10*/  F2FP.F16.E4M3.UNPACK_B R57, R41 ;  /* 0x00000029ff39723e */ /* 0x000fe200020006ff */
[--C-:B------:R-:W-:Y:S01]  /*ea20*/  HADD2.F32 R59, -RZ, R58.reuse.H0_H0 ;  /* 0x2000003aff3b7230 */ /* 0x100fe20000004100 */
[----:B------:R-:W-:Y:S01]  /*ea30*/  F2FP.SATFINITE.E4M3.F32.PACK_AB_MERGE_C R55, R67, R64, R54 ;  /* 0x000000404337723e */ /* 0x000fe20004807036 */
[----:B------:R-:W-:Y:S01]  /*ea40*/  HADD2.F32 R64, -RZ, R63.H0_H0 ;  /* 0x2000003fff407230 */ /* 0x000fe20000004100 */
[----:B------:R-:W-:Y:S01]  /*ea50*/  F2FP.F16.E4M3.UNPACK_B R61, R44 ;  /* 0x0000002cff3d723e */ /* 0x000fe200020006ff */
[----:B------:R-:W-:Y:S01]  /*ea60*/  HADD2.F32 R56, -RZ, R57.H0_H0 ;  /* 0x20000039ff387230 */ /* 0x000fe20000004100 */
[----:B------:R-:W-:Y:S01]  /*ea70*/  F2FP.SATFINITE.E4M3.F32.PACK_AB_MERGE_C R50, R73, R62, RZ ;  /* 0x0000003e4932723e */ /* 0x000fe200048070ff */
[----:B------:R-:W-:Y:S01]  /*ea80*/  HADD2.F32 R63, -RZ, R63.H1_H1 ;  /* 0x3000003fff3f7230 */ /* 0x000fe20000004100 */
[----:B------:R-:W-:Y:S01]  /*ea90*/  F2FP.SATFINITE.E4M3.F32.PACK_AB_MERGE_C R54, R146, R65, R66 ;  /* 0x000000419236723e */ /* 0x000fe20004807042 */
[----:B------:R-:W-:Y:S01]  /*eaa0*/  HADD2.F32 R62, -RZ, R61.H0_H0 ;  /* 0x2000003dff3e7230 */ /* 0x000fe20000004100 */
[----:B------:R-:W-:Y:S01]  /*eab0*/  F2FP.SATFINITE.E4M3.F32.PACK_AB_MERGE_C R50, R147, R60, R50 ;  /* 0x0000003c9332723e */ /* 0x000fe20004807032 */
[----:B------:R-:W-:Y:S01]  /*eac0*/  FMUL.FTZ R65, R59, R64 ;  /* 0x000000403b417220 */ /* 0x000fe20000410000 */
[----:B------:R-:W-:-:S02]  /*ead0*/  HADD2.F32 R60, -RZ, R58.H1_H1 ;  /* 0x3000003aff3c7230 */ /* 0x000fc40000004100 */
[C---:B------:R-:W-:Y:S01]  /*eae0*/  FMUL.FTZ R64, R56.reuse, R64 ;  /* 0x0000004038407220 */ /* 0x040fe20000410000 */
[----:B------:R-:W-:Y:S02]  /*eaf0*/  HADD2.F32 R58, -RZ, R57.H1_H1 ;  /* 0x30000039ff3a7230 */ /* 0x000fe40000004100 */
[-C--:B------:R-:W-:Y:S01]  /*eb00*/  FFMA.FTZ R56, R56, R62.reuse, -R65 ;  /* 0x0000003e38387223 */ /* 0x080fe20000010841 */
[----:B------:R-:W-:Y:S02]  /*eb10*/  HADD2.F32 R61, -RZ, R61.H1_H1 ;  /* 0x3000003dff3d7230 */ /* 0x000fe40000004100 */
[-C--:B------:R-:W-:Y:S01]  /*eb20*/  FMUL.FTZ R65, R60, R63.reuse ;  /* 0x0000003f3c417220 */ /* 0x080fe20000410000 */
[----:B------:R-:W-:Y:S01]  /*eb30*/  FFMA.FTZ R57, R59, R62, R64 ;  /* 0x0000003e3b397223 */ /* 0x000fe20000010040 */
[C---:B------:R-:W-:Y:S01]  /*eb40*/  FMUL.FTZ R63, R58.reuse, R63 ;  /* 0x0000003f3a3f7220 */ /* 0x040fe20000410000 */
[----:B------:R-:W-:Y:S01]  /*eb50*/  F2FP.F16.E4M3.UNPACK_B R41, R41.H1 ;  /* 0x00000029ff29723e */ /* 0x000fe200030006ff */
[----:B------:R-:W-:Y:S01]  /*eb60*/  FFMA.FTZ R67, R58, R61, -R65 ;  /* 0x0000003d3a437223 */ /* 0x000fe20000010841 */
[----:B------:R-:W-:Y:S01]  /*eb70*/  F2FP.F16.E4M3.UNPACK_B R59, R45.H1 ;  /* 0x0000002dff3b723e */ /* 0x000fe200030006ff */
[----:B------:R-:W-:Y:S01]  /*eb80*/  FFMA.FTZ R66, R60, R61, R63 ;  /* 0x0000003d3c427223 */ /* 0x000fe2000001003f */
[----:B------:R-:W-:Y:S01]  /*eb90*/  F2FP.F16.E4M3.UNPACK_B R58, R46.H1 ;  /* 0x0000002eff3a723e */ /* 0x000fe200030006ff */
[----:B------:R-:W-:Y:S01]  /*eba0*/  HADD2.F32 R45, -RZ, R41.H0_H0 ;  /* 0x20000029ff2d7230 */ /* 0x000fe20000004100 */
[----:B------:R-:W-:Y:S01]  /*ebb0*/  F2FP.F16.E4M3.UNPACK_B R44, R44.H1 ;  /* 0x0000002cff2c723e */ /* 0x000fe200030006ff */
[--C-:B------:R-:W-:Y:S01]  /*ebc0*/  HADD2.F32 R46, -RZ, R59.reuse.H0_H0 ;  /* 0x2000003bff2e7230 */ /* 0x100fe20000004100 */
[----:B------:R-:W-:Y:S01]  /*ebd0*/  F2FP.SATFINITE.E4M3.F32.PACK_AB_MERGE_C R52, R71, R52, R68 ;  /* 0x000000344734723e */ /* 0x000fe20004807044 */
[----:B------:R-:W-:Y:S01]  /*ebe0*/  HADD2.F32 R60, -RZ, R58.H0_H0 ;  /* 0x2000003aff3c7230 */ /* 0x000fe20000004100 */
[----:B------:R-:W-:Y:S01]  /*ebf0*/  F2FP.F16.E4M3.UNPACK_B R63, R42.H1 ;  /* 0x0000002aff3f723e */ /* 0x000fe200030006ff */
[----:B------:R-:W-:-:S02]  /*ec00*/  HADD2.F32 R59, -RZ, R59.H1_H1 ;  /* 0x3000003bff3b7230 */ /* 0x000fc40000004100 */
[----:B------:R-:W-:Y:S02]  /*ec10*/  HADD2.F32 R62, -RZ, R58.H1_H1 ;  /* 0x3000003aff3e7230 */ /* 0x000fe40000004100 */
[CC--:B------:R-:W-:Y:S01]  /*ec20*/  FMUL.FTZ R64, R46.reuse, R60.reuse ;  /* 0x0000003c2e407220 */ /* 0x0c0fe20000410000 */
[----:B------:R-:W-:Y:S02]  /*ec30*/  HADD2.F32 R41, -RZ, R41.H1_H1 ;  /* 0x30000029ff297230 */ /* 0x000fe40000004100 */
[----:B------:R-:W-:Y:S01]  /*ec40*/  FMUL.FTZ R61, R45, R60 ;  /* 0x0000003c2d3d7220 */ /* 0x000fe20000410000 */
[--C-:B------:R-:W-:Y:S02]  /*ec50*/  HADD2.F32 R58, -RZ, R44.reuse.H0_H0 ;  /* 0x2000002cff3a7230 */ /* 0x100fe40000004100 */
[-C--:B------:R-:W-:Y:S01]  /*ec60*/  FMUL.FTZ R60, R59, R62.reuse ;  /* 0x0000003e3b3c7220 */ /* 0x080fe20000410000 */
[----:B------:R-:W-:Y:S02]  /*ec70*/  HADD2.F32 R44, -RZ, R44.H1_H1 ;  /* 0x3000002cff2c7230 */ /* 0x000fe40000004100 */
[----:B------:R-:W-:Y:S01]  /*ec80*/  FMUL.FTZ R62, R41, R62 ;  /* 0x0000003e293e7220 */ /* 0x000fe20000410000 */
[----:B------:R-:W-:Y:S01]  /*ec90*/  FFMA.FTZ R69, R46, R58, R61 ;  /* 0x0000003a2e457223 */ /* 0x000fe2000001003d */
[----:B------:R-:W-:-:S02]  /*eca0*/  F2FP.F16.E4M3.UNPACK_B R46, R47 ;  /* 0x0000002fff2e723e */ /* 0x000fc400020006ff */
[----:B------:R-:W-:Y:S01]  /*ecb0*/  FFMA.FTZ R70, R59, R44, R62 ;  /* 0x0000002c3b467223 */ /* 0x000fe2000001003e */
[----:B------:R-:W-:Y:S01]  /*ecc0*/  F2FP.F16.E4M3.UNPACK_B R62, R42 ;  /* 0x0000002aff3e723e */ /* 0x000fe200020006ff */
[----:B------:R-:W-:Y:S01]  /*ecd0*/  FFMA.FTZ R71, R41, R44, -R60 ;  /* 0x0000002c29477223 */ /* 0x000fe2000001083c */
[-C--:B------:R-:W-:Y:S01]  /*ece0*/  F2FP.F16.E4M3.UNPACK_B R41, R43.reuse ;  /* 0x0000002bff29723e */ /* 0x080fe200020006ff */
[----:B------:R-:W-:Y:S01]  /*ecf0*/  FFMA.FTZ R68, R45, R58, -R64 ;  /* 0x0000003a2d447223 */ /* 0x000fe20000010840 */
[----:B------:R-:W-:Y:S01]  /*ed00*/  F2FP.F16.E4M3.UNPACK_B R43, R43.H1 ;  /* 0x0000002bff2b723e */ /* 0x000fe200030006ff */
[----:B------:R-:W-:Y:S01]  /*ed10*/  HADD2.F32 R58, -RZ, R46.H0_H0 ;  /* 0x2000002eff3a7230 */ /* 0x000fe20000004100 */
[-C--:B------:R-:W-:Y:S01]  /*ed20*/  F2FP.F16.E4M3.UNPACK_B R42, R40.reuse ;  /* 0x00000028ff2a723e */ /* 0x080fe200020006ff */
[----:B------:R-:W-:Y:S01]  /*ed30*/  HADD2.F32 R65, -RZ, R62.H0_H0 ;  /* 0x2000003eff417230 */ /* 0x000fe20000004100 */
[----:B------:R-:W-:Y:S01]  /*ed40*/  F2FP.F16.E4M3.UNPACK_B R47, R47.H1 ;  /* 0x0000002fff2f723e */ /* 0x000fe200030006ff */
[----:B------:R-:W-:Y:S01]  /*ed50*/  HADD2.F32 R44, -RZ, R41.H0_H0 ;  /* 0x20000029ff2c7230 */ /* 0x000fe20000004100 */
[----:B------:R-:W-:Y:S01]  /*ed60*/  F2FP.F16.E4M3.UNPACK_B R59, R40.H1 ;  /* 0x00000028ff3b723e */ /* 0x000fe200030006ff */
[----:B------:R-:W-:-:S02]  /*ed70*/  HADD2.F32 R45, -RZ, R43.H0_H0 ;  /* 0x2000002bff2d7230 */ /* 0x000fc40000004100 */
[-C--:B------:R-:W-:Y:S01]  /*ed80*/  FMUL.FTZ R73, R58, R65.reuse ;  /* 0x000000413a497220 */ /* 0x080fe20000410000 */
[----:B------:R-:W-:Y:S02]  /*ed90*/  HADD2.F32 R64, -RZ, R63.H0_H0 ;  /* 0x2000003fff407230 */ /* 0x000fe40000004100 */
[C---:B------:R-:W-:Y:S01]  /*eda0*/  FMUL.FTZ R65, R44.reuse, R65 ;  /* 0x000000412c417220 */ /* 0x040fe20000410000 */
[----:B------:R-:W-:Y:S01]  /*edb0*/  HADD2.F32 R61, -RZ, R42.H0_H0 ;  /* 0x2000002aff3d7230 */ /* 0x000fe20000004100 */
[----:B------:R-:W-:Y:S01]  /*edc0*/  F2FP.SATFINITE.E4M3.F32.PACK_AB_MERGE_C R68, R71, R68, RZ ;  /* 0x000000444744723e */ /* 0x000fe200048070ff */
[----:B------:R-:W-:Y:S02]  /*edd0*/  HADD2.F32 R40, -RZ, R47.H0_H0 ;  /* 0x2000002fff287230 */ /* 0x000fe40000004100 */
[----:B------:R-:W-:Y:S01]  /*ede0*/  FMUL.FTZ R75, R45, R64 ;  /* 0x000000402d4b7220 */ /* 0x000fe20000410000 */
[----:B------:R-:W-:Y:S02]  /*edf0*/  HADD2.F32 R60, -RZ, R59.H0_H0 ;  /* 0x2000003bff3c7230 */ /* 0x000fe40000004100 */
[----:B------:R-:W-:Y:S01]  /*ee00*/  FFMA.FTZ R73, R44, R61, -R73 ;  /* 0x0000003d2c497223 */ /* 0x000fe20000010849 */
[----:B------:R-:W-:-:S02]  /*ee10*/  HADD2.F32 R47, -RZ, R47.H1_H1 ;  /* 0x3000002fff2f7230 */ /* 0x000fc40000004100 */
[C---:B------:R-:W-:Y:S01]  /*ee20*/  FMUL.FTZ R72, R40.reuse, R64 ;  /* 0x0000004028487220 */ /* 0x040fe20000410000 */
[----:B------:R-:W-:Y:S02]  /*ee30*/  HADD2.F32 R44, -RZ, R63.H1_H1 ;  /* 0x3000003fff2c7230 */ /* 0x000fe40000004100 */
[-C--:B------:R-:W-:Y:S01]  /*ee40*/  FFMA.FTZ R75, R40, R60.reuse, R75 ;  /* 0x0000003c284b7223 */ /* 0x080fe2000001004b */
[----:B------:R-:W-:Y:S02]  /*ee50*/  HADD2.F32 R43, -RZ, R43.H1_H1 ;  /* 0x3000002bff2b7230 */ /* 0x000fe40000004100 */
[----:B------:R-:W-:Y:S01]  /*ee60*/  FFMA.FTZ R65, R58, R61, R65 ;  /* 0x0000003d3a417223 */ /* 0x000fe20000010041 */
[----:B------:R-:W-:Y:S02]  /*ee70*/  HADD2.F32 R46, -RZ, R46.H1_H1 ;  /* 0x3000002eff2e7230 */ /* 0x000fe40000004100 */
[----:B------:R-:W-:Y:S01]  /*ee80*/  FFMA.FTZ R72, R45, R60, -R72 ;  /* 0x0000003c2d487223 */ /* 0x000fe20000010848 */
[----:B------:R-:W-:-:S02]  /*ee90*/  HADD2.F32 R62, -RZ, R62.H1_H1 ;  /* 0x3000003eff3e7230 */ /* 0x000fc40000004100 */
[-C--:B------:R-:W-:Y:S01]  /*eea0*/  FMUL.FTZ R58, R47, R44.reuse ;  /* 0x0000002c2f3a7220 */ /* 0x080fe20000410000 */
[----:B------:R-:W-:Y:S02]  /*eeb0*/  HADD2.F32 R41, -RZ, R41.H1_H1 ;  /* 0x30000029ff297230 */ /* 0x000fe40000004100 */
[----:B------:R-:W-:Y:S01]  /*eec0*/  FMUL.FTZ R60, R43, R44 ;  /* 0x0000002c2b3c7220 */ /* 0x000fe20000410000 */
        /* <DEDUP_REMOVED lines=11> */
[----:B------:R-:W-:-:S02]  /*ef80*/  F2FP.SATFINITE.E4M3.F32.PACK_AB_MERGE_C R43, R43, R72, RZ ;  /* 0x000000482b2b723e */ /* 0x000fc400048070ff */
[----:B------:R-:W-:Y:S02]  /*ef90*/  F2FP.SATFINITE.E4M3.F32.PACK_AB_MERGE_C R60, R60, R75, RZ ;  /* 0x0000004b3c3c723e */ /* 0x000fe400048070ff */
[----:B------:R-:W-:Y:S01]  /*efa0*/  F2FP.SATFINITE.E4M3.F32.PACK_AB_MERGE_C R43, R44, R73, R43 ;  /* 0x000000492c2b723e */ /* 0x000fe2000480702b */
[----:B------:R-:W-:Y:S01]  /*efb0*/  IMAD.MOV.U32 R44, RZ, RZ, R54 ;  /* 0x000000ffff2c7224 */ /* 0x000fe200078e0036 */
[----:B------:R-:W-:Y:S01]  /*efc0*/  F2FP.SATFINITE.E4M3.F32.PACK_AB_MERGE_C R47, R42, R65, R60 ;  /* 0x000000412a2f723e */ /* 0x000fe2000480703c */
[----:B------:R-:W-:Y:S01]  /*efd0*/  IMAD.MOV.U32 R42, RZ, RZ, R52 ;  /* 0x000000ffff2a7224 */ /* 0x000fe200078e0034 */
[----:B------:R-:W-:Y:S02]  /*efe0*/  F2FP.SATFINITE.E4M3.F32.PACK_AB_MERGE_C R45, R66, R57, R69 ;  /* 0x00000039422d723e */ /* 0x000fe40004807045 */
[----:B------:R-:W-:-:S07]  /*eff0*/  MOV R40, R55 ;  /* 0x0000003700287202 */ /* 0x000fce0000000f00 */
.L_x_564:
[----:B------:R-:W-:Y:S05]  /*f000*/  BSYNC B1 ;  /* 0x0000000000017941 */ /* 0x000fea0003800000 */
.L_x_563:
[----:B0-----:R4:W-:Y:S01]  /*f010*/  STG.E.128 desc[UR54][R48.64], R40 ;  /* 0x0000002830007986 */ /* 0x0019e2000c101d36 */
[----:B------:R-:W-:-:S13]  /*f020*/  ISETP.GE.AND P2, PT, R51, R150, PT ;  /* 0x000000963300720c */ /* 0x000fda0003f46270 */
[----:B------:R-:W-:Y:S05]  /*f030*/  @P2 BRA `(.L_x_513) ;  /* 0x0000000000f42947 */ /* 0x000fea0003800000 */
[--C-:B----4-:R-:W-:Y:S02]  /*f040*/  SHF.R.S32.HI R40, RZ, 0x1f, R51.reuse ;  /* 0x0000001fff287819 */ /* 0x110fe40000011433 */
[----:B------:R-:W-:-:S04]  /*f050*/  IADD3 R51, P2, P4, R116, R136, R51 ;  /* 0x0000008874337210 */ /* 0x000fc80007c5e033 */
[----:B------:R-:W-:Y:S02]  /*f060*/  IADD3.X R40, R4, R53, R40, P2, P4 ;  /* 0x0000003504287210 */ /* 0x000fe400017e8428 */
[----:B------:R-:W-:-:S05]  /*f070*/  IADD3 R122, P2, R51, R122, RZ ;  /* 0x0000007a337a7210 */ /* 0x000fca0007f5e0ff */
[----:B------:R-:W-:-:S05]  /*f080*/  IMAD.X R123, R40, 0x1, R123, P2 ;  /* 0x00000001287b7824 */ /* 0x000fca00010e067b */
[----:B-1----:R0:W-:Y:S01]  /*f090*/  STG.E.128 desc[UR54][R122.64], R44 ;  /* 0x0000002c7a007986 */ /* 0x0021e2000c101d36 */
[----:B------:R-:W-:Y:S05]  /*f0a0*/  BRA `(.L_x_513) ;  /* 0x0000000000d87947 */ /* 0x000fea0003800000 */
.L_x_480:
[----:B------:R-:W-:-:S06]  /*f0b0*/  UISETP.NE.AND UP0, UPT, UR53, 0x3, UPT ;  /* 0x000000033500788c */ /* 0x000fcc000bf05270 */
[----:B------:R-:W-:-:S13]  /*f0c0*/  PLOP3.LUT P1, PT, PT, PT, UP0, 0x80, 0x0 ;  /* 0x000000000000781c */ /* 0x000fda0003f2f008 */
[----:B------:R-:W-:Y:S05]  /*f0d0*/  @!P1 BRA `(.L_x_565) ;  /* 0x0000000000049947 */ /* 0x000fea0003800000 */
[----:B------:R-:W-:Y:S01]  /*f0e0*/  BPT.TRAP 0x1 ;  /* 0x000000040000795c */ /* 0x000fe20000300000 */
.L_x_565:
[----:B------:R-:W-:Y:S01]  /*f0f0*/  LEA R97, R17, R16, 0x3 ;  /* 0x0000001011617211 */ /* 0x000fe200078e18ff */
[----:B------:R-:W-:Y:S01]  /*f100*/  IMAD R96, R24, -0xa0, R2 ;  /* 0xffffff6018607824 */ /* 0x000fe200078e0202 */
[----:B------:R-:W-:Y:S01]  /*f110*/  SHF.L.U32 R98, R169, 0x1f, RZ ;  /* 0x0000001fa9627819 */ /* 0x000fe200000006ff */
[----:B------:R-:W-:Y:S03]  /*f120*/  BSSY B1, `(.L_x_566) ;  /* 0x0000004000017945 */ /* 0x000fe60003800000 */
[----:B------:R-:W1:Y:S01]  /*f130*/  SYNCS.PHASECHK.TRANS64.TRYWAIT P2, [R97+URZ+0x29890], R98 ;  /* 0x02989062610075a7 */ /* 0x000e62000804017f */
[----:B------:R-:W-:Y:S01]  /*f140*/  VIMNMX R96, R96, 0xa0, PT ;  /* 0x000000a060607848 */ /* 0x000fe20003fe0100 */
[----:B-1----:R-:W-:Y:S06]  /*f150*/  @!P2 BRA `(.L_x_567) ;  /* 0x000001800064a947 */ /* 0x002fec0003800000 */
.L_x_798:
[----:B------:R-:W-:Y:S05]  /*f160*/  BSYNC B1 ;  /* 0x0000000000017941 */ /* 0x000fea0003800000 */
.L_x_566:
[----:B------:R-:W-:Y:S01]  /*f170*/  ISETP.GE.AND P2, PT, R168, R96, PT ;  /* 0x00000060a800720c */ /* 0x000fe20003f46270 */
[----:B------:R-:W-:-:S12]  /*f180*/  BSSY B1, `(.L_x_568) ;  /* 0x0000014000017945 */ /* 0x000fd80003800000 */
[----:B------:R-:W-:Y:S05]  /*f190*/  @P2 BRA `(.L_x_569) ;  /* 0x0000000000482947 */ /* 0x000fea0003800000 */
[----:B------:R-:W-:-:S13]  /*f1a0*/  ISETP.NE.AND P2, PT, R34, RZ, PT ;  /* 0x000000ff2200720c */ /* 0x000fda0003f45270 */
[----:B0-----:R-:W0:Y:S04]  /*f1b0*/  @P2 LDS.128 R40, [R47+0x1a400] ;  /* 0x01a400002f282984 */ /* 0x001e280000000c00 */
[----:B0-----:R-:W-:Y:S01]  /*f1c0*/  @P2 STG.E.128 desc[UR54][R48.64], R40 ;  /* 0x0000002830002986 */ /* 0x001fe2000c101d36 */
[----:B------:R-:W-:-:S13]  /*f1d0*/  ISETP.NE.AND P2, PT, R35, RZ, PT ;  /* 0x000000ff2300720c */ /* 0x000fda0003f45270 */
[----:B------:R-:W0:Y:S04]  /*f1e0*/  @P2 LDS.128 R40, [R46+0x1a400] ;  /* 0x01a400002e282984 */ /* 0x000e280000000c00 */
        /* <DEDUP_REMOVED lines=12> */
[----:B0-----:R2:W-:Y:S02]  /*f2b0*/  @P2 STG.E.128 desc[UR54][R48.64+0xa0], R40 ;  /* 0x0000a02830002986 */ /* 0x0015e4000c101d36 */
.L_x_569:
[----:B------:R-:W-:Y:S05]  /*f2c0*/  BSYNC B1 ;  /* 0x0000000000017941 */ /* 0x000fea0003800000 */
.L_x_568:
[----:B------:R-:W-:-:S13]  /*f2d0*/  ISETP.GE.AND P2, PT, R218, R96, PT ;  /* 0x00000060da00720c */ /* 0x000fda0003f46270 */
[----:B------:R-:W-:Y:S05]  /*f2e0*/  @P2 BRA `(.L_x_513) ;  /* 0x0000000000482947 */ /* 0x000fea0003800000 */
[----:B------:R-:W-:-:S13]  /*f2f0*/  ISETP.NE.AND P2, PT, R34, RZ, PT ;  /* 0x000000ff2200720c */ /* 0x000fda0003f45270 */
[----:B0-2---:R-:W0:Y:S04]  /*f300*/  @P2 LDS.128 R40, [R47+0x1c400] ;  /* 0x01c400002f282984 */ /* 0x005e280000000c00 */
        /* <DEDUP_REMOVED lines=16> */
.L_x_513:
[----:B------:R-:W-:Y:S05]  /*f410*/  BSYNC B0 ;  /* 0x0000000000007941 */ /* 0x000fea0003800000 */
.L_x_479:
[----:B01234-:R-:W0:Y:S01]  /*f420*/  S2R R40, SR_TID.X ;  /* 0x0000000000287919 */ /* 0x01fe220000002100 */
[----:B------:R-:W-:Y:S01]  /*f430*/  @!PT LDS RZ, [RZ] ;  /* 0x00000000fffff984 */ /* 0x000fe20000000800 */
[----:B------:R-:W-:Y:S01]  /*f440*/  @!PT LDS RZ, [RZ] ;  /* 0x00000000fffff984 */ /* 0x000fe20000000800 */
[----:B------:R-:W-:Y:S01]  /*f450*/  @!PT LDS RZ, [RZ] ;  /* 0x00000000fffff984 */ /* 0x000fe20000000800 */
[----:B------:R-:W-:Y:S01]  /*f460*/  @!PT LDS RZ, [RZ] ;  /* 0x00000000fffff984 */ /* 0x000fe20000000800 */
[----:B------:R1:W-:Y:S06]  /*f470*/  MEMBAR.ALL.CTA ;  /* 0x0000000000007992 */ /* 0x0003ec0000008000 */
[----:B-1----:R-:W1:Y:S01]  /*f480*/  FENCE.VIEW.ASYNC.S ;  /* 0x00000000000073c6 */ /* 0x002e620000000000 */
[----:B------:R-:W-:Y:S05]  /*f490*/  WARPSYNC.ALL ;  /* 0x0000000000007948 */ /* 0x000fea0003800000 */
[----:B------:R-:W-:Y:S01]  /*f4a0*/  BSSY B0, `(.L_x_570) ;  /* 0x0000009000007945 */ /* 0x000fe20003800000 */
[----:B0-----:R-:W-:Y:S01]  /*f4b0*/  LOP3.LUT R40, R40, 0x7f, RZ, 0xc0, !PT ;  /* 0x0000007f28287812 */ /* 0x001fe200078ec0ff */
[----:B-1----:R0:W-:Y:S03]  /*f4c0*/  BAR.SYNC.DEFER_BLOCKING R163, 0x80 ;  /* 0x000200a30000751d */ /* 0x0021e60000010000 */
[----:B------:R-:W-:-:S13]  /*f4d0*/  ISETP.NE.AND P2, PT, R40, RZ, PT ;  /* 0x000000ff2800720c */ /* 0x000fda0003f45270 */
[----:B------:R-:W-:-:S05]  /*f4e0*/  @!P2 VIADD R40, R97, 0x298a0 ;  /* 0x000298a06128a836 */ /* 0x000fca0000000000 */
[----:B------:R-:W-:-:S04]  /*f4f0*/  @!P2 PRMT R40, RZ, 0x654, R40 ;  /* 0x00000654ff28a816 */ /* 0x000fc80000000028 */
[----:B------:R0:W-:Y:S01]  /*f500*/  @!P2 SYNCS.ARRIVE.TRANS64.RED.A1T0 RZ, [R40+URZ], RZ ;  /* 0x000000ff28ffa9a7 */ /* 0x0001e2000810043f */
[----:B------:R-:W-:Y:S05]  /*f510*/  @!P1 BRA `(.L_x_571) ;  /* 0x0000000000049947 */ /* 0x000fea0003800000 */
[----:B------:R-:W-:Y:S01]  /*f520*/  BPT.TRAP 0x1 ;  /* 0x000000040000795c */ /* 0x000fe20000300000 */
.L_x_571:
[----:B------:R-:W-:Y:S05]  /*f530*/  BSYNC B0 ;  /* 0x0000000000007941 */ /* 0x000fea0003800000 */
.L_x_570:
[----:B------:R-:W1:Y:S01]  /*f540*/  SYNCS.PHASECHK.TRANS64.TRYWAIT P1, [R97+URZ+0x298b0], R98 ;  /* 0x0298b062610075a7 */ /* 0x000e62000802017f */
[----:B------:R-:W-:Y:S01]  /*f550*/  ULDC UR42, c[0x0][0x320] ;  /* 0x0000c800002a7ab9 */ /* 0x000fe20000000800 */
[----:B------:R-:W-:Y:S01]  /*f560*/  ULDC.64 UR40, c[0x0][0x328] ;  /* 0x0000ca0000287ab9 */ /* 0x000fe20000000a00 */
[----:B------:R-:W-:Y:S01]  /*f570*/  ULDC.64 UR38, c[0x0][0x318] ;  /* 0x0000c60000267ab9 */ /* 0x000fe20000000a00 */
[----:B------:R-:W-:Y:S01]  /*f580*/  BSSY B0, `(.L_x_572) ;  /* 0x0000003000007945 */ /* 0x000fe20003800000 */
[----:B------:R-:W-:-:S03]  /*f590*/  IMAD R41, R17, 0x5000, R209 ;  /* 0x0000500011297824 */ /* 0x000fc600078e02d1 */
[----:B-1----:R-:W-:Y:S05]  /*f5a0*/  @!P1 BRA `(.L_x_573) ;  /* 0x0000017c00649947 */ /* 0x002fea0003800000 */
.L_x_799:
[----:B------:R-:W-:Y:S05]  /*f5b0*/  BSYNC B0 ;  /* 0x0000000000007941 */ /* 0x000fea0003800000 */
.L_x_572:
[----:B------:R-:W-:Y:S01]  /*f5c0*/  ISETP.GE.AND P1, PT, R168, R96, PT ;  /* 0x00000060a800720c */ /* 0x000fe20003f26270 */
[----:B------:R-:W-:Y:S01]  /*f5d0*/  BSSY B0, `(.L_x_574) ;  /* 0x000001a000007945 */ /* 0x000fe20003800000 */
[C---:B------:R-:W-:Y:S01]  /*f5e0*/  IMAD.IADD R48, R16.reuse, 0x1, R41 ;  /* 0x0000000110307824 */ /* 0x040fe200078e0229 */
[-C--:B------:R-:W-:Y:S01]  /*f5f0*/  IADD3 R49, R16, R41.reuse, R124 ;  /* 0x0000002910317210 */ /* 0x080fe20007ffe07c */
[----:B------:R-:W-:Y:S01]  /*f600*/  IMAD.WIDE R44, R24, 0xa0, R118 ;  /* 0x000000a0182c7825 */ /* 0x000fe200078e0276 */
[CC--:B------:R-:W-:Y:S02]  /*f610*/  IADD3 R50, R16.reuse, R41.reuse, R121 ;  /* 0x0000002910327210 */ /* 0x0c0fe40007ffe079 */
[----:B------:R-:W-:-:S06]  /*f620*/  IADD3 R51, R16, R41, R130 ;  /* 0x0000002910337210 */ /* 0x000fcc0007ffe082 */
[----:B------:R-:W-:Y:S05]  /*f630*/  @P1 BRA `(.L_x_575) ;  /* 0x00000000004c1947 */ /* 0x000fea0003800000 */
[----:B0-----:R-:W-:Y:S02]  /*f640*/  IMAD.MOV.U32 R40, RZ, RZ, R114 ;  /* 0x000000ffff287224 */ /* 0x001fe400078e0072 */
[----:B------:R-:W-:Y:S02]  /*f650*/  IMAD.MOV.U32 R41, RZ, RZ, R33 ;  /* 0x000000ffff297224 */ /* 0x000fe400078e0021 */
[----:B------:R-:W-:Y:S02]  /*f660*/  IMAD R43, R45, UR40, RZ ;  /* 0x000000282d2b7c24 */ /* 0x000fe4000f8e02ff */
[----:B------:R-:W-:-:S04]  /*f670*/  IMAD.WIDE.U32 R40, R44, UR40, R40 ;  /* 0x000000282c287c25 */ /* 0x000fc8000f8e0028 */
[----:B------:R-:W-:Y:S01]  /*f680*/  IMAD R43, R44, UR41, R43 ;  /* 0x000000292c2b7c24 */ /* 0x000fe2000f8e022b */
[----:B------:R-:W-:-:S04]  /*f690*/  IADD3 R46, P1, R40, UR38, RZ ;  /* 0x00000026282e7c10 */ /* 0x000fc8000ff3e0ff */
[----:B------:R-:W-:Y:S02]  /*f6a0*/  IADD3.X R47, R41, UR39, R43, P1, !PT ;  /* 0x00000027292f7c10 */ /* 0x000fe40008ffe42b */
[----:B------:R-:W-:-:S13]  /*f6b0*/  ISETP.GE.AND P1, PT, R18, UR42, PT ;  /* 0x0000002a12007c0c */ /* 0x000fda000bf26270 */
[----:B------:R-:W0:Y:S04]  /*f6c0*/  @!P1 LDS.128 R40, [R48+0xa400] ;  /* 0x00a4000030289984 */ /* 0x000e280000000c00 */
[----:B0-----:R-:W-:Y:S01]  /*f6d0*/  @!P1 STG.E.128 desc[UR54][R46.64], R40 ;  /* 0x000000282e009986 */ /* 0x001fe2000c101d36 */
        /* <DEDUP_REMOVED lines=8> */
[----:B0-----:R2:W-:Y:S02]  /*f760*/  @!P1 STG.E.128 desc[UR54][R46.64+0x60], R40 ;  /* 0x000060282e009986 */ /* 0x0015e4000c101d36 */
.L_x_575:
[----:B------:R-:W-:Y:S05]  /*f770*/  BSYNC B0 ;  /* 0x0000000000007941 */ /* 0x000fea0003800000 */
.L_x_574:
[----:B------:R-:W-:Y:S01]  /*f780*/  ISETP.GE.AND P1, PT, R218, R96, PT ;  /* 0x00000060da00720c */ /* 0x000fe20003f26270 */
[----:B------:R-:W-:-:S12]  /*f790*/  BSSY B0, `(.L_x_576) ;  /* 0x0000017000007945 */ /* 0x000fd80003800000 */
[----:B------:R-:W-:Y:S05]  /*f7a0*/  @P1 BRA `(.L_x_577) ;  /* 0x0000000000541947 */ /* 0x000fea0003800000 */
[----:B--2---:R-:W-:Y:S01]  /*f7b0*/  IADD3 R43, P1, R44, 0x80, RZ ;  /* 0x000000802c2b7810 */ /* 0x004fe20007f3e0ff */
[----:B0-----:R-:W-:Y:S02]  /*f7c0*/  IMAD.MOV.U32 R40, RZ, RZ, R114 ;  /* 0x000000ffff287224 */ /* 0x001fe400078e0072 */
[----:B------:R-:W-:Y:S01]  /*f7d0*/  IMAD.MOV.U32 R41, RZ, RZ, R33 ;  /* 0x000000ffff297224 */ /* 0x000fe200078e0021 */
[----:B------:R-:W-:Y:S01]  /*f7e0*/  IADD3.X R44, RZ, R45, RZ, P1, !PT ;  /* 0x0000002dff2c7210 */ /* 0x000fe20000ffe4ff */
[----:B------:R-:W-:-:S04]  /*f7f0*/  IMAD.WIDE.U32 R40, R43, UR40, R40 ;  /* 0x000000282b287c25 */ /* 0x000fc8000f8e0028 */
[----:B------:R-:W-:-:S04]  /*f800*/  IMAD R44, R44, UR40, RZ ;  /* 0x000000282c2c7c24 */ /* 0x000fc8000f8e02ff */
        /* <DEDUP_REMOVED lines=15> */
.L_x_577:
[----:B------:R-:W-:Y:S05]  /*f900*/  BSYNC B0 ;  /* 0x0000000000007941 */ /* 0x000fea0003800000 */
.L_x_576:
[----:B0-23--:R-:W2:Y:S01]  /*f910*/  LDL R40, [R1+0x10] ;  /* 0x0000100001287983 */ /* 0x00dea20000100800 */
[----:B------:R-:W-:Y:S02]  /*f920*/  VIADD R17, R17, 0x1 ;  /* 0x0000000111117836 */ /* 0x000fe40000000000 */
[----:B-1----:R-:W-:Y:S01]  /*f930*/  @!P2 VIADD R97, R97, 0x298c0 ;  /* 0x000298c06161a836 */ /* 0x002fe20000000000 */
[----:B------:R-:W-:Y:S01]  /*f940*/  @!PT LDS RZ, [RZ] ;  /* 0x00000000fffff984 */ /* 0x000fe20000000800 */
[----:B------:R-:W-:Y:S01]  /*f950*/  @!PT LDS RZ, [RZ] ;  /* 0x00000000fffff984 */ /* 0x000fe20000000800 */
[----:B------:R-:W-:Y:S01]  /*f960*/  @!PT LDS RZ, [RZ] ;  /* 0x00000000fffff984 */ /* 0x000fe20000000800 */
[----:B------:R-:W-:Y:S01]  /*f970*/  @!PT LDS RZ, [RZ] ;  /* 0x00000000fffff984 */ /* 0x000fe20000000800 */
[----:B------:R0:W-:Y:S06]  /*f980*/  MEMBAR.ALL.CTA ;  /* 0x0000000000007992 */ /* 0x0001ec0000008000 */
[----:B0-----:R-:W0:Y:S02]  /*f990*/  FENCE.VIEW.ASYNC.S ;  /* 0x00000000000073c6 */ /* 0x001e240000000000 */
[----:B0-----:R0:W-:Y:S01]  /*f9a0*/  BAR.SYNC.DEFER_BLOCKING R163, 0x80 ;  /* 0x000200a30000751d */ /* 0x0011e20000010000 */
[----:B------:R-:W-:-:S02]  /*f9b0*/  ISETP.NE.AND P1, PT, R17, 0x2, PT ;  /* 0x000000021100780c */ /* 0x000fc40003f25270 */
[----:B------:R-:W-:Y:S02]  /*f9c0*/  @!P2 PRMT R97, RZ, 0x654, R97 ;  /* 0x00000654ff61a816 */ /* 0x000fe40000000061 */
[----:B------:R-:W-:Y:S02]  /*f9d0*/  SEL R17, R17, RZ, P1 ;  /* 0x000000ff11117207 */ /* 0x000fe40000800000 */
[----:B------:R0:W-:Y:S01]  /*f9e0*/  @!P2 SYNCS.ARRIVE.TRANS64.RED.A1T0 RZ, [R97+URZ], RZ ;  /* 0x000000ff61ffa9a7 */ /* 0x0001e2000810043f */
[----:B--2---:R-:W-:Y:S02]  /*f9f0*/  LOP3.LUT P4, RZ, R40, 0x2, RZ, 0xc0, !PT ;  /* 0x0000000228ff7812 */ /* 0x004fe4000788c0ff */
[----:B------:R-:W-:-:S04]  /*fa00*/  SEL R40, RZ, 0x1, P1 ;  /* 0x00000001ff287807 */ /* 0x000fc80000800000 */
[----:B------:R-:W-:-:S07]  /*fa10*/  LOP3.LUT R169, R169, R40, RZ, 0x3c, !PT ;  /* 0x00000028a9a97212 */ /* 0x000fce00078e3cff */
[----:B0-----:R-:W-:Y:S05]  /*fa20*/  @P4 BRA `(.L_x_578) ;  /* 0xffffff2c00d84947 */ /* 0x001fea000383ffff */
[----:B------:R-:W0:Y:S01]  /*fa30*/  S2R R41, SR_TID.X ;  /* 0x0000000000297919 */ /* 0x000e220000002100 */
[----:B------:R-:W-:Y:S02]  /*fa40*/  PLOP3.LUT P0, PT, PT, PT, PT, 0x8, 0x0 ;  /* 0x000000000000781c */ /* 0x000fe40003f0e170 */
[----:B0-----:R-:W-:-:S04]  /*fa50*/  SHF.R.U32.HI R41, RZ, 0x7, R41 ;  /* 0x00000007ff297819 */ /* 0x001fc80000011629 */
[----:B------:R-:W-:-:S13]  /*fa60*/  ISETP.NE.AND P4, PT, R41, 0x1, PT ;  /* 0x000000012900780c */ /* 0x000fda0003f85270 */
[----:B------:R-:W-:Y:S06]  /*fa70*/  @!P4 BAR.ARV 0x9, 0x100 ;  /* 0x024400000000cb1d */ /* 0x000fec0000002000 */
.L_x_474:
[----:B------:R-:W-:Y:S05]  /*fa80*/  @P0 BRA `(.L_x_579) ;  /* 0x00000000000c0947 */ /* 0x000fea0003800000 */
[----:B------:R-:W0:Y:S01]  /*fa90*/  FENCE.VIEW.ASYNC.G ;  /* 0x00000000000073c6 */ /* 0x000e220000000100 */
[----:B------:R-:W-:Y:S05]  /*faa0*/  WARPSYNC.ALL ;  /* 0x0000000000007948 */ /* 0x000fea0003800000 */
[----:B0-----:R-:W-:Y:S06]  /*fab0*/  BAR.ARV 0xc, 0x180 ;  /* 0x0306000000007b1d */ /* 0x001fec0000002000 */
.L_x_579:
[----:B------:R-:W-:Y:S01]  /*fac0*/  ULDC.64 UR6, c[0x0][0x998] ;  /* 0x0002660000067ab9 */ /* 0x000fe20000000a00 */
[----:B------:R-:W-:Y:S01]  /*fad0*/  ULDC.64 UR4, c[0x0][0x990] ;  /* 0x0002640000047ab9 */ /* 0x000fe20000000a00 */
[----:B------:R-:W-:Y:S02]  /*fae0*/  ISETP.NE.U32.AND P1, PT, RZ, UR6, PT ;  /* 0x00000006ff007c0c */ /* 0x000fe4000bf25070 */
[----:B------:R-:W-:Y:S02]  /*faf0*/  ISETP.NE.U32.AND P0, PT, RZ, UR4, PT ;  /* 0x00000004ff007c0c */ /* 0x000fe4000bf05070 */
[----:B------:R-:W-:Y:S02]  /*fb00*/  ISETP.NE.AND.EX P1, PT, RZ, UR7, PT, P1 ;  /* 0x00000007ff007c0c */ /* 0x000fe4000bf25310 */
[----:B------:R-:W-:-:S11]  /*fb10*/  ISETP.NE.AND.EX P0, PT, RZ, UR5, PT, P0 ;  /* 0x00000005ff007c0c */ /* 0x000fd6000bf05300 */
[----:B------:R-:W0:Y:S01]  /*fb20*/  @P1 LDC.64 R8, c[0x0][0x9b8] ;  /* 0x00026e00ff081b82 */ /* 0x000e220000000a00 */
[----:B------:R-:W-:-:S07]  /*fb30*/  @P1 SHF.R.S32.HI R15, RZ, 0x1f, R206 ;  /* 0x0000001fff0f1819 */ /* 0x000fce00000114ce */
[----:B------:R-:W1:Y:S08]  /*fb40*/  @P0 LDC.64 R6, c[0x0][0x9a8] ;  /* 0x00026a00ff060b82 */ /* 0x000e700000000a00 */
[----:B------:R-:W2:Y:S08]  /*fb50*/  @P1 LDC.64 R10, c[0x0][0x9c0] ;  /* 0x00027000ff0a1b82 */ /* 0x000eb00000000a00 */
[----:B------:R-:W3:Y:S01]  /*fb60*/  @P0 LDC.64 R12, c[0x0][0x9b0] ;  /* 0x00026c00ff0c0b82 */ /* 0x000ee20000000a00 */
[----:B0-----:R-:W-:-:S02]  /*fb70*/  @P1 IMAD R2, R216, R8, RZ ;  /* 0x00000008d8021224 */ /* 0x001fc400078e02ff */
[----:B------:R-:W-:-:S04]  /*fb80*/  @P1 IMAD.WIDE.U32 R4, R210, R8, RZ ;  /* 0x00000008d2041225 */ /* 0x000fc800078e00ff */
[----:B------:R-:W-:Y:S02]  /*fb90*/  @P1 IMAD R9, R210, R9, R2 ;  /* 0x00000009d2091224 */ /* 0x000fe400078e0202 */
[-C--:B-1----:R-:W-:Y:S02]  /*fba0*/  @P0 IMAD R0, R216, R6.reuse, RZ ;  /* 0x00000006d8000224 */ /* 0x082fe400078e02ff */
[C---:B------:R-:W-:Y:S01]  /*fbb0*/  @P0 IMAD.WIDE.U32 R2, R210.reuse, R6, RZ ;  /* 0x00000006d2020225 */ /* 0x040fe200078e00ff */
[----:B------:R-:W-:Y:S02]  /*fbc0*/  @P1 IADD3 R5, R5, R9, RZ ;  /* 0x0000000905051210 */ /* 0x000fe40007ffe0ff */
[----:B------:R-:W-:Y:S01]  /*fbd0*/  @P0 SHF.R.S32.HI R9, RZ, 0x1f, R206 ;  /* 0x0000001fff090819 */ /* 0x000fe200000114ce */
[----:B------:R-:W-:Y:S02]  /*fbe0*/  @P0 IMAD R7, R210, R7, R0 ;  /* 0x00000007d2070224 */ /* 0x000fe400078e0200 */
[----:B--2---:R-:W-:-:S02]  /*fbf0*/  @P1 IMAD R6, R15, R10, RZ ;  /* 0x0000000a0f061224 */ /* 0x004fc400078e02ff */
[----:B------:R-:W-:Y:S02]  /*fc00*/  @P0 IMAD.IADD R3, R3, 0x1, R7 ;  /* 0x0000000103030824 */ /* 0x000fe400078e0207 */
[C---:B------:R-:W-:Y:S02]  /*fc10*/  @P1 IMAD R11, R206.reuse, R11, R6 ;  /* 0x0000000bce0b1224 */ /* 0x040fe400078e0206 */
[----:B------:R-:W-:-:S04]  /*fc20*/  @P1 IMAD.WIDE.U32 R6, R206, R10, R4 ;  /* 0x0000000ace061225 */ /* 0x000fc800078e0004 */
[-C--:B---3--:R-:W-:Y:S01]  /*fc30*/  @P0 IMAD R0, R9, R12.reuse, RZ ;  /* 0x0000000c09000224 */ /* 0x088fe200078e02ff */
[----:B------:R-:W-:Y:S01]  /*fc40*/  @P1 LEA R8, P3, R6, UR6, 0x2 ;  /* 0x0000000606081c11 */ /* 0x000fe2000f8610ff */
[----:B------:R-:W-:-:S04]  /*fc50*/  @P0 IMAD.WIDE.U32 R2, R206, R12, R2 ;  /* 0x0000000cce020225 */ /* 0x000fc800078e0002 */
[----:B------:R-:W-:Y:S01]  /*fc60*/  @P0 IMAD R9, R206, R13, R0 ;  /* 0x0000000dce090224 */ /* 0x000fe200078e0200 */
[----:B------:R-:W-:Y:S01]  /*fc70*/  @P0 LEA R4, P2, R2, UR4, 0x2 ;  /* 0x0000000402040c11 */ /* 0x000fe2000f8410ff */
[----:B------:R-:W-:Y:S01]  /*fc80*/  @P1 IMAD.IADD R5, R7, 0x1, R11 ;  /* 0x0000000107051824 */ /* 0x000fe200078e020b */
[----:B------:R-:W-:Y:S01]  /*fc90*/  ULDC UR4, c[0x0][0x988] ;  /* 0x0002620000047ab9 */ /* 0x000fe20000000800 */
[----:B------:R-:W-:Y:S02]  /*fca0*/  @P0 IMAD.IADD R3, R3, 0x1, R9 ;  /* 0x0000000103030824 */ /* 0x000fe400078e0209 */
[----:B------:R-:W-:Y:S01]  /*fcb0*/  IMAD.MOV.U32 R0, RZ, RZ, 0x3f800000 ;  /* 0x3f800000ff007424 */ /* 0x000fe200078e00ff */
[----:B------:R-:W-:Y:S02]  /*fcc0*/  @P1 LEA.HI.X R9, R6, UR7, R5, 0x2, P3 ;  /* 0x0000000706091c11 */ /* 0x000fe400098f1405 */
[----:B------:R-:W-:Y:S02]  /*fcd0*/  @P0 LEA.HI.X R5, R2, UR5, R3, 0x2, P2 ;  /* 0x0000000502050c11 */ /* 0x000fe400090f1403 */
[----:B------:R-:W-:Y:S01]  /*fce0*/  MOV R3, 0x3f800000 ;  /* 0x3f80000000037802 */ /* 0x000fe20000000f00 */
[----:B------:R0:W2:Y:S05]  /*fcf0*/  @P1 LDG.E R0, desc[UR54][R8.64] ;  /* 0x0000003608001981 */ /* 0x0000aa000c1e1900 */
[----:B------:R1:W2:Y:S01]  /*fd00*/  @P0 LDG.E R3, desc[UR54][R4.64] ;  /* 0x0000003604030981 */ /* 0x0002a2000c1e1900 */
[----:B------:R-:W-:-:S02]  /*fd10*/  ISETP.GE.AND P1, PT, R158, 0x1, PT ;  /* 0x000000019e00780c */ /* 0x000fc40003f26270 */
[----:B------:R-:W-:Y:S02]  /*fd20*/  CS2R R88, SRZ ;  /* 0x0000000000587805 */ /* 0x000fe4000001ff00 */
[----:B------:R-:W-:Y:S01]  /*fd30*/  PLOP3.LUT P0, PT, PT, PT, PT, 0x80, 0x0 ;  /* 0x000000000000781c */ /* 0x000fe20003f0f070 */
[----:B------:R-:W-:Y:S01]  /*fd40*/  IMAD.MOV.U32 R87, RZ, RZ, RZ ;  /* 0x000000ffff577224 */ /* 0x000fe200078e00ff */
[----:B------:R-:W-:Y:S02]  /*fd50*/  CS2R R6, SRZ ;  /* 0x0000000000067805 */ /* 0x000fe4000001ff00 */
[----:B------:R-:W-:Y:S02]  /*fd60*/  CS2R R10, SRZ ;  /* 0x00000000000a7805 */ /* 0x000fe4000001ff00 */
[----:B0-----:R-:W-:Y:S02]  /*fd70*/  CS2R R8, SRZ ;  /* 0x0000000000087805 */ /* 0x001fe4000001ff00 */
[----:B------:R-:W-:-:S02]  /*fd80*/  CS2R R12, SRZ ;  /* 0x00000000000c7805 */ /* 0x000fc4000001ff00 */
[----:B------:R-:W-:Y:S02]  /*fd90*/  CS2R R14, SRZ ;  /* 0x00000000000e7805 */ /* 0x000fe4000001ff00 */
[----:B-1----:R-:W-:Y:S02]  /*fda0*/  CS2R R4, SRZ ;  /* 0x0000000000047805 */ /* 0x002fe4000001ff00 */
        /* <DEDUP_REMOVED lines=22> */
[----:B------:R-:W-:Y:S01]  /*ff10*/  CS2R R98, SRZ ;  /* 0x0000000000627805 */ /* 0x000fe2000001ff00 */
[----:B------:R-:W-:Y:S01]  /*ff20*/  IMAD.MOV.U32 R68, RZ, RZ, RZ ;  /* 0x000000ffff447224 */ /* 0x000fe200078e00ff */
[----:B------:R-:W-:Y:S01]  /*ff30*/  CS2R R100, SRZ ;  /* 0x0000000000647805 */ /* 0x000fe2000001ff00 */
[----:B------:R-:W-:Y:S02]  /*ff40*/  IMAD.MOV.U32 R72, RZ, RZ, RZ ;  /* 0x000000ffff487224 */ /* 0x000fe400078e00ff */
[----:B------:R-:W-:Y:S02]  /*ff50*/  IMAD.MOV.U32 R103, RZ, RZ, RZ ;  /* 0x000000ffff677224 */ /* 0x000fe400078e00ff */
[----:B--2---:R-:W-:-:S04]  /*ff60*/  FMUL.FTZ R0, R3, R0 ;  /* 0x0000000003007220 */ /* 0x004fc80000410000 */
[----:B------:R-:W-:Y:S01]  /*ff70*/  FMUL.FTZ R2, R0, UR4 ;  /* 0x0000000400027c20 */ /* 0x000fe20008410000 */
[----:B------:R-:W-:Y:S06]  /*ff80*/  @!P1 BRA `(.L_x_580) ;  /* 0x000000e000bc9947 */ /* 0x000fec0003800000 */
[----:B------:R-:W-:-:S03]  /*ff90*/  UMOV UR4, 0xffffffff ;  /* 0xffffffff00047882 */ /* 0x000fc60000000000 */
[----:B------:R-:W-:Y:S05]  /*ffa0*/  BRA.DIV UR4, `(.L_x_581) ;  /* 0x0000017204f87947 */ /* 0x000fea000b800000 */
[----:B------:R0:W1:Y:S02]  /*ffb0*/  SHFL.IDX PT, R201, R234, RZ, 0x1f ;  /* 0x00001fffeac97589 */ /* 0x00006400000e0000 */
.L_x_802:
[----:B------:R-:W-:Y:S01]  /*ffc0*/  ULOP3.LUT UP0, URZ, UR52, 0x9f, URZ, 0xc0, !UPT ;  /* 0x0000009f343f7892 */ /* 0x000fe2000f80c03f */
[----:B-1----:R-:W-:-:S04]  /*ffd0*/  LEA.HI R0, R201, R201, RZ, 0x1 ;  /* 0x000000c9c9007211 */ /* 0x002fc800078f08ff */
[----:B------:R-:W-:Y:S02]  /*ffe0*/  LOP3.LUT R0, R0, 0x3e, RZ, 0xc0, !PT ;  /* 0x0000003e00007812 */ /* 0x000fe400078ec0ff */
[----:B------:R-:W-:Y:S02]  /*fff0*/  PLOP3.LUT P0, PT, PT, PT, UP0, 0x80, 0x0 ;  /* 0x000000000000781c */ /* 0x000fe40003f0f008 */
[----:B------:R-:W-:-:S04]  /*10000*/  IADD3 R0, R201, -R0, RZ ;  /* 0x80000000c9007210 */ /* 0x000fc80007ffe0ff */
[----:B------:R-:W-:-:S04]  /*10010*/  LEA R0, R0, UR52, 0xc ;  /* 0x0000003400007c11 */ /* 0x000fc8000f8e60ff */
[----:B------:R-:W-:-:S04]  /*10020*/  SHF.R.U32.HI R0, RZ, 0x4, R0 ;  /* 0x00000004ff007819 */ /* 0x000fc80000011600 */
[----:B------:R-:W-:Y:S01]  /*10030*/  LOP3.LUT R44, R0, 0x3fff, RZ, 0xc0, !PT ;  /* 0x00003fff002c7812 */ /* 0x000fe200078ec0ff */
[----:B------:R-:W-:Y:S06]  /*10040*/  @!P0 BRA `(.L_x_582) ;  /* 0x0000000000408947 */ /* 0x000fec0003800000 */
[----:B------:R-:W-:Y:S01]  /*10050*/  MOV R0, 0x0 ;  /* 0x0000000000007802 */ /* 0x000fe20000000f00 */
[----:B------:R-:W-:Y:S01]  /*10060*/  ULDC.64 UR4, c[0x4][0xa0] ;  /* 0x0100280000047ab9 */ /* 0x000fe20000000a00 */
[----:B------:R-:W-:Y:S01]  /*10070*/  ULDC.64 UR6, c[0x4][0xa8] ;  /* 0x01002a0000067ab9 */ /* 0x000fe20000000a00 */
[----:B------:R-:W-:Y:S01]  /*10080*/  IMAD.U32 R4, RZ, RZ, UR4 ;  /* 0x00000004ff047e24 */ /* 0x000fe2000f8e00ff */
[----:B------:R1:W2:Y:S01]  /*10090*/  LDC.64 R14, c[0x4][R0] ;  /* 0x01000000000e7b82 */ /* 0x0002a20000000a00 */
        /* <DEDUP_REMOVED lines=8> */
[----:B-1----:R-:W-:-:S07]  /*10120*/  IMAD.MOV.U32 R13, RZ, RZ, RZ ;  /* 0x000000ffff0d7224 */ /* 0x002fce00078e00ff */
[----:B------:R-:W-:-:S07]  /*10130*/  LEPC R20, `(.L_x_582) ;  /* 0x000000001014794e */ /* 0x000fce0000000000 */
[----:B0-2--5:R-:W-:Y:S05]  /*10140*/  CALL.ABS.NOINC R14 ;  /* 0x000000000e007343 */ /* 0x025fea0003c00000 */
.L_x_582:
[----:B------:R-:W-:Y:S02]  /*10150*/  ULDC UR4, c[0x0][0x3f4] ;  /* 0x0000fd0000047ab9 */ /* 0x000fe40000000800 */
[----:B------:R-:W-:-:S13]  /*10160*/  ISETP.LT.AND P0, PT, RZ, UR4, PT ;  /* 0x00000004ff007c0c */ /* 0x000fda000bf01270 */
[----:B------:R-:W-:Y:S05]  /*10170*/  @P0 BRA `(.L_x_583) ;  /* 0x0000000000400947 */ /* 0x000fea0003800000 */
[----:B------:R-:W-:-:S04]  /*10180*/  ULEA.HI UR4, UR43, UR43, URZ, 0x1 ;  /* 0x0000002b2b047291 */ /* 0x000fc8000f8f083f */
[----:B------:R-:W-:-:S04]  /*10190*/  ULOP3.LUT UR4, UR4, 0xfffffffe, URZ, 0xc0, !UPT ;  /* 0xfffffffe04047892 */ /* 0x000fc8000f8ec03f */
[----:B------:R-:W-:-:S06]  /*101a0*/  UIADD3 UR4, UR43, -UR4, URZ ;  /* 0x800000042b047290 */ /* 0x000fcc000fffe03f */
[----:B------:R-:W-:-:S04]  /*101b0*/  MOV R3, UR4 ;  /* 0x0000000400037c02 */ /* 0x000fc80008000f00 */
[----:B------:R-:W-:-:S04]  /*101c0*/  SHF.L.U32 R3, R3, 0x1f, RZ ;  /* 0x0000001f03037819 */ /* 0x000fc800000006ff */
[----:B------:R1:W2:Y:S03]  /*101d0*/  SYNCS.PHASECHK.TRANS64.TRYWAIT P0, [R16+URZ+0x29800], R3 ;  /* 0x02980003100075a7 */ /* 0x0002a6000800017f */
[----:B--2---:R-:W-:Y:S05]  /*101e0*/  @!P0 NANOSLEEP.SYNCS 0x989680 ;  /* 0x009896800000895d */ /* 0x004fea0003900000 */
[----:B------:R-:W2:Y:S01]  /*101f0*/  @!P0 SYNCS.PHASECHK.TRANS64 P0, [R16+URZ+0x29800], R3 ;  /* 0x02980003100085a7 */ /* 0x000ea2000800007f */
[----:B------:R-:W-:Y:S04]  /*10200*/  BSSY B0, `(.L_x_584) ;  /* 0x0000006000007945 */ /* 0x000fe80003800000 */
[----:B--2---:R-:W-:Y:S05]  /*10210*/  @P0 BRA `(.L_x_585) ;  /* 0x0000000000100947 */ /* 0x004fea0003800000 */
.L_x_586:
[----:B--2---:R2:W3:Y:S02]  /*10220*/  SYNCS.PHASECHK.TRANS64.TRYWAIT P0, [R16+URZ+0x29800], R3 ;  /* 0x02980003100075a7 */ /* 0x0044e4000800017f */
[----:B---3--:R-:W-:Y:S05]  /*10230*/  @!P0 NANOSLEEP.SYNCS 0x989680 ;  /* 0x009896800000895d */ /* 0x008fea0003900000 */
[----:B------:R-:W3:Y:S02]  /*10240*/  @!P0 SYNCS.PHASECHK.TRANS64 P0, [R16+URZ+0x29800], R3 ;  /* 0x02980003100085a7 */ /* 0x000ee4000800007f */
[----:B---3--:R-:W-:Y:S05]  /*10250*/  @!P0 BRA `(.L_x_586) ;  /* 0xfffffffc00f08947 */ /* 0x008fea000383ffff */
.L_x_585:
[----:B------:R-:W-:Y:S05]  /*10260*/  BSYNC B0 ;  /* 0x0000000000007941 */ /* 0x000fea0003800000 */
.L_x_584:
[----:B------:R-:W-:Y:S05]  /*10270*/  BRA `(.L_x_587) ;  /* 0x0000006800e47947 */ /* 0x000fea0003800000 */
.L_x_583:
[----:B------:R-:W1:Y:S01]  /*10280*/  LDC.64 R24, c[0x0][0x3e8] ;  /* 0x0000fa00ff187b82 */ /* 0x000e620000000a00 */
[----:B------:R-:W-:Y:S01]  /*10290*/  ULOP3.LUT UP0, URZ, UR52, 0x1bf, URZ, 0xc0, !UPT ;  /* 0x000001bf343f7892 */ /* 0x000fe2000f80c03f */
[----:B-----5:R-:W-:Y:S01]  /*102a0*/  SHF.R.S32.HI R0, RZ, 0x1f, R144 ;  /* 0x0000001fff007819 */ /* 0x020fe20000011490 */
[----:B------:R-:W-:Y:S01]  /*102b0*/  ULDC.64 UR4, c[0x0][0x3f8] ;  /* 0x0000fe0000047ab9 */ /* 0x000fe20000000a00 */
[----:B------:R-:W-:-:S03]  /*102c0*/  ULDC.64 UR6, c[0x0][0x408] ;  /* 0x0001020000067ab9 */ /* 0x000fc60000000a00 */
[----:B------:R-:W-:Y:S01]  /*102d0*/  PLOP3.LUT P0, PT, PT, PT, UP0, 0x80, 0x0 ;  /* 0x000000000000781c */ /* 0x000fe20003f0f008 */
[----:B------:R-:W2:Y:S01]  /*102e0*/  LDC.64 R4, c[0x0][0x400] ;  /* 0x00010000ff047b82 */ /* 0x000ea20000000a00 */
[C---:B------:R-:W-:Y:S02]  /*102f0*/  IMAD R3, R0.reuse, UR4, RZ ;  /* 0x0000000400037c24 */ /* 0x040fe4000f8e02ff */
[----:B------:R-:W-:Y:S02]  /*10300*/  IMAD R7, R0, UR6, RZ ;  /* 0x0000000600077c24 */ /* 0x000fe4000f8e02ff */
[C---:B------:R-:W-:Y:S02]  /*10310*/  IMAD R3, R144.reuse, UR5, R3 ;  /* 0x0000000590037c24 */ /* 0x040fe4000f8e0203 */
[C---:B------:R-:W-:Y:S02]  /*10320*/  IMAD R7, R144.reuse, UR7, R7 ;  /* 0x0000000790077c24 */ /* 0x040fe4000f8e0207 */
[----:B-1----:R-:W-:-:S04]  /*10330*/  IMAD.WIDE.U32 R24, R144, UR4, R24 ;  /* 0x0000000490187c25 */ /* 0x002fc8000f8e0018 */
[----:B------:R-:W-:Y:S02]  /*10340*/  IMAD.IADD R26, R3, 0x1, R25 ;  /* 0x00000001031a7824 */ /* 0x000fe400078e0219 */
[----:B--2---:R-:W-:-:S04]  /*10350*/  IMAD.WIDE.U32 R144, R144, UR6, R4 ;  /* 0x0000000690907c25 */ /* 0x004fc8000f8e0004 */
[----:B------:R-:W-:Y:S01]  /*10360*/  IMAD.IADD R27, R7, 0x1, R145 ;  /* 0x00000001071b7824 */ /* 0x000fe200078e0291 */
        /* <DEDUP_REMOVED lines=8> */
[----:B------:R-:W-:Y:S01]  /*103f0*/  MOV R6, UR6 ;  /* 0x0000000600067c02 */ /* 0x000fe20008000f00 */
[----:B------:R-:W-:Y:S01]  /*10400*/  IMAD.U32 R7, RZ, RZ, UR7 ;  /* 0x00000007ff077e24 */ /* 0x000fe2000f8e00ff */
[----:B------:R-:W-:Y:S01]  /*10410*/  MOV R12, 0x1 ;  /* 0x00000001000c7802 */ /* 0x000fe20000000f00 */
[----:B------:R-:W-:-:S02]  /*10420*/  IMAD.U32 R10, RZ, RZ, UR4 ;  /* 0x00000004ff0a7e24 */ /* 0x000fc4000f8e00ff */
[----:B------:R-:W-:Y:S02]  /*10430*/  IMAD.U32 R11, RZ, RZ, UR5 ;  /* 0x00000005ff0b7e24 */ /* 0x000fe4000f8e00ff */
[----:B------:R-:W-:Y:S02]  /*10440*/  IMAD.MOV.U32 R8, RZ, RZ, 0x70 ;  /* 0x00000070ff087424 */ /* 0x000fe400078e00ff */
[----:B-1----:R-:W-:-:S07]  /*10450*/  IMAD.MOV.U32 R13, RZ, RZ, RZ ;  /* 0x000000ffff0d7224 */ /* 0x002fce00078e00ff */
[----:B------:R-:W-:-:S07]  /*10460*/  LEPC R20, `(.L_x_588) ;  /* 0x000000001014794e */ /* 0x000fce0000000000 */
[----:B0-2---:R-:W-:Y:S05]  /*10470*/  CALL.ABS.NOINC R14 ;  /* 0x000000000e007343 */ /* 0x005fea0003c00000 */
.L_x_588:
[----:B------:R-:W-:Y:S01]  /*10480*/  ULDC.U8 UR4, c[0x0][0x410] ;  /* 0x0001040000047ab9 */ /* 0x000fe20000000000 */
[----:B------:R-:W-:Y:S01]  /*10490*/  BSSY B0, `(.L_x_589) ;  /* 0x000068f000007945 */ /* 0x000fe20003800000 */
[----:B------:R-:W-:Y:S01]  /*104a0*/  ISETP.NE.AND P0, PT, RZ, UR4, PT ;  /* 0x00000004ff007c0c */ /* 0x000fe2000bf05270 */
[----:B------:R-:W-:-:S12]  /*104b0*/  IMAD R8, R205, 0x80, R168 ;  /* 0x00000080cd087824 */ /* 0x000fd800078e02a8 */
[----:B------:R-:W-:Y:S05]  /*104c0*/  @!P0 BRA `(.L_x_590) ;  /* 0x0000003400188947 */ /* 0x000fea0003800000 */
[----:B------:R-:W-:-:S03]  /*104d0*/  UMOV UR4, 0xffffffff ;  /* 0xffffffff00047882 */ /* 0x000fc60000000000 */
[----:B------:R-:W-:Y:S05]  /*104e0*/  BRA.DIV UR4, `(.L_x_591) ;  /* 0x0000016e04d47947 */ /* 0x000fea000b800000 */
[----:B------:R1:W2:Y:S04]  /*104f0*/  SHFL.IDX PT, R5, R24, RZ, 0x1e1f ;  /* 0x001e1fff18057589 */ /* 0x0002a800000e0000 */
[----:B------:R1:W3:Y:S04]  /*10500*/  SHFL.IDX PT, R14, R144, RZ, 0x1e1f ;  /* 0x001e1fff900e7589 */ /* 0x0002e800000e0000 */
[----:B------:R1:W4:Y:S04]  /*10510*/  SHFL.IDX PT, R3, R26, RZ, 0x1e1f ;  /* 0x001e1fff1a037589 */ /* 0x00032800000e0000 */
[----:B------:R1:W0:Y:S02]  /*10520*/  SHFL.IDX PT, R7, R27, RZ, 0x1e1f ;  /* 0x001e1fff1b077589 */ /* 0x00022400000e0000 */
.L_x_808:
[----:B------:R-:W-:Y:S01]  /*10530*/  ULDC UR4, c[0x0][0x448] ;  /* 0x0001120000047ab9 */ /* 0x000fe20000000800 */
[----:B------:R-:W-:Y:S01]  /*10540*/  BSSY B1, `(.L_x_592) ;  /* 0x0000048000017945 */ /* 0x000fe20003800000 */
[----:B------:R-:W-:Y:S01]  /*10550*/  IMAD R0, R157, UR4, RZ ;  /* 0x000000049d007c24 */ /* 0x000fe2000f8e02ff */
[----:B------:R-:W-:Y:S02]  /*10560*/  CS2R R36, SRZ ;  /* 0x0000000000247805 */ /* 0x000fe4000001ff00 */
[----:B------:R-:W-:Y:S02]  /*10570*/  CS2R R34, SRZ ;  /* 0x0000000000227805 */ /* 0x000fe4000001ff00 */
[----:B------:R-:W-:Y:S02]  /*10580*/  CS2R R28, SRZ ;  /* 0x00000000001c7805 */ /* 0x000fe4000001ff00 */
[----:B-1----:R-:W-:Y:S02]  /*10590*/  CS2R R24, SRZ ;  /* 0x0000000000187805 */ /* 0x002fe4000001ff00 */
[----:B------:R-:W-:-:S02]  /*105a0*/  ISETP.GE.AND P0, PT, R8, R0, PT ;  /* 0x000000000800720c */ /* 0x000fc40003f06270 */
        /* <DEDUP_REMOVED lines=9> */
[----:B------:R-:W-:Y:S01]  /*10640*/  ULDC UR4, c[0x0][0x3f4] ;  /* 0x0000fd0000047ab9 */ /* 0x000fe20000000800 */
[----:B------:R-:W-:Y:S02]  /*10650*/  CS2R R38, SRZ ;  /* 0x0000000000267805 */ /* 0x000fe4000001ff00 */
[----:B------:R-:W-:Y:S02]  /*10660*/  ISETP.GE.AND P5, PT, R22, UR4, PT ;  /* 0x0000000416007c0c */ /* 0x000fe4000bfa6270 */
[----:B------:R-:W-:Y:S02]  /*10670*/  CS2R R36, SRZ ;  /* 0x0000000000247805 */ /* 0x000fe4000001ff00 */
[----:B------:R-:W-:Y:S02]  /*10680*/  ISETP.GE.AND P2, PT, R171, UR4, PT ;  /* 0x00000004ab007c0c */ /* 0x000fe4000bf46270 */
[----:B------:R-:W-:Y:S02]  /*10690*/  CS2R R32, SRZ ;  /* 0x0000000000207805 */ /* 0x000fe4000001ff00 */
[----:B------:R-:W-:-:S05]  /*106a0*/  ISETP.GE.AND P3, PT, R170, UR4, PT ;  /* 0x00000004aa007c0c */ /* 0x000fca000bf66270 */
[----:B------:R-:W-:Y:S02]  /*106b0*/  @!P5 SHF.R.S32.HI R4, RZ, 0x1f, R22 ;  /* 0x0000001fff04d819 */ /* 0x000fe40000011416 */
[CC--:B--2---:R-:W-:Y:S02]  /*106c0*/  @!P5 IADD3 R8, P0, R22.reuse, R5.reuse, RZ ;  /* 0x000000051608d210 */ /* 0x0c4fe40007f1e0ff */
[----:B---3--:R-:W-:Y:S02]  /*106d0*/  @!P5 IADD3 R10, P1, R22, R14, RZ ;  /* 0x0000000e160ad210 */ /* 0x008fe40007f3e0ff */
[----:B------:R-:W-:Y:S01]  /*106e0*/  @!P2 IADD3 R12, P4, R171, R5, RZ ;  /* 0x00000005ab0ca210 */ /* 0x000fe20007f9e0ff */
[--C-:B----4-:R-:W-:Y:S02]  /*106f0*/  @!P5 IMAD.X R9, R3, 0x1, R4.reuse, P0 ;  /* 0x000000010309d824 */ /* 0x110fe400000e0604 */
[----:B0-----:R-:W-:Y:S01]  /*10700*/  @!P5 IMAD.X R11, R7, 0x1, R4, P1 ;  /* 0x00000001070bd824 */ /* 0x001fe200008e0604 */
[----:B------:R-:W-:-:S02]  /*10710*/  ISETP.GE.AND P1, PT, R173, UR4, PT ;  /* 0x00000004ad007c0c */ /* 0x000fc4000bf26270 */
[----:B------:R-:W-:Y:S01]  /*10720*/  @!P2 IADD3 R20, P0, R171, R14, RZ ;  /* 0x0000000eab14a210 */ /* 0x000fe20007f1e0ff */
[----:B------:R-:W5:Y:S01]  /*10730*/  @!P5 LD.E.64 R38, desc[UR54][R8.64] ;  /* 0x000000360826d980 */ /* 0x000f62000c101b00 */
[----:B------:R-:W-:Y:S02]  /*10740*/  @!P2 IADD3.X R13, R3, R230, RZ, P4, !PT ;  /* 0x000000e6030da210 */ /* 0x000fe400027fe4ff */
[C---:B------:R-:W-:Y:S01]  /*10750*/  @!P3 IADD3 R40, P4, R170.reuse, R5, RZ ;  /* 0x00000005aa28b210 */ /* 0x040fe20007f9e0ff */
[----:B------:R-:W5:Y:S01]  /*10760*/  @!P5 LD.E.64 R36, desc[UR54][R10.64] ;  /* 0x000000360a24d980 */ /* 0x000f62000c101b00 */
[----:B------:R-:W-:Y:S02]  /*10770*/  @!P3 IADD3 R42, P5, R170, R14, RZ ;  /* 0x0000000eaa2ab210 */ /* 0x000fe40007fbe0ff */
[----:B------:R-:W-:Y:S01]  /*10780*/  CS2R R34, SRZ ;  /* 0x0000000000227805 */ /* 0x000fe2000001ff00 */
[----:B------:R-:W-:Y:S01]  /*10790*/  @!P2 IMAD.X R21, R7, 0x1, R230, P0 ;  /* 0x000000010715a824 */ /* 0x000fe200000e06e6 */
[----:B------:R-:W-:-:S02]  /*107a0*/  CS2R R30, SRZ ;  /* 0x00000000001e7805 */ /* 0x000fc4000001ff00 */
[----:B------:R-:W-:Y:S01]  /*107b0*/  CS2R R28, SRZ ;  /* 0x00000000001c7805 */ /* 0x000fe2000001ff00 */
[--C-:B------:R-:W-:Y:S01]  /*107c0*/  @!P3 IMAD.X R41, R3, 0x1, R229.reuse, P4 ;  /* 0x000000010329b824 */ /* 0x100fe200020e06e5 */
[----:B------:R-:W5:Y:S01]  /*107d0*/  @!P2 LD.E.64 R32, desc[UR54][R12.64] ;  /* 0x000000360c20a980 */ /* 0x000f62000c101b00 */
[----:B------:R-:W-:Y:S01]  /*107e0*/  @!P3 IMAD.X R43, R7, 0x1, R229, P5 ;  /* 0x00000001072bb824 */ /* 0x000fe200028e06e5 */
[----:B------:R-:W-:Y:S02]  /*107f0*/  ISETP.GE.AND P0, PT, R172, UR4, PT ;  /* 0x00000004ac007c0c */ /* 0x000fe4000bf06270 */
[----:B------:R-:W5:Y:S01]  /*10800*/  @!P2 LD.E.64 R34, desc[UR54][R20.64] ;  /* 0x000000361422a980 */ /* 0x000f62000c101b00 */
[----:B------:R-:W-:Y:S02]  /*10810*/  ISETP.GE.AND P2, PT, R174, UR4, PT ;  /* 0x00000004ae007c0c */ /* 0x000fe4000bf46270 */
[C---:B------:R-:W-:Y:S01]  /*10820*/  @!P1 IADD3 R48, P4, R173.reuse, R14, RZ ;  /* 0x0000000ead309210 */ /* 0x040fe20007f9e0ff */
[----:B------:R0:W5:Y:S04]  /*10830*/  @!P3 LD.E.64 R30, desc[UR54][R40.64] ;  /* 0x00000036281eb980 */ /* 0x000168000c101b00 */
[----:B------:R1:W5:Y:S01]  /*10840*/  @!P3 LD.E.64 R28, desc[UR54][R42.64] ;  /* 0x000000362a1cb980 */ /* 0x000362000c101b00 */
[----:B------:R-:W-:-:S02]  /*10850*/  @!P1 IADD3 R46, P3, R173, R5, RZ ;  /* 0x00000005ad2e9210 */ /* 0x000fc40007f7e0ff */
[----:B------:R-:W-:Y:S02]  /*10860*/  CS2R R26, SRZ ;  /* 0x00000000001a7805 */ /* 0x000fe4000001ff00 */
[----:B------:R-:W-:Y:S01]  /*10870*/  CS2R R24, SRZ ;  /* 0x0000000000187805 */ /* 0x000fe2000001ff00 */
[----:B------:R-:W-:Y:S01]  /*10880*/  @!P1 IMAD.X R49, R7, 0x1, R228, P4 ;  /* 0x0000000107319824 */ /* 0x000fe200020e06e4 */
[----:B------:R-:W-:Y:S02]  /*10890*/  @!P1 IADD3.X R47, R3, R228, RZ, P3, !PT ;  /* 0x000000e4032f9210 */ /* 0x000fe40001ffe4ff */
[-C--:B------:R-:W-:Y:S02]  /*108a0*/  @!P0 IADD3 R50, P5, R172, R5.reuse, RZ ;  /* 0x00000005ac328210 */ /* 0x080fe40007fbe0ff */
[----:B------:R1:W5:Y:S01]  /*108b0*/  @!P1 LD.E.64 R24, desc[UR54][R48.64] ;  /* 0x0000003630189980 */ /* 0x000362000c101b00 */
[----:B0-----:R-:W-:-:S03]  /*108c0*/  @!P2 IADD3 R40, P3, R174, R5, RZ ;  /* 0x00000005ae28a210 */ /* 0x001fc60007f7e0ff */
[----:B------:R1:W5:Y:S01]  /*108d0*/  @!P1 LD.E.64 R26, desc[UR54][R46.64] ;  /* 0x000000362e1a9980 */ /* 0x000362000c101b00 */
[-C--:B------:R-:W-:Y:S02]  /*108e0*/  @!P0 IADD3 R4, P1, R172, R14.reuse, RZ ;  /* 0x0000000eac048210 */ /* 0x080fe40007f3e0ff */
[----:B------:R-:W-:Y:S02]  /*108f0*/  @!P2 IADD3 R14, P4, R174, R14, RZ ;  /* 0x0000000eae0ea210 */ /* 0x000fe40007f9e0ff */
[----:B------:R-:W-:Y:S02]  /*10900*/  CS2R R12, SRZ ;  /* 0x00000000000c7805 */ /* 0x000fe4000001ff00 */
[----:B------:R-:W-:Y:S02]  /*10910*/  CS2R R20, SRZ ;  /* 0x0000000000147805 */ /* 0x000fe4000001ff00 */
[----:B------:R-:W-:Y:S02]  /*10920*/  CS2R R10, SRZ ;  /* 0x00000000000a7805 */ /* 0x000fe4000001ff00 */
[----:B------:R-:W-:Y:S01]  /*10930*/  CS2R R8, SRZ ;  /* 0x0000000000087805 */ /* 0x000fe2000001ff00 */
[C-C-:B------:R-:W-:Y:S01]  /*10940*/  @!P0 IMAD.X R51, R3.reuse, 0x1, R227.reuse, P5 ;  /* 0x0000000103338824 */ /* 0x140fe200028e06e3 */
[----:B------:R-:W-:Y:S01]  /*10950*/  @!P2 IADD3.X R41, R3, R226, RZ, P3, !PT ;  /* 0x000000e20329a210 */ /* 0x000fe20001ffe4ff */
[----:B------:R-:W-:-:S02]  /*10960*/  @!P0 IMAD.X R5, R7, 0x1, R227, P1 ;  /* 0x0000000107058824 */ /* 0x000fc400008e06e3 */
[----:B------:R-:W-:Y:S01]  /*10970*/  @!P2 IMAD.X R15, R7, 0x1, R226, P4 ;  /* 0x00000001070fa824 */ /* 0x000fe200020e06e2 */
[----:B------:R1:W5:Y:S04]  /*10980*/  @!P0 LD.E.64 R12, desc[UR54][R50.64] ;  /* 0x00000036320c8980 */ /* 0x000368000c101b00 */
[----:B------:R1:W5:Y:S04]  /*10990*/  @!P0 LD.E.64 R20, desc[UR54][R4.64] ;  /* 0x0000003604148980 */ /* 0x000368000c101b00 */
[----:B------:R1:W5:Y:S04]  /*109a0*/  @!P2 LD.E.64 R10, desc[UR54][R40.64] ;  /* 0x00000036280aa980 */ /* 0x000368000c101b00 */
[----:B------:R1:W5:Y:S02]  /*109b0*/  @!P2 LD.E.64 R8, desc[UR54][R14.64] ;  /* 0x000000360e08a980 */ /* 0x000364000c101b00 */
.L_x_593:
[----:B------:R-:W-:Y:S05]  /*109c0*/  BSYNC B1 ;  /* 0x0000000000017941 */ /* 0x000fea0003800000 */
.L_x_592:
[----:B------:R-:W-:Y:S01]  /*109d0*/  ULEA.HI UR4, UR43, UR43, URZ, 0x1 ;  /* 0x0000002b2b047291 */ /* 0x000fe2000f8f083f */
[----:B------:R-:W-:Y:S01]  /*109e0*/  IMAD R0, R205, -0x80, R0 ;  /* 0xffffff80cd007824 */ /* 0x000fe200078e0200 */
[----:B------:R-:W-:Y:S02]  /*109f0*/  BSSY B1, `(.L_x_594) ;  /* 0x0000009000017945 */ /* 0x000fe40003800000 */
[----:B------:R-:W-:Y:S02]  /*10a00*/  ULOP3.LUT UR4, UR4, 0xfffffffe, URZ, 0xc0, !UPT ;  /* 0xfffffffe04047892 */ /* 0x000fe4000f8ec03f */
[----:B----4-:R-:W-:Y:S02]  /*10a10*/  VIMNMX R3, R0, 0x80, PT ;  /* 0x0000008000037848 */ /* 0x010fe40003fe0100 */
[----:B------:R-:W-:Y:S02]  /*10a20*/  UIADD3 UR4, UR43, -UR4, URZ ;  /* 0x800000042b047290 */ /* 0x000fe4000fffe03f */
[----:B------:R-:W-:-:S04]  /*10a30*/  ISETP.GE.AND P1, PT, R168, R3, PT ;  /* 0x00000003a800720c */ /* 0x000fc80003f26270 */
[----:B-12---:R-:W-:-:S05]  /*10a40*/  IMAD.U32 R5, RZ, RZ, UR4 ;  /* 0x00000004ff057e24 */ /* 0x006fca000f8e00ff */
[----:B------:R-:W-:-:S04]  /*10a50*/  SHF.L.U32 R5, R5, 0x1f, RZ ;  /* 0x0000001f05057819 */ /* 0x000fc800000006ff */
[----:B------:R-:W1:Y:S02]  /*10a60*/  SYNCS.PHASECHK.TRANS64.TRYWAIT P0, [R16+URZ+0x29800], R5 ;  /* 0x02980005100075a7 */ /* 0x000e64000800017f */
[----:B-1----:R-:W-:Y:S05]  /*10a70*/  @!P0 BRA `(.L_x_595) ;  /* 0x0000016800e08947 */ /* 0x002fea0003800000 */
.L_x_809:
[----:B------:R-:W-:Y:S05]  /*10a80*/  BSYNC B1 ;  /* 0x0000000000017941 */ /* 0x000fea0003800000 */
.L_x_594:
[----:B------:R-:W-:Y:S05]  /*10a90*/  @P1 BRA `(.L_x_596) ;  /* 0x0000006000b81947 */ /* 0x000fea0003800000 */
[----:B------:R-:W2:Y:S01]  /*10aa0*/  LDC R3, c[0x0][0x3f4] ;  /* 0x0000fd00ff037b82 */ /* 0x000ea20000000800 */
[----:B------:R-:W-:Y:S01]  /*10ab0*/  BSSY B1, `(.L_x_597) ;  /* 0x000007f000017945 */ /* 0x000fe20003800000 */
[----:B------:R-:W-:Y:S01]  /*10ac0*/  IMAD.IADD R0, R16, 0x1, R203 ;  /* 0x0000000110007824 */ /* 0x000fe200078e02cb */
[-C--:B--2---:R-:W-:Y:S02]  /*10ad0*/  ISETP.GE.AND P0, PT, R22, R3.reuse, PT ;  /* 0x000000031600720c */ /* 0x084fe40003f06270 */
[-C--:B------:R-:W-:Y:S02]  /*10ae0*/  ISETP.GE.AND P1, PT, R171, R3.reuse, PT ;  /* 0x00000003ab00720c */ /* 0x080fe40003f26270 */
[-C--:B------:R-:W-:Y:S02]  /*10af0*/  ISETP.GE.AND P2, PT, R170, R3.reuse, PT ;  /* 0x00000003aa00720c */ /* 0x080fe40003f46270 */
[-C--:B------:R-:W-:Y:S02]  /*10b00*/  ISETP.GE.AND P3, PT, R173, R3.reuse, PT ;  /* 0x00000003ad00720c */ /* 0x080fe40003f66270 */
[----:B------:R-:W-:-:S02]  /*10b10*/  ISETP.GE.AND P4, PT, R172, R3, PT ;  /* 0x00000003ac00720c */ /* 0x000fc40003f86270 */
[----:B------:R-:W-:-:S03]  /*10b20*/  ISETP.GE.AND P5, PT, R174, R3, PT ;  /* 0x00000003ae00720c */ /* 0x000fc60003fa6270 */
[----:B------:R-:W-:Y:S10]  /*10b30*/  @P0 BRA `(.L_x_598) ;  /* 0x0000000400d80947 */ /* 0x000ff40003800000 */
[----:B01----:R-:W0:Y:S01]  /*10b40*/  LDS.128 R4, [R0+0x14400] ;  /* 0x0144000000047984 */ /* 0x003e220000000c00 */
[----:B---3-5:R-:W-:Y:S02]  /*10b50*/  SHF.R.U32.HI R14, RZ, 0x8, R38 ;  /* 0x00000008ff0e7819 */ /* 0x028fe40000011626 */
[----:B------:R-:W-:Y:S02]  /*10b60*/  SHF.R.U32.HI R40, RZ, 0x8, R39 ;  /* 0x00000008ff287819 */ /* 0x000fe40000011627 */
[----:B------:R-:W-:Y:S02]  /*10b70*/  LOP3.LUT R3, R38, 0xff, RZ, 0xc0, !PT ;  /* 0x000000ff26037812 */ /* 0x000fe400078ec0ff */
[----:B------:R-:W-:Y:S02]  /*10b80*/  LOP3.LUT R14, R14, 0xff, RZ, 0xc0, !PT ;  /* 0x000000ff0e0e7812 */ /* 0x000fe400078ec0ff */
[----:B------:R-:W-:Y:S02]  /*10b90*/  SHF.R.U32.HI R43, RZ, 0x8, R37 ;  /* 0x00000008ff2b7819 */ /* 0x000fe40000011625 */
[----:B------:R-:W-:-:S02]  /*10ba0*/  LOP3.LUT R15, R39, 0xff, RZ, 0xc0, !PT ;  /* 0x000000ff270f7812 */ /* 0x000fc400078ec0ff */
[----:B------:R-:W-:Y:S02]  /*10bb0*/  LOP3.LUT R40, R40, 0xff, RZ, 0xc0, !PT ;  /* 0x000000ff28287812 */ /* 0x000fe400078ec0ff */
[----:B------:R-:W-:Y:S02]  /*10bc0*/  PRMT R3, R14, 0x7604, R3 ;  /* 0x000076040e037816 */ /* 0x000fe40000000003 */
[----:B------:R-:W-:Y:S02]  /*10bd0*/  SHF.R.U32.HI R45, RZ, 0x10, R37 ;  /* 0x00000010ff2d7819 */ /* 0x000fe40000011625 */
[----:B------:R-:W-:Y:S02]  /*10be0*/  SHF.R.U32.HI R14, RZ, 0x8, R36 ;  /* 0x00000008ff0e7819 */ /* 0x000fe40000011624 */
[----:B------:R-:W-:Y:S01]  /*10bf0*/  SHF.R.U32.HI R46, RZ, 0x10, R39 ;  /* 0x00000010ff2e7819 */ /* 0x000fe20000011627 */
[----:B------:R-:W-:Y:S01]  /*10c00*/  IMAD.U32 R45, R45, 0x10000, RZ ;  /* 0x000100002d2d7824 */ /* 0x000fe200078e00ff */
[----:B------:R-:W-:-:S02]  /*10c10*/  LOP3.LUT R42, R37, 0xff, RZ, 0xc0, !PT ;  /* 0x000000ff252a7812 */ /* 0x000fc400078ec0ff */
[----:B------:R-:W-:Y:S02]  /*10c20*/  LOP3.LUT R43, R43, 0xff, RZ, 0xc0, !PT ;  /* 0x000000ff2b2b7812 */ /* 0x000fe400078ec0ff */
[----:B------:R-:W-:Y:S02]  /*10c30*/  PRMT R15, R40, 0x7604, R15 ;  /* 0x00007604280f7816 */ /* 0x000fe4000000000f */
[----:B------:R-:W-:Y:S02]  /*10c40*/  LOP3.LUT R40, R36, 0xff, RZ, 0xc0, !PT ;  /* 0x000000ff24287812 */ /* 0x000fe400078ec0ff */
[----:B------:R-:W-:Y:S02]  /*10c50*/  LOP3.LUT R41, R14, 0xff, RZ, 0xc0, !PT ;  /* 0x000000ff0e297812 */ /* 0x000fe400078ec0ff */
[----:B------:R-:W-:Y:S02]  /*10c60*/  SHF.L.U32 R14, R46, 0x10, RZ ;  /* 0x000000102e0e7819 */ /* 0x000fe400000006ff */
[----:B------:R-:W-:-:S02]  /*10c70*/  PRMT R42, R43, 0x7604, R42 ;  /* 0x000076042b2a7816 */ /* 0x000fc4000000002a */
[----:B------:R-:W-:Y:S02]  /*10c80*/  PRMT R43, R41, 0x7604, R40 ;  /* 0x00007604292b7816 */ /* 0x000fe40000000028 */
[----:B------:R-:W-:Y:S02]  /*10c90*/  LOP3.LUT R41, R15, 0xff0000, R14, 0xf8, !PT ;  /* 0x00ff00000f297812 */ /* 0x000fe400078ef80e */
[----:B------:R-:W-:Y:S02]  /*10ca0*/  LOP3.LUT R45, R42, 0xff0000, R45, 0xf8, !PT ;  /* 0x00ff00002a2d7812 */ /* 0x000fe400078ef82d */
[----:B------:R-:W-:Y:S02]  /*10cb0*/  LOP3.LUT R41, R41, 0xff000000, R39, 0xf8, !PT ;  /* 0xff00000029297812 */ /* 0x000fe400078ef827 */
[----:B------:R-:W-:Y:S02]  /*10cc0*/  LOP3.LUT R45, R45, 0xff000000, R37, 0xf8, !PT ;  /* 0xff0000002d2d7812 */ /* 0x000fe400078ef825 */
[----:B------:R-:W-:-:S02]  /*10cd0*/  LOP3.LUT R15, R3, 0xff0000, R38, 0xf8, !PT ;  /* 0x00ff0000030f7812 */ /* 0x000fc400078ef826 */
[-C--:B0-----:R-:W-:Y:S02]  /*10ce0*/  F2FP.F16.E4M3.UNPACK_B R3, R6.reuse.H1 ;  /* 0x00000006ff03723e */ /* 0x081fe400030006ff */
[----:B------:R-:W-:Y:S02]  /*10cf0*/  F2FP.F16.E4M3.UNPACK_B R42, R45 ;  /* 0x0000002dff2a723e */ /* 0x000fe400020006ff */
[----:B------:R-:W-:Y:S01]  /*10d00*/  F2FP.F16.E4M3.UNPACK_B R39, R41 ;  /* 0x00000029ff27723e */ /* 0x000fe200020006ff */
[----:B------:R-:W-:Y:S01]  /*10d10*/  HADD2.F32 R14, -RZ, R3.H1_H1 ;  /* 0x30000003ff0e7230 */ /* 0x000fe20000004100 */
[--C-:B------:R-:W-:Y:S01]  /*10d20*/  LOP3.LUT R43, R43, 0xff0000, R36.reuse, 0xf8, !PT ;  /* 0x00ff00002b2b7812 */ /* 0x100fe200078ef824 */
[--C-:B------:R-:W-:Y:S01]  /*10d30*/  HADD2.F32 R46, -RZ, R42.reuse.H1_H1 ;  /* 0x3000002aff2e7230 */ /* 0x100fe20000004100 */
[----:B------:R-:W-:Y:S01]  /*10d40*/  F2FP.F16.E4M3.UNPACK_B R6, R6 ;  /* 0x00000006ff06723e */ /* 0x000fe200020006ff */
[----:B------:R-:W-:Y:S01]  /*10d50*/  HADD2.F32 R40, -RZ, R39.H1_H1 ;  /* 0x30000027ff287230 */ /* 0x000fe20000004100 */
[----:B------:R-:W-:Y:S01]  /*10d60*/  LOP3.LUT R43, R43, 0xff000000, R36, 0xf8, !PT ;  /* 0xff0000002b2b7812 */ /* 0x000fe200078ef824 */
[----:B------:R-:W-:Y:S01]  /*10d70*/  HADD2.F32 R42, -RZ, R42.H0_H0 ;  /* 0x2000002aff2a7230 */ /* 0x000fe20000004100 */
[----:B------:R-:W-:Y:S01]  /*10d80*/  LOP3.LUT R38, R15, 0xff000000, R38, 0xf8, !PT ;  /* 0xff0000000f267812 */ /* 0x000fe200078ef826 */
[C---:B------:R-:W-:Y:S01]  /*10d90*/  FMUL.FTZ R48, R14.reuse, R46 ;  /* 0x0000002e0e307220 */ /* 0x040fe20000410000 */
[-C--:B------:R-:W-:Y:S01]  /*10da0*/  F2FP.F16.E4M3.UNPACK_B R36, R7.reuse ;  /* 0x00000007ff24723e */ /* 0x080fe200020006ff */
[----:B------:R-:W-:Y:S01]  /*10db0*/  FMUL.FTZ R47, R14, R40 ;  /* 0x000000280e2f7220 */ /* 0x000fe20000410000 */
[----:B------:R-:W-:Y:S01]  /*10dc0*/  F2FP.F16.E4M3.UNPACK_B R37, R7.H1 ;  /* 0x00000007ff25723e */ /* 0x000fe200030006ff */
[----:B------:R-:W-:Y:S01]  /*10dd0*/  HADD2.F32 R15, -RZ, R3.H0_H0 ;  /* 0x20000003ff0f7230 */ /* 0x000fe20000004100 */
[-C--:B------:R-:W-:Y:S01]  /*10de0*/  F2FP.F16.E4M3.UNPACK_B R7, R5.reuse ;  /* 0x00000005ff07723e */ /* 0x080fe200020006ff */
[----:B------:R-:W-:Y:S01]  /*10df0*/  HADD2.F32 R39, -RZ, R39.H0_H0 ;  /* 0x20000027ff277230 */ /* 0x000fe20000004100 */
[----:B------:R-:W-:Y:S01]  /*10e00*/  F2FP.F16.E4M3.UNPACK_B R14, R5.H1 ;  /* 0x00000005ff0e723e */ /* 0x000fe200030006ff */
[----:B------:R-:W-:-:S02]  /*10e10*/  HADD2.F32 R5, -RZ, R6.H1_H1 ;  /* 0x30000006ff057230 */ /* 0x000fc40000004100 */
[C---:B------:R-:W-:Y:S01]  /*10e20*/  FFMA.FTZ R48, R15.reuse, R40, -R48 ;  /* 0x000000280f307223 */ /* 0x040fe20000010830 */
[----:B------:R-:W-:Y:S01]  /*10e30*/  FFMA.FTZ R49, R15, R46, R47 ;  /* 0x0000002e0f317223 */ /* 0x000fe2000001002f */
[----:B------:R-:W-:Y:S01]  /*10e40*/  HADD2.F32 R6, -RZ, R6.H0_H0 ;  /* 0x20000006ff067230 */ /* 0x000fe20000004100 */
[----:B------:R-:W-:Y:S01]  /*10e50*/  F2FP.F16.E4M3.UNPACK_B R45, R45.H1 ;  /* 0x0000002dff2d723e */ /* 0x000fe200030006ff */
[C---:B------:R-:W-:Y:S01]  /*10e60*/  FMUL.FTZ R15, R5.reuse, R42 ;  /* 0x0000002a050f7220 */ /* 0x040fe20000410000 */
[----:B------:R-:W-:Y:S01]  /*10e70*/  F2FP.F16.E4M3.UNPACK_B R41, R41.H1 ;  /* 0x00000029ff29723e */ /* 0x000fe200030006ff */
[-C--:B------:R-:W-:Y:S01]  /*10e80*/  FMUL.FTZ R47, R5, R39.reuse ;  /* 0x00000027052f7220 */ /* 0x080fe20000410000 */
[----:B------:R-:W-:Y:S02]  /*10e90*/  HADD2.F32 R5, -RZ, R36.H1_H1 ;  /* 0x30000024ff057230 */ /* 0x000fe40000004100 */
[----:B------:R-:W-:Y:S01]  /*10ea0*/  FFMA.FTZ R46, R6, R39, -R15 ;  /* 0x00000027062e7223 */ /* 0x000fe2000001080f */
[----:B------:R-:W-:-:S02]  /*10eb0*/  HADD2.F32 R40, -RZ, R45.H0_H0 ;  /* 0x2000002dff287230 */ /* 0x000fc40000004100 */
[----:B------:R-:W-:Y:S01]  /*10ec0*/  FFMA.FTZ R47, R6, R42, R47 ;  /* 0x0000002a062f7223 */ /* 0x000fe2000001002f */
[----:B------:R-:W-:Y:S01]  /*10ed0*/  HADD2.F32 R15, -RZ, R41.H0_H0 ;  /* 0x20000029ff0f7230 */ /* 0x000fe20000004100 */
[----:B------:R-:W-:Y:S01]  /*10ee0*/  F2FP.F16.E4M3.UNPACK_B R3, R4 ;  /* 0x00000004ff03723e */ /* 0x000fe200020006ff */
[----:B------:R-:W-:Y:S02]  /*10ef0*/  HADD2.F32 R36, -RZ, R36.H0_H0 ;  /* 0x20000024ff247230 */ /* 0x000fe40000004100 */
[C---:B------:R-:W-:Y:S01]  /*10f00*/  FMUL.FTZ R39, R5.reuse, R40 ;  /* 0x0000002805277220 */ /* 0x040fe20000410000 */
[----:B------:R-:W-:Y:S02]  /*10f10*/  HADD2.F32 R45, -RZ, R45.H1_H1 ;  /* 0x3000002dff2d7230 */ /* 0x000fe40000004100 */
[-C--:B------:R-:W-:Y:S01]  /*10f20*/  FMUL.FTZ R5, R5, R15.reuse ;  /* 0x0000000f05057220 */ /* 0x080fe20000410000 */
[----:B------:R-:W-:Y:S02]  /*10f30*/  HADD2.F32 R6, -RZ, R37.H1_H1 ;  /* 0x30000025ff067230 */ /* 0x000fe40000004100 */
[----:B------:R-:W-:Y:S01]  /*10f40*/  FFMA.FTZ R50, R36, R15, -R39 ;  /* 0x0000000f24327223 */ /* 0x000fe20000010827 */
[----:B------:R-:W-:-:S02]  /*10f50*/  HADD2.F32 R41, -RZ, R41.H1_H1 ;  /* 0x30000029ff297230 */ /* 0x000fc40000004100 */
[----:B------:R-:W-:Y:S01]  /*10f60*/  FFMA.FTZ R51, R36, R40, R5 ;  /* 0x0000002824337223 */ /* 0x000fe20000010005 */
[----:B------:R-:W-:Y:S02]  /*10f70*/  HADD2.F32 R37, -RZ, R37.H0_H0 ;  /* 0x20000025ff257230 */ /* 0x000fe40000004100 */
[C---:B------:R-:W-:Y:S01]  /*10f80*/  FMUL.FTZ R42, R6.reuse, R45 ;  /* 0x0000002d062a7220 */ /* 0x040fe20000410000 */
[----:B------:R-:W-:Y:S01]  /*10f90*/  F2FP.F16.E4M3.UNPACK_B R5, R43 ;  /* 0x0000002bff05723e */ /* 0x000fe200020006ff */
[-C--:B------:R-:W-:Y:S01]  /*10fa0*/  FMUL.FTZ R36, R6, R41.reuse ;  /* 0x0000002906247220 */ /* 0x080fe20000410000 */
[----:B------:R-:W-:Y:S01]  /*10fb0*/  F2FP.F16.E4M3.UNPACK_B R4, R4.H1 ;  /* 0x00000004ff04723e */ /* 0x000fe200030006ff */
[C---:B------:R-:W-:Y:S01]  /*10fc0*/  FFMA.FTZ R52, R37.reuse, R41, -R42 ;  /* 0x0000002925347223 */ /* 0x040fe2000001082a */
[-C--:B------:R-:W-:Y:S01]  /*10fd0*/  F2FP.F16.E4M3.UNPACK_B R15, R38.reuse ;  /* 0x00000026ff0f723e */ /* 0x080fe200020006ff */
[----:B------:R-:W-:Y:S01]  /*10fe0*/  FFMA.FTZ R45, R37, R45, R36 ;  /* 0x0000002d252d7223 */ /* 0x000fe20000010024 */
[--C-:B------:R-:W-:Y:S01]  /*10ff0*/  HADD2.F32 R39, -RZ, R5.reuse.H1_H1 ;  /* 0x30000005ff277230 */ /* 0x100fe20000004100 */
[----:B------:R-:W-:Y:S01]  /*11000*/  F2FP.F16.E4M3.UNPACK_B R38, R38.H1 ;  /* 0x00000026ff26723e */ /* 0x000fe200030006ff */
[----:B------:R-:W-:Y:S01]  /*11010*/  HADD2.F32 R37, -RZ, R5.H0_H0 ;  /* 0x20000005ff257230 */ /* 0x000fe20000004100 */
[----:B------:R-:W-:Y:S01]  /*11020*/  F2FP.F16.E4M3.UNPACK_B R43, R43.H1 ;  /* 0x0000002bff2b723e */ /* 0x000fe200030006ff */
[----:B------:R-:W-:-:S02]  /*11030*/  HADD2.F32 R6, -RZ, R4.H1_H1 ;  /* 0x30000004ff067230 */ /* 0x000fc40000004100 */
[----:B------:R-:W-:Y:S02]  /*11040*/  HADD2.F32 R36, -RZ, R15.H1_H1 ;  /* 0x3000000fff247230 */ /* 0x000fe40000004100 */
[----:B------:R-:W-:Y:S02]  /*11050*/  HADD2.F32 R5, -RZ, R4.H0_H0 ;  /* 0x20000004ff057230 */ /* 0x000fe40000004100 */
[C---:B------:R-:W-:Y:S01]  /*11060*/  FMUL.FTZ R40, R6.reuse, R39 ;  /* 0x0000002706287220 */ /* 0x040fe20000410000 */
[----:B------:R-:W-:Y:S02]  /*11070*/  HADD2.F32 R4, -RZ, R3.H1_H1 ;  /* 0x30000003ff047230 */ /* 0x000fe40000004100 */
[-C--:B------:R-:W-:Y:S01]  /*11080*/  FMUL.FTZ R42, R6, R36.reuse ;  /* 0x00000024062a7220 */ /* 0x080fe20000410000 */
[----:B------:R-:W-:Y:S02]  /*11090*/  HADD2.F32 R15, -RZ, R15.H0_H0 ;  /* 0x2000000fff0f7230 */ /* 0x000fe40000004100 */
[----:B------:R-:W-:Y:S01]  /*110a0*/  FFMA.FTZ R40, R5, R36, -R40 ;  /* 0x0000002405287223 */ /* 0x000fe20000010828 */
[----:B------:R-:W-:-:S02]  /*110b0*/  HADD2.F32 R3, -RZ, R3.H0_H0 ;  /* 0x20000003ff037230 */ /* 0x000fc40000004100 */
[C---:B------:R-:W-:Y:S01]  /*110c0*/  FMUL.FTZ R6, R4.reuse, R37 ;  /* 0x0000002504067220 */ /* 0x040fe20000410000 */
[----:B------:R-:W-:Y:S01]  /*110d0*/  FFMA.FTZ R39, R5, R39, R42 ;  /* 0x0000002705277223 */ /* 0x000fe2000001002a */
[-C--:B------:R-:W-:Y:S01]  /*110e0*/  FMUL.FTZ R4, R4, R15.reuse ;  /* 0x0000000f04047220 */ /* 0x080fe20000410000 */
[----:B------:R-:W-:Y:S02]  /*110f0*/  HADD2.F32 R5, -RZ, R38.H1_H1 ;  /* 0x30000026ff057230 */ /* 0x000fe40000004100 */
[C---:B------:R-:W-:Y:S01]  /*11100*/  FFMA.FTZ R36, R3.reuse, R15, -R6 ;  /* 0x0000000f03247223 */ /* 0x040fe20000010806 */
[--C-:B------:R-:W-:Y:S02]  /*11110*/  HADD2.F32 R15, -RZ, R43.reuse.H1_H1 ;  /* 0x3000002bff0f7230 */ /* 0x100fe40000004100 */
[----:B------:R-:W-:Y:S01]  /*11120*/  FFMA.FTZ R37, R3, R37, R4 ;  /* 0x0000002503257223 */ /* 0x000fe20000010004 */
[----:B------:R-:W-:Y:S02]  /*11130*/  HADD2.F32 R4, -RZ, R14.H1_H1 ;  /* 0x3000000eff047230 */ /* 0x000fe40000004100 */
[----:B------:R-:W-:-:S02]  /*11140*/  HADD2.F32 R6, -RZ, R43.H0_H0 ;  /* 0x2000002bff067230 */ /* 0x000fc40000004100 */
[--C-:B------:R-:W-:Y:S02]  /*11150*/  HADD2.F32 R3, -RZ, R7.reuse.H1_H1 ;  /* 0x30000007ff037230 */ /* 0x100fe40000004100 */
[C---:B------:R-:W-:Y:S01]  /*11160*/  FMUL.FTZ R41, R4.reuse, R15 ;  /* 0x0000000f04297220 */ /* 0x040fe20000410000 */
[----:B------:R-:W-:Y:S02]  /*11170*/  HADD2.F32 R38, -RZ, R38.H0_H0 ;  /* 0x20000026ff267230 */ /* 0x000fe40000004100 */
[-C--:B------:R-:W-:Y:S01]  /*11180*/  FMUL.FTZ R42, R4, R5.reuse ;  /* 0x00000005042a7220 */ /* 0x080fe20000410000 */
[----:B------:R-:W-:Y:S02]  /*11190*/  HADD2.F32 R14, -RZ, R14.H0_H0 ;  /* 0x2000000eff0e7230 */ /* 0x000fe40000004100 */
[C---:B------:R-:W-:Y:S01]  /*111a0*/  FMUL.FTZ R4, R3.reuse, R6 ;  /* 0x0000000603047220 */ /* 0x040fe20000410000 */
[----:B------:R-:W-:Y:S02]  /*111b0*/  HADD2.F32 R7, -RZ, R7.H0_H0 ;  /* 0x20000007ff077230 */ /* 0x000fe40000004100 */
[-C--:B------:R-:W-:Y:S01]  /*111c0*/  FMUL.FTZ R3, R3, R38.reuse ;  /* 0x0000002603037220 */ /* 0x080fe20000410000 */
[C---:B------:R-:W-:Y:S01]  /*111d0*/  FFMA.FTZ R41, R14.reuse, R5, -R41 ;  /* 0x000000050e297223 */ /* 0x040fe20000010829 */
[----:B------:R-:W-:Y:S01]  /*111e0*/  FFMA.FTZ R42, R14, R15, R42 ;  /* 0x0000000f0e2a7223 */ /* 0x000fe2000001002a */
[C---:B------:R-:W-:Y:S01]  /*111f0*/  FFMA.FTZ R5, R7.reuse, R38, -R4 ;  /* 0x0000002607057223 */ /* 0x040fe20000010804 */
[----:B------:R-:W-:Y:S01]  /*11200*/  FFMA.FTZ R14, R7, R6, R3 ;  /* 0x00000006070e7223 */ /* 0x000fe20000010003 */
[----:B------:R-:W-:-:S02]  /*11210*/  F2FP.SATFINITE.E4M3.F32.PACK_AB_MERGE_C R6, R49, R48, RZ ;  /* 0x000000303106723e */ /* 0x000fc400048070ff */
[----:B------:R-:W-:Y:S02]  /*11220*/  F2FP.SATFINITE.E4M3.F32.PACK_AB_MERGE_C R7, R45, R52, RZ ;  /* 0x000000342d07723e */ /* 0x000fe400048070ff */
[----:B------:R-:W-:Y:S02]  /*11230*/  F2FP.SATFINITE.E4M3.F32.PACK_AB_MERGE_C R4, R39, R40, RZ ;  /* 0x000000282704723e */ /* 0x000fe400048070ff */
[----:B------:R-:W-:Y:S02]  /*11240*/  F2FP.SATFINITE.E4M3.F32.PACK_AB_MERGE_C R41, R42, R41, RZ ;  /* 0x000000292a29723e */ /* 0x000fe400048070ff */
[----:B------:R-:W-:Y:S02]  /*11250*/  F2FP.SATFINITE.E4M3.F32.PACK_AB_MERGE_C R6, R47, R46, R6 ;  /* 0x0000002e2f06723e */ /* 0x000fe40004807006 */
[----:B------:R-:W-:Y:S02]  /*11260*/  F2FP.SATFINITE.E4M3.F32.PACK_AB_MERGE_C R7, R51, R50, R7 ;  /* 0x000000323307723e */ /* 0x000fe40004807007 */
[----:B------:R-:W-:-:S02]  /*11270*/  F2FP.SATFINITE.E4M3.F32.PACK_AB_MERGE_C R4, R37, R36, R4 ;  /* 0x000000242504723e */ /* 0x000fc40004807004 */
[----:B------:R-:W-:-:S05]  /*11280*/  F2FP.SATFINITE.E4M3.F32.PACK_AB_MERGE_C R5, R14, R5, R41 ;  /* 0x000000050e05723e */ /* 0x000fca0004807029 */
[----:B------:R2:W-:Y:S02]  /*11290*/  STS.128 [R0+0x14400], R4 ;  /* 0x0144000400007388 */ /* 0x0005e40000000c00 */
.L_x_598:
[----:B------:R-:W-:Y:S05]  /*112a0*/  BSYNC B1 ;  /* 0x0000000000017941 */ /* 0x000fea0003800000 */
.L_x_597:
[----:B------:R-:W-:Y:S04]  /*112b0*/  BSSY B1, `(.L_x_599) ;  /* 0x000007c000017945 */ /* 0x000fe80003800000 */
[----:B------:R-:W-:Y:S05]  /*112c0*/  @P1 BRA `(.L_x_600) ;  /* 0x0000000400e81947 */ /* 0x000fea0003800000 */
[----:B012---:R-:W0:Y:S01]  /*112d0*/  LDS.128 R4, [R220] ;  /* 0x00000000dc047984 */ /* 0x007e220000000c00 */
[----:B-----5:R-:W-:Y:S02]  /*112e0*/  SHF.R.U32.HI R15, RZ, 0x8, R33 ;  /* 0x00000008ff0f7819 */ /* 0x020fe40000011621 */
[----:B------:R-:W-:Y:S02]  /*112f0*/  SHF.R.U32.HI R40, RZ, 0x8, R35 ;  /* 0x00000008ff287819 */ /* 0x000fe40000011623 */
[----:B------:R-:W-:Y:S02]  /*11300*/  SHF.R.U32.HI R37, RZ, 0x8, R34 ;  /* 0x00000008ff257819 */ /* 0x000fe40000011622 */
[----:B------:R-:W-:Y:S02]  /*11310*/  LOP3.LUT R36, R33, 0xff, RZ, 0xc0, !PT ;  /* 0x000000ff21247812 */ /* 0x000fe400078ec0ff */
[----:B------:R-:W-:Y:S02]  /*11320*/  LOP3.LUT R41, R35, 0xff, RZ, 0xc0, !PT ;  /* 0x000000ff23297812 */ /* 0x000fe400078ec0ff */
[----:B------:R-:W-:-:S02]  /*11330*/  LOP3.LUT R15, R15, 0xff, RZ, 0xc0, !PT ;  /* 0x000000ff0f0f7812 */ /* 0x000fc400078ec0ff */
[----:B------:R-:W-:Y:S02]  /*11340*/  LOP3.LUT R40, R40, 0xff, RZ, 0xc0, !PT ;  /* 0x000000ff28287812 */ /* 0x000fe400078ec0ff */
[----:B------:R-:W-:Y:S02]  /*11350*/  SHF.R.U32.HI R3, RZ, 0x8, R32 ;  /* 0x00000008ff037819 */ /* 0x000fe40000011620 */
[----:B------:R-:W-:Y:S02]  /*11360*/  LOP3.LUT R38, R37, 0xff, RZ, 0xc0, !PT ;  /* 0x000000ff25267812 */ /* 0x000fe400078ec0ff */
[----:B------:R-:W-:Y:S02]  /*11370*/  PRMT R37, R15, 0x7604, R36 ;  /* 0x000076040f257816 */ /* 0x000fe40000000024 */
[----:B------:R-:W-:Y:S02]  /*11380*/  PRMT R41, R40, 0x7604, R41 ;  /* 0x0000760428297816 */ /* 0x000fe40000000029 */
[----:B------:R-:W-:-:S02]  /*11390*/  SHF.R.U32.HI R36, RZ, 0x10, R33 ;  /* 0x00000010ff247819 */ /* 0x000fc40000011621 */
[----:B------:R-:W-:Y:S02]  /*113a0*/  SHF.R.U32.HI R40, RZ, 0x10, R35 ;  /* 0x00000010ff287819 */ /* 0x000fe40000011623 */
[----:B---3--:R-:W-:Y:S02]  /*113b0*/  LOP3.LUT R14, R32, 0xff, RZ, 0xc0, !PT ;  /* 0x000000ff200e7812 */ /* 0x008fe400078ec0ff */
[----:B------:R-:W-:Y:S02]  /*113c0*/  LOP3.LUT R39, R34, 0xff, RZ, 0xc0, !PT ;  /* 0x000000ff22277812 */ /* 0x000fe400078ec0ff */
[----:B------:R-:W-:Y:S02]  /*113d0*/  LOP3.LUT R3, R3, 0xff, RZ, 0xc0, !PT ;  /* 0x000000ff03037812 */ /* 0x000fe400078ec0ff */
[----:B------:R-:W-:Y:S02]  /*113e0*/  SHF.R.U32.HI R15, RZ, 0x10, R34 ;  /* 0x00000010ff0f7819 */ /* 0x000fe40000011622 */
[----:B------:R-:W-:-:S02]  /*113f0*/  LOP3.LUT R36, R36, 0xff, RZ, 0xc0, !PT ;  /* 0x000000ff24247812 */ /* 0x000fc400078ec0ff */
[----:B------:R-:W-:Y:S02]  /*11400*/  LOP3.LUT R40, R40, 0xff, RZ, 0xc0, !PT ;  /* 0x000000ff28287812 */ /* 0x000fe400078ec0ff */
[----:B------:R-:W-:Y:S02]  /*11410*/  PRMT R14, R3, 0x7604, R14 ;  /* 0x00007604030e7816 */ /* 0x000fe4000000000e */
[----:B------:R-:W-:Y:S02]  /*11420*/  PRMT R39, R38, 0x7604, R39 ;  /* 0x0000760426277816 */ /* 0x000fe40000000027 */
[----:B------:R-:W-:Y:S02]  /*11430*/  SHF.R.U32.HI R3, RZ, 0x10, R32 ;  /* 0x00000010ff037819 */ /* 0x000fe40000011620 */
[----:B------:R-:W-:Y:S02]  /*11440*/  LOP3.LUT R38, R15, 0xff, RZ, 0xc0, !PT ;  /* 0x000000ff0f267812 */ /* 0x000fe400078ec0ff */
[----:B------:R-:W-:-:S02]  /*11450*/  PRMT R37, R36, 0x7054, R37 ;  /* 0x0000705424257816 */ /* 0x000fc40000000025 */
[----:B------:R-:W-:Y:S02]  /*11460*/  PRMT R41, R40, 0x7054, R41 ;  /* 0x0000705428297816 */ /* 0x000fe40000000029 */
[----:B------:R-:W-:Y:S02]  /*11470*/  LOP3.LUT R3, R3, 0xff, RZ, 0xc0, !PT ;  /* 0x000000ff03037812 */ /* 0x000fe400078ec0ff */
[----:B------:R-:W-:Y:S02]  /*11480*/  PRMT R39, R38, 0x7054, R39 ;  /* 0x0000705426277816 */ /* 0x000fe40000000027 */
[----:B------:R-:W-:Y:S02]  /*11490*/  LOP3.LUT R41, R41, 0xff000000, R35, 0xf8, !PT ;  /* 0xff00000029297812 */ /* 0x000fe400078ef823 */
[----:B------:R-:W-:Y:S02]  /*114a0*/  LOP3.LUT R37, R37, 0xff000000, R33, 0xf8, !PT ;  /* 0xff00000025257812 */ /* 0x000fe400078ef821 */
[----:B------:R-:W-:-:S02]  /*114b0*/  PRMT R15, R3, 0x7054, R14 ;  /* 0x00007054030f7816 */ /* 0x000fc4000000000e */
[----:B------:R-:W-:Y:S02]  /*114c0*/  LOP3.LUT R39, R39, 0xff000000, R34, 0xf8, !PT ;  /* 0xff00000027277812 */ /* 0x000fe400078ef822 */
[-C--:B0-----:R-:W-:Y:S02]  /*114d0*/  F2FP.F16.E4M3.UNPACK_B R3, R6.reuse.H1 ;  /* 0x00000006ff03723e */ /* 0x081fe400030006ff */
[----:B------:R-:W-:Y:S02]  /*114e0*/  F2FP.F16.E4M3.UNPACK_B R38, R41 ;  /* 0x00000029ff26723e */ /* 0x000fe400020006ff */
[----:B------:R-:W-:Y:S01]  /*114f0*/  F2FP.F16.E4M3.UNPACK_B R34, R37 ;  /* 0x00000025ff22723e */ /* 0x000fe200020006ff */
[--C-:B------:R-:W-:Y:S01]  /*11500*/  HADD2.F32 R14, -RZ, R3.reuse.H1_H1 ;  /* 0x30000003ff0e7230 */ /* 0x100fe20000004100 */
[----:B------:R-:W-:Y:S01]  /*11510*/  F2FP.F16.E4M3.UNPACK_B R6, R6 ;  /* 0x00000006ff06723e */ /* 0x000fe200020006ff */
[----:B------:R-:W-:Y:S01]  /*11520*/  HADD2.F32 R40, -RZ, R38.H1_H1 ;  /* 0x30000026ff287230 */ /* 0x000fe20000004100 */
[----:B------:R-:W-:Y:S01]  /*11530*/  LOP3.LUT R36, R15, 0xff000000, R32, 0xf8, !PT ;  /* 0xff0000000f247812 */ /* 0x000fe200078ef820 */
[----:B------:R-:W-:Y:S01]  /*11540*/  HADD2.F32 R35, -RZ, R34.H1_H1 ;  /* 0x30000022ff237230 */ /* 0x000fe20000004100 */
[-C--:B------:R-:W-:Y:S01]  /*11550*/  F2FP.F16.E4M3.UNPACK_B R32, R7.reuse ;  /* 0x00000007ff20723e */ /* 0x080fe200020006ff */
[----:B------:R-:W-:Y:S01]  /*11560*/  HADD2.F32 R15, -RZ, R3.H0_H0 ;  /* 0x20000003ff0f7230 */ /* 0x000fe20000004100 */
[----:B------:R-:W-:Y:S01]  /*11570*/  F2FP.F16.E4M3.UNPACK_B R33, R7.H1 ;  /* 0x00000007ff21723e */ /* 0x000fe200030006ff */
[C---:B------:R-:W-:Y:S01]  /*11580*/  FMUL.FTZ R42, R14.reuse, R40 ;  /* 0x000000280e2a7220 */ /* 0x040fe20000410000 */
[----:B------:R-:W-:Y:S01]  /*11590*/  FMUL.FTZ R43, R14, R35 ;  /* 0x000000230e2b7220 */ /* 0x000fe20000410000 */
[-C--:B------:R-:W-:Y:S01]  /*115a0*/  F2FP.F16.E4M3.UNPACK_B R7, R5.reuse ;  /* 0x00000005ff07723e */ /* 0x080fe200020006ff */
[----:B------:R-:W-:Y:S01]  /*115b0*/  HADD2.F32 R38, -RZ, R38.H0_H0 ;  /* 0x20000026ff267230 */ /* 0x000fe20000004100 */
[----:B------:R-:W-:Y:S01]  /*115c0*/  F2FP.F16.E4M3.UNPACK_B R14, R5.H1 ;  /* 0x00000005ff0e723e */ /* 0x000fe200030006ff */
[----:B------:R-:W-:-:S02]  /*115d0*/  HADD2.F32 R5, -RZ, R6.H1_H1 ;  /* 0x30000006ff057230 */ /* 0x000fc40000004100 */
[C---:B------:R-:W-:Y:S01]  /*115e0*/  FFMA.FTZ R45, R15.reuse, R35, -R42 ;  /* 0x000000230f2d7223 */ /* 0x040fe2000001082a */
[----:B------:R-:W-:Y:S02]  /*115f0*/  HADD2.F32 R34, -RZ, R34.H0_H0 ;  /* 0x20000022ff227230 */ /* 0x000fe40000004100 */
        /* <DEDUP_REMOVED lines=70> */
[----:B------:R4:W-:Y:S02]  /*11a60*/  STS.128 [R220], R4 ;  /* 0x00000004dc007388 */ /* 0x0009e40000000c00 */
.L_x_600:
[----:B------:R-:W-:Y:S05]  /*11a70*/  BSYNC B1 ;  /* 0x0000000000017941 */ /* 0x000fea0003800000 */
.L_x_599:
[----:B------:R-:W-:Y:S04]  /*11a80*/  BSSY B1, `(.L_x_601) ;  /* 0x0000078000017945 */ /* 0x000fe80003800000 */
[----:B------:R-:W-:Y:S05]  /*11a90*/  @P2 BRA `(.L_x_602) ;  /* 0x0000000400d82947 */ /* 0x000fea0003800000 */
[----:B012-4-:R-:W0:Y:S01]  /*11aa0*/  LDS.128 R4, [R0+0x16400] ;  /* 0x0164000000047984 */ /* 0x017e220000000c00 */
[----:B---3-5:R-:W-:Y:S02]  /*11ab0*/  SHF.R.U32.HI R14, RZ, 0x8, R30 ;  /* 0x00000008ff0e7819 */ /* 0x028fe4000001161e */
[----:B------:R-:W-:Y:S02]  /*11ac0*/  LOP3.LUT R3, R30, 0xff, RZ, 0xc0, !PT ;  /* 0x000000ff1e037812 */ /* 0x000fe400078ec0ff */
[----:B------:R-:W-:Y:S02]  /*11ad0*/  LOP3.LUT R14, R14, 0xff, RZ, 0xc0, !PT ;  /* 0x000000ff0e0e7812 */ /* 0x000fe400078ec0ff */
[----:B------:R-:W-:Y:S02]  /*11ae0*/  SHF.R.U32.HI R32, RZ, 0x8, R31 ;  /* 0x00000008ff207819 */ /* 0x000fe4000001161f */
[----:B------:R-:W-:Y:S02]  /*11af0*/  SHF.R.U32.HI R35, RZ, 0x8, R29 ;  /* 0x00000008ff237819 */ /* 0x000fe4000001161d */
[----:B------:R-:W-:-:S02]  /*11b00*/  PRMT R3, R14, 0x7604, R3 ;  /* 0x000076040e037816 */ /* 0x000fc40000000003 */
[----:B------:R-:W-:Y:S02]  /*11b10*/  LOP3.LUT R15, R31, 0xff, RZ, 0xc0, !PT ;  /* 0x000000ff1f0f7812 */ /* 0x000fe400078ec0ff */
[----:B------:R-:W-:Y:S02]  /*11b20*/  LOP3.LUT R32, R32, 0xff, RZ, 0xc0, !PT ;  /* 0x000000ff20207812 */ /* 0x000fe400078ec0ff */
[----:B------:R-:W-:Y:S02]  /*11b30*/  SHF.R.U32.HI R36, RZ, 0x10, R31 ;  /* 0x00000010ff247819 */ /* 0x000fe4000001161f */
[----:B------:R-:W-:Y:S02]  /*11b40*/  SHF.R.U32.HI R14, RZ, 0x8, R28 ;  /* 0x00000008ff0e7819 */ /* 0x000fe4000001161c */
[----:B------:R-:W-:Y:S02]  /*11b50*/  SHF.R.U32.HI R37, RZ, 0x10, R29 ;  /* 0x00000010ff257819 */ /* 0x000fe4000001161d */
[----:B------:R-:W-:-:S02]  /*11b60*/  LOP3.LUT R34, R29, 0xff, RZ, 0xc0, !PT ;  /* 0x000000ff1d227812 */ /* 0x000fc400078ec0ff */
[----:B------:R-:W-:Y:S01]  /*11b70*/  LOP3.LUT R35, R35, 0xff, RZ, 0xc0, !PT ;  /* 0x000000ff23237812 */ /* 0x000fe200078ec0ff */
[----:B------:R-:W-:Y:S01]  /*11b80*/  IMAD.U32 R37, R37, 0x10000, RZ ;  /* 0x0001000025257824 */ /* 0x000fe200078e00ff */
[----:B------:R-:W-:Y:S02]  /*11b90*/  PRMT R15, R32, 0x7604, R15 ;  /* 0x00007604200f7816 */ /* 0x000fe4000000000f */
[----:B------:R-:W-:Y:S01]  /*11ba0*/  LOP3.LUT R33, R14, 0xff, RZ, 0xc0, !PT ;  /* 0x000000ff0e217812 */ /* 0x000fe200078ec0ff */
[----:B------:R-:W-:Y:S01]  /*11bb0*/  IMAD.U32 R14, R36, 0x10000, RZ ;  /* 0x00010000240e7824 */ /* 0x000fe200078e00ff */
[----:B------:R-:W-:Y:S02]  /*11bc0*/  LOP3.LUT R32, R28, 0xff, RZ, 0xc0, !PT ;  /* 0x000000ff1c207812 */ /* 0x000fe400078ec0ff */
[----:B------:R-:W-:Y:S02]  /*11bd0*/  PRMT R34, R35, 0x7604, R34 ;  /* 0x0000760423227816 */ /* 0x000fe40000000022 */
[----:B------:R-:W-:-:S02]  /*11be0*/  PRMT R35, R33, 0x7604, R32 ;  /* 0x0000760421237816 */ /* 0x000fc40000000020 */
[----:B------:R-:W-:Y:S02]  /*11bf0*/  LOP3.LUT R33, R15, 0xff0000, R14, 0xf8, !PT ;  /* 0x00ff00000f217812 */ /* 0x000fe400078ef80e */
[----:B------:R-:W-:Y:S02]  /*11c00*/  LOP3.LUT R37, R34, 0xff0000, R37, 0xf8, !PT ;  /* 0x00ff000022257812 */ /* 0x000fe400078ef825 */
[----:B------:R-:W-:Y:S02]  /*11c10*/  LOP3.LUT R33, R33, 0xff000000, R31, 0xf8, !PT ;  /* 0xff00000021217812 */ /* 0x000fe400078ef81f */
[----:B------:R-:W-:Y:S02]  /*11c20*/  LOP3.LUT R37, R37, 0xff000000, R29, 0xf8, !PT ;  /* 0xff00000025257812 */ /* 0x000fe400078ef81d */
[----:B------:R-:W-:Y:S02]  /*11c30*/  LOP3.LUT R15, R3, 0xff0000, R30, 0xf8, !PT ;  /* 0x00ff0000030f7812 */ /* 0x000fe400078ef81e */
[----:B0-----:R-:W-:-:S02]  /*11c40*/  F2FP.F16.E4M3.UNPACK_B R3, R6.H1 ;  /* 0x00000006ff03723e */ /* 0x001fc400030006ff */
        /* <DEDUP_REMOVED lines=91> */
.L_x_602:
[----:B------:R-:W-:Y:S05]  /*12200*/  BSYNC B1 ;  /* 0x0000000000017941 */ /* 0x000fea0003800000 */
.L_x_601:
[----:B------:R-:W-:Y:S04]  /*12210*/  BSSY B1, `(.L_x_603) ;  /* 0x000007c000017945 */ /* 0x000fe80003800000 */
[----:B------:R-:W-:Y:S05]  /*12220*/  @P3 BRA `(.L_x_604) ;  /* 0x0000000400e83947 */ /* 0x000fea0003800000 */
[----:B012-4-:R-:W0:Y:S01]  /*12230*/  LDS.128 R4, [R220+0x2000] ;  /* 0x00200000dc047984 */ /* 0x017e220000000c00 */
        /* <DEDUP_REMOVED lines=16> */
[----:B------:R-:W-:Y:S02]  /*12340*/  LOP3.LUT R32, R32, 0xff, RZ, 0xc0, !PT ;  /* 0x000000ff20207812 */ /* 0x000fe400078ec0ff */
[----:B------:R-:W-:-:S02]  /*12350*/  LOP3.LUT R31, R24, 0xff, RZ, 0xc0, !PT ;  /* 0x000000ff181f7812 */ /* 0x000fc400078ec0ff */
[----:B------:R-:W-:Y:S02]  /*12360*/  PRMT R14, R3, 0x7604, R14 ;  /* 0x00007604030e7816 */ /* 0x000fe4000000000e */
[----:B------:R-:W-:Y:S02]  /*12370*/  SHF.R.U32.HI R3, RZ, 0x10, R26 ;  /* 0x00000010ff037819 */ /* 0x000fe4000001161a */
[----:B------:R-:W-:Y:S02]  /*12380*/  SHF.R.U32.HI R15, RZ, 0x10, R24 ;  /* 0x00000010ff0f7819 */ /* 0x000fe40000011618 */
[----:B------:R-:W-:Y:S02]  /*12390*/  PRMT R29, R28, 0x7054, R29 ;  /* 0x000070541c1d7816 */ /* 0x000fe4000000001d */
[----:B------:R-:W-:Y:S02]  /*123a0*/  PRMT R33, R32, 0x7054, R33 ;  /* 0x0000705420217816 */ /* 0x000fe40000000021 */
[----:B------:R-:W-:-:S02]  /*123b0*/  PRMT R31, R30, 0x7604, R31 ;  /* 0x000076041e1f7816 */ /* 0x000fc4000000001f */
[----:B------:R-:W-:Y:S02]  /*123c0*/  LOP3.LUT R3, R3, 0xff, RZ, 0xc0, !PT ;  /* 0x000000ff03037812 */ /* 0x000fe400078ec0ff */
[----:B------:R-:W-:Y:S02]  /*123d0*/  LOP3.LUT R30, R15, 0xff, RZ, 0xc0, !PT ;  /* 0x000000ff0f1e7812 */ /* 0x000fe400078ec0ff */
[----:B------:R-:W-:Y:S02]  /*123e0*/  LOP3.LUT R33, R33, 0xff000000, R25, 0xf8, !PT ;  /* 0xff00000021217812 */ /* 0x000fe400078ef819 */
[----:B------:R-:W-:Y:S02]  /*123f0*/  LOP3.LUT R29, R29, 0xff000000, R27, 0xf8, !PT ;  /* 0xff0000001d1d7812 */ /* 0x000fe400078ef81b */
[----:B------:R-:W-:Y:S02]  /*12400*/  PRMT R15, R3, 0x7054, R14 ;  /* 0x00007054030f7816 */ /* 0x000fe4000000000e */
[----:B------:R-:W-:-:S02]  /*12410*/  PRMT R31, R30, 0x7054, R31 ;  /* 0x000070541e1f7816 */ /* 0x000fc4000000001f */
[-C--:B0-----:R-:W-:Y:S02]  /*12420*/  F2FP.F16.E4M3.UNPACK_B R3, R6.reuse.H1 ;  /* 0x00000006ff03723e */ /* 0x081fe400030006ff */
[----:B------:R-:W-:Y:S02]  /*12430*/  F2FP.F16.E4M3.UNPACK_B R30, R33 ;  /* 0x00000021ff1e723e */ /* 0x000fe400020006ff */
[----:B------:R-:W-:Y:S01]  /*12440*/  F2FP.F16.E4M3.UNPACK_B R27, R29 ;  /* 0x0000001dff1b723e */ /* 0x000fe200020006ff */
[----:B------:R-:W-:Y:S01]  /*12450*/  HADD2.F32 R14, -RZ, R3.H1_H1 ;  /* 0x30000003ff0e7230 */ /* 0x000fe20000004100 */
[----:B------:R-:W-:Y:S01]  /*12460*/  F2FP.F16.E4M3.UNPACK_B R6, R6 ;  /* 0x00000006ff06723e */ /* 0x000fe200020006ff */
[--C-:B------:R-:W-:Y:S01]  /*12470*/  HADD2.F32 R32, -RZ, R30.reuse.H1_H1 ;  /* 0x3000001eff207230 */ /* 0x100fe20000004100 */
[----:B------:R-:W-:Y:S01]  /*12480*/  LOP3.LUT R31, R31, 0xff000000, R24, 0xf8, !PT ;  /* 0xff0000001f1f7812 */ /* 0x000fe200078ef818 */
[----:B------:R-:W-:Y:S01]  /*12490*/  HADD2.F32 R28, -RZ, R27.H1_H1 ;  /* 0x3000001bff1c7230 */ /* 0x000fe20000004100 */
[----:B------:R-:W-:Y:S01]  /*124a0*/  LOP3.LUT R26, R15, 0xff000000, R26, 0xf8, !PT ;  /* 0xff0000000f1a7812 */ /* 0x000fe200078ef81a */
[----:B------:R-:W-:Y:S01]  /*124b0*/  HADD2.F32 R15, -RZ, R3.H0_H0 ;  /* 0x20000003ff0f7230 */ /* 0x000fe20000004100 */
[-C--:B------:R-:W-:Y:S01]  /*124c0*/  F2FP.F16.E4M3.UNPACK_B R24, R7.reuse ;  /* 0x00000007ff18723e */ /* 0x080fe200020006ff */
[C---:B------:R-:W-:Y:S01]  /*124d0*/  FMUL.FTZ R34, R14.reuse, R32 ;  /* 0x000000200e227220 */ /* 0x040fe20000410000 */
[----:B------:R-:W-:Y:S01]  /*124e0*/  F2FP.F16.E4M3.UNPACK_B R25, R7.H1 ;  /* 0x00000007ff19723e */ /* 0x000fe200030006ff */
        /* <DEDUP_REMOVED lines=78> */
.L_x_604:
[----:B------:R-:W-:Y:S05]  /*129d0*/  BSYNC B1 ;  /* 0x0000000000017941 */ /* 0x000fea0003800000 */
.L_x_603:
[----:B------:R-:W-:Y:S04]  /*129e0*/  BSSY B1, `(.L_x_605) ;  /* 0x0000078000017945 */ /* 0x000fe80003800000 */
[----:B------:R-:W-:Y:S05]  /*129f0*/  @P4 BRA `(.L_x_606) ;  /* 0x0000000400d84947 */ /* 0x000fea0003800000 */
[----:B012-4-:R-:W0:Y:S01]  /*12a00*/  LDS.128 R4, [R0+0x18400] ;  /* 0x0184000000047984 */ /* 0x017e220000000c00 */
        /* <DEDUP_REMOVED lines=25> */
[----:B------:R-:W-:Y:S02]  /*12ba0*/  LOP3.LUT R15, R3, 0xff0000, R12, 0xf8, !PT ;  /* 0x00ff0000030f7812 */ /* 0x000fe400078ef80c */
[----:B------:R-:W-:Y:S02]  /*12bb0*/  LOP3.LUT R27, R27, 0xff000000, R20, 0xf8, !PT ;  /* 0xff0000001b1b7812 */ /* 0x000fe400078ef814 */
[-C--:B0-----:R-:W-:Y:S02]  /*12bc0*/  F2FP.F16.E4M3.UNPACK_B R3, R6.reuse.H1 ;  /* 0x00000006ff03723e */ /* 0x081fe400030006ff */
[----:B------:R-:W-:Y:S02]  /*12bd0*/  F2FP.F16.E4M3.UNPACK_B R26, R29 ;  /* 0x0000001dff1a723e */ /* 0x000fe400020006ff */
[----:B------:R-:W-:Y:S01]  /*12be0*/  F2FP.F16.E4M3.UNPACK_B R20, R25 ;  /* 0x00000019ff14723e */ /* 0x000fe200020006ff */
[--C-:B------:R-:W-:Y:S01]  /*12bf0*/  HADD2.F32 R13, -RZ, R3.reuse.H0_H0 ;  /* 0x20000003ff0d7230 */ /* 0x100fe20000004100 */
[----:B------:R-:W-:Y:S01]  /*12c00*/  LOP3.LUT R24, R15, 0xff000000, R12, 0xf8, !PT ;  /* 0xff0000000f187812 */ /* 0x000fe200078ef80c */
[----:B------:R-:W-:Y:S01]  /*12c10*/  HADD2.F32 R12, -RZ, R3.H1_H1 ;  /* 0x30000003ff0c7230 */ /* 0x000fe20000004100 */
[----:B------:R-:W-:Y:S01]  /*12c20*/  F2FP.F16.E4M3.UNPACK_B R6, R6 ;  /* 0x00000006ff06723e */ /* 0x000fe200020006ff */
[----:B------:R-:W-:Y:S01]  /*12c30*/  HADD2.F32 R28, -RZ, R26.H1_H1 ;  /* 0x3000001aff1c7230 */ /* 0x000fe20000004100 */
[-C--:B------:R-:W-:Y:S01]  /*12c40*/  F2FP.F16.E4M3.UNPACK_B R14, R7.reuse ;  /* 0x00000007ff0e723e */ /* 0x080fe200020006ff */
[----:B------:R-:W-:Y:S01]  /*12c50*/  HADD2.F32 R21, -RZ, R20.H1_H1 ;  /* 0x30000014ff157230 */ /* 0x000fe20000004100 */
[----:B------:R-:W-:Y:S01]  /*12c60*/  F2FP.F16.E4M3.UNPACK_B R15, R7.H1 ;  /* 0x00000007ff0f723e */ /* 0x000fe200030006ff */
[----:B------:R-:W-:-:S02]  /*12c70*/  HADD2.F32 R26, -RZ, R26.H0_H0 ;  /* 0x2000001aff1a7230 */ /* 0x000fc40000004100 */
[CC--:B------:R-:W-:Y:S01]  /*12c80*/  FMUL.FTZ R30, R12.reuse, R28.reuse ;  /* 0x0000001c0c1e7220 */ /* 0x0c0fe20000410000 */
[----:B------:R-:W-:Y:S01]  /*12c90*/  F2FP.F16.E4M3.UNPACK_B R7, R5 ;  /* 0x00000005ff07723e */ /* 0x000fe200020006ff */
[----:B------:R-:W-:Y:S01]  /*12ca0*/  FMUL.FTZ R31, R12, R21 ;  /* 0x000000150c1f7220 */ /* 0x000fe20000410000 */
[----:B------:R-:W-:Y:S01]  /*12cb0*/  F2FP.F16.E4M3.UNPACK_B R12, R5.H1 ;  /* 0x00000005ff0c723e */ /* 0x000fe200030006ff */
[----:B------:R-:W-:Y:S02]  /*12cc0*/  HADD2.F32 R5, -RZ, R6.H1_H1 ;  /* 0x30000006ff057230 */ /* 0x000fe40000004100 */
[C---:B------:R-:W-:Y:S01]  /*12cd0*/  FFMA.FTZ R32, R13.reuse, R21, -R30 ;  /* 0x000000150d207223 */ /* 0x040fe2000001081e */
[----:B------:R-:W-:Y:S02]  /*12ce0*/  HADD2.F32 R20, -RZ, R20.H0_H0 ;  /* 0x20000014ff147230 */ /* 0x000fe40000004100 */
[----:B------:R-:W-:Y:S01]  /*12cf0*/  FFMA.FTZ R33, R13, R28, R31 ;  /* 0x0000001c0d217223 */ /* 0x000fe2000001001f */
[----:B------:R-:W-:Y:S01]  /*12d00*/  HADD2.F32 R6, -RZ, R6.H0_H0 ;  /* 0x20000006ff067230 */ /* 0x000fe20000004100 */
[----:B------:R-:W-:Y:S01]  /*12d10*/  F2FP.F16.E4M3.UNPACK_B R29, R29.H1 ;  /* 0x0000001dff1d723e */ /* 0x000fe200030006ff */
[C---:B------:R-:W-:Y:S01]  /*12d20*/  FMUL.FTZ R13, R5.reuse, R26 ;  /* 0x0000001a050d7220 */ /* 0x040fe20000410000 */
[----:B------:R-:W-:Y:S01]  /*12d30*/  F2FP.F16.E4M3.UNPACK_B R25, R25.H1 ;  /* 0x00000019ff19723e */ /* 0x000fe200030006ff */
[----:B------:R-:W-:Y:S01]  /*12d40*/  FMUL.FTZ R31, R5, R20 ;  /* 0x00000014051f7220 */ /* 0x000fe20000410000 */
[----:B------:R-:W-:-:S02]  /*12d50*/  HADD2.F32 R5, -RZ, R14.H1_H1 ;  /* 0x3000000eff057230 */ /* 0x000fc40000004100 */
[C---:B------:R-:W-:Y:S01]  /*12d60*/  FFMA.FTZ R30, R6.reuse, R20, -R13 ;  /* 0x00000014061e7223 */ /* 0x040fe2000001080d */
[----:B------:R-:W-:Y:S02]  /*12d70*/  HADD2.F32 R21, -RZ, R29.H0_H0 ;  /* 0x2000001dff157230 */ /* 0x000fe40000004100 */
[----:B------:R-:W-:Y:S01]  /*12d80*/  FFMA.FTZ R31, R6, R26, R31 ;  /* 0x0000001a061f7223 */ /* 0x000fe2000001001f */
[----:B------:R-:W-:Y:S01]  /*12d90*/  HADD2.F32 R13, -RZ, R25.H0_H0 ;  /* 0x20000019ff0d7230 */ /* 0x000fe20000004100 */
[----:B------:R-:W-:Y:S01]  /*12da0*/  F2FP.F16.E4M3.UNPACK_B R3, R4 ;  /* 0x00000004ff03723e */ /* 0x000fe200020006ff */
[----:B------:R-:W-:Y:S02]  /*12db0*/  HADD2.F32 R14, -RZ, R14.H0_H0 ;  /* 0x2000000eff0e7230 */ /* 0x000fe40000004100 */
[C---:B------:R-:W-:Y:S01]  /*12dc0*/  FMUL.FTZ R35, R5.reuse, R21 ;  /* 0x0000001505237220 */ /* 0x040fe20000410000 */
[----:B------:R-:W-:Y:S02]  /*12dd0*/  HADD2.F32 R29, -RZ, R29.H1_H1 ;  /* 0x3000001dff1d7230 */ /* 0x000fe40000004100 */
[----:B------:R-:W-:Y:S01]  /*12de0*/  FMUL.FTZ R5, R5, R13 ;  /* 0x0000000d05057220 */ /* 0x000fe20000410000 */
[----:B------:R-:W-:-:S02]  /*12df0*/  HADD2.F32 R6, -RZ, R15.H1_H1 ;  /* 0x3000000fff067230 */ /* 0x000fc40000004100 */
[C---:B------:R-:W-:Y:S01]  /*12e00*/  FFMA.FTZ R35, R14.reuse, R13, -R35 ;  /* 0x0000000d0e237223 */ /* 0x040fe20000010823 */
[----:B------:R-:W-:Y:S02]  /*12e10*/  HADD2.F32 R25, -RZ, R25.H1_H1 ;  /* 0x30000019ff197230 */ /* 0x000fe40000004100 */
        /* <DEDUP_REMOVED lines=52> */
.L_x_606:
[----:B------:R-:W-:Y:S05]  /*13160*/  BSYNC B1 ;  /* 0x0000000000017941 */ /* 0x000fea0003800000 */
.L_x_605:
[----:B------:R-:W-:Y:S05]  /*13170*/  @P5 BRA `(.L_x_596) ;  /* 0x0000003c00005947 */ /* 0x000fea0003800000 */
[----:B012-4-:R-:W0:Y:S01]  /*13180*/  LDS.128 R4, [R220+0x4000] ;  /* 0x00400000dc047984 */ /* 0x017e220000000c00 */
[----:B-----5:R-:W-:Y:S02]  /*13190*/  SHF.R.U32.HI R12, RZ, 0x8, R11 ;  /* 0x00000008ff0c7819 */ /* 0x020fe4000001160b */
[----:B------:R-:W-:Y:S02]  /*131a0*/  SHF.R.U32.HI R20, RZ, 0x8, R9 ;  /* 0x00000008ff147819 */ /* 0x000fe40000011609 */
[----:B------:R-:W-:Y:S02]  /*131b0*/  LOP3.LUT R13, R11, 0xff, RZ, 0xc0, !PT ;  /* 0x000000ff0b0d7812 */ /* 0x000fe400078ec0ff */
[----:B------:R-:W-:Y:S02]  /*131c0*/  LOP3.LUT R21, R9, 0xff, RZ, 0xc0, !PT ;  /* 0x000000ff09157812 */ /* 0x000fe400078ec0ff */
[----:B------:R-:W-:Y:S02]  /*131d0*/  LOP3.LUT R12, R12, 0xff, RZ, 0xc0, !PT ;  /* 0x000000ff0c0c7812 */ /* 0x000fe400078ec0ff */
[----:B------:R-:W-:-:S02]  /*131e0*/  LOP3.LUT R20, R20, 0xff, RZ, 0xc0, !PT ;  /* 0x000000ff14147812 */ /* 0x000fc400078ec0ff */
[----:B------:R-:W-:Y:S02]  /*131f0*/  SHF.R.U32.HI R0, RZ, 0x8, R10 ;  /* 0x00000008ff007819 */ /* 0x000fe4000001160a */
[----:B---3--:R-:W-:Y:S02]  /*13200*/  SHF.R.U32.HI R14, RZ, 0x8, R8 ;  /* 0x00000008ff0e7819 */ /* 0x008fe40000011608 */
[----:B------:R-:W-:Y:S02]  /*13210*/  PRMT R13, R12, 0x7604, R13 ;  /* 0x000076040c0d7816 */ /* 0x000fe4000000000d */
[----:B------:R-:W-:Y:S02]  /*13220*/  PRMT R21, R20, 0x7604, R21 ;  /* 0x0000760414157816 */ /* 0x000fe40000000015 */
[----:B------:R-:W-:Y:S02]  /*13230*/  SHF.R.U32.HI R12, RZ, 0x10, R11 ;  /* 0x00000010ff0c7819 */ /* 0x000fe4000001160b */
[----:B------:R-:W-:-:S02]  /*13240*/  SHF.R.U32.HI R20, RZ, 0x10, R9 ;  /* 0x00000010ff147819 */ /* 0x000fc40000011609 */
[----:B------:R-:W-:Y:S02]  /*13250*/  LOP3.LUT R3, R10, 0xff, RZ, 0xc0, !PT ;  /* 0x000000ff0a037812 */ /* 0x000fe400078ec0ff */
[----:B------:R-:W-:Y:S02]  /*13260*/  LOP3.LUT R15, R8, 0xff, RZ, 0xc0, !PT ;  /* 0x000000ff080f7812 */ /* 0x000fe400078ec0ff */
[----:B------:R-:W-:Y:S02]  /*13270*/  LOP3.LUT R0, R0, 0xff, RZ, 0xc0, !PT ;  /* 0x000000ff00007812 */ /* 0x000fe400078ec0ff */
[----:B------:R-:W-:Y:S02]  /*13280*/  LOP3.LUT R14, R14, 0xff, RZ, 0xc0, !PT ;  /* 0x000000ff0e0e7812 */ /* 0x000fe400078ec0ff */
[----:B------:R-:W-:Y:S02]  /*13290*/  LOP3.LUT R12, R12, 0xff, RZ, 0xc0, !PT ;  /* 0x000000ff0c0c7812 */ /* 0x000fe400078ec0ff */
[----:B------:R-:W-:-:S02]  /*132a0*/  LOP3.LUT R20, R20, 0xff, RZ, 0xc0, !PT ;  /* 0x000000ff14147812 */ /* 0x000fc400078ec0ff */
[----:B------:R-:W-:Y:S02]  /*132b0*/  PRMT R3, R0, 0x7604, R3 ;  /* 0x0000760400037816 */ /* 0x000fe40000000003 */
[----:B------:R-:W-:Y:S02]  /*132c0*/  PRMT R15, R14, 0x7604, R15 ;  /* 0x000076040e0f7816 */ /* 0x000fe4000000000f */
[----:B------:R-:W-:Y:S02]  /*132d0*/  SHF.R.U32.HI R0, RZ, 0x10, R10 ;  /* 0x00000010ff007819 */ /* 0x000fe4000001160a */
[----:B------:R-:W-:Y:S02]  /*132e0*/  SHF.R.U32.HI R14, RZ, 0x10, R8 ;  /* 0x00000010ff0e7819 */ /* 0x000fe40000011608 */
        /* <DEDUP_REMOVED lines=12> */
[----:B------:R-:W-:Y:S01]  /*133b0*/  LOP3.LUT R12, R3, 0xff000000, R10, 0xf8, !PT ;  /* 0xff000000030c7812 */ /* 0x000fe200078ef80a */
[----:B------:R-:W-:Y:S01]  /*133c0*/  HADD2.F32 R25, -RZ, R24.H1_H1 ;  /* 0x30000018ff197230 */ /* 0x000fe20000004100 */
[----:B------:R-:W-:Y:S01]  /*133d0*/  LOP3.LUT R20, R15, 0xff000000, R8, 0xf8, !PT ;  /* 0xff0000000f147812 */ /* 0x000fe200078ef808 */
[----:B------:R-:W-:Y:S01]  /*133e0*/  HADD2.F32 R15, -RZ, R14.H1_H1 ;  /* 0x3000000eff0f7230 */ /* 0x000fe20000004100 */
[----:B------:R-:W-:Y:S01]  /*133f0*/  F2FP.F16.E4M3.UNPACK_B R3, R6 ;  /* 0x00000006ff03723e */ /* 0x000fe200020006ff */
[----:B------:R-:W-:Y:S01]  /*13400*/  HADD2.F32 R8, -RZ, R0.H0_H0 ;  /* 0x20000000ff087230 */ /* 0x000fe20000004100 */
[----:B------:R-:W-:Y:S01]  /*13410*/  F2FP.F16.E4M3.UNPACK_B R10, R7 ;  /* 0x00000007ff0a723e */ /* 0x000fe200020006ff */
[C---:B------:R-:W-:Y:S01]  /*13420*/  FMUL.FTZ R27, R9.reuse, R25 ;  /* 0x00000019091b7220 */ /* 0x040fe20000410000 */
[----:B------:R-:W-:Y:S01]  /*13430*/  F2FP.F16.E4M3.UNPACK_B R11, R7.H1 ;  /* 0x00000007ff0b723e */ /* 0x000fe200030006ff */
[----:B------:R-:W-:Y:S01]  /*13440*/  FMUL.FTZ R26, R9, R15 ;  /* 0x0000000f091a7220 */ /* 0x000fe20000410000 */
[-C--:B------:R-:W-:Y:S01]  /*13450*/  F2FP.F16.E4M3.UNPACK_B R6, R5.reuse ;  /* 0x00000005ff06723e */ /* 0x080fe200020006ff */
[----:B------:R-:W-:Y:S01]  /*13460*/  HADD2.F32 R24, -RZ, R24.H0_H0 ;  /* 0x20000018ff187230 */ /* 0x000fe20000004100 */
[----:B------:R-:W-:Y:S01]  /*13470*/  F2FP.F16.E4M3.UNPACK_B R7, R5.H1 ;  /* 0x00000005ff07723e */ /* 0x000fe200030006ff */
[----:B------:R-:W-:Y:S01]  /*13480*/  HADD2.F32 R5, -RZ, R3.H1_H1 ;  /* 0x30000003ff057230 */ /* 0x000fe20000004100 */
[----:B------:R-:W-:Y:S01]  /*13490*/  F2FP.F16.E4M3.UNPACK_B R21, R21.H1 ;  /* 0x00000015ff15723e */ /* 0x000fe200030006ff */
[----:B------:R-:W-:-:S02]  /*134a0*/  HADD2.F32 R14, -RZ, R14.H0_H0 ;  /* 0x2000000eff0e7230 */ /* 0x000fc40000004100 */
[C---:B------:R-:W-:Y:S01]  /*134b0*/  FFMA.FTZ R27, R8.reuse, R15, -R27 ;  /* 0x0000000f081b7223 */ /* 0x040fe2000001081b */
[----:B------:R-:W-:Y:S01]  /*134c0*/  FFMA.FTZ R26, R8, R25, R26 ;  /* 0x00000019081a7223 */ /* 0x000fe2000001001a */
[----:B------:R-:W-:Y:S01]  /*134d0*/  HADD2.F32 R3, -RZ, R3.H0_H0 ;  /* 0x20000003ff037230 */ /* 0x000fe20000004100 */
[----:B------:R-:W-:Y:S01]  /*134e0*/  F2FP.F16.E4M3.UNPACK_B R13, R13.H1 ;  /* 0x0000000dff0d723e */ /* 0x000fe200030006ff */
[C---:B------:R-:W-:Y:S01]  /*134f0*/  FMUL.FTZ R8, R5.reuse, R24 ;  /* 0x0000001805087220 */ /* 0x040fe20000410000 */
[----:B------:R-:W-:Y:S01]  /*13500*/  FMUL.FTZ R15, R5, R14 ;  /* 0x0000000e050f7220 */ /* 0x000fe20000410000 */
[--C-:B------:R-:W-:Y:S01]  /*13510*/  HADD2.F32 R5, -RZ, R10.reuse.H1_H1 ;  /* 0x3000000aff057230 */ /* 0x100fe20000004100 */
[----:B------:R-:W-:Y:S01]  /*13520*/  F2FP.F16.E4M3.UNPACK_B R0, R4 ;  /* 0x00000004ff00723e */ /* 0x000fe200020006ff */
[----:B------:R-:W-:Y:S02]  /*13530*/  HADD2.F32 R9, -RZ, R21.H0_H0 ;  /* 0x20000015ff097230 */ /* 0x000fe40000004100 */
[C---:B------:R-:W-:Y:S01]  /*13540*/  FFMA.FTZ R25, R3.reuse, R14, -R8 ;  /* 0x0000000e03197223 */ /* 0x040fe20000010808 */
[----:B------:R-:W-:Y:S01]  /*13550*/  FFMA.FTZ R24, R3, R24, R15 ;  /* 0x0000001803187223 */ /* 0x000fe2000001000f */
[----:B------:R-:W-:Y:S01]  /*13560*/  HADD2.F32 R8, -RZ, R13.H0_H0 ;  /* 0x2000000dff087230 */ /* 0x000fe20000004100 */
[----:B------:R-:W-:Y:S01]  /*13570*/  F2FP.F16.E4M3.UNPACK_B R4, R4.H1 ;  /* 0x00000004ff04723e */ /* 0x000fe200030006ff */
[----:B------:R-:W-:-:S02]  /*13580*/  HADD2.F32 R10, -RZ, R10.H0_H0 ;  /* 0x2000000aff0a7230 */ /* 0x000fc40000004100 */
[CC--:B------:R-:W-:Y:S01]  /*13590*/  FMUL.FTZ R15, R5.reuse, R9.reuse ;  /* 0x00000009050f7220 */ /* 0x0c0fe20000410000 */
[----:B------:R-:W-:Y:S02]  /*135a0*/  HADD2.F32 R14, -RZ, R21.H1_H1 ;  /* 0x30000015ff0e7230 */ /* 0x000fe40000004100 */
[-C--:B------:R-:W-:Y:S01]  /*135b0*/  FMUL.FTZ R5, R5, R8.reuse ;  /* 0x0000000805057220 */ /* 0x080fe20000410000 */
[----:B------:R-:W-:Y:S02]  /*135c0*/  HADD2.F32 R3, -RZ, R11.H1_H1 ;  /* 0x3000000bff037230 */ /* 0x000fe40000004100 */
[C---:B------:R-:W-:Y:S01]  /*135d0*/  FFMA.FTZ R21, R10.reuse, R8, -R15 ;  /* 0x000000080a157223 */ /* 0x040fe2000001080f */
[----:B------:R-:W-:Y:S02]  /*135e0*/  HADD2.F32 R8, -RZ, R13.H1_H1 ;  /* 0x3000000dff087230 */ /* 0x000fe40000004100 */
[----:B------:R-:W-:Y:S01]  /*135f0*/  FFMA.FTZ R28, R10, R9, R5 ;  /* 0x000000090a1c7223 */ /* 0x000fe20000010005 */
[----:B------:R-:W-:-:S02]  /*13600*/  HADD2.F32 R11, -RZ, R11.H0_H0 ;  /* 0x2000000bff0b7230 */ /* 0x000fc40000004100 */
[C---:B------:R-:W-:Y:S01]  /*13610*/  FMUL.FTZ R30, R3.reuse, R14 ;  /* 0x0000000e031e7220 */ /* 0x040fe20000410000 */
[----:B------:R-:W-:Y:S01]  /*13620*/  F2FP.F16.E4M3.UNPACK_B R9, R20 ;  /* 0x00000014ff09723e */ /* 0x000fe200020006ff */
[-C--:B------:R-:W-:Y:S01]  /*13630*/  FMUL.FTZ R10, R3, R8.reuse ;  /* 0x00000008030a7220 */ /* 0x080fe20000410000 */
[----:B------:R-:W-:Y:S02]  /*13640*/  HADD2.F32 R5, -RZ, R4.H1_H1 ;  /* 0x30000004ff057230 */ /* 0x000fe40000004100 */
[C---:B------:R-:W-:Y:S01]  /*13650*/  FFMA.FTZ R30, R11.reuse, R8, -R30 ;  /* 0x000000080b1e7223 */ /* 0x040fe2000001081e */
[----:B------:R-:W-:Y:S01]  /*13660*/  F2FP.F16.E4M3.UNPACK_B R8, R12 ;  /* 0x0000000cff08723e */ /* 0x000fe200020006ff */
[----:B------:R-:W-:Y:S01]  /*13670*/  FFMA.FTZ R29, R11, R14, R10 ;  /* 0x0000000e0b1d7223 */ /* 0x000fe2000001000a */
[--C-:B------:R-:W-:Y:S01]  /*13680*/  HADD2.F32 R13, -RZ, R9.reuse.H1_H1 ;  /* 0x30000009ff0d7230 */ /* 0x100fe20000004100 */
[----:B------:R-:W-:Y:S01]  /*13690*/  F2FP.F16.E4M3.UNPACK_B R12, R12.H1 ;  /* 0x0000000cff0c723e */ /* 0x000fe200030006ff */
[----:B------:R-:W-:Y:S01]  /*136a0*/  HADD2.F32 R10, -RZ, R9.H0_H0 ;  /* 0x20000009ff0a7230 */ /* 0x000fe20000004100 */
[----:B------:R-:W-:Y:S01]  /*136b0*/  F2FP.F16.E4M3.UNPACK_B R20, R20.H1 ;  /* 0x00000014ff14723e */ /* 0x000fe200030006ff */
[----:B------:R-:W-:-:S02]  /*136c0*/  HADD2.F32 R9, -RZ, R8.H1_H1 ;  /* 0x30000008ff097230 */ /* 0x000fc40000004100 */
[C---:B------:R-:W-:Y:S01]  /*136d0*/  FMUL.FTZ R11, R5.reuse, R13 ;  /* 0x0000000d050b7220 */ /* 0x040fe20000410000 */
[----:B------:R-:W-:Y:S02]  /*136e0*/  HADD2.F32 R3, -RZ, R0.H1_H1 ;  /* 0x30000000ff037230 */ /* 0x000fe40000004100 */
        /* <DEDUP_REMOVED lines=10> */
[----:B------:R-:W-:-:S02]  /*13790*/  HADD2.F32 R4, -RZ, R12.H1_H1 ;  /* 0x3000000cff047230 */ /* 0x000fc40000004100 */
[--C-:B------:R-:W-:Y:S02]  /*137a0*/  HADD2.F32 R3, -RZ, R7.reuse.H1_H1 ;  /* 0x30000007ff037230 */ /* 0x100fe40000004100 */
[--C-:B------:R-:W-:Y:S02]  /*137b0*/  HADD2.F32 R8, -RZ, R20.reuse.H1_H1 ;  /* 0x30000014ff087230 */ /* 0x100fe40000004100 */
[----:B------:R-:W-:Y:S02]  /*137c0*/  HADD2.F32 R9, -RZ, R20.H0_H0 ;  /* 0x20000014ff097230 */ /* 0x000fe40000004100 */
[C---:B------:R-:W-:Y:S01]  /*137d0*/  FMUL.FTZ R13, R3.reuse, R4 ;  /* 0x00000004030d7220 */ /* 0x040fe20000410000 */
[----:B------:R-:W-:Y:S02]  /*137e0*/  HADD2.F32 R0, -RZ, R6.H1_H1 ;  /* 0x30000006ff007230 */ /* 0x000fe40000004100 */
[----:B------:R-:W-:Y:S02]  /*137f0*/  HADD2.F32 R5, -RZ, R12.H0_H0 ;  /* 0x2000000cff057230 */ /* 0x000fe40000004100 */
[----:B------:R-:W-:Y:S01]  /*13800*/  FMUL.FTZ R12, R3, R8 ;  /* 0x00000008030c7220 */ /* 0x000fe20000410000 */
[----:B------:R-:W-:-:S02]  /*13810*/  HADD2.F32 R7, -RZ, R7.H0_H0 ;  /* 0x20000007ff077230 */ /* 0x000fc40000004100 */
[C---:B------:R-:W-:Y:S01]  /*13820*/  FMUL.FTZ R3, R0.reuse, R9 ;  /* 0x0000000900037220 */ /* 0x040fe20000410000 */
[----:B------:R-:W-:Y:S02]  /*13830*/  HADD2.F32 R6, -RZ, R6.H0_H0 ;  /* 0x20000006ff067230 */ /* 0x000fe40000004100 */
[-C--:B------:R-:W-:Y:S01]  /*13840*/  FMUL.FTZ R0, R0, R5.reuse ;  /* 0x0000000500007220 */ /* 0x080fe20000410000 */
[C---:B------:R-:W-:Y:S01]  /*13850*/  FFMA.FTZ R12, R7.reuse, R4, -R12 ;  /* 0x00000004070c7223 */ /* 0x040fe2000001080c */
[----:B------:R-:W-:Y:S01]  /*13860*/  FFMA.FTZ R13, R7, R8, R13 ;  /* 0x00000008070d7223 */ /* 0x000fe2000001000d */
[C---:B------:R-:W-:Y:S01]  /*13870*/  FFMA.FTZ R5, R6.reuse, R5, -R3 ;  /* 0x0000000506057223 */ /* 0x040fe20000010803 */
[----:B------:R-:W-:Y:S01]  /*13880*/  FFMA.FTZ R0, R6, R9, R0 ;  /* 0x0000000906007223 */ /* 0x000fe20000010000 */
[----:B------:R-:W-:Y:S02]  /*13890*/  F2FP.SATFINITE.E4M3.F32.PACK_AB_MERGE_C R6, R26, R27, RZ ;  /* 0x0000001b1a06723e */ /* 0x000fe400048070ff */
[----:B------:R-:W-:-:S02]  /*138a0*/  F2FP.SATFINITE.E4M3.F32.PACK_AB_MERGE_C R7, R29, R30, RZ ;  /* 0x0000001e1d07723e */ /* 0x000fc400048070ff */
[----:B------:R-:W-:Y:S02]  /*138b0*/  F2FP.SATFINITE.E4M3.F32.PACK_AB_MERGE_C R4, R15, R14, RZ ;  /* 0x0000000e0f04723e */ /* 0x000fe400048070ff */
[----:B------:R-:W-:Y:S02]  /*138c0*/  F2FP.SATFINITE.E4M3.F32.PACK_AB_MERGE_C R12, R13, R12, RZ ;  /* 0x0000000c0d0c723e */ /* 0x000fe400048070ff */
[----:B------:R-:W-:Y:S02]  /*138d0*/  F2FP.SATFINITE.E4M3.F32.PACK_AB_MERGE_C R6, R24, R25, R6 ;  /* 0x000000191806723e */ /* 0x000fe40004807006 */
[----:B------:R-:W-:Y:S02]  /*138e0*/  F2FP.SATFINITE.E4M3.F32.PACK_AB_MERGE_C R7, R28, R21, R7 ;  /* 0x000000151c07723e */ /* 0x000fe40004807007 */
[----:B------:R-:W-:Y:S02]  /*138f0*/  F2FP.SATFINITE.E4M3.F32.PACK_AB_MERGE_C R4, R10, R11, R4 ;  /* 0x0000000b0a04723e */ /* 0x000fe40004807004 */
[----:B------:R-:W-:-:S05]  /*13900*/  F2FP.SATFINITE.E4M3.F32.PACK_AB_MERGE_C R5, R0, R5, R12 ;  /* 0x000000050005723e */ /* 0x000fca000480700c */
[----:B------:R0:W-:Y:S01]  /*13910*/  STS.128 [R220+0x4000], R4 ;  /* 0x00400004dc007388 */ /* 0x0001e20000000c00 */
[----:B------:R-:W-:Y:S05]  /*13920*/  BRA `(.L_x_596) ;  /* 0x0000003400147947 */ /* 0x000fea0003800000 */
.L_x_590:
[----:B------:R-:W-:-:S03]  /*13930*/  UMOV UR4, 0xffffffff ;  /* 0xffffffff00047882 */ /* 0x000fc60000000000 */
[----:B------:R-:W-:Y:S05]  /*13940*/  BRA.DIV UR4, `(.L_x_607) ;  /* 0x0000013e04407947 */ /* 0x000fea000b800000 */
[----:B------:R1:W2:Y:S04]  /*13950*/  SHFL.IDX PT, R3, R24, RZ, 0x1e1f ;  /* 0x001e1fff18037589 */ /* 0x0002a800000e0000 */
[----:B------:R1:W3:Y:S04]  /*13960*/  SHFL.IDX PT, R21, R144, RZ, 0x1e1f ;  /* 0x001e1fff90157589 */ /* 0x0002e800000e0000 */
[----:B------:R1:W4:Y:S04]  /*13970*/  SHFL.IDX PT, R0, R26, RZ, 0x1e1f ;  /* 0x001e1fff1a007589 */ /* 0x00032800000e0000 */
[----:B------:R1:W0:Y:S02]  /*13980*/  SHFL.IDX PT, R20, R27, RZ, 0x1e1f ;  /* 0x001e1fff1b147589 */ /* 0x00022400000e0000 */
.L_x_815:
[----:B------:R-:W-:Y:S01]  /*13990*/  ULDC UR4, c[0x0][0x448] ;  /* 0x0001120000047ab9 */ /* 0x000fe20000000800 */
[----:B------:R-:W-:Y:S01]  /*139a0*/  BSSY B1, `(.L_x_608) ;  /* 0x0000039000017945 */ /* 0x000fe20003800000 */
[----:B------:R-:W-:Y:S01]  /*139b0*/  IMAD R157, R157, UR4, RZ ;  /* 0x000000049d9d7c24 */ /* 0x000fe2000f8e02ff */
[----:B------:R-:W-:Y:S02]  /*139c0*/  CS2R R4, SRZ ;  /* 0x0000000000047805 */ /* 0x000fe4000001ff00 */
[----:B------:R-:W-:Y:S02]  /*139d0*/  CS2R R6, SRZ ;  /* 0x0000000000067805 */ /* 0x000fe4000001ff00 */
[----:B------:R-:W-:Y:S02]  /*139e0*/  CS2R R10, SRZ ;  /* 0x00000000000a7805 */ /* 0x000fe4000001ff00 */
[----:B------:R-:W-:Y:S02]  /*139f0*/  CS2R R12, SRZ ;  /* 0x00000000000c7805 */ /* 0x000fe4000001ff00 */
[----:B------:R-:W-:-:S02]  /*13a00*/  ISETP.GE.AND P0, PT, R8, R157, PT ;  /* 0x0000009d0800720c */ /* 0x000fc40003f06270 */
[----:B------:R-:W-:Y:S02]  /*13a10*/  CS2R R8, SRZ ;  /* 0x0000000000087805 */ /* 0x000fe4000001ff00 */
[----:B------:R-:W-:Y:S02]  /*13a20*/  CS2R R14, SRZ ;  /* 0x00000000000e7805 */ /* 0x000fe4000001ff00 */
[----:B-1----:R-:W-:Y:S02]  /*13a30*/  CS2R R24, SRZ ;  /* 0x0000000000187805 */ /* 0x002fe4000001ff00 */
[----:B------:R-:W-:Y:S02]  /*13a40*/  CS2R R26, SRZ ;  /* 0x00000000001a7805 */ /* 0x000fe4000001ff00 */
[----:B------:R-:W-:Y:S02]  /*13a50*/  CS2R R28, SRZ ;  /* 0x00000000001c7805 */ /* 0x000fe4000001ff00 */
[----:B------:R-:W-:-:S02]  /*13a60*/  CS2R R30, SRZ ;  /* 0x00000000001e7805 */ /* 0x000fc4000001ff00 */
[----:B------:R-:W-:Y:S02]  /*13a70*/  CS2R R32, SRZ ;  /* 0x0000000000207805 */ /* 0x000fe4000001ff00 */
[----:B------:R-:W-:Y:S01]  /*13a80*/  CS2R R34, SRZ ;  /* 0x0000000000227805 */ /* 0x000fe2000001ff00 */
[----:B------:R-:W-:Y:S06]  /*13a90*/  @P0 BRA `(.L_x_609) ;  /* 0x0000000000a40947 */ /* 0x000fec0003800000 */
[C---:B------:R-:W-:Y:S01]  /*13aa0*/  VIADD R4, R18.reuse, 0x20 ;  /* 0x0000002012047836 */ /* 0x040fe20000000000 */
[----:B------:R-:W-:Y:S01]  /*13ab0*/  ULDC UR4, c[0x0][0x3f4] ;  /* 0x0000fd0000047ab9 */ /* 0x000fe20000000800 */
[C---:B------:R-:W-:Y:S01]  /*13ac0*/  VIADD R5, R18.reuse, 0x40 ;  /* 0x0000004012057836 */ /* 0x040fe20000000000 */
[----:B------:R-:W-:Y:S02]  /*13ad0*/  ISETP.GE.AND P2, PT, R18, UR4, PT ;  /* 0x0000000412007c0c */ /* 0x000fe4000bf46270 */
[----:B------:R-:W-:Y:S02]  /*13ae0*/  CS2R R24, SRZ ;  /* 0x0000000000187805 */ /* 0x000fe4000001ff00 */
[----:B------:R-:W-:Y:S02]  /*13af0*/  ISETP.GE.AND P1, PT, R4, UR4, PT ;  /* 0x0000000404007c0c */ /* 0x000fe4000bf26270 */
[----:B------:R-:W-:Y:S02]  /*13b00*/  CS2R R26, SRZ ;  /* 0x00000000001a7805 */ /* 0x000fe4000001ff00 */
[----:B------:R-:W-:-:S02]  /*13b10*/  ISETP.GE.AND P0, PT, R5, UR4, PT ;  /* 0x0000000405007c0c */ /* 0x000fc4000bf06270 */
[----:B------:R-:W-:Y:S02]  /*13b20*/  CS2R R6, SRZ ;  /* 0x0000000000067805 */ /* 0x000fe4000001ff00 */
[----:B------:R-:W-:Y:S02]  /*13b30*/  CS2R R28, SRZ ;  /* 0x00000000001c7805 */ /* 0x000fe4000001ff00 */
[----:B------:R-:W-:Y:S02]  /*13b40*/  CS2R R30, SRZ ;  /* 0x00000000001e7805 */ /* 0x000fe4000001ff00 */
[----:B------:R-:W-:Y:S02]  /*13b50*/  @!P2 SHF.R.S32.HI R5, RZ, 0x1f, R18 ;  /* 0x0000001fff05a819 */ /* 0x000fe40000011412 */
[C---:B--2---:R-:W-:Y:S02]  /*13b60*/  @!P2 IADD3 R36, P3, R18.reuse, R3, RZ ;  /* 0x000000031224a210 */ /* 0x044fe40007f7e0ff */
[----:B---3--:R-:W-:Y:S01]  /*13b70*/  @!P2 IADD3 R38, P4, R18, R21, RZ ;  /* 0x000000151226a210 */ /* 0x008fe20007f9e0ff */
[----:B------:R-:W-:Y:S01]  /*13b80*/  @!P0 IMAD.SHL.U32 R48, R224, 0x10, RZ ;  /* 0x00000010e0308824 */ /* 0x000fe200078e00ff */
[----:B------:R-:W-:Y:S01]  /*13b90*/  @!P1 SHF.L.U32 R42, R222, 0x4, RZ ;  /* 0x00000004de2a9819 */ /* 0x000fe200000006ff */
[----:B----4-:R-:W-:-:S02]  /*13ba0*/  @!P2 IMAD.X R37, R0, 0x1, R5, P3 ;  /* 0x000000010025a824 */ /* 0x010fc400018e0605 */
[----:B0-----:R-:W-:Y:S01]  /*13bb0*/  @!P2 IMAD.X R39, R20, 0x1, R5, P4 ;  /* 0x000000011427a824 */ /* 0x001fe200020e0605 */
[----:B------:R-:W-:Y:S02]  /*13bc0*/  @!P1 SHF.R.S32.HI R5, RZ, 0x1f, R42 ;  /* 0x0000001fff059819 */ /* 0x000fe4000001142a */
[-C--:B------:R-:W-:Y:S02]  /*13bd0*/  @!P1 IADD3 R40, P5, R3, R42.reuse, RZ ;  /* 0x0000002a03289210 */ /* 0x080fe40007fbe0ff */
[----:B------:R-:W-:Y:S02]  /*13be0*/  CS2R R8, SRZ ;  /* 0x0000000000087805 */ /* 0x000fe4000001ff00 */
[----:B------:R-:W-:Y:S02]  /*13bf0*/  @!P1 IADD3 R42, P4, R21, R42, RZ ;  /* 0x0000002a152a9210 */ /* 0x000fe40007f9e0ff */
[----:B------:R-:W-:Y:S02]  /*13c00*/  CS2R R10, SRZ ;  /* 0x00000000000a7805 */ /* 0x000fe4000001ff00 */
[----:B------:R-:W-:-:S02]  /*13c10*/  @!P0 IADD3 R46, P3, R3, R48, RZ ;  /* 0x00000030032e8210 */ /* 0x000fc40007f7e0ff */
[----:B------:R-:W-:Y:S02]  /*13c20*/  CS2R R32, SRZ ;  /* 0x0000000000207805 */ /* 0x000fe4000001ff00 */
[----:B------:R-:W-:Y:S01]  /*13c30*/  @!P0 SHF.R.S32.HI R3, RZ, 0x1f, R48 ;  /* 0x0000001fff038819 */ /* 0x000fe20000011430 */
[----:B------:R-:W-:Y:S01]  /*13c40*/  @!P1 IMAD.X R43, R20, 0x1, R5, P4 ;  /* 0x00000001142b9824 */ /* 0x000fe200020e0605 */
[----:B------:R-:W-:Y:S02]  /*13c50*/  @!P1 IADD3.X R41, R0, R5, RZ, P5, !PT ;  /* 0x0000000500299210 */ /* 0x000fe40002ffe4ff */
[----:B------:R-:W-:Y:S02]  /*13c60*/  CS2R R4, SRZ ;  /* 0x0000000000047805 */ /* 0x000fe4000001ff00 */
[----:B------:R-:W-:Y:S02]  /*13c70*/  @!P0 IADD3 R48, P5, R21, R48, RZ ;  /* 0x0000003015308210 */ /* 0x000fe40007fbe0ff */
[----:B------:R-:W-:-:S02]  /*13c80*/  CS2R R34, SRZ ;  /* 0x0000000000227805 */ /* 0x000fc4000001ff00 */
[----:B------:R-:W-:Y:S02]  /*13c90*/  CS2R R12, SRZ ;  /* 0x00000000000c7805 */ /* 0x000fe4000001ff00 */
[----:B------:R-:W-:Y:S01]  /*13ca0*/  CS2R R14, SRZ ;  /* 0x00000000000e7805 */ /* 0x000fe2000001ff00 */
[--C-:B------:R-:W-:Y:S01]  /*13cb0*/  @!P0 IMAD.X R47, R0, 0x1, R3.reuse, P3 ;  /* 0x00000001002f8824 */ /* 0x100fe200018e0603 */
[----:B------:R1:W5:Y:S01]  /*13cc0*/  @!P2 LD.E.128 R24, desc[UR54][R36.64] ;  /* 0x000000362418a980 */ /* 0x000362000c101d00 */
[----:B------:R-:W-:-:S03]  /*13cd0*/  @!P0 IMAD.X R49, R20, 0x1, R3, P5 ;  /* 0x0000000114318824 */ /* 0x000fc600028e0603 */
[----:B------:R1:W5:Y:S04]  /*13ce0*/  @!P2 LD.E.128 R4, desc[UR54][R38.64] ;  /* 0x000000362604a980 */ /* 0x000368000c101d00 */
[----:B------:R1:W5:Y:S04]  /*13cf0*/  @!P1 LD.E.128 R28, desc[UR54][R40.64] ;  /* 0x00000036281c9980 */ /* 0x000368000c101d00 */
[----:B------:R1:W5:Y:S04]  /*13d00*/  @!P1 LD.E.128 R8, desc[UR54][R42.64] ;  /* 0x000000362a089980 */ /* 0x000368000c101d00 */
[----:B------:R1:W5:Y:S04]  /*13d10*/  @!P0 LD.E.128 R32, desc[UR54][R46.64] ;  /* 0x000000362e208980 */ /* 0x000368000c101d00 */
[----:B------:R1:W5:Y:S02]  /*13d20*/  @!P0 LD.E.128 R12, desc[UR54][R48.64] ;  /* 0x00000036300c8980 */ /* 0x000364000c101d00 */
.L_x_609:
[----:B------:R-:W-:Y:S05]  /*13d30*/  BSYNC B1 ;  /* 0x0000000000017941 */ /* 0x000fea0003800000 */
.L_x_608:
[----:B------:R-:W-:Y:S01]  /*13d40*/  ULEA.HI UR4, UR43, UR43, URZ, 0x1 ;  /* 0x0000002b2b047291 */ /* 0x000fe2000f8f083f */
[----:B----4-:R-:W-:Y:S01]  /*13d50*/  IMAD R0, R205, -0x80, R157 ;  /* 0xffffff80cd007824 */ /* 0x010fe200078e029d */
[----:B------:R-:W-:Y:S02]  /*13d60*/  BSSY B1, `(.L_x_610) ;  /* 0x0000009000017945 */ /* 0x000fe40003800000 */
[----:B------:R-:W-:Y:S02]  /*13d70*/  ULOP3.LUT UR4, UR4, 0xfffffffe, URZ, 0xc0, !UPT ;  /* 0xfffffffe04047892 */ /* 0x000fe4000f8ec03f */
[----:B--2---:R-:W-:Y:S02]  /*13d80*/  VIMNMX R3, R0, 0x80, PT ;  /* 0x0000008000037848 */ /* 0x004fe40003fe0100 */
[----:B------:R-:W-:Y:S02]  /*13d90*/  UIADD3 UR4, UR43, -UR4, URZ ;  /* 0x800000042b047290 */ /* 0x000fe4000fffe03f */
[----:B------:R-:W-:-:S04]  /*13da0*/  ISETP.GE.AND P1, PT, R168, R3, PT ;  /* 0x00000003a800720c */ /* 0x000fc80003f26270 */
[----:B---3--:R-:W-:-:S04]  /*13db0*/  MOV R21, UR4 ;  /* 0x0000000400157c02 */ /* 0x008fc80008000f00 */
[----:B------:R-:W-:-:S04]  /*13dc0*/  SHF.L.U32 R21, R21, 0x1f, RZ ;  /* 0x0000001f15157819 */ /* 0x000fc800000006ff */
[----:B------:R-:W2:Y:S02]  /*13dd0*/  SYNCS.PHASECHK.TRANS64.TRYWAIT P0, [R16+URZ+0x29800], R21 ;  /* 0x02980015100075a7 */ /* 0x000ea4000800017f */
[----:B--2---:R-:W-:Y:S05]  /*13de0*/  @!P0 BRA `(.L_x_611) ;  /* 0x00000138008c8947 */ /* 0x004fea0003800000 */
.L_x_816:
[----:B------:R-:W-:Y:S05]  /*13df0*/  BSYNC B1 ;  /* 0x0000000000017941 */ /* 0x000fea0003800000 */
.L_x_610:
[----:B------:R-:W-:Y:S05]  /*13e00*/  @P1 BRA `(.L_x_596) ;  /* 0x0000002c00dc1947 */ /* 0x000fea0003800000 */
[----:B------:R-:W3:Y:S01]  /*13e10*/  LDC R3, c[0x0][0x3f4] ;  /* 0x0000fd00ff037b82 */ /* 0x000ee20000000800 */
[C---:B------:R-:W-:Y:S01]  /*13e20*/  VIADD R0, R18.reuse, 0x20 ;  /* 0x0000002012007836 */ /* 0x040fe20000000000 */
[----:B------:R-:W-:Y:S01]  /*13e30*/  BSSY B1, `(.L_x_612) ;  /* 0x00000fc000017945 */ /* 0x000fe20003800000 */
[C---:B0-----:R-:W-:Y:S01]  /*13e40*/  VIADD R20, R18.reuse, 0x40 ;  /* 0x0000004012147836 */ /* 0x041fe20000000000 */
[-C--:B---3--:R-:W-:Y:S02]  /*13e50*/  ISETP.GE.AND P0, PT, R18, R3.reuse, PT ;  /* 0x000000031200720c */ /* 0x088fe40003f06270 */
[-C--:B------:R-:W-:Y:S02]  /*13e60*/  ISETP.GE.AND P1, PT, R0, R3.reuse, PT ;  /* 0x000000030000720c */ /* 0x080fe40003f26270 */
[----:B------:R-:W-:-:S09]  /*13e70*/  ISETP.GE.AND P2, PT, R20, R3, PT ;  /* 0x000000031400720c */ /* 0x000fd20003f46270 */
[----:B------:R-:W-:Y:S05]  /*13e80*/  @P0 BRA `(.L_x_613) ;  /* 0x0000000c00d80947 */ /* 0x000fea0003800000 */
[----:B-----5:R-:W-:Y:S02]  /*13e90*/  SHF.R.U32.HI R0, RZ, 0x8, R24 ;  /* 0x00000008ff007819 */ /* 0x020fe40000011618 */
[----:B------:R-:W-:Y:S02]  /*13ea0*/  LOP3.LUT R20, R24, 0xff, RZ, 0xc0, !PT ;  /* 0x000000ff18147812 */ /* 0x000fe400078ec0ff */
[----:B--2---:R-:W-:Y:S02]  /*13eb0*/  LOP3.LUT R21, R0, 0xff, RZ, 0xc0, !PT ;  /* 0x000000ff00157812 */ /* 0x004fe400078ec0ff */
[----:B------:R-:W-:Y:S02]  /*13ec0*/  LEA.HI R0, R3, R223, RZ, 0x1c ;  /* 0x000000df03007211 */ /* 0x000fe400078fe0ff */
[----:B------:R-:W-:Y:S02]  /*13ed0*/  PRMT R45, R21, 0x7604, R20 ;  /* 0x00007604152d7816 */ /* 0x000fe40000000014 */
[----:B------:R-:W-:-:S02]  /*13ee0*/  SHF.R.S32.HI R21, RZ, 0x1f, R0 ;  /* 0x0000001fff157819 */ /* 0x000fc40000011400 */
[----:B-1----:R-:W-:Y:S02]  /*13ef0*/  SHF.R.U32.HI R37, RZ, 0x8, R25 ;  /* 0x00000008ff257819 */ /* 0x002fe40000011619 */
[----:B------:R-:W-:Y:S01]  /*13f00*/  LEA.HI R20, R21, R0, RZ, 0x2 ;  /* 0x0000000015147211 */ /* 0x000fe200078f10ff */
[----:B------:R-:W-:Y:S01]  /*13f10*/  IMAD.SHL.U32 R0, R0, 0x10, RZ ;  /* 0x0000001000007824 */ /* 0x000fe200078e00ff */
[----:B------:R-:W-:Y:S02]  /*13f20*/  SHF.R.U32.HI R39, RZ, 0x8, R26 ;  /* 0x00000008ff277819 */ /* 0x000fe4000001161a */
[----:B------:R-:W-:Y:S02]  /*13f30*/  SHF.L.U32 R20, R20, 0xb, RZ ;  /* 0x0000000b14147819 */ /* 0x000fe400000006ff */
[----:B------:R-:W-:Y:S02]  /*13f40*/  LOP3.LUT R21, R175, 0x30, R0, 0xf8, !PT ;  /* 0x00000030af157812 */ /* 0x000fe400078ef800 */
[----:B------:R-:W-:-:S02]  /*13f50*/  LOP3.LUT R20, R20, 0xffffe000, RZ, 0xc0, !PT ;  /* 0xffffe00014147812 */ /* 0x000fc400078ec0ff */
[----:B------:R-:W-:Y:S02]  /*13f60*/  LOP3.LUT R21, R21, R196, RZ, 0x3c, !PT ;  /* 0x000000c415157212 */ /* 0x000fe400078e3cff */
[----:B------:R-:W-:Y:S02]  /*13f70*/  LOP3.LUT R36, R25, 0xff, RZ, 0xc0, !PT ;  /* 0x000000ff19247812 */ /* 0x000fe400078ec0ff */
[----:B------:R-:W-:Y:S02]  /*13f80*/  LOP3.LUT R38, R26, 0xff, RZ, 0xc0, !PT ;  /* 0x000000ff1a267812 */ /* 0x000fe400078ec0ff */
[----:B------:R-:W-:Y:S02]  /*13f90*/  LOP3.LUT R37, R37, 0xff, RZ, 0xc0, !PT ;  /* 0x000000ff25257812 */ /* 0x000fe400078ec0ff */
[----:B------:R-:W-:Y:S02]  /*13fa0*/  LOP3.LUT R39, R39, 0xff, RZ, 0xc0, !PT ;  /* 0x000000ff27277812 */ /* 0x000fe400078ec0ff */
[----:B------:R-:W-:-:S02]  /*13fb0*/  IADD3 R21, R21, R197, R20 ;  /* 0x000000c515157210 */ /* 0x000fc40007ffe014 */
[----:B------:R-:W-:Y:S02]  /*13fc0*/  PRMT R46, R37, 0x7604, R36 ;  /* 0x00007604252e7816 */ /* 0x000fe40000000024 */
[----:B------:R-:W-:Y:S01]  /*13fd0*/  PRMT R47, R39, 0x7604, R38 ;  /* 0x00007604272f7816 */ /* 0x000fe20000000026 */
[----:B------:R-:W-:Y:S01]  /*13fe0*/  IMAD.IADD R0, R16, 0x1, R21 ;  /* 0x0000000110007824 */ /* 0x000fe200078e0215 */
[----:B------:R-:W-:Y:S02]  /*13ff0*/  SHF.R.U32.HI R37, RZ, 0x8, R27 ;  /* 0x00000008ff257819 */ /* 0x000fe4000001161b */
[----:B------:R-:W-:Y:S02]  /*14000*/  SHF.R.U32.HI R39, RZ, 0x8, R4 ;  /* 0x00000008ff277819 */ /* 0x000fe40000011604 */
[----:B------:R-:W-:Y:S02]  /*14010*/  SHF.R.U32.HI R40, RZ, 0x8, R5 ;  /* 0x00000008ff287819 */ /* 0x000fe40000011605 */
[----:B------:R-:W-:-:S02]  /*14020*/  LOP3.LUT R36, R27, 0xff, RZ, 0xc0, !PT ;  /* 0x000000ff1b247812 */ /* 0x000fc400078ec0ff */
[----:B------:R-:W-:Y:S02]  /*14030*/  LOP3.LUT R38, R4, 0xff, RZ, 0xc0, !PT ;  /* 0x000000ff04267812 */ /* 0x000fe400078ec0ff */
[----:B------:R-:W-:Y:S02]  /*14040*/  LOP3.LUT R37, R37, 0xff, RZ, 0xc0, !PT ;  /* 0x000000ff25257812 */ /* 0x000fe400078ec0ff */
[----:B------:R-:W-:Y:S02]  /*14050*/  LOP3.LUT R39, R39, 0xff, RZ, 0xc0, !PT ;  /* 0x000000ff27277812 */ /* 0x000fe400078ec0ff */
[----:B------:R-:W-:Y:S02]  /*14060*/  LOP3.LUT R21, R40, 0xff, RZ, 0xc0, !PT ;  /* 0x000000ff28157812 */ /* 0x000fe400078ec0ff */
[----:B------:R-:W0:Y:S01]  /*14070*/  LDS.128 R40, [R0+0x14400] ;  /* 0x0144000000287984 */ /* 0x000e220000000c00 */
[----:B------:R-:W-:Y:S02]  /*14080*/  PRMT R48, R37, 0x7604, R36 ;  /* 0x0000760425307816 */ /* 0x000fe40000000024 */
[----:B------:R-:W-:-:S02]  /*14090*/  PRMT R53, R39, 0x7604, R38 ;  /* 0x0000760427357816 */ /* 0x000fc40000000026 */
[----:B------:R-:W1:Y:S01]  /*140a0*/  LDS.128 R36, [R233+0x14400] ;  /* 0x01440000e9247984 */ /* 0x000e620000000c00 */
[----:B------:R-:W-:Y:S02]  /*140b0*/  SHF.R.U32.HI R50, RZ, 0x8, R6 ;  /* 0x00000008ff327819 */ /* 0x000fe40000011606 */
[----:B------:R-:W-:Y:S02]  /*140c0*/  LOP3.LUT R20, R5, 0xff, RZ, 0xc0, !PT ;  /* 0x000000ff05147812 */ /* 0x000fe400078ec0ff */
[----:B------:R-:W-:Y:S02]  /*140d0*/  LOP3.LUT R49, R6, 0xff, RZ, 0xc0, !PT ;  /* 0x000000ff06317812 */ /* 0x000fe400078ec0ff */
[----:B------:R-:W-:Y:S02]  /*140e0*/  LOP3.LUT R50, R50, 0xff, RZ, 0xc0, !PT ;  /* 0x000000ff32327812 */ /* 0x000fe400078ec0ff */
[----:B------:R-:W-:Y:S02]  /*140f0*/  PRMT R20, R21, 0x7604, R20 ;  /* 0x0000760415147816 */ /* 0x000fe40000000014 */
[----:B------:R-:W-:-:S02]  /*14100*/  SHF.R.U32.HI R21, RZ, 0x10, R25 ;  /* 0x00000010ff157819 */ /* 0x000fc40000011619 */
[----:B------:R-:W-:Y:S02]  /*14110*/  PRMT R57, R50, 0x7604, R49 ;  /* 0x0000760432397816 */ /* 0x000fe40000000031 */
[----:B------:R-:W-:Y:S01]  /*14120*/  SHF.R.U32.HI R55, RZ, 0x10, R5 ;  /* 0x00000010ff377819 */ /* 0x000fe20000011605 */
[----:B------:R-:W-:Y:S01]  /*14130*/  IMAD.U32 R21, R21, 0x10000, RZ ;  /* 0x0001000015157824 */ /* 0x000fe200078e00ff */
[----:B------:R-:W-:Y:S02]  /*14140*/  SHF.R.U32.HI R49, RZ, 0x10, R27 ;  /* 0x00000010ff317819 */ /* 0x000fe4000001161b */
[----:B------:R-:W-:Y:S02]  /*14150*/  SHF.R.U32.HI R52, RZ, 0x8, R7 ;  /* 0x00000008ff347819 */ /* 0x000fe40000011607 */
[----:B------:R-:W-:Y:S01]  /*14160*/  SHF.L.U32 R55, R55, 0x10, RZ ;  /* 0x0000001037377819 */ /* 0x000fe200000006ff */
[----:B------:R-:W-:Y:S01]  /*14170*/  IMAD.U32 R49, R49, 0x10000, RZ ;  /* 0x0001000031317824 */ /* 0x000fe200078e00ff */
[----:B------:R-:W-:-:S02]  /*14180*/  LOP3.LUT R51, R7, 0xff, RZ, 0xc0, !PT ;  /* 0x000000ff07337812 */ /* 0x000fc400078ec0ff */
[----:B------:R-:W-:Y:S02]  /*14190*/  LOP3.LUT R52, R52, 0xff, RZ, 0xc0, !PT ;  /* 0x000000ff34347812 */ /* 0x000fe400078ec0ff */
[----:B------:R-:W-:Y:S02]  /*141a0*/  LOP3.LUT R55, R20, 0xff0000, R55, 0xf8, !PT ;  /* 0x00ff000014377812 */ /* 0x000fe400078ef837 */
[----:B------:R-:W-:Y:S02]  /*141b0*/  LOP3.LUT R21, R46, 0xff0000, R21, 0xf8, !PT ;  /* 0x00ff00002e157812 */ /* 0x000fe400078ef815 */
[----:B------:R-:W-:Y:S02]  /*141c0*/  PRMT R52, R52, 0x7604, R51 ;  /* 0x0000760434347816 */ /* 0x000fe40000000033 */
[----:B------:R-:W-:Y:S02]  /*141d0*/  SHF.R.U32.HI R59, RZ, 0x10, R7 ;  /* 0x00000010ff3b7819 */ /* 0x000fe40000011607 */
[----:B------:R-:W-:-:S02]  /*141e0*/  LOP3.LUT R51, R48, 0xff0000, R49, 0xf8, !PT ;  /* 0x00ff000030337812 */ /* 0x000fc400078ef831 */
[----:B------:R-:W-:Y:S01]  /*141f0*/  LOP3.LUT R47, R47, 0xff0000, R26, 0xf8, !PT ;  /* 0x00ff00002f2f7812 */ /* 0x000fe200078ef81a */
[----:B------:R-:W-:Y:S01]  /*14200*/  IMAD.U32 R59, R59, 0x10000, RZ ;  /* 0x000100003b3b7824 */ /* 0x000fe200078e00ff */
[----:B------:R-:W-:Y:S02]  /*14210*/  LOP3.LUT R55, R55, 0xff000000, R5, 0xf8, !PT ;  /* 0xff00000037377812 */ /* 0x000fe400078ef805 */
[----:B------:R-:W-:Y:S02]  /*14220*/  LOP3.LUT R50, R21, 0xff000000, R25, 0xf8, !PT ;  /* 0xff00000015327812 */ /* 0x000fe400078ef819 */
[----:B------:R-:W-:Y:S02]  /*14230*/  LOP3.LUT R21, R53, 0xff0000, R4, 0xf8, !PT ;  /* 0x00ff000035157812 */ /* 0x000fe400078ef804 */
[----:B------:R-:W-:Y:S02]  /*14240*/  LOP3.LUT R45, R45, 0xff0000, R24, 0xf8, !PT ;  /* 0x00ff00002d2d7812 */ /* 0x000fe400078ef818 */
[----:B------:R-:W-:-:S02]  /*14250*/  LOP3.LUT R53, R51, 0xff000000, R27, 0xf8, !PT ;  /* 0xff00000033357812 */ /* 0x000fc400078ef81b */
[----:B------:R-:W-:Y:S02]  /*14260*/  LOP3.LUT R20, R47, 0xff000000, R26, 0xf8, !PT ;  /* 0xff0000002f147812 */ /* 0x000fe400078ef81a */
[----:B------:R-:W-:Y:S02]  /*14270*/  F2FP.F16.E4M3.UNPACK_B R56, R55 ;  /* 0x00000037ff38723e */ /* 0x000fe400020006ff */
[----:B0-----:R-:W-:Y:S02]  /*14280*/  F2FP.F16.E4M3.UNPACK_B R27, R41 ;  /* 0x00000029ff1b723e */ /* 0x001fe400020006ff */
[----:B------:R-:W-:Y:S01]  /*14290*/  F2FP.F16.E4M3.UNPACK_B R26, R50 ;  /* 0x00000032ff1a723e */ /* 0x000fe200020006ff */
[----:B------:R-:W-:Y:S01]  /*142a0*/  HADD2.F32 R58, -RZ, R56.H0_H0 ;  /* 0x20000038ff3a7230 */ /* 0x000fe20000004100 */
[----:B------:R-:W-:Y:S01]  /*142b0*/  LOP3.LUT R49, R45, 0xff000000, R24, 0xf8, !PT ;  /* 0xff0000002d317812 */ /* 0x000fe200078ef818 */
[----:B------:R-:W-:Y:S01]  /*142c0*/  HADD2.F32 R5, -RZ, R27.H0_H0 ;  /* 0x2000001bff057230 */ /* 0x000fe20000004100 */
[----:B-1----:R-:W-:-:S02]  /*142d0*/  F2FP.F16.E4M3.UNPACK_B R24, R37 ;  /* 0x00000025ff18723e */ /* 0x002fc400020006ff */
[----:B------:R-:W-:Y:S01]  /*142e0*/  LOP3.LUT R59, R52, 0xff0000, R59, 0xf8, !PT ;  /* 0x00ff0000343b7812 */ /* 0x000fe200078ef83b */
[----:B------:R-:W-:Y:S02]  /*142f0*/  HADD2.F32 R52, -RZ, R26.H0_H0 ;  /* 0x2000001aff347230 */ /* 0x000fe40000004100 */
[C---:B------:R-:W-:Y:S01]  /*14300*/  FMUL.FTZ R60, R5.reuse, R58 ;  /* 0x0000003a053c7220 */ /* 0x040fe20000410000 */
[----:B------:R-:W-:Y:S01]  /*14310*/  HADD2.F32 R25, -RZ, R24.H0_H0 ;  /* 0x20000018ff197230 */ /* 0x000fe20000004100 */
[----:B------:R-:W-:Y:S01]  /*14320*/  F2FP.F16.E4M3.UNPACK_B R46, R41.H1 ;  /* 0x00000029ff2e723e */ /* 0x000fe200030006ff */
[----:B------:R-:W-:Y:S01]  /*14330*/  FMUL.FTZ R51, R5, R52 ;  /* 0x0000003405337220 */ /* 0x000fe20000410000 */
[----:B------:R-:W-:Y:S02]  /*14340*/  F2FP.F16.E4M3.UNPACK_B R50, R50.H1 ;  /* 0x00000032ff32723e */ /* 0x000fe400030006ff */
[----:B------:R-:W-:Y:S01]  /*14350*/  FFMA.FTZ R5, R25, R52, -R60 ;  /* 0x0000003419057223 */ /* 0x000fe2000001083c */
[--C-:B------:R-:W-:Y:S01]  /*14360*/  LOP3.LUT R57, R57, 0xff0000, R6.reuse, 0xf8, !PT ;  /* 0x00ff000039397812 */ /* 0x100fe200078ef806 */
[----:B------:R-:W-:Y:S01]  /*14370*/  FFMA.FTZ R25, R25, R58, R51 ;  /* 0x0000003a19197223 */ /* 0x000fe20000010033 */
[----:B------:R-:W-:Y:S01]  /*14380*/  LOP3.LUT R59, R59, 0xff000000, R7, 0xf8, !PT ;  /* 0xff0000003b3b7812 */ /* 0x000fe200078ef807 */
[----:B------:R-:W-:Y:S01]  /*14390*/  HADD2.F32 R51, -RZ, R26.H1_H1 ;  /* 0x3000001aff337230 */ /* 0x000fe20000004100 */
[-C--:B------:R-:W-:Y:S01]  /*143a0*/  F2FP.F16.E4M3.UNPACK_B R47, R43.reuse ;  /* 0x0000002bff2f723e */ /* 0x080fe200020006ff */
[----:B------:R-:W-:Y:S01]  /*143b0*/  HADD2.F32 R26, -RZ, R24.H1_H1 ;  /* 0x30000018ff1a7230 */ /* 0x000fe20000004100 */
[----:B------:R-:W-:Y:S01]  /*143c0*/  F2FP.F16.E4M3.UNPACK_B R48, R43.H1 ;  /* 0x0000002bff30723e */ /* 0x000fe200030006ff */
[--C-:B------:R-:W-:Y:S01]  /*143d0*/  HADD2.F32 R52, -RZ, R50.reuse.H0_H0 ;  /* 0x20000032ff347230 */ /* 0x100fe20000004100 */
[----:B------:R-:W-:Y:S01]  /*143e0*/  F2FP.F16.E4M3.UNPACK_B R37, R37.H1 ;  /* 0x00000025ff25723e */ /* 0x000fe200030006ff */
[----:B------:R-:W-:Y:S01]  /*143f0*/  HADD2.F32 R24, -RZ, R27.H1_H1 ;  /* 0x3000001bff187230 */ /* 0x000fe20000004100 */
[-C--:B------:R-:W-:Y:S01]  /*14400*/  F2FP.F16.E4M3.UNPACK_B R7, R42.reuse ;  /* 0x0000002aff07723e */ /* 0x080fe200020006ff */
[----:B------:R-:W-:Y:S01]  /*14410*/  HADD2.F32 R50, -RZ, R50.H1_H1 ;  /* 0x30000032ff327230 */ /* 0x000fe20000004100 */
[----:B------:R-:W-:Y:S01]  /*14420*/  F2FP.F16.E4M3.UNPACK_B R43, R42.H1 ;  /* 0x0000002aff2b723e */ /* 0x000fe200030006ff */
[----:B------:R-:W-:Y:S01]  /*14430*/  HADD2.F32 R42, -RZ, R46.H0_H0 ;  /* 0x2000002eff2a7230 */ /* 0x000fe20000004100 */
[----:B------:R-:W-:Y:S01]  /*14440*/  F2FP.F16.E4M3.UNPACK_B R55, R55.H1 ;  /* 0x00000037ff37723e */ /* 0x000fe200030006ff */
[----:B------:R-:W-:Y:S01]  /*14450*/  HADD2.F32 R27, -RZ, R37.H0_H0 ;  /* 0x20000025ff1b7230 */ /* 0x000fe20000004100 */
[----:B------:R-:W-:Y:S01]  /*14460*/  LOP3.LUT R6, R57, 0xff000000, R6, 0xf8, !PT ;  /* 0xff00000039067812 */ /* 0x000fe200078ef806 */
[----:B------:R-:W-:-:S02]  /*14470*/  HADD2.F32 R57, -RZ, R56.H1_H1 ;  /* 0x30000038ff397230 */ /* 0x000fc40000004100 */
[----:B------:R-:W-:Y:S01]  /*14480*/  FMUL.FTZ R63, R42, R52 ;  /* 0x000000342a3f7220 */ /* 0x000fe20000410000 */
[--C-:B------:R-:W-:Y:S02]  /*14490*/  HADD2.F32 R56, -RZ, R55.reuse.H0_H0 ;  /* 0x20000037ff387230 */ /* 0x100fe40000004100 */
[C---:B------:R-:W-:Y:S01]  /*144a0*/  FMUL.FTZ R58, R24.reuse, R51 ;  /* 0x00000033183a7220 */ /* 0x040fe20000410000 */
[----:B------:R-:W-:Y:S01]  /*144b0*/  F2FP.F16.E4M3.UNPACK_B R45, R39 ;  /* 0x00000027ff2d723e */ /* 0x000fe200020006ff */
[----:B------:R-:W-:Y:S01]  /*144c0*/  FMUL.FTZ R61, R24, R57 ;  /* 0x00000039183d7220 */ /* 0x000fe20000410000 */
[----:B------:R-:W-:Y:S02]  /*144d0*/  HADD2.F32 R55, -RZ, R55.H1_H1 ;  /* 0x30000037ff377230 */ /* 0x000fe40000004100 */
[-C--:B------:R-:W-:Y:S01]  /*144e0*/  FMUL.FTZ R60, R42, R56.reuse ;  /* 0x000000382a3c7220 */ /* 0x080fe20000410000 */
[C---:B------:R-:W-:Y:S01]  /*144f0*/  FFMA.FTZ R63, R27.reuse, R56, R63 ;  /* 0x000000381b3f7223 */ /* 0x040fe2000001003f */
[C---:B------:R-:W-:Y:S01]  /*14500*/  FFMA.FTZ R24, R26.reuse, R51, -R61 ;  /* 0x000000331a187223 */ /* 0x040fe2000001083d */
[----:B------:R-:W-:Y:S01]  /*14510*/  F2FP.F16.E4M3.UNPACK_B R56, R59 ;  /* 0x0000003bff38723e */ /* 0x000fe200020006ff */
[----:B------:R-:W-:Y:S01]  /*14520*/  FFMA.FTZ R26, R26, R57, R58 ;  /* 0x000000391a1a7223 */ /* 0x000fe2000001003a */
[----:B------:R-:W-:Y:S01]  /*14530*/  F2FP.F16.E4M3.UNPACK_B R51, R53 ;  /* 0x00000035ff33723e */ /* 0x000fe200020006ff */
[----:B------:R-:W-:Y:S01]  /*14540*/  FFMA.FTZ R60, R27, R52, -R60 ;  /* 0x000000341b3c7223 */ /* 0x000fe2000001083c */
[----:B------:R-:W-:Y:S01]  /*14550*/  HADD2.F32 R42, -RZ, R47.H0_H0 ;  /* 0x2000002fff2a7230 */ /* 0x000fe20000004100 */
[----:B------:R-:W-:Y:S01]  /*14560*/  F2FP.F16.E4M3.UNPACK_B R59, R59.H1 ;  /* 0x0000003bff3b723e */ /* 0x000fe200030006ff */
[----:B------:R-:W-:Y:S01]  /*14570*/  HADD2.F32 R57, -RZ, R56.H0_H0 ;  /* 0x20000038ff397230 */ /* 0x000fe20000004100 */
[----:B------:R-:W-:Y:S01]  /*14580*/  F2FP.F16.E4M3.UNPACK_B R53, R53.H1 ;  /* 0x00000035ff35723e */ /* 0x000fe200030006ff */
[----:B------:R-:W-:Y:S01]  /*14590*/  HADD2.F32 R52, -RZ, R51.H0_H0 ;  /* 0x20000033ff347230 */ /* 0x000fe20000004100 */
[----:B------:R-:W-:Y:S01]  /*145a0*/  F2FP.F16.E4M3.UNPACK_B R39, R39.H1 ;  /* 0x00000027ff27723e */ /* 0x000fe200030006ff */
[----:B------:R-:W-:-:S02]  /*145b0*/  HADD2.F32 R46, -RZ, R46.H1_H1 ;  /* 0x3000002eff2e7230 */ /* 0x000fc40000004100 */
[C---:B------:R-:W-:Y:S01]  /*145c0*/  FMUL.FTZ R62, R42.reuse, R57 ;  /* 0x000000392a3e7220 */ /* 0x040fe20000410000 */
[----:B------:R-:W-:Y:S02]  /*145d0*/  HADD2.F32 R27, -RZ, R45.H0_H0 ;  /* 0x2000002dff1b7230 */ /* 0x000fe40000004100 */
[----:B------:R-:W-:Y:S01]  /*145e0*/  FMUL.FTZ R42, R42, R52 ;  /* 0x000000342a2a7220 */ /* 0x000fe20000410000 */
[----:B------:R-:W-:Y:S02]  /*145f0*/  HADD2.F32 R37, -RZ, R37.H1_H1 ;  /* 0x30000025ff257230 */ /* 0x000fe40000004100 */
[C---:B------:R-:W-:Y:S01]  /*14600*/  FMUL.FTZ R58, R46.reuse, R55 ;  /* 0x000000372e3a7220 */ /* 0x040fe20000410000 */
[-C--:B------:R-:W-:Y:S01]  /*14610*/  FMUL.FTZ R46, R46, R50.reuse ;  /* 0x000000322e2e7220 */ /* 0x080fe20000410000 */
[----:B------:R-:W-:Y:S01]  /*14620*/  FFMA.FTZ R57, R27, R57, R42 ;  /* 0x000000391b397223 */ /* 0x000fe2000001002a */
[----:B------:R-:W-:Y:S02]  /*14630*/  HADD2.F32 R56, -RZ, R56.H1_H1 ;  /* 0x30000038ff387230 */ /* 0x000fe40000004100 */
[----:B------:R-:W-:Y:S01]  /*14640*/  FFMA.FTZ R61, R37, R50, -R58 ;  /* 0x00000032253d7223 */ /* 0x000fe2000001083a */
[----:B------:R-:W-:-:S02]  /*14650*/  HADD2.F32 R47, -RZ, R47.H1_H1 ;  /* 0x3000002fff2f7230 */ /* 0x000fc40000004100 */
[----:B------:R-:W-:Y:S01]  /*14660*/  FFMA.FTZ R58, R37, R55, R46 ;  /* 0x00000037253a7223 */ /* 0x000fe2000001002e */
[----:B------:R-:W-:Y:S02]  /*14670*/  HADD2.F32 R42, -RZ, R51.H1_H1 ;  /* 0x30000033ff2a7230 */ /* 0x000fe40000004100 */
[----:B------:R-:W-:Y:S01]  /*14680*/  FFMA.FTZ R62, R27, R52, -R62 ;  /* 0x000000341b3e7223 */ /* 0x000fe2000001083e */
[----:B------:R-:W-:Y:S02]  /*14690*/  HADD2.F32 R45, -RZ, R45.H1_H1 ;  /* 0x3000002dff2d7230 */ /* 0x000fe40000004100 */
[C---:B------:R-:W-:Y:S01]  /*146a0*/  FMUL.FTZ R52, R47.reuse, R56 ;  /* 0x000000382f347220 */ /* 0x040fe20000410000 */
[----:B------:R-:W-:Y:S02]  /*146b0*/  HADD2.F32 R50, -RZ, R59.H0_H0 ;  /* 0x2000003bff327230 */ /* 0x000fe40000004100 */
[----:B------:R-:W-:Y:S01]  /*146c0*/  FMUL.FTZ R47, R47, R42 ;  /* 0x0000002a2f2f7220 */ /* 0x000fe20000410000 */
[----:B------:R-:W-:Y:S01]  /*146d0*/  HADD2.F32 R37, -RZ, R48.H0_H0 ;  /* 0x20000030ff257230 */ /* 0x000fe20000004100 */
[----:B------:R-:W-:Y:S01]  /*146e0*/  LOP3.LUT R54, R21, 0xff000000, R4, 0xf8, !PT ;  /* 0xff00000015367812 */ /* 0x000fe200078ef804 */
[----:B------:R-:W-:Y:S01]  /*146f0*/  HADD2.F32 R46, -RZ, R53.H0_H0 ;  /* 0x20000035ff2e7230 */ /* 0x000fe20000004100 */
[----:B------:R-:W-:Y:S01]  /*14700*/  F2FP.F16.E4M3.UNPACK_B R41, R40 ;  /* 0x00000028ff29723e */ /* 0x000fe200020006ff */
[----:B------:R-:W-:-:S02]  /*14710*/  HADD2.F32 R27, -RZ, R39.H0_H0 ;  /* 0x20000027ff1b7230 */ /* 0x000fc40000004100 */
[----:B------:R-:W-:Y:S01]  /*14720*/  FMUL.FTZ R64, R37, R50 ;  /* 0x0000003225407220 */ /* 0x000fe20000410000 */
[C---:B------:R-:W-:Y:S01]  /*14730*/  FFMA.FTZ R55, R45.reuse, R42, -R52 ;  /* 0x0000002a2d377223 */ /* 0x040fe20000010834 */
[----:B------:R-:W-:Y:S01]  /*14740*/  FFMA.FTZ R56, R45, R56, R47 ;  /* 0x000000382d387223 */ /* 0x000fe2000001002f */
[----:B------:R-:W-:Y:S01]  /*14750*/  F2FP.F16.E4M3.UNPACK_B R40, R40.H1 ;  /* 0x00000028ff28723e */ /* 0x000fe200030006ff */
[----:B------:R-:W-:Y:S01]  /*14760*/  FMUL.FTZ R37, R37, R46 ;  /* 0x0000002e25257220 */ /* 0x000fe20000410000 */
[----:B------:R-:W-:Y:S01]  /*14770*/  F2FP.F16.E4M3.UNPACK_B R45, R54.H1 ;  /* 0x00000036ff2d723e */ /* 0x000fe200030006ff */
[----:B------:R-:W-:Y:S01]  /*14780*/  HADD2.F32 R53, -RZ, R53.H1_H1 ;  /* 0x30000035ff357230 */ /* 0x000fe20000004100 */
[----:B------:R-:W-:Y:S01]  /*14790*/  F2FP.F16.E4M3.UNPACK_B R42, R49.H1 ;  /* 0x00000031ff2a723e */ /* 0x000fe200030006ff */
[----:B------:R-:W-:Y:S01]  /*147a0*/  FFMA.FTZ R65, R27, R50, R37 ;  /* 0x000000321b417223 */ /* 0x000fe20000010025 */
[-C--:B------:R-:W-:Y:S01]  /*147b0*/  F2FP.F16.E4M3.UNPACK_B R21, R36.reuse ;  /* 0x00000024ff15723e */ /* 0x080fe200020006ff */
[----:B------:R-:W-:Y:S01]  /*147c0*/  HADD2.F32 R59, -RZ, R59.H1_H1 ;  /* 0x3000003bff3b7230 */ /* 0x000fe20000004100 */
[----:B------:R-:W-:Y:S01]  /*147d0*/  F2FP.F16.E4M3.UNPACK_B R36, R36.H1 ;  /* 0x00000024ff24723e */ /* 0x000fe200030006ff */
[----:B------:R-:W-:-:S02]  /*147e0*/  HADD2.F32 R48, -RZ, R48.H1_H1 ;  /* 0x30000030ff307230 */ /* 0x000fc40000004100 */
[----:B------:R-:W-:Y:S01]  /*147f0*/  FFMA.FTZ R64, R27, R46, -R64 ;  /* 0x0000002e1b407223 */ /* 0x000fe20000010840 */
[----:B------:R-:W-:Y:S01]  /*14800*/  HADD2.F32 R50, -RZ, R45.H0_H0 ;  /* 0x2000002dff327230 */ /* 0x000fe20000004100 */
[----:B------:R-:W-:Y:S01]  /*14810*/  F2FP.F16.E4M3.UNPACK_B R54, R54 ;  /* 0x00000036ff36723e */ /* 0x000fe200020006ff */
[----:B------:R-:W-:Y:S02]  /*14820*/  HADD2.F32 R37, -RZ, R40.H0_H0 ;  /* 0x20000028ff257230 */ /* 0x000fe40000004100 */
[C---:B------:R-:W-:Y:S01]  /*14830*/  FMUL.FTZ R52, R48.reuse, R59 ;  /* 0x0000003b30347220 */ /* 0x040fe20000410000 */
[----:B------:R-:W-:Y:S02]  /*14840*/  HADD2.F32 R46, -RZ, R42.H0_H0 ;  /* 0x2000002aff2e7230 */ /* 0x000fe40000004100 */
[----:B------:R-:W-:Y:S01]  /*14850*/  FMUL.FTZ R66, R48, R53 ;  /* 0x0000003530427220 */ /* 0x000fe20000410000 */
[----:B------:R-:W-:Y:S02]  /*14860*/  HADD2.F32 R27, -RZ, R36.H0_H0 ;  /* 0x20000024ff1b7230 */ /* 0x000fe40000004100 */
[----:B------:R-:W-:Y:S01]  /*14870*/  FMUL.FTZ R48, R37, R50 ;  /* 0x0000003225307220 */ /* 0x000fe20000410000 */
[----:B------:R-:W-:-:S02]  /*14880*/  HADD2.F32 R39, -RZ, R39.H1_H1 ;  /* 0x30000027ff277230 */ /* 0x000fc40000004100 */
[-C--:B------:R-:W-:Y:S01]  /*14890*/  FMUL.FTZ R37, R37, R46.reuse ;  /* 0x0000002e25257220 */ /* 0x080fe20000410000 */
[----:B------:R-:W-:Y:S02]  /*148a0*/  HADD2.F32 R45, -RZ, R45.H1_H1 ;  /* 0x3000002dff2d7230 */ /* 0x000fe40000004100 */
[C---:B------:R-:W-:Y:S01]  /*148b0*/  FFMA.FTZ R47, R27.reuse, R46, -R48 ;  /* 0x0000002e1b2f7223 */ /* 0x040fe20000010830 */
[----:B------:R-:W-:Y:S02]  /*148c0*/  HADD2.F32 R40, -RZ, R40.H1_H1 ;  /* 0x30000028ff287230 */ /* 0x000fe40000004100 */
[----:B------:R-:W-:Y:S01]  /*148d0*/  FFMA.FTZ R50, R27, R50, R37 ;  /* 0x000000321b327223 */ /* 0x000fe20000010025 */
[----:B------:R-:W-:Y:S02]  /*148e0*/  HADD2.F32 R27, -RZ, R42.H1_H1 ;  /* 0x3000002aff1b7230 */ /* 0x000fe40000004100 */
[C---:B------:R-:W-:Y:S01]  /*148f0*/  FFMA.FTZ R67, R39.reuse, R53, -R52 ;  /* 0x0000003527437223 */ /* 0x040fe20000010834 */
[----:B------:R-:W-:Y:S01]  /*14900*/  FFMA.FTZ R66, R39, R59, R66 ;  /* 0x0000003b27427223 */ /* 0x000fe20000010042 */
[----:B------:R-:W-:Y:S01]  /*14910*/  HADD2.F32 R36, -RZ, R36.H1_H1 ;  /* 0x30000024ff247230 */ /* 0x000fe20000004100 */
[----:B------:R-:W-:Y:S01]  /*14920*/  F2FP.F16.E4M3.UNPACK_B R49, R49 ;  /* 0x00000031ff31723e */ /* 0x000fe200020006ff */
[C---:B------:R-:W-:Y:S01]  /*14930*/  FMUL.FTZ R39, R40.reuse, R45 ;  /* 0x0000002d28277220 */ /* 0x040fe20000410000 */
[----:B------:R-:W-:Y:S01]  /*14940*/  FMUL.FTZ R42, R40, R27 ;  /* 0x0000001b282a7220 */ /* 0x000fe20000410000 */
[----:B------:R-:W-:Y:S01]  /*14950*/  HADD2.F32 R40, -RZ, R54.H0_H0 ;  /* 0x20000036ff287230 */ /* 0x000fe20000004100 */
[----:B------:R-:W-:Y:S01]  /*14960*/  F2FP.F16.E4M3.UNPACK_B R4, R38 ;  /* 0x00000026ff04723e */ /* 0x000fe200020006ff */
[----:B------:R-:W-:-:S02]  /*14970*/  HADD2.F32 R37, -RZ, R41.H0_H0 ;  /* 0x20000029ff257230 */ /* 0x000fc40000004100 */
[C---:B------:R-:W-:Y:S01]  /*14980*/  FFMA.FTZ R52, R36.reuse, R27, -R39 ;  /* 0x0000001b24347223 */ /* 0x040fe20000010827 */
[----:B------:R-:W-:Y:S01]  /*14990*/  FFMA.FTZ R51, R36, R45, R42 ;  /* 0x0000002d24337223 */ /* 0x000fe2000001002a */
[----:B------:R-:W-:Y:S01]  /*149a0*/  HADD2.F32 R36, -RZ, R49.H0_H0 ;  /* 0x20000031ff247230 */ /* 0x000fe20000004100 */
[----:B------:R-:W-:Y:S01]  /*149b0*/  F2FP.F16.E4M3.UNPACK_B R39, R6.H1 ;  /* 0x00000006ff27723e */ /* 0x000fe200030006ff */
[----:B------:R-:W-:Y:S02]  /*149c0*/  HADD2.F32 R27, -RZ, R21.H0_H0 ;  /* 0x20000015ff1b7230 */ /* 0x000fe40000004100 */
[C---:B------:R-:W-:Y:S01]  /*149d0*/  FMUL.FTZ R42, R37.reuse, R40 ;  /* 0x00000028252a7220 */ /* 0x040fe20000410000 */
[----:B------:R-:W-:Y:S02]  /*149e0*/  HADD2.F32 R54, -RZ, R54.H1_H1 ;  /* 0x30000036ff367230 */ /* 0x000fe40000004100 */
[----:B------:R-:W-:Y:S01]  /*149f0*/  FMUL.FTZ R46, R37, R36 ;  /* 0x00000024252e7220 */ /* 0x000fe20000410000 */
[----:B------:R-:W-:-:S02]  /*14a00*/  HADD2.F32 R41, -RZ, R41.H1_H1 ;  /* 0x30000029ff297230 */ /* 0x000fc40000004100 */
[----:B------:R-:W-:Y:S01]  /*14a10*/  FFMA.FTZ R42, R27, R36, -R42 ;  /* 0x000000241b2a7223 */ /* 0x000fe2000001082a */
[----:B------:R-:W-:Y:S01]  /*14a20*/  HADD2.F32 R36, -RZ, R49.H1_H1 ;  /* 0x30000031ff247230 */ /* 0x000fe20000004100 */
[----:B------:R-:W-:Y:S01]  /*14a30*/  F2FP.F16.E4M3.UNPACK_B R37, R20.H1 ;  /* 0x00000014ff25723e */ /* 0x000fe200030006ff */
[----:B------:R-:W-:Y:S02]  /*14a40*/  HADD2.F32 R21, -RZ, R21.H1_H1 ;  /* 0x30000015ff157230 */ /* 0x000fe40000004100 */
[----:B------:R-:W-:Y:S01]  /*14a50*/  FMUL.FTZ R48, R41, R54 ;  /* 0x0000003629307220 */ /* 0x000fe20000410000 */
[----:B------:R-:W-:Y:S01]  /*14a60*/  F2FP.F16.E4M3.UNPACK_B R38, R38.H1 ;  /* 0x00000026ff26723e */ /* 0x000fe200030006ff */
[----:B------:R-:W-:Y:S01]  /*14a70*/  FFMA.FTZ R46, R27, R40, R46 ;  /* 0x000000281b2e7223 */ /* 0x000fe2000001002e */
[-C--:B------:R-:W-:Y:S01]  /*14a80*/  FMUL.FTZ R45, R41, R36.reuse ;  /* 0x00000024292d7220 */ /* 0x080fe20000410000 */
[----:B------:R-:W-:Y:S02]  /*14a90*/  HADD2.F32 R40, -RZ, R39.H0_H0 ;  /* 0x20000027ff287230 */ /* 0x000fe40000004100 */
[----:B------:R-:W-:Y:S01]  /*14aa0*/  FFMA.FTZ R41, R21, R36, -R48 ;  /* 0x0000002415297223 */ /* 0x000fe20000010830 */
[----:B------:R-:W-:-:S02]  /*14ab0*/  HADD2.F32 R27, -RZ, R43.H0_H0 ;  /* 0x2000002bff1b7230 */ /* 0x000fc40000004100 */
[----:B------:R-:W-:Y:S01]  /*14ac0*/  FFMA.FTZ R45, R21, R54, R45 ;  /* 0x00000036152d7223 */ /* 0x000fe2000001002d */
[----:B------:R-:W-:Y:S01]  /*14ad0*/  HADD2.F32 R36, -RZ, R37.H0_H0 ;  /* 0x20000025ff247230 */ /* 0x000fe20000004100 */
[----:B------:R-:W-:Y:S01]  /*14ae0*/  F2FP.F16.E4M3.UNPACK_B R20, R20 ;  /* 0x00000014ff14723e */ /* 0x000fe200020006ff */
[----:B------:R-:W-:Y:S02]  /*14af0*/  HADD2.F32 R39, -RZ, R39.H1_H1 ;  /* 0x30000027ff277230 */ /* 0x000fe40000004100 */
[C---:B------:R-:W-:Y:S01]  /*14b00*/  FMUL.FTZ R48, R27.reuse, R40 ;  /* 0x000000281b307220 */ /* 0x040fe20000410000 */
[----:B------:R-:W-:Y:S02]  /*14b10*/  HADD2.F32 R43, -RZ, R43.H1_H1 ;  /* 0x3000002bff2b7230 */ /* 0x000fe40000004100 */
[----:B------:R-:W-:Y:S01]  /*14b20*/  FMUL.FTZ R54, R27, R36 ;  /* 0x000000241b367220 */ /* 0x000fe20000410000 */
[----:B------:R-:W-:Y:S01]  /*14b30*/  HADD2.F32 R21, -RZ, R38.H0_H0 ;  /* 0x20000026ff157230 */ /* 0x000fe20000004100 */
[----:B------:R-:W-:Y:S01]  /*14b40*/  F2FP.F16.E4M3.UNPACK_B R6, R6 ;  /* 0x00000006ff06723e */ /* 0x000fe200020006ff */
[----:B------:R-:W-:-:S02]  /*14b50*/  HADD2.F32 R37, -RZ, R37.H1_H1 ;  /* 0x30000025ff257230 */ /* 0x000fc40000004100 */
[----:B------:R-:W-:Y:S01]  /*14b60*/  FMUL.FTZ R27, R43, R39 ;  /* 0x000000272b1b7220 */ /* 0x000fe20000410000 */
[----:B------:R-:W-:Y:S02]  /*14b70*/  HADD2.F32 R38, -RZ, R38.H1_H1 ;  /* 0x30000026ff267230 */ /* 0x000fe40000004100 */
[C---:B------:R-:W-:Y:S01]  /*14b80*/  FFMA.FTZ R48, R21.reuse, R36, -R48 ;  /* 0x0000002415307223 */ /* 0x040fe20000010830 */
[----:B------:R-:W-:Y:S01]  /*14b90*/  FFMA.FTZ R54, R21, R40, R54 ;  /* 0x0000002815367223 */ /* 0x000fe20000010036 */
[-C--:B------:R-:W-:Y:S01]  /*14ba0*/  FMUL.FTZ R36, R43, R37.reuse ;  /* 0x000000252b247220 */ /* 0x080fe20000410000 */
[--C-:B------:R-:W-:Y:S02]  /*14bb0*/  HADD2.F32 R21, -RZ, R20.reuse.H0_H0 ;  /* 0x20000014ff157230 */ /* 0x100fe40000004100 */
[C---:B------:R-:W-:Y:S01]  /*14bc0*/  FFMA.FTZ R49, R38.reuse, R37, -R27 ;  /* 0x0000002526317223 */ /* 0x040fe2000001081b */
[----:B------:R-:W-:Y:S02]  /*14bd0*/  HADD2.F32 R27, -RZ, R20.H1_H1 ;  /* 0x30000014ff1b7230 */ /* 0x000fe40000004100 */
[----:B------:R-:W-:Y:S01]  /*14be0*/  FFMA.FTZ R53, R38, R39, R36 ;  /* 0x0000002726357223 */ /* 0x000fe20000010024 */
[--C-:B------:R-:W-:Y:S01]  /*14bf0*/  HADD2.F32 R37, -RZ, R6.reuse.H0_H0 ;  /* 0x20000006ff257230 */ /* 0x100fe20000004100 */
[----:B------:R-:W-:Y:S01]  /*14c00*/  F2FP.SATFINITE.E4M3.F32.PACK_AB_MERGE_C R60, R61, R60, RZ ;  /* 0x0000003c3d3c723e */ /* 0x000fe200048070ff */
[--C-:B------:R-:W-:Y:S01]  /*14c10*/  HADD2.F32 R20, -RZ, R7.reuse.H0_H0 ;  /* 0x20000007ff147230 */ /* 0x100fe20000004100 */
[----:B------:R-:W-:Y:S01]  /*14c20*/  F2FP.SATFINITE.E4M3.F32.PACK_AB_MERGE_C R58, R58, R63, RZ ;  /* 0x0000003f3a3a723e */ /* 0x000fe200048070ff */
[----:B------:R-:W-:Y:S01]  /*14c30*/  HADD2.F32 R36, -RZ, R6.H1_H1 ;  /* 0x30000006ff247230 */ /* 0x000fe20000004100 */
[----:B------:R-:W-:Y:S01]  /*14c40*/  F2FP.SATFINITE.E4M3.F32.PACK_AB_MERGE_C R48, R49, R48, RZ ;  /* 0x000000303130723e */ /* 0x000fe200048070ff */
[----:B------:R-:W-:-:S02]  /*14c50*/  HADD2.F32 R7, -RZ, R7.H1_H1 ;  /* 0x30000007ff077230 */ /* 0x000fc40000004100 */
[C---:B------:R-:W-:Y:S01]  /*14c60*/  FMUL.FTZ R39, R20.reuse, R37 ;  /* 0x0000002514277220 */ /* 0x040fe20000410000 */
[--C-:B------:R-:W-:Y:S02]  /*14c70*/  HADD2.F32 R6, -RZ, R4.reuse.H0_H0 ;  /* 0x20000004ff067230 */ /* 0x100fe40000004100 */
[----:B------:R-:W-:Y:S01]  /*14c80*/  FMUL.FTZ R20, R20, R21 ;  /* 0x0000001514147220 */ /* 0x000fe20000410000 */
[----:B------:R-:W-:Y:S02]  /*14c90*/  HADD2.F32 R4, -RZ, R4.H1_H1 ;  /* 0x30000004ff047230 */ /* 0x000fe40000004100 */
[CC--:B------:R-:W-:Y:S01]  /*14ca0*/  FMUL.FTZ R43, R7.reuse, R36.reuse ;  /* 0x00000024072b7220 */ /* 0x0c0fe20000410000 */
[----:B------:R-:W-:Y:S01]  /*14cb0*/  FMUL.FTZ R7, R7, R27 ;  /* 0x0000001b07077220 */ /* 0x000fe20000410000 */
        /* <DEDUP_REMOVED lines=8> */
[----:B------:R-:W-:Y:S02]  /*14d40*/  F2FP.SATFINITE.E4M3.F32.PACK_AB_MERGE_C R53, R53, R54, RZ ;  /* 0x000000363535723e */ /* 0x000fe400048070ff */
[----:B------:R-:W-:Y:S02]  /*14d50*/  F2FP.SATFINITE.E4M3.F32.PACK_AB_MERGE_C R5, R24, R5, R60 ;  /* 0x000000051805723e */ /* 0x000fe4000480703c */
[----:B------:R-:W-:-:S02]  /*14d60*/  F2FP.SATFINITE.E4M3.F32.PACK_AB_MERGE_C R7, R55, R62, R7 ;  /* 0x0000003e3707723e */ /* 0x000fc40004807007 */
[----:B------:R-:W-:Y:S02]  /*14d70*/  F2FP.SATFINITE.E4M3.F32.PACK_AB_MERGE_C R25, R26, R25, R58 ;  /* 0x000000191a19723e */ /* 0x000fe4000480703a */
[----:B------:R-:W-:Y:S02]  /*14d80*/  F2FP.SATFINITE.E4M3.F32.PACK_AB_MERGE_C R4, R41, R42, R4 ;  /* 0x0000002a2904723e */ /* 0x000fe40004807004 */
[----:B------:R-:W-:Y:S02]  /*14d90*/  F2FP.SATFINITE.E4M3.F32.PACK_AB_MERGE_C R6, R6, R39, R48 ;  /* 0x000000270606723e */ /* 0x000fe40004807030 */
[----:B------:R-:W-:Y:S02]  /*14da0*/  F2FP.SATFINITE.E4M3.F32.PACK_AB_MERGE_C R27, R56, R57, R27 ;  /* 0x00000039381b723e */ /* 0x000fe4000480701b */
[----:B------:R-:W-:Y:S01]  /*14db0*/  F2FP.SATFINITE.E4M3.F32.PACK_AB_MERGE_C R24, R45, R46, R50 ;  /* 0x0000002e2d18723e */ /* 0x000fe20004807032 */
[----:B------:R0:W-:Y:S01]  /*14dc0*/  STS.128 [R233+0x14400], R4 ;  /* 0x01440004e9007388 */ /* 0x0001e20000000c00 */
[----:B------:R-:W-:-:S05]  /*14dd0*/  F2FP.SATFINITE.E4M3.F32.PACK_AB_MERGE_C R26, R21, R20, R53 ;  /* 0x00000014151a723e */ /* 0x000fca0004807035 */
[----:B------:R0:W-:Y:S02]  /*14de0*/  STS.128 [R0+0x14400], R24 ;  /* 0x0144001800007388 */ /* 0x0001e40000000c00 */
.L_x_613:
[----:B------:R-:W-:Y:S05]  /*14df0*/  BSYNC B1 ;  /* 0x0000000000017941 */ /* 0x000fea0003800000 */
.L_x_612:
[----:B------:R-:W-:Y:S04]  /*14e00*/  BSSY B1, `(.L_x_614) ;  /* 0x0000100000017945 */ /* 0x000fe80003800000 */
[----:B------:R-:W-:Y:S05]  /*14e10*/  @P1 BRA `(.L_x_615) ;  /* 0x0000000c00f81947 */ /* 0x000fea0003800000 */
[----:B0----5:R-:W-:Y:S02]  /*14e20*/  SHF.R.U32.HI R0, RZ, 0x8, R28 ;  /* 0x00000008ff007819 */ /* 0x021fe4000001161c */
[----:B------:R-:W-:Y:S02]  /*14e30*/  LOP3.LUT R5, R28, 0xff, RZ, 0xc0, !PT ;  /* 0x000000ff1c057812 */ /* 0x000fe400078ec0ff */
[----:B------:R-:W-:Y:S02]  /*14e40*/  LOP3.LUT R4, R0, 0xff, RZ, 0xc0, !PT ;  /* 0x000000ff00047812 */ /* 0x000fe400078ec0ff */
[----:B------:R-:W-:Y:S02]  /*14e50*/  LEA.HI R0, R3, R222, RZ, 0x1c ;  /* 0x000000de03007211 */ /* 0x000fe400078fe0ff */
[----:B-1----:R-:W-:Y:S02]  /*14e60*/  PRMT R37, R4, 0x7604, R5 ;  /* 0x0000760404257816 */ /* 0x002fe40000000005 */
[----:B------:R-:W-:-:S02]  /*14e70*/  SHF.R.S32.HI R5, RZ, 0x1f, R0 ;  /* 0x0000001fff057819 */ /* 0x000fc40000011400 */
[----:B------:R-:W-:Y:S02]  /*14e80*/  SHF.R.U32.HI R24, RZ, 0x8, R31 ;  /* 0x00000008ff187819 */ /* 0x000fe4000001161f */
[----:B------:R-:W-:Y:S01]  /*14e90*/  LEA.HI R4, R5, R0, RZ, 0x2 ;  /* 0x0000000005047211 */ /* 0x000fe200078f10ff */
[----:B------:R-:W-:Y:S01]  /*14ea0*/  IMAD.SHL.U32 R0, R0, 0x10, RZ ;  /* 0x0000001000007824 */ /* 0x000fe200078e00ff */
[----:B------:R-:W-:Y:S02]  /*14eb0*/  SHF.R.U32.HI R6, RZ, 0x8, R29 ;  /* 0x00000008ff067819 */ /* 0x000fe4000001161d */
[----:B--2---:R-:W-:Y:S01]  /*14ec0*/  LOP3.LUT R21, R31, 0xff, RZ, 0xc0, !PT ;  /* 0x000000ff1f157812 */ /* 0x004fe200078ec0ff */
[----:B------:R-:W-:Y:S01]  /*14ed0*/  IMAD.SHL.U32 R4, R4, 0x800, RZ ;  /* 0x0000080004047824 */ /* 0x000fe200078e00ff */
[----:B------:R-:W-:Y:S02]  /*14ee0*/  LOP3.LUT R5, R175, 0x30, R0, 0xf8, !PT ;  /* 0x00000030af057812 */ /* 0x000fe400078ef800 */
[----:B------:R-:W-:-:S02]  /*14ef0*/  SHF.R.U32.HI R20, RZ, 0x8, R8 ;  /* 0x00000008ff147819 */ /* 0x000fc40000011608 */
[----:B------:R-:W-:Y:S02]  /*14f00*/  LOP3.LUT R0, R24, 0xff, RZ, 0xc0, !PT ;  /* 0x000000ff18007812 */ /* 0x000fe400078ec0ff */
[----:B------:R-:W-:Y:S02]  /*14f10*/  LOP3.LUT R7, R29, 0xff, RZ, 0xc0, !PT ;  /* 0x000000ff1d077812 */ /* 0x000fe400078ec0ff */
[----:B------:R-:W-:Y:S02]  /*14f20*/  LOP3.LUT R6, R6, 0xff, RZ, 0xc0, !PT ;  /* 0x000000ff06067812 */ /* 0x000fe400078ec0ff */
[----:B------:R-:W-:Y:S02]  /*14f30*/  LOP3.LUT R25, R8, 0xff, RZ, 0xc0, !PT ;  /* 0x000000ff08197812 */ /* 0x000fe400078ec0ff */
[----:B------:R-:W-:Y:S02]  /*14f40*/  LOP3.LUT R20, R20, 0xff, RZ, 0xc0, !PT ;  /* 0x000000ff14147812 */ /* 0x000fe400078ec0ff */
[----:B------:R-:W-:-:S02]  /*14f50*/  PRMT R43, R0, 0x7604, R21 ;  /* 0x00007604002b7816 */ /* 0x000fc40000000015 */
[----:B------:R-:W-:Y:S02]  /*14f60*/  PRMT R36, R6, 0x7604, R7 ;  /* 0x0000760406247816 */ /* 0x000fe40000000007 */
[----:B------:R-:W-:Y:S02]  /*14f70*/  SHF.R.U32.HI R0, RZ, 0x8, R9 ;  /* 0x00000008ff007819 */ /* 0x000fe40000011609 */
[----:B------:R-:W-:Y:S02]  /*14f80*/  SHF.R.U32.HI R6, RZ, 0x8, R30 ;  /* 0x00000008ff067819 */ /* 0x000fe4000001161e */
[----:B------:R-:W-:Y:S02]  /*14f90*/  LOP3.LUT R5, R5, R196, RZ, 0x3c, !PT ;  /* 0x000000c405057212 */ /* 0x000fe400078e3cff */
[----:B------:R-:W-:Y:S02]  /*14fa0*/  LOP3.LUT R4, R4, 0xffffe000, RZ, 0xc0, !PT ;  /* 0xffffe00004047812 */ /* 0x000fe400078ec0ff */
[----:B------:R-:W-:-:S02]  /*14fb0*/  PRMT R45, R20, 0x7604, R25 ;  /* 0x00007604142d7816 */ /* 0x000fc40000000019 */
[----:B------:R-:W-:Y:S02]  /*14fc0*/  LOP3.LUT R25, R9, 0xff, RZ, 0xc0, !PT ;  /* 0x000000ff09197812 */ /* 0x000fe400078ec0ff */
[----:B------:R-:W-:Y:S02]  /*14fd0*/  SHF.R.U32.HI R24, RZ, 0x8, R11 ;  /* 0x00000008ff187819 */ /* 0x000fe4000001160b */
[----:B------:R-:W-:Y:S02]  /*14fe0*/  LOP3.LUT R0, R0, 0xff, RZ, 0xc0, !PT ;  /* 0x000000ff00007812 */ /* 0x000fe400078ec0ff */
[----:B------:R-:W-:Y:S02]  /*14ff0*/  LOP3.LUT R7, R30, 0xff, RZ, 0xc0, !PT ;  /* 0x000000ff1e077812 */ /* 0x000fe400078ec0ff */
[----:B------:R-:W-:Y:S02]  /*15000*/  LOP3.LUT R6, R6, 0xff, RZ, 0xc0, !PT ;  /* 0x000000ff06067812 */ /* 0x000fe400078ec0ff */
[----:B------:R-:W-:-:S02]  /*15010*/  IADD3 R21, R5, R197, R4 ;  /* 0x000000c505157210 */ /* 0x000fc40007ffe004 */
[----:B------:R-:W-:Y:S02]  /*15020*/  SHF.R.U32.HI R20, RZ, 0x8, R10 ;  /* 0x00000008ff147819 */ /* 0x000fe4000001160a */
[----:B------:R-:W-:Y:S02]  /*15030*/  LOP3.LUT R27, R10, 0xff, RZ, 0xc0, !PT ;  /* 0x000000ff0a1b7812 */ /* 0x000fe400078ec0ff */
[----:B------:R-:W-:Y:S02]  /*15040*/  LOP3.LUT R24, R24, 0xff, RZ, 0xc0, !PT ;  /* 0x000000ff18187812 */ /* 0x000fe400078ec0ff */
[----:B------:R-:W-:Y:S02]  /*15050*/  PRMT R47, R0, 0x7604, R25 ;  /* 0x00007604002f7816 */ /* 0x000fe40000000019 */
[----:B------:R-:W-:Y:S02]  /*15060*/  LOP3.LUT R20, R20, 0xff, RZ, 0xc0, !PT ;  /* 0x000000ff14147812 */ /* 0x000fe400078ec0ff */
[----:B------:R-:W-:-:S02]  /*15070*/  LOP3.LUT R41, R11, 0xff, RZ, 0xc0, !PT ;  /* 0x000000ff0b297812 */ /* 0x000fc400078ec0ff */
[----:B------:R-:W-:Y:S02]  /*15080*/  IADD3 R0, R16, R21, RZ ;  /* 0x0000001510007210 */ /* 0x000fe40007ffe0ff */
[----:B------:R-:W-:Y:S02]  /*15090*/  PRMT R39, R6, 0x7604, R7 ;  /* 0x0000760406277816 */ /* 0x000fe40000000007 */
[----:B------:R-:W0:Y:S01]  /*150a0*/  LDS.128 R4, [R232+0x14400] ;  /* 0x01440000e8047984 */ /* 0x000e220000000c00 */
[----:B------:R-:W-:Y:S02]  /*150b0*/  PRMT R49, R20, 0x7604, R27 ;  /* 0x0000760414317816 */ /* 0x000fe4000000001b */
[----:B------:R-:W-:Y:S02]  /*150c0*/  PRMT R42, R24, 0x7604, R41 ;  /* 0x00007604182a7816 */ /* 0x000fe40000000029 */
[----:B------:R-:W1:Y:S01]  /*150d0*/  LDS.128 R24, [R0+0x14400] ;  /* 0x0144000000187984 */ /* 0x000e620000000c00 */
[----:B------:R-:W-:-:S02]  /*150e0*/  SHF.R.U32.HI R21, RZ, 0x10, R29 ;  /* 0x00000010ff157819 */ /* 0x000fc4000001161d */
[----:B------:R-:W-:Y:S02]  /*150f0*/  SHF.R.U32.HI R20, RZ, 0x10, R28 ;  /* 0x00000010ff147819 */ /* 0x000fe4000001161c */
[----:B------:R-:W-:Y:S02]  /*15100*/  SHF.R.U32.HI R38, RZ, 0x10, R30 ;  /* 0x00000010ff267819 */ /* 0x000fe4000001161e */
[----:B------:R-:W-:Y:S02]  /*15110*/  LOP3.LUT R21, R21, 0xff, RZ, 0xc0, !PT ;  /* 0x000000ff15157812 */ /* 0x000fe400078ec0ff */
[----:B------:R-:W-:Y:S02]  /*15120*/  LOP3.LUT R20, R20, 0xff, RZ, 0xc0, !PT ;  /* 0x000000ff14147812 */ /* 0x000fe400078ec0ff */
[----:B------:R-:W-:Y:S02]  /*15130*/  LOP3.LUT R38, R38, 0xff, RZ, 0xc0, !PT ;  /* 0x000000ff26267812 */ /* 0x000fe400078ec0ff */
[----:B------:R-:W-:-:S02]  /*15140*/  PRMT R21, R21, 0x7054, R36 ;  /* 0x0000705415157816 */ /* 0x000fc40000000024 */
[----:B------:R-:W-:Y:S02]  /*15150*/  PRMT R37, R20, 0x7054, R37 ;  /* 0x0000705414257816 */ /* 0x000fe40000000025 */
[----:B------:R-:W-:Y:S02]  /*15160*/  SHF.R.U32.HI R36, RZ, 0x10, R9 ;  /* 0x00000010ff247819 */ /* 0x000fe40000011609 */
[----:B------:R-:W-:Y:S02]  /*15170*/  SHF.R.U32.HI R20, RZ, 0x10, R8 ;  /* 0x00000010ff147819 */ /* 0x000fe40000011608 */
[----:B------:R-:W-:Y:S02]  /*15180*/  PRMT R41, R38, 0x7054, R39 ;  /* 0x0000705426297816 */ /* 0x000fe40000000027 */
[----:B------:R-:W-:Y:S02]  /*15190*/  SHF.R.U32.HI R40, RZ, 0x10, R31 ;  /* 0x00000010ff287819 */ /* 0x000fe4000001161f */
[----:B------:R-:W-:-:S02]  /*151a0*/  SHF.R.U32.HI R39, RZ, 0x10, R11 ;  /* 0x00000010ff277819 */ /* 0x000fc4000001160b */
[----:B------:R-:W-:Y:S02]  /*151b0*/  LOP3.LUT R36, R36, 0xff, RZ, 0xc0, !PT ;  /* 0x000000ff24247812 */ /* 0x000fe400078ec0ff */
[----:B------:R-:W-:Y:S02]  /*151c0*/  LOP3.LUT R20, R20, 0xff, RZ, 0xc0, !PT ;  /* 0x000000ff14147812 */ /* 0x000fe400078ec0ff */
[----:B------:R-:W-:Y:S02]  /*151d0*/  LOP3.LUT R40, R40, 0xff, RZ, 0xc0, !PT ;  /* 0x000000ff28287812 */ /* 0x000fe400078ec0ff */
[----:B------:R-:W-:Y:S02]  /*151e0*/  SHF.R.U32.HI R38, RZ, 0x10, R10 ;  /* 0x00000010ff267819 */ /* 0x000fe4000001160a */
[----:B------:R-:W-:Y:S02]  /*151f0*/  LOP3.LUT R39, R39, 0xff, RZ, 0xc0, !PT ;  /* 0x000000ff27277812 */ /* 0x000fe400078ec0ff */
[----:B------:R-:W-:-:S02]  /*15200*/  PRMT R47, R36, 0x7054, R47 ;  /* 0x00007054242f7816 */ /* 0x000fc4000000002f */
[----:B------:R-:W-:Y:S02]  /*15210*/  PRMT R45, R20, 0x7054, R45 ;  /* 0x00007054142d7816 */ /* 0x000fe4000000002d */
[----:B------:R-:W-:Y:S02]  /*15220*/  PRMT R43, R40, 0x7054, R43 ;  /* 0x00007054282b7816 */ /* 0x000fe4000000002b */
[----:B------:R-:W-:Y:S02]  /*15230*/  LOP3.LUT R38, R38, 0xff, RZ, 0xc0, !PT ;  /* 0x000000ff26267812 */ /* 0x000fe400078ec0ff */
[----:B------:R-:W-:Y:S02]  /*15240*/  PRMT R51, R39, 0x7054, R42 ;  /* 0x0000705427337816 */ /* 0x000fe4000000002a */
[----:B------:R-:W-:Y:S02]  /*15250*/  LOP3.LUT R39, R37, 0xff000000, R28, 0xf8, !PT ;  /* 0xff00000025277812 */ /* 0x000fe400078ef81c */
[----:B------:R-:W-:-:S02]  /*15260*/  LOP3.LUT R40, R21, 0xff000000, R29, 0xf8, !PT ;  /* 0xff00000015287812 */ /* 0x000fc400078ef81d */
[----:B------:R-:W-:Y:S02]  /*15270*/  LOP3.LUT R47, R47, 0xff000000, R9, 0xf8, !PT ;  /* 0xff0000002f2f7812 */ /* 0x000fe400078ef809 */
[----:B------:R-:W-:Y:S02]  /*15280*/  LOP3.LUT R45, R45, 0xff000000, R8, 0xf8, !PT ;  /* 0xff0000002d2d7812 */ /* 0x000fe400078ef808 */
[-C--:B0-----:R-:W-:Y:S02]  /*15290*/  F2FP.F16.E4M3.UNPACK_B R28, R7.reuse ;  /* 0x00000007ff1c723e */ /* 0x081fe400020006ff */
[----:B------:R-:W-:Y:S02]  /*152a0*/  F2FP.F16.E4M3.UNPACK_B R29, R7.H1 ;  /* 0x00000007ff1d723e */ /* 0x000fe400030006ff */
[-C--:B------:R-:W-:Y:S02]  /*152b0*/  F2FP.F16.E4M3.UNPACK_B R7, R4.reuse ;  /* 0x00000004ff07723e */ /* 0x080fe400020006ff */
[----:B------:R-:W-:-:S02]  /*152c0*/  F2FP.F16.E4M3.UNPACK_B R8, R4.H1 ;  /* 0x00000004ff08723e */ /* 0x000fc400030006ff */
[----:B------:R-:W-:Y:S02]  /*152d0*/  PRMT R49, R38, 0x7054, R49 ;  /* 0x0000705426317816 */ /* 0x000fe40000000031 */
[-C--:B------:R-:W-:Y:S02]  /*152e0*/  F2FP.F16.E4M3.UNPACK_B R4, R6.reuse ;  /* 0x00000006ff04723e */ /* 0x080fe400020006ff */
[----:B------:R-:W-:Y:S02]  /*152f0*/  F2FP.F16.E4M3.UNPACK_B R21, R6.H1 ;  /* 0x00000006ff15723e */ /* 0x000fe400030006ff */
[----:B------:R-:W-:Y:S02]  /*15300*/  LOP3.LUT R20, R41, 0xff000000, R30, 0xf8, !PT ;  /* 0xff00000029147812 */ /* 0x000fe400078ef81e */
[----:B------:R-:W-:Y:S02]  /*15310*/  F2FP.F16.E4M3.UNPACK_B R46, R47 ;  /* 0x0000002fff2e723e */ /* 0x000fe400020006ff */
[----:B-1----:R-:W-:-:S02]  /*15320*/  F2FP.F16.E4M3.UNPACK_B R6, R25 ;  /* 0x00000019ff06723e */ /* 0x002fc400020006ff */
[----:B------:R-:W-:Y:S01]  /*15330*/  F2FP.F16.E4M3.UNPACK_B R41, R40 ;  /* 0x00000028ff29723e */ /* 0x000fe200020006ff */
[--C-:B------:R-:W-:Y:S01]  /*15340*/  HADD2.F32 R48, -RZ, R46.reuse.H0_H0 ;  /* 0x2000002eff307230 */ /* 0x100fe20000004100 */
[----:B------:R-:W-:Y:S01]  /*15350*/  LOP3.LUT R50, R49, 0xff000000, R10, 0xf8, !PT ;  /* 0xff00000031327812 */ /* 0x000fe200078ef80a */
[----:B------:R-:W-:Y:S01]  /*15360*/  HADD2.F32 R49, -RZ, R46.H1_H1 ;  /* 0x3000002eff317230 */ /* 0x000fe20000004100 */
[----:B------:R-:W-:Y:S01]  /*15370*/  LOP3.LUT R51, R51, 0xff000000, R11, 0xf8, !PT ;  /* 0xff00000033337812 */ /* 0x000fe200078ef80b */
[--C-:B------:R-:W-:Y:S01]  /*15380*/  HADD2.F32 R42, -RZ, R41.reuse.H0_H0 ;  /* 0x20000029ff2a7230 */ /* 0x100fe20000004100 */
[-C--:B------:R-:W-:Y:S01]  /*15390*/  F2FP.F16.E4M3.UNPACK_B R10, R5.reuse ;  /* 0x00000005ff0a723e */ /* 0x080fe200020006ff */
[----:B------:R-:W-:Y:S01]  /*153a0*/  HADD2.F32 R41, -RZ, R41.H1_H1 ;  /* 0x30000029ff297230 */ /* 0x000fe20000004100 */
[----:B------:R-:W-:Y:S01]  /*153b0*/  F2FP.F16.E4M3.UNPACK_B R11, R5.H1 ;  /* 0x00000005ff0b723e */ /* 0x000fe200030006ff */
[----:B------:R-:W-:Y:S01]  /*153c0*/  HADD2.F32 R5, -RZ, R6.H0_H0 ;  /* 0x20000006ff057230 */ /* 0x000fe20000004100 */
[----:B------:R-:W-:Y:S01]  /*153d0*/  LOP3.LUT R43, R43, 0xff000000, R31, 0xf8, !PT ;  /* 0xff0000002b2b7812 */ /* 0x000fe200078ef81f */
[--C-:B------:R-:W-:Y:S01]  /*153e0*/  HADD2.F32 R9, -RZ, R10.reuse.H0_H0 ;  /* 0x2000000aff097230 */ /* 0x100fe20000004100 */
[-C--:B------:R-:W-:Y:S01]  /*153f0*/  F2FP.F16.E4M3.UNPACK_B R37, R27.reuse ;  /* 0x0000001bff25723e */ /* 0x080fe200020006ff */
[----:B------:R-:W-:Y:S01]  /*15400*/  HADD2.F32 R10, -RZ, R10.H1_H1 ;  /* 0x3000000aff0a7230 */ /* 0x000fe20000004100 */
[----:B------:R-:W-:Y:S01]  /*15410*/  F2FP.F16.E4M3.UNPACK_B R38, R27.H1 ;  /* 0x0000001bff26723e */ /* 0x000fe200030006ff */
[C---:B------:R-:W-:Y:S01]  /*15420*/  FMUL.FTZ R52, R5.reuse, R48 ;  /* 0x0000003005347220 */ /* 0x040fe20000410000 */
[----:B------:R-:W-:Y:S01]  /*15430*/  F2FP.F16.E4M3.UNPACK_B R31, R26 ;  /* 0x0000001aff1f723e */ /* 0x000fe200020006ff */
[----:B------:R-:W-:Y:S01]  /*15440*/  FMUL.FTZ R27, R5, R42 ;  /* 0x0000002a051b7220 */ /* 0x000fe20000410000 */
[----:B------:R-:W-:Y:S01]  /*15450*/  F2FP.F16.E4M3.UNPACK_B R36, R26.H1 ;  /* 0x0000001aff24723e */ /* 0x000fe200030006ff */
[----:B------:R-:W-:Y:S01]  /*15460*/  HADD2.F32 R26, -RZ, R6.H1_H1 ;  /* 0x30000006ff1a7230 */ /* 0x000fe20000004100 */
[----:B------:R-:W-:Y:S01]  /*15470*/  F2FP.F16.E4M3.UNPACK_B R30, R25.H1 ;  /* 0x00000019ff1e723e */ /* 0x000fe200030006ff */
[C---:B------:R-:W-:Y:S01]  /*15480*/  FFMA.FTZ R5, R9.reuse, R42, -R52 ;  /* 0x0000002a09057223 */ /* 0x040fe20000010834 */
[----:B------:R-:W-:Y:S01]  /*15490*/  F2FP.F16.E4M3.UNPACK_B R47, R47.H1 ;  /* 0x0000002fff2f723e */ /* 0x000fe200030006ff */
[----:B------:R-:W-:Y:S01]  /*154a0*/  FFMA.FTZ R9, R9, R48, R27 ;  /* 0x0000003009097223 */ /* 0x000fe2000001001b */
[----:B------:R-:W-:Y:S01]  /*154b0*/  F2FP.F16.E4M3.UNPACK_B R40, R40.H1 ;  /* 0x00000028ff28723e */ /* 0x000fe200030006ff */
[----:B------:R-:W-:-:S02]  /*154c0*/  HADD2.F32 R27, -RZ, R30.H0_H0 ;  /* 0x2000001eff1b7230 */ /* 0x000fc40000004100 */
[C---:B------:R-:W-:Y:S01]  /*154d0*/  FMUL.FTZ R53, R26.reuse, R49 ;  /* 0x000000311a357220 */ /* 0x040fe20000410000 */
[----:B------:R-:W-:Y:S02]  /*154e0*/  HADD2.F32 R46, -RZ, R47.H0_H0 ;  /* 0x2000002fff2e7230 */ /* 0x000fe40000004100 */
[-C--:B------:R-:W-:Y:S01]  /*154f0*/  FMUL.FTZ R26, R26, R41.reuse ;  /* 0x000000291a1a7220 */ /* 0x080fe20000410000 */
[----:B------:R-:W-:Y:S02]  /*15500*/  HADD2.F32 R42, -RZ, R40.H0_H0 ;  /* 0x20000028ff2a7230 */ /* 0x000fe40000004100 */
[C---:B------:R-:W-:Y:S01]  /*15510*/  FFMA.FTZ R48, R10.reuse, R41, -R53 ;  /* 0x000000290a307223 */ /* 0x040fe20000010835 */
[----:B------:R-:W-:Y:S02]  /*15520*/  HADD2.F32 R6, -RZ, R11.H0_H0 ;  /* 0x2000000bff067230 */ /* 0x000fe40000004100 */
[C---:B------:R-:W-:Y:S01]  /*15530*/  FMUL.FTZ R55, R27.reuse, R46 ;  /* 0x0000002e1b377220 */ /* 0x040fe20000410000 */
[----:B------:R-:W-:Y:S01]  /*15540*/  FFMA.FTZ R52, R10, R49, R26 ;  /* 0x000000310a347223 */ /* 0x000fe2000001001a */
[----:B------:R-:W-:Y:S01]  /*15550*/  F2FP.F16.E4M3.UNPACK_B R41, R51 ;  /* 0x00000033ff29723e */ /* 0x000fe200020006ff */
[----:B------:R-:W-:Y:S01]  /*15560*/  FMUL.FTZ R27, R27, R42 ;  /* 0x0000002a1b1b7220 */ /* 0x000fe20000410000 */
[----:B------:R-:W-:Y:S01]  /*15570*/  F2FP.F16.E4M3.UNPACK_B R26, R43 ;  /* 0x0000002bff1a723e */ /* 0x000fe200020006ff */
[----:B------:R-:W-:-:S02]  /*15580*/  HADD2.F32 R10, -RZ, R37.H0_H0 ;  /* 0x20000025ff0a7230 */ /* 0x000fc40000004100 */
[C---:B------:R-:W-:Y:S01]  /*15590*/  FFMA.FTZ R55, R6.reuse, R42, -R55 ;  /* 0x0000002a06377223 */ /* 0x040fe20000010837 */
[----:B------:R-:W-:Y:S01]  /*155a0*/  FFMA.FTZ R46, R6, R46, R27 ;  /* 0x0000002e062e7223 */ /* 0x000fe2000001001b */
[----:B------:R-:W-:Y:S01]  /*155b0*/  HADD2.F32 R49, -RZ, R41.H0_H0 ;  /* 0x20000029ff317230 */ /* 0x000fe20000004100 */
[----:B------:R-:W-:Y:S01]  /*155c0*/  F2FP.F16.E4M3.UNPACK_B R51, R51.H1 ;  /* 0x00000033ff33723e */ /* 0x000fe200030006ff */
[----:B------:R-:W-:Y:S01]  /*155d0*/  HADD2.F32 R27, -RZ, R26.H0_H0 ;  /* 0x2000001aff1b7230 */ /* 0x000fe20000004100 */
[----:B------:R-:W-:Y:S01]  /*155e0*/  F2FP.F16.E4M3.UNPACK_B R43, R43.H1 ;  /* 0x0000002bff2b723e */ /* 0x000fe200030006ff */
[----:B------:R-:W-:Y:S02]  /*155f0*/  HADD2.F32 R47, -RZ, R47.H1_H1 ;  /* 0x3000002fff2f7230 */ /* 0x000fe40000004100 */
[C---:B------:R-:W-:Y:S01]  /*15600*/  FMUL.FTZ R53, R10.reuse, R49 ;  /* 0x000000310a357220 */ /* 0x040fe20000410000 */
[----:B------:R-:W-:Y:S02]  /*15610*/  HADD2.F32 R30, -RZ, R30.H1_H1 ;  /* 0x3000001eff1e7230 */ /* 0x000fe40000004100 */
[----:B------:R-:W-:Y:S01]  /*15620*/  FMUL.FTZ R10, R10, R27 ;  /* 0x0000001b0a0a7220 */ /* 0x000fe20000410000 */
[----:B------:R-:W-:Y:S01]  /*15630*/  HADD2.F32 R40, -RZ, R40.H1_H1 ;  /* 0x30000028ff287230 */ /* 0x000fe20000004100 */
[----:B------:R-:W-:Y:S01]  /*15640*/  F2FP.F16.E4M3.UNPACK_B R25, R24 ;  /* 0x00000018ff19723e */ /* 0x000fe200020006ff */
[----:B------:R-:W-:-:S02]  /*15650*/  HADD2.F32 R6, -RZ, R28.H0_H0 ;  /* 0x2000001cff067230 */ /* 0x000fc40000004100 */
[C---:B------:R-:W-:Y:S01]  /*15660*/  FMUL.FTZ R42, R30.reuse, R47 ;  /* 0x0000002f1e2a7220 */ /* 0x040fe20000410000 */
[----:B------:R-:W-:Y:S02]  /*15670*/  HADD2.F32 R11, -RZ, R11.H1_H1 ;  /* 0x3000000bff0b7230 */ /* 0x000fe40000004100 */
[-C--:B------:R-:W-:Y:S01]  /*15680*/  FMUL.FTZ R30, R30, R40.reuse ;  /* 0x000000281e1e7220 */ /* 0x080fe20000410000 */
[----:B------:R-:W-:Y:S02]  /*15690*/  HADD2.F32 R26, -RZ, R26.H1_H1 ;  /* 0x3000001aff1a7230 */ /* 0x000fe40000004100 */
[C---:B------:R-:W-:Y:S01]  /*156a0*/  FFMA.FTZ R53, R6.reuse, R27, -R53 ;  /* 0x0000001b06357223 */ /* 0x040fe20000010835 */
[----:B------:R-:W-:Y:S01]  /*156b0*/  FFMA.FTZ R49, R6, R49, R10 ;  /* 0x0000003106317223 */ /* 0x000fe2000001000a */
[----:B------:R-:W-:Y:S02]  /*156c0*/  HADD2.F32 R41, -RZ, R41.H1_H1 ;  /* 0x30000029ff297230 */ /* 0x000fe40000004100 */
[----:B------:R-:W-:Y:S01]  /*156d0*/  FFMA.FTZ R42, R11, R40, -R42 ;  /* 0x000000280b2a7223 */ /* 0x000fe2000001082a */
[----:B------:R-:W-:-:S02]  /*156e0*/  HADD2.F32 R37, -RZ, R37.H1_H1 ;  /* 0x30000025ff257230 */ /* 0x000fc40000004100 */
[----:B------:R-:W-:Y:S01]  /*156f0*/  FFMA.FTZ R47, R11, R47, R30 ;  /* 0x0000002f0b2f7223 */ /* 0x000fe2000001001e */
[----:B------:R-:W-:Y:S01]  /*15700*/  HADD2.F32 R27, -RZ, R51.H0_H0 ;  /* 0x20000033ff1b7230 */ /* 0x000fe20000004100 */
[----:B------:R-:W-:Y:S01]  /*15710*/  F2FP.F16.E4M3.UNPACK_B R24, R24.H1 ;  /* 0x00000018ff18723e */ /* 0x000fe200030006ff */
[----:B------:R-:W-:Y:S02]  /*15720*/  HADD2.F32 R10, -RZ, R38.H0_H0 ;  /* 0x20000026ff0a7230 */ /* 0x000fe40000004100 */
[C---:B------:R-:W-:Y:S01]  /*15730*/  FMUL.FTZ R57, R37.reuse, R41 ;  /* 0x0000002925397220 */ /* 0x040fe20000410000 */
[----:B------:R-:W-:Y:S02]  /*15740*/  HADD2.F32 R28, -RZ, R28.H1_H1 ;  /* 0x3000001cff1c7230 */ /* 0x000fe40000004100 */
[----:B------:R-:W-:Y:S01]  /*15750*/  FMUL.FTZ R30, R37, R26 ;  /* 0x0000001a251e7220 */ /* 0x000fe20000410000 */
[----:B------:R-:W-:Y:S02]  /*15760*/  HADD2.F32 R11, -RZ, R43.H0_H0 ;  /* 0x2000002bff0b7230 */ /* 0x000fe40000004100 */
[----:B------:R-:W-:Y:S01]  /*15770*/  FMUL.FTZ R37, R10, R27 ;  /* 0x0000001b0a257220 */ /* 0x000fe20000410000 */
[----:B------:R-:W-:-:S02]  /*15780*/  HADD2.F32 R6, -RZ, R29.H0_H0 ;  /* 0x2000001dff067230 */ /* 0x000fc40000004100 */
[----:B------:R-:W-:Y:S01]  /*15790*/  FFMA.FTZ R40, R28, R26, -R57 ;  /* 0x0000001a1c287223 */ /* 0x000fe20000010839 */
[----:B------:R-:W-:Y:S01]  /*157a0*/  F2FP.F16.E4M3.UNPACK_B R26, R45.H1 ;  /* 0x0000002dff1a723e */ /* 0x000fe200030006ff */
[-C--:B------:R-:W-:Y:S01]  /*157b0*/  FMUL.FTZ R10, R10, R11.reuse ;  /* 0x0000000b0a0a7220 */ /* 0x080fe20000410000 */
[----:B------:R-:W-:Y:S02]  /*157c0*/  HADD2.F32 R51, -RZ, R51.H1_H1 ;  /* 0x30000033ff337230 */ /* 0x000fe40000004100 */
[----:B------:R-:W-:Y:S01]  /*157d0*/  FFMA.FTZ R56, R6, R11, -R37 ;  /* 0x0000000b06387223 */ /* 0x000fe20000010825 */
[----:B------:R-:W-:Y:S01]  /*157e0*/  HADD2.F32 R38, -RZ, R38.H1_H1 ;  /* 0x30000026ff267230 */ /* 0x000fe20000004100 */
[----:B------:R-:W-:Y:S01]  /*157f0*/  F2FP.F16.E4M3.UNPACK_B R11, R39.H1 ;  /* 0x00000027ff0b723e */ /* 0x000fe200030006ff */
[----:B------:R-:W-:Y:S02]  /*15800*/  HADD2.F32 R43, -RZ, R43.H1_H1 ;  /* 0x3000002bff2b7230 */ /* 0x000fe40000004100 */
[----:B------:R-:W-:Y:S01]  /*15810*/  FFMA.FTZ R54, R28, R41, R30 ;  /* 0x000000291c367223 */ /* 0x000fe2000001001e */
[----:B------:R-:W-:Y:S01]  /*15820*/  FFMA.FTZ R57, R6, R27, R10 ;  /* 0x0000001b06397223 */ /* 0x000fe2000001000a */
[----:B------:R-:W-:-:S02]  /*15830*/  HADD2.F32 R29, -RZ, R29.H1_H1 ;  /* 0x3000001dff1d7230 */ /* 0x000fc40000004100 */
[C---:B------:R-:W-:Y:S01]  /*15840*/  FMUL.FTZ R28, R38.reuse, R51 ;  /* 0x00000033261c7220 */ /* 0x040fe20000410000 */
[----:B------:R-:W-:Y:S02]  /*15850*/  HADD2.F32 R37, -RZ, R26.H0_H0 ;  /* 0x2000001aff257230 */ /* 0x000fe40000004100 */
[-C--:B------:R-:W-:Y:S01]  /*15860*/  FMUL.FTZ R38, R38, R43.reuse ;  /* 0x0000002b26267220 */ /* 0x080fe20000410000 */
[----:B------:R-:W-:Y:S02]  /*15870*/  HADD2.F32 R10, -RZ, R24.H0_H0 ;  /* 0x20000018ff0a7230 */ /* 0x000fe40000004100 */
[C---:B------:R-:W-:Y:S01]  /*15880*/  FFMA.FTZ R59, R29.reuse, R43, -R28 ;  /* 0x0000002b1d3b7223 */ /* 0x040fe2000001081c */
[----:B------:R-:W-:Y:S02]  /*15890*/  HADD2.F32 R27, -RZ, R11.H0_H0 ;  /* 0x2000000bff1b7230 */ /* 0x000fe40000004100 */
[----:B------:R-:W-:Y:S01]  /*158a0*/  FFMA.FTZ R58, R29, R51, R38 ;  /* 0x000000331d3a7223 */ /* 0x000fe20000010026 */
[----:B------:R-:W-:-:S02]  /*158b0*/  HADD2.F32 R6, -RZ, R8.H0_H0 ;  /* 0x20000008ff067230 */ /* 0x000fc40000004100 */
[C---:B------:R-:W-:Y:S01]  /*158c0*/  FMUL.FTZ R41, R10.reuse, R37 ;  /* 0x000000250a297220 */ /* 0x040fe20000410000 */
[----:B------:R-:W-:Y:S02]  /*158d0*/  HADD2.F32 R29, -RZ, R26.H1_H1 ;  /* 0x3000001aff1d7230 */ /* 0x000fe40000004100 */
[----:B------:R-:W-:Y:S01]  /*158e0*/  FMUL.FTZ R10, R10, R27 ;  /* 0x0000001b0a0a7220 */ /* 0x000fe20000410000 */
[----:B------:R-:W-:Y:S01]  /*158f0*/  HADD2.F32 R24, -RZ, R24.H1_H1 ;  /* 0x30000018ff187230 */ /* 0x000fe20000004100 */
[----:B------:R-:W-:Y:S01]  /*15900*/  F2FP.F16.E4M3.UNPACK_B R45, R45 ;  /* 0x0000002dff2d723e */ /* 0x000fe200020006ff */
[----:B------:R-:W-:Y:S02]  /*15910*/  HADD2.F32 R11, -RZ, R11.H1_H1 ;  /* 0x3000000bff0b7230 */ /* 0x000fe40000004100 */
[----:B------:R-:W-:Y:S01]  /*15920*/  FFMA.FTZ R28, R6, R37, R10 ;  /* 0x00000025061c7223 */ /* 0x000fe2000001000a */
[----:B------:R-:W-:Y:S01]  /*15930*/  HADD2.F32 R8, -RZ, R8.H1_H1 ;  /* 0x30000008ff087230 */ /* 0x000fe20000004100 */
[----:B------:R-:W-:Y:S01]  /*15940*/  F2FP.F16.E4M3.UNPACK_B R39, R39 ;  /* 0x00000027ff27723e */ /* 0x000fe200020006ff */
[----:B------:R-:W-:Y:S01]  /*15950*/  FMUL.FTZ R37, R24, R29 ;  /* 0x0000001d18257220 */ /* 0x000fe20000410000 */
[----:B------:R-:W-:Y:S01]  /*15960*/  FFMA.FTZ R41, R6, R27, -R41 ;  /* 0x0000001b06297223 */ /* 0x000fe20000010829 */
[----:B------:R-:W-:Y:S01]  /*15970*/  FMUL.FTZ R24, R24, R11 ;  /* 0x0000000b18187220 */ /* 0x000fe20000410000 */
[----:B------:R-:W-:-:S02]  /*15980*/  HADD2.F32 R27, -RZ, R45.H0_H0 ;  /* 0x2000002dff1b7230 */ /* 0x000fc40000004100 */
[C---:B------:R-:W-:Y:S01]  /*15990*/  FFMA.FTZ R30, R8.reuse, R11, -R37 ;  /* 0x0000000b081e7223 */ /* 0x040fe20000010825 */
[----:B------:R-:W-:Y:S02]  /*159a0*/  HADD2.F32 R10, -RZ, R25.H0_H0 ;  /* 0x20000019ff0a7230 */ /* 0x000fe40000004100 */
[----:B------:R-:W-:Y:S01]  /*159b0*/  FFMA.FTZ R43, R8, R29, R24 ;  /* 0x0000001d082b7223 */ /* 0x000fe20000010018 */
[----:B------:R-:W-:Y:S01]  /*159c0*/  HADD2.F32 R11, -RZ, R39.H0_H0 ;  /* 0x20000027ff0b7230 */ /* 0x000fe20000004100 */
[----:B------:R-:W-:Y:S01]  /*159d0*/  F2FP.SATFINITE.E4M3.F32.PACK_AB_MERGE_C R42, R42, R55, RZ ;  /* 0x000000372a2a723e */ /* 0x000fe200048070ff */
        /* <DEDUP_REMOVED lines=8> */
[----:B------:R-:W-:Y:S01]  /*15a60*/  HADD2.F32 R7, -RZ, R7.H1_H1 ;  /* 0x30000007ff077230 */ /* 0x000fe20000004100 */
[----:B------:R-:W-:Y:S01]  /*15a70*/  F2FP.F16.E4M3.UNPACK_B R11, R50.H1 ;  /* 0x00000032ff0b723e */ /* 0x000fe200030006ff */
[C---:B------:R-:W-:Y:S01]  /*15a80*/  FMUL.FTZ R10, R25.reuse, R24 ;  /* 0x00000018190a7220 */ /* 0x040fe20000410000 */
[----:B------:R-:W-:Y:S01]  /*15a90*/  F2FP.F16.E4M3.UNPACK_B R6, R20.H1 ;  /* 0x00000014ff06723e */ /* 0x000fe200030006ff */
[----:B------:R-:W-:Y:S01]  /*15aa0*/  FMUL.FTZ R27, R25, R8 ;  /* 0x00000008191b7220 */ /* 0x000fe20000410000 */
[----:B------:R-:W-:Y:S01]  /*15ab0*/  F2FP.F16.E4M3.UNPACK_B R50, R50 ;  /* 0x00000032ff32723e */ /* 0x000fe200020006ff */
[----:B------:R-:W-:Y:S01]  /*15ac0*/  FFMA.FTZ R26, R7, R8, -R10 ;  /* 0x00000008071a7223 */ /* 0x000fe2000001080a */
[----:B------:R-:W-:-:S02]  /*15ad0*/  HADD2.F32 R25, -RZ, R11.H0_H0 ;  /* 0x2000000bff197230 */ /* 0x000fc40000004100 */
[----:B------:R-:W-:Y:S01]  /*15ae0*/  FFMA.FTZ R24, R7, R24, R27 ;  /* 0x0000001807187223 */ /* 0x000fe2000001001b */
[----:B------:R-:W-:Y:S01]  /*15af0*/  HADD2.F32 R8, -RZ, R36.H0_H0 ;  /* 0x20000024ff087230 */ /* 0x000fe20000004100 */
[----:B------:R-:W-:Y:S01]  /*15b00*/  F2FP.F16.E4M3.UNPACK_B R20, R20 ;  /* 0x00000014ff14723e */ /* 0x000fe200020006ff */
[----:B------:R-:W-:Y:S01]  /*15b10*/  HADD2.F32 R7, -RZ, R6.H0_H0 ;  /* 0x20000006ff077230 */ /* 0x000fe20000004100 */
[----:B------:R-:W-:Y:S01]  /*15b20*/  F2FP.SATFINITE.E4M3.F32.PACK_AB_MERGE_C R46, R47, R46, RZ ;  /* 0x0000002e2f2e723e */ /* 0x000fe200048070ff */
[----:B------:R-:W-:Y:S02]  /*15b30*/  HADD2.F32 R11, -RZ, R11.H1_H1 ;  /* 0x3000000bff0b7230 */ /* 0x000fe40000004100 */
[C---:B------:R-:W-:Y:S01]  /*15b40*/  FMUL.FTZ R27, R8.reuse, R25 ;  /* 0x00000019081b7220 */ /* 0x040fe20000410000 */
[----:B------:R-:W-:Y:S02]  /*15b50*/  HADD2.F32 R36, -RZ, R36.H1_H1 ;  /* 0x30000024ff247230 */ /* 0x000fe40000004100 */
[----:B------:R-:W-:Y:S01]  /*15b60*/  FMUL.FTZ R39, R8, R7 ;  /* 0x0000000708277220 */ /* 0x000fe20000410000 */
[----:B------:R-:W-:Y:S01]  /*15b70*/  HADD2.F32 R10, -RZ, R6.H1_H1 ;  /* 0x30000006ff0a7230 */ /* 0x000fe20000004100 */
[----:B------:R-:W-:Y:S01]  /*15b80*/  F2FP.SATFINITE.E4M3.F32.PACK_AB_MERGE_C R5, R48, R5, R42 ;  /* 0x000000053005723e */ /* 0x000fe2000480702a */
[----:B------:R-:W-:-:S02]  /*15b90*/  HADD2.F32 R6, -RZ, R21.H0_H0 ;  /* 0x20000015ff067230 */ /* 0x000fc40000004100 */
[C---:B------:R-:W-:Y:S01]  /*15ba0*/  FMUL.FTZ R8, R36.reuse, R11 ;  /* 0x0000000b24087220 */ /* 0x040fe20000410000 */
[----:B------:R-:W-:Y:S02]  /*15bb0*/  HADD2.F32 R21, -RZ, R21.H1_H1 ;  /* 0x30000015ff157230 */ /* 0x000fe40000004100 */
[-C--:B------:R-:W-:Y:S01]  /*15bc0*/  FMUL.FTZ R38, R36, R10.reuse ;  /* 0x0000000a24267220 */ /* 0x080fe20000410000 */
[----:B------:R-:W-:Y:S01]  /*15bd0*/  F2FP.SATFINITE.E4M3.F32.PACK_AB_MERGE_C R9, R52, R9, R46 ;  /* 0x000000093409723e */ /* 0x000fe2000480702e */
[C---:B------:R-:W-:Y:S01]  /*15be0*/  FFMA.FTZ R27, R6.reuse, R7, -R27 ;  /* 0x00000007061b7223 */ /* 0x040fe2000001081b */
[----:B------:R-:W-:Y:S02]  /*15bf0*/  HADD2.F32 R7, -RZ, R31.H0_H0 ;  /* 0x2000001fff077230 */ /* 0x000fe40000004100 */
[----:B------:R-:W-:Y:S01]  /*15c00*/  FFMA.FTZ R36, R21, R10, -R8 ;  /* 0x0000000a15247223 */ /* 0x000fe20000010808 */
[----:B------:R-:W-:Y:S02]  /*15c10*/  HADD2.F32 R10, -RZ, R50.H0_H0 ;  /* 0x20000032ff0a7230 */ /* 0x000fe40000004100 */
[----:B------:R-:W-:Y:S01]  /*15c20*/  FFMA.FTZ R39, R6, R25, R39 ;  /* 0x0000001906277223 */ /* 0x000fe20000010027 */
[----:B------:R-:W-:-:S02]  /*15c30*/  HADD2.F32 R8, -RZ, R20.H0_H0 ;  /* 0x20000014ff087230 */ /* 0x000fc40000004100 */
[----:B------:R-:W-:Y:S01]  /*15c40*/  FFMA.FTZ R38, R21, R11, R38 ;  /* 0x0000000b15267223 */ /* 0x000fe20000010026 */
[----:B------:R-:W-:Y:S02]  /*15c50*/  HADD2.F32 R50, -RZ, R50.H1_H1 ;  /* 0x30000032ff327230 */ /* 0x000fe40000004100 */
[C---:B------:R-:W-:Y:S01]  /*15c60*/  FMUL.FTZ R11, R7.reuse, R10 ;  /* 0x0000000a070b7220 */ /* 0x040fe20000410000 */
[----:B------:R-:W-:Y:S02]  /*15c70*/  HADD2.F32 R31, -RZ, R31.H1_H1 ;  /* 0x3000001fff1f7230 */ /* 0x000fe40000004100 */
[----:B------:R-:W-:Y:S01]  /*15c80*/  FMUL.FTZ R7, R7, R8 ;  /* 0x0000000807077220 */ /* 0x000fe20000410000 */
[----:B------:R-:W-:Y:S01]  /*15c90*/  HADD2.F32 R20, -RZ, R20.H1_H1 ;  /* 0x30000014ff147230 */ /* 0x000fe20000004100 */
[----:B------:R-:W-:Y:S01]  /*15ca0*/  F2FP.SATFINITE.E4M3.F32.PACK_AB_MERGE_C R27, R36, R27, RZ ;  /* 0x0000001b241b723e */ /* 0x000fe200048070ff */
[--C-:B------:R-:W-:Y:S02]  /*15cb0*/  HADD2.F32 R6, -RZ, R4.reuse.H0_H0 ;  /* 0x20000004ff067230 */ /* 0x100fe40000004100 */
[----:B------:R-:W-:Y:S01]  /*15cc0*/  FMUL.FTZ R25, R31, R50 ;  /* 0x000000321f197220 */ /* 0x000fe20000410000 */
[----:B------:R-:W-:-:S02]  /*15cd0*/  HADD2.F32 R4, -RZ, R4.H1_H1 ;  /* 0x30000004ff047230 */ /* 0x000fc40000004100 */
[----:B------:R-:W-:Y:S01]  /*15ce0*/  FMUL.FTZ R31, R31, R20 ;  /* 0x000000141f1f7220 */ /* 0x000fe20000410000 */
[----:B------:R-:W-:Y:S01]  /*15cf0*/  F2FP.SATFINITE.E4M3.F32.PACK_AB_MERGE_C R38, R38, R39, RZ ;  /* 0x000000272626723e */ /* 0x000fe200048070ff */
[C---:B------:R-:W-:Y:S01]  /*15d00*/  FFMA.FTZ R21, R6.reuse, R8, -R11 ;  /* 0x0000000806157223 */ /* 0x040fe2000001080b */
[----:B------:R-:W-:Y:S01]  /*15d10*/  FFMA.FTZ R10, R6, R10, R7 ;  /* 0x0000000a060a7223 */ /* 0x000fe20000010007 */
[C---:B------:R-:W-:Y:S01]  /*15d20*/  FFMA.FTZ R6, R4.reuse, R20, -R25 ;  /* 0x0000001404067223 */ /* 0x040fe20000010819 */
[----:B------:R-:W-:Y:S01]  /*15d30*/  FFMA.FTZ R31, R4, R50, R31 ;  /* 0x00000032041f7223 */ /* 0x000fe2000001001f */
[----:B------:R-:W-:Y:S02]  /*15d40*/  F2FP.SATFINITE.E4M3.F32.PACK_AB_MERGE_C R7, R59, R56, RZ ;  /* 0x000000383b07723e */ /* 0x000fe400048070ff */
[----:B------:R-:W-:Y:S02]  /*15d50*/  F2FP.SATFINITE.E4M3.F32.PACK_AB_MERGE_C R4, R30, R41, RZ ;  /* 0x000000291e04723e */ /* 0x000fe400048070ff */
[----:B------:R-:W-:-:S02]  /*15d60*/  F2FP.SATFINITE.E4M3.F32.PACK_AB_MERGE_C R11, R58, R57, RZ ;  /* 0x000000393a0b723e */ /* 0x000fc400048070ff */
[----:B------:R-:W-:Y:S02]  /*15d70*/  F2FP.SATFINITE.E4M3.F32.PACK_AB_MERGE_C R8, R43, R28, RZ ;  /* 0x0000001c2b08723e */ /* 0x000fe400048070ff */
        /* <DEDUP_REMOVED lines=8> */
.L_x_615:
[----:B------:R-:W-:Y:S05]  /*15e00*/  BSYNC B1 ;  /* 0x0000000000017941 */ /* 0x000fea0003800000 */
.L_x_614:
[----:B------:R-:W-:Y:S05]  /*15e10*/  @P2 BRA `(.L_x_596) ;  /* 0x0000000c00d82947 */ /* 0x000fea0003800000 */
[----:B0--3-5:R-:W-:Y:S02]  /*15e20*/  SHF.R.U32.HI R4, RZ, 0x8, R32 ;  /* 0x00000008ff047819 */ /* 0x029fe40000011620 */
[----:B------:R-:W-:Y:S02]  /*15e30*/  LOP3.LUT R0, R32, 0xff, RZ, 0xc0, !PT ;  /* 0x000000ff20007812 */ /* 0x000fe400078ec0ff */
[----:B------:R-:W-:Y:S02]  /*15e40*/  SHF.R.U32.HI R8, RZ, 0x8, R34 ;  /* 0x00000008ff087819 */ /* 0x000fe40000011622 */
[----:B------:R-:W-:Y:S02]  /*15e50*/  LOP3.LUT R5, R4, 0xff, RZ, 0xc0, !PT ;  /* 0x000000ff04057812 */ /* 0x000fe400078ec0ff */
[----:B------:R-:W-:Y:S02]  /*15e60*/  LEA.HI R3, R3, R224, RZ, 0x1c ;  /* 0x000000e003037211 */ /* 0x000fe400078fe0ff */
[----:B------:R-:W-:-:S02]  /*15e70*/  LOP3.LUT R4, R34, 0xff, RZ, 0xc0, !PT ;  /* 0x000000ff22047812 */ /* 0x000fc400078ec0ff */
[----:B------:R-:W-:Y:S02]  /*15e80*/  LOP3.LUT R9, R8, 0xff, RZ, 0xc0, !PT ;  /* 0x000000ff08097812 */ /* 0x000fe400078ec0ff */
[----:B--2---:R-:W-:Y:S02]  /*15e90*/  PRMT R21, R5, 0x7604, R0 ;  /* 0x0000760405157816 */ /* 0x004fe40000000000 */
[----:B------:R-:W-:Y:S02]  /*15ea0*/  SHF.R.S32.HI R0, RZ, 0x1f, R3 ;  /* 0x0000001fff007819 */ /* 0x000fe40000011403 */
[----:B------:R-:W-:Y:S02]  /*15eb0*/  PRMT R25, R9, 0x7604, R4 ;  /* 0x0000760409197816 */ /* 0x000fe40000000004 */
[----:B------:R-:W-:Y:S01]  /*15ec0*/  LEA.HI R4, R0, R3, RZ, 0x2 ;  /* 0x0000000300047211 */ /* 0x000fe200078f10ff */
[----:B------:R-:W-:Y:S01]  /*15ed0*/  IMAD.SHL.U32 R0, R3, 0x10, RZ ;  /* 0x0000001003007824 */ /* 0x000fe200078e00ff */
[----:B------:R-:W-:-:S02]  /*15ee0*/  SHF.R.U32.HI R7, RZ, 0x8, R33 ;  /* 0x00000008ff077819 */ /* 0x000fc40000011621 */
[----:B------:R-:W-:Y:S01]  /*15ef0*/  LOP3.LUT R6, R33, 0xff, RZ, 0xc0, !PT ;  /* 0x000000ff21067812 */ /* 0x000fe200078ec0ff */
[----:B------:R-:W-:Y:S01]  /*15f00*/  IMAD.SHL.U32 R4, R4, 0x800, RZ ;  /* 0x0000080004047824 */ /* 0x000fe200078e00ff */
[----:B------:R-:W-:Y:S02]  /*15f10*/  LOP3.LUT R3, R175, 0x30, R0, 0xf8, !PT ;  /* 0x00000030af037812 */ /* 0x000fe400078ef800 */
[----:B------:R-:W-:Y:S02]  /*15f20*/  LOP3.LUT R7, R7, 0xff, RZ, 0xc0, !PT ;  /* 0x000000ff07077812 */ /* 0x000fe400078ec0ff */
[----:B------:R-:W-:Y:S02]  /*15f30*/  SHF.R.U32.HI R8, RZ, 0x8, R12 ;  /* 0x00000008ff087819 */ /* 0x000fe4000001160c */
[----:B------:R-:W-:Y:S02]  /*15f40*/  LOP3.LUT R3, R3, R196, RZ, 0x3c, !PT ;  /* 0x000000c403037212 */ /* 0x000fe400078e3cff */
[----:B------:R-:W-:-:S02]  /*15f50*/  LOP3.LUT R0, R4, 0xffffe000, RZ, 0xc0, !PT ;  /* 0xffffe00004007812 */ /* 0x000fc400078ec0ff */
[----:B------:R-:W-:Y:S02]  /*15f60*/  PRMT R20, R7, 0x7604, R6 ;  /* 0x0000760407147816 */ /* 0x000fe40000000006 */
[----:B------:R-:W-:Y:S02]  /*15f70*/  LOP3.LUT R7, R12, 0xff, RZ, 0xc0, !PT ;  /* 0x000000ff0c077812 */ /* 0x000fe400078ec0ff */
[----:B------:R-:W-:Y:S02]  /*15f80*/  LOP3.LUT R8, R8, 0xff, RZ, 0xc0, !PT ;  /* 0x000000ff08087812 */ /* 0x000fe400078ec0ff */
[----:B------:R-:W-:Y:S02]  /*15f90*/  IADD3 R3, R3, R197, R0 ;  /* 0x000000c503037210 */ /* 0x000fe40007ffe000 */
[----:B------:R-:W-:Y:S02]  /*15fa0*/  PRMT R31, R8, 0x7604, R7 ;  /* 0x00007604081f7816 */ /* 0x000fe40000000007 */
[----:B------:R-:W-:Y:S01]  /*15fb0*/  SHF.R.U32.HI R6, RZ, 0x8, R35 ;  /* 0x00000008ff067819 */ /* 0x000fe20000011623 */
[----:B------:R-:W-:Y:S01]  /*15fc0*/  IMAD.IADD R0, R16, 0x1, R3 ;  /* 0x0000000110007824 */ /* 0x000fe200078e0203 */
[----:B------:R-:W-:-:S02]  /*15fd0*/  SHF.R.U32.HI R8, RZ, 0x8, R13 ;  /* 0x00000008ff087819 */ /* 0x000fc4000001160d */
[----:B------:R-:W-:Y:S02]  /*15fe0*/  LOP3.LUT R5, R35, 0xff, RZ, 0xc0, !PT ;  /* 0x000000ff23057812 */ /* 0x000fe400078ec0ff */
[----:B------:R-:W-:Y:S02]  /*15ff0*/  LOP3.LUT R6, R6, 0xff, RZ, 0xc0, !PT ;  /* 0x000000ff06067812 */ /* 0x000fe400078ec0ff */
[----:B------:R-:W-:Y:S02]  /*16000*/  LOP3.LUT R3, R8, 0xff, RZ, 0xc0, !PT ;  /* 0x000000ff08037812 */ /* 0x000fe400078ec0ff */
[----:B------:R-:W0:Y:S01]  /*16010*/  LDS.128 R8, [R0+0x14400] ;  /* 0x0144000000087984 */ /* 0x000e220000000c00 */
[----:B------:R-:W-:Y:S02]  /*16020*/  PRMT R24, R6, 0x7604, R5 ;  /* 0x0000760406187816 */ /* 0x000fe40000000005 */
[----:B------:R-:W-:Y:S01]  /*16030*/  SHF.R.U32.HI R30, RZ, 0x8, R15 ;  /* 0x00000008ff1e7819 */ /* 0x000fe2000001160f */
[----:B------:R-:W2:Y:S01]  /*16040*/  LDS.128 R4, [R231+0x14400] ;  /* 0x01440000e7047984 */ /* 0x000ea20000000c00 */
[----:B------:R-:W-:-:S02]  /*16050*/  LOP3.LUT R29, R15, 0xff, RZ, 0xc0, !PT ;  /* 0x000000ff0f1d7812 */ /* 0x000fc400078ec0ff */
[----:B------:R-:W-:Y:S02]  /*16060*/  LOP3.LUT R30, R30, 0xff, RZ, 0xc0, !PT ;  /* 0x000000ff1e1e7812 */ /* 0x000fe400078ec0ff */
[----:B------:R-:W-:Y:S02]  /*16070*/  SHF.R.U32.HI R28, RZ, 0x8, R14 ;  /* 0x00000008ff1c7819 */ /* 0x000fe4000001160e */
[----:B------:R-:W-:Y:S02]  /*16080*/  LOP3.LUT R26, R13, 0xff, RZ, 0xc0, !PT ;  /* 0x000000ff0d1a7812 */ /* 0x000fe400078ec0ff */
[----:B------:R-:W-:Y:S02]  /*16090*/  PRMT R30, R30, 0x7604, R29 ;  /* 0x000076041e1e7816 */ /* 0x000fe4000000001d */
[----:B------:R-:W-:Y:S02]  /*160a0*/  SHF.R.U32.HI R29, RZ, 0x10, R13 ;  /* 0x00000010ff1d7819 */ /* 0x000fe4000001160d */
[----:B------:R-:W-:-:S02]  /*160b0*/  LOP3.LUT R27, R14, 0xff, RZ, 0xc0, !PT ;  /* 0x000000ff0e1b7812 */ /* 0x000fc400078ec0ff */
[----:B------:R-:W-:Y:S01]  /*160c0*/  LOP3.LUT R28, R28, 0xff, RZ, 0xc0, !PT ;  /* 0x000000ff1c1c7812 */ /* 0x000fe200078ec0ff */
[----:B------:R-:W-:Y:S01]  /*160d0*/  IMAD.U32 R29, R29, 0x10000, RZ ;  /* 0x000100001d1d7824 */ /* 0x000fe200078e00ff */
[----:B------:R-:W-:Y:S02]  /*160e0*/  PRMT R26, R3, 0x7604, R26 ;  /* 0x00007604031a7816 */ /* 0x000fe4000000001a */
[----:B------:R-:W-:Y:S02]  /*160f0*/  SHF.R.U32.HI R3, RZ, 0x10, R33 ;  /* 0x00000010ff037819 */ /* 0x000fe40000011621 */
[----:B-1----:R-:W-:Y:S02]  /*16100*/  PRMT R39, R28, 0x7604, R27 ;  /* 0x000076041c277816 */ /* 0x002fe4000000001b */
[----:B------:R-:W-:Y:S02]  /*16110*/  SHF.R.U32.HI R27, RZ, 0x10, R35 ;  /* 0x00000010ff1b7819 */ /* 0x000fe40000011623 */
[----:B------:R-:W-:-:S02]  /*16120*/  SHF.L.U32 R3, R3, 0x10, RZ ;  /* 0x0000001003037819 */ /* 0x000fc400000006ff */
[----:B------:R-:W-:Y:S01]  /*16130*/  SHF.R.U32.HI R41, RZ, 0x10, R15 ;  /* 0x00000010ff297819 */ /* 0x000fe2000001160f */
[----:B------:R-:W-:Y:S01]  /*16140*/  IMAD.U32 R27, R27, 0x10000, RZ ;  /* 0x000100001b1b7824 */ /* 0x000fe200078e00ff */
[--C-:B------:R-:W-:Y:S02]  /*16150*/  LOP3.LUT R21, R21, 0xff0000, R32.reuse, 0xf8, !PT ;  /* 0x00ff000015157812 */ /* 0x100fe400078ef820 */
[----:B------:R-:W-:Y:S01]  /*16160*/  LOP3.LUT R37, R26, 0xff0000, R29, 0xf8, !PT ;  /* 0x00ff00001a257812 */ /* 0x000fe200078ef81d */
[----:B------:R-:W-:Y:S01]  /*16170*/  IMAD.U32 R41, R41, 0x10000, RZ ;  /* 0x0001000029297824 */ /* 0x000fe200078e00ff */
[----:B------:R-:W-:Y:S02]  /*16180*/  LOP3.LUT R3, R20, 0xff0000, R3, 0xf8, !PT ;  /* 0x00ff000014037812 */ /* 0x000fe400078ef803 */
[----:B------:R-:W-:Y:S02]  /*16190*/  LOP3.LUT R29, R21, 0xff000000, R32, 0xf8, !PT ;  /* 0xff000000151d7812 */ /* 0x000fe400078ef820 */
[----:B------:R-:W-:-:S02]  /*161a0*/  LOP3.LUT R37, R37, 0xff000000, R13, 0xf8, !PT ;  /* 0xff00000025257812 */ /* 0x000fc400078ef80d */
[----:B------:R-:W-:Y:S02]  /*161b0*/  LOP3.LUT R25, R25, 0xff0000, R34, 0xf8, !PT ;  /* 0x00ff000019197812 */ /* 0x000fe400078ef822 */
[----:B------:R-:W-:Y:S02]  /*161c0*/  LOP3.LUT R32, R3, 0xff000000, R33, 0xf8, !PT ;  /* 0xff00000003207812 */ /* 0x000fe400078ef821 */
[----:B------:R-:W-:Y:S02]  /*161d0*/  LOP3.LUT R27, R24, 0xff0000, R27, 0xf8, !PT ;  /* 0x00ff0000181b7812 */ /* 0x000fe400078ef81b */
[----:B------:R-:W-:Y:S02]  /*161e0*/  LOP3.LUT R31, R31, 0xff0000, R12, 0xf8, !PT ;  /* 0x00ff00001f1f7812 */ /* 0x000fe400078ef80c */
[----:B------:R-:W-:Y:S02]  /*161f0*/  LOP3.LUT R41, R30, 0xff0000, R41, 0xf8, !PT ;  /* 0x00ff00001e297812 */ /* 0x000fe400078ef829 */
[----:B------:R-:W-:-:S02]  /*16200*/  F2FP.F16.E4M3.UNPACK_B R36, R37 ;  /* 0x00000025ff24723e */ /* 0x000fc400020006ff */
[----:B0-----:R-:W-:Y:S02]  /*16210*/  F2FP.F16.E4M3.UNPACK_B R21, R9 ;  /* 0x00000009ff15723e */ /* 0x001fe400020006ff */
[----:B------:R-:W-:Y:S01]  /*16220*/  LOP3.LUT R33, R25, 0xff000000, R34, 0xf8, !PT ;  /* 0xff00000019217812 */ /* 0x000fe200078ef822 */
[--C-:B------:R-:W-:Y:S01]  /*16230*/  HADD2.F32 R38, -RZ, R36.reuse.H0_H0 ;  /* 0x20000024ff267230 */ /* 0x100fe20000004100 */
[----:B------:R-:W-:Y:S01]  /*16240*/  F2FP.F16.E4M3.UNPACK_B R30, R32 ;  /* 0x00000020ff1e723e */ /* 0x000fe200020006ff */
[----:B------:R-:W-:Y:S01]  /*16250*/  HADD2.F32 R36, -RZ, R36.H1_H1 ;  /* 0x30000024ff247230 */ /* 0x000fe20000004100 */
[----:B------:R-:W-:Y:S02]  /*16260*/  LOP3.LUT R34, R27, 0xff000000, R35, 0xf8, !PT ;  /* 0xff0000001b227812 */ /* 0x000fe400078ef823 */
[----:B------:R-:W-:Y:S02]  /*16270*/  LOP3.LUT R39, R39, 0xff0000, R14, 0xf8, !PT ;  /* 0x00ff000027277812 */ /* 0x000fe400078ef80e */
[----:B------:R-:W-:Y:S01]  /*16280*/  LOP3.LUT R35, R31, 0xff000000, R12, 0xf8, !PT ;  /* 0xff0000001f237812 */ /* 0x000fe200078ef80c */
[--C-:B------:R-:W-:Y:S01]  /*16290*/  HADD2.F32 R31, -RZ, R30.reuse.H0_H0 ;  /* 0x2000001eff1f7230 */ /* 0x100fe20000004100 */
[-C--:B--2---:R-:W-:Y:S01]  /*162a0*/  F2FP.F16.E4M3.UNPACK_B R12, R5.reuse ;  /* 0x00000005ff0c723e */ /* 0x084fe200020006ff */
[----:B------:R-:W-:Y:S01]  /*162b0*/  HADD2.F32 R30, -RZ, R30.H1_H1 ;  /* 0x3000001eff1e7230 */ /* 0x000fe20000004100 */
[----:B------:R-:W-:Y:S01]  /*162c0*/  F2FP.F16.E4M3.UNPACK_B R13, R5.H1 ;  /* 0x00000005ff0d723e */ /* 0x000fe200030006ff */
[--C-:B------:R-:W-:Y:S01]  /*162d0*/  HADD2.F32 R5, -RZ, R21.reuse.H0_H0 ;  /* 0x20000015ff057230 */ /* 0x100fe20000004100 */
[----:B------:R-:W-:Y:S01]  /*162e0*/  LOP3.LUT R41, R41, 0xff000000, R15, 0xf8, !PT ;  /* 0xff00000029297812 */ /* 0x000fe200078ef80f */
[----:B------:R-:W-:Y:S01]  /*162f0*/  HADD2.F32 R21, -RZ, R21.H1_H1 ;  /* 0x30000015ff157230 */ /* 0x000fe20000004100 */
[----:B------:R-:W-:-:S02]  /*16300*/  LOP3.LUT R40, R39, 0xff000000, R14, 0xf8, !PT ;  /* 0xff00000027287812 */ /* 0x000fc400078ef80e */
[----:B------:R-:W-:Y:S01]  /*16310*/  F2FP.F16.E4M3.UNPACK_B R15, R7 ;  /* 0x00000007ff0f723e */ /* 0x000fe200020006ff */
[----:B------:R-:W-:Y:S01]  /*16320*/  FMUL.FTZ R39, R5, R31 ;  /* 0x0000001f05277220 */ /* 0x000fe20000410000 */
[----:B------:R-:W-:Y:S01]  /*16330*/  F2FP.F16.E4M3.UNPACK_B R20, R7.H1 ;  /* 0x00000007ff14723e */ /* 0x000fe200030006ff */
[C---:B------:R-:W-:Y:S01]  /*16340*/  FMUL.FTZ R43, R21.reuse, R36 ;  /* 0x00000024152b7220 */ /* 0x040fe20000410000 */
[----:B------:R-:W-:Y:S01]  /*16350*/  F2FP.F16.E4M3.UNPACK_B R7, R6 ;  /* 0x00000006ff07723e */ /* 0x000fe200020006ff */
[----:B------:R-:W-:Y:S01]  /*16360*/  FMUL.FTZ R21, R21, R30 ;  /* 0x0000001e15157220 */ /* 0x000fe20000410000 */
[----:B------:R-:W-:Y:S01]  /*16370*/  F2FP.F16.E4M3.UNPACK_B R14, R6.H1 ;  /* 0x00000006ff0e723e */ /* 0x000fe200030006ff */
[--C-:B------:R-:W-:Y:S01]  /*16380*/  HADD2.F32 R6, -RZ, R12.reuse.H0_H0 ;  /* 0x2000000cff067230 */ /* 0x100fe20000004100 */
[----:B------:R-:W-:Y:S01]  /*16390*/  F2FP.F16.E4M3.UNPACK_B R24, R9.H1 ;  /* 0x00000009ff18723e */ /* 0x000fe200030006ff */
[----:B------:R-:W-:Y:S01]  /*163a0*/  FMUL.FTZ R9, R5, R38 ;  /* 0x0000002605097220 */ /* 0x000fe20000410000 */
[----:B------:R-:W-:Y:S01]  /*163b0*/  F2FP.F16.E4M3.UNPACK_B R37, R37.H1 ;  /* 0x00000025ff25723e */ /* 0x000fe200030006ff */
[----:B------:R-:W-:Y:S01]  /*163c0*/  HADD2.F32 R12, -RZ, R12.H1_H1 ;  /* 0x3000000cff0c7230 */ /* 0x000fe20000004100 */
[----:B------:R-:W-:Y:S01]  /*163d0*/  F2FP.F16.E4M3.UNPACK_B R32, R32.H1 ;  /* 0x00000020ff20723e */ /* 0x000fe200030006ff */
[C---:B------:R-:W-:Y:S01]  /*163e0*/  FFMA.FTZ R5, R6.reuse, R31, -R9 ;  /* 0x0000001f06057223 */ /* 0x040fe20000010809 */
[----:B------:R-:W-:Y:S01]  /*163f0*/  F2FP.F16.E4M3.UNPACK_B R25, R10 ;  /* 0x0000000aff19723e */ /* 0x000fe200020006ff */
[----:B------:R-:W-:Y:S01]  /*16400*/  FFMA.FTZ R9, R6, R38, R39 ;  /* 0x0000002606097223 */ /* 0x000fe20000010027 */
[----:B------:R-:W-:Y:S01]  /*16410*/  F2FP.F16.E4M3.UNPACK_B R26, R10.H1 ;  /* 0x0000000aff1a723e */ /* 0x000fe200030006ff */
[----:B------:R-:W-:-:S02]  /*16420*/  HADD2.F32 R39, -RZ, R37.H0_H0 ;  /* 0x20000025ff277230 */ /* 0x000fc40000004100 */
[C---:B------:R-:W-:Y:S01]  /*16430*/  FFMA.FTZ R38, R12.reuse, R30, -R43 ;  /* 0x0000001e0c267223 */ /* 0x040fe2000001082b */
[----:B------:R-:W-:Y:S01]  /*16440*/  HADD2.F32 R10, -RZ, R24.H0_H0 ;  /* 0x20000018ff0a7230 */ /* 0x000fe20000004100 */
[----:B------:R-:W-:Y:S01]  /*16450*/  F2FP.F16.E4M3.UNPACK_B R27, R11 ;  /* 0x0000000bff1b723e */ /* 0x000fe200020006ff */
[----:B------:R-:W-:Y:S02]  /*16460*/  HADD2.F32 R31, -RZ, R32.H0_H0 ;  /* 0x20000020ff1f7230 */ /* 0x000fe40000004100 */
[----:B------:R-:W-:Y:S01]  /*16470*/  FFMA.FTZ R36, R12, R36, R21 ;  /* 0x000000240c247223 */ /* 0x000fe20000010015 */
[----:B------:R-:W-:Y:S02]  /*16480*/  HADD2.F32 R6, -RZ, R13.H0_H0 ;  /* 0x2000000dff067230 */ /* 0x000fe40000004100 */
[C---:B------:R-:W-:Y:S01]  /*16490*/  FMUL.FTZ R45, R10.reuse, R39 ;  /* 0x000000270a2d7220 */ /* 0x040fe20000410000 */
[----:B------:R-:W-:Y:S01]  /*164a0*/  F2FP.F16.E4M3.UNPACK_B R30, R41 ;  /* 0x00000029ff1e723e */ /* 0x000fe200020006ff */
[-C--:B------:R-:W-:Y:S01]  /*164b0*/  FMUL.FTZ R10, R10, R31.reuse ;  /* 0x0000001f0a0a7220 */ /* 0x080fe20000410000 */
[----:B------:R-:W-:Y:S01]  /*164c0*/  F2FP.F16.E4M3.UNPACK_B R12, R34 ;  /* 0x00000022ff0c723e */ /* 0x000fe200020006ff */
[----:B------:R-:W-:Y:S01]  /*164d0*/  FFMA.FTZ R45, R6, R31, -R45 ;  /* 0x0000001f062d7223 */ /* 0x000fe2000001082d */
[----:B------:R-:W-:-:S02]  /*164e0*/  HADD2.F32 R37, -RZ, R37.H1_H1 ;  /* 0x30000025ff257230 */ /* 0x000fc40000004100 */
[----:B------:R-:W-:Y:S01]  /*164f0*/  FFMA.FTZ R39, R6, R39, R10 ;  /* 0x0000002706277223 */ /* 0x000fe2000001000a */
[----:B------:R-:W-:Y:S01]  /*16500*/  HADD2.F32 R31, -RZ, R30.H0_H0 ;  /* 0x2000001eff1f7230 */ /* 0x000fe20000004100 */
[----:B------:R-:W-:Y:S01]  /*16510*/  F2FP.F16.E4M3.UNPACK_B R28, R11.H1 ;  /* 0x0000000bff1c723e */ /* 0x000fe200030006ff */
[----:B------:R-:W-:Y:S01]  /*16520*/  HADD2.F32 R10, -RZ, R27.H0_H0 ;  /* 0x2000001bff0a7230 */ /* 0x000fe20000004100 */
[----:B------:R-:W-:Y:S01]  /*16530*/  F2FP.F16.E4M3.UNPACK_B R41, R41.H1 ;  /* 0x00000029ff29723e */ /* 0x000fe200030006ff */
[----:B------:R-:W-:Y:S01]  /*16540*/  HADD2.F32 R24, -RZ, R24.H1_H1 ;  /* 0x30000018ff187230 */ /* 0x000fe20000004100 */
[----:B------:R-:W-:Y:S01]  /*16550*/  F2FP.F16.E4M3.UNPACK_B R34, R34.H1 ;  /* 0x00000022ff22723e */ /* 0x000fe200030006ff */
[----:B------:R-:W-:Y:S02]  /*16560*/  HADD2.F32 R21, -RZ, R12.H0_H0 ;  /* 0x2000000cff157230 */ /* 0x000fe40000004100 */
[----:B------:R-:W-:Y:S01]  /*16570*/  FMUL.FTZ R43, R10, R31 ;  /* 0x0000001f0a2b7220 */ /* 0x000fe20000410000 */
[----:B------:R-:W-:-:S02]  /*16580*/  HADD2.F32 R32, -RZ, R32.H1_H1 ;  /* 0x30000020ff207230 */ /* 0x000fc40000004100 */
[----:B------:R-:W-:Y:S01]  /*16590*/  FMUL.FTZ R42, R24, R37 ;  /* 0x00000025182a7220 */ /* 0x000fe20000410000 */
[----:B------:R-:W-:Y:S02]  /*165a0*/  HADD2.F32 R13, -RZ, R13.H1_H1 ;  /* 0x3000000dff0d7230 */ /* 0x000fe40000004100 */
[----:B------:R-:W-:Y:S01]  /*165b0*/  FMUL.FTZ R10, R10, R21 ;  /* 0x000000150a0a7220 */ /* 0x000fe20000410000 */
[----:B------:R-:W-:Y:S02]  /*165c0*/  HADD2.F32 R6, -RZ, R15.H0_H0 ;  /* 0x2000000fff067230 */ /* 0x000fe40000004100 */
[-C--:B------:R-:W-:Y:S01]  /*165d0*/  FMUL.FTZ R24, R24, R32.reuse ;  /* 0x0000002018187220 */ /* 0x080fe20000410000 */
[----:B------:R-:W-:Y:S02]  /*165e0*/  HADD2.F32 R30, -RZ, R30.H1_H1 ;  /* 0x3000001eff1e7230 */ /* 0x000fe40000004100 */
[----:B------:R-:W-:Y:S01]  /*165f0*/  FFMA.FTZ R42, R13, R32, -R42 ;  /* 0x000000200d2a7223 */ /* 0x000fe2000001082a */
[----:B------:R-:W-:-:S02]  /*16600*/  HADD2.F32 R27, -RZ, R27.H1_H1 ;  /* 0x3000001bff1b7230 */ /* 0x000fc40000004100 */
[C---:B------:R-:W-:Y:S01]  /*16610*/  FFMA.FTZ R43, R6.reuse, R21, -R43 ;  /* 0x00000015062b7223 */ /* 0x040fe2000001082b */
[----:B------:R-:W-:Y:S01]  /*16620*/  FFMA.FTZ R46, R6, R31, R10 ;  /* 0x0000001f062e7223 */ /* 0x000fe2000001000a */
[----:B------:R-:W-:Y:S01]  /*16630*/  FFMA.FTZ R32, R13, R37, R24 ;  /* 0x000000250d207223 */ /* 0x000fe20000010018 */
[----:B------:R-:W-:Y:S02]  /*16640*/  HADD2.F32 R21, -RZ, R41.H0_H0 ;  /* 0x20000029ff157230 */ /* 0x000fe40000004100 */
[----:B------:R-:W-:Y:S01]  /*16650*/  FMUL.FTZ R24, R27, R30 ;  /* 0x0000001e1b187220 */ /* 0x000fe20000410000 */
[----:B------:R-:W-:Y:S01]  /*16660*/  HADD2.F32 R10, -RZ, R28.H0_H0 ;  /* 0x2000001cff0a7230 */ /* 0x000fe20000004100 */
[-C--:B------:R-:W-:Y:S01]  /*16670*/  F2FP.F16.E4M3.UNPACK_B R11, R8.reuse ;  /* 0x00000008ff0b723e */ /* 0x080fe200020006ff */
[----:B------:R-:W-:Y:S01]  /*16680*/  HADD2.F32 R13, -RZ, R34.H0_H0 ;  /* 0x20000022ff0d7230 */ /* 0x000fe20000004100 */
[----:B------:R-:W-:Y:S01]  /*16690*/  F2FP.F16.E4M3.UNPACK_B R8, R8.H1 ;  /* 0x00000008ff08723e */ /* 0x000fe200030006ff */
[----:B------:R-:W-:-:S02]  /*166a0*/  HADD2.F32 R6, -RZ, R20.H0_H0 ;  /* 0x20000014ff067230 */ /* 0x000fc40000004100 */
[C---:B------:R-:W-:Y:S01]  /*166b0*/  FMUL.FTZ R31, R10.reuse, R21 ;  /* 0x000000150a1f7220 */ /* 0x040fe20000410000 */
[----:B------:R-:W-:Y:S02]  /*166c0*/  HADD2.F32 R12, -RZ, R12.H1_H1 ;  /* 0x3000000cff0c7230 */ /* 0x000fe40000004100 */
[----:B------:R-:W-:Y:S01]  /*166d0*/  FMUL.FTZ R10, R10, R13 ;  /* 0x0000000d0a0a7220 */ /* 0x000fe20000410000 */
[----:B------:R-:W-:Y:S01]  /*166e0*/  HADD2.F32 R15, -RZ, R15.H1_H1 ;  /* 0x3000000fff0f7230 */ /* 0x000fe20000004100 */
[----:B------:R-:W-:Y:S01]  /*166f0*/  F2FP.F16.E4M3.UNPACK_B R3, R4 ;  /* 0x00000004ff03723e */ /* 0x000fe200020006ff */
[----:B------:R-:W-:Y:S02]  /*16700*/  HADD2.F32 R41, -RZ, R41.H1_H1 ;  /* 0x30000029ff297230 */ /* 0x000fe40000004100 */
[C---:B------:R-:W-:Y:S01]  /*16710*/  FFMA.FTZ R50, R6.reuse, R21, R10 ;  /* 0x0000001506327223 */ /* 0x040fe2000001000a */
[-C--:B------:R-:W-:Y:S01]  /*16720*/  FMUL.FTZ R27, R27, R12.reuse ;  /* 0x0000000c1b1b7220 */ /* 0x080fe20000410000 */
[C---:B------:R-:W-:Y:S01]  /*16730*/  FFMA.FTZ R48, R15.reuse, R12, -R24 ;  /* 0x0000000c0f307223 */ /* 0x040fe20000010818 */
[----:B------:R-:W-:Y:S01]  /*16740*/  F2FP.F16.E4M3.UNPACK_B R21, R35.H1 ;  /* 0x00000023ff15723e */ /* 0x000fe200030006ff */
[----:B------:R-:W-:Y:S01]  /*16750*/  HADD2.F32 R28, -RZ, R28.H1_H1 ;  /* 0x3000001cff1c7230 */ /* 0x000fe20000004100 */
[----:B------:R-:W-:Y:S01]  /*16760*/  F2FP.F16.E4M3.UNPACK_B R12, R29.H1 ;  /* 0x0000001dff0c723e */ /* 0x000fe200030006ff */
[----:B------:R-:W-:Y:S01]  /*16770*/  FFMA.FTZ R47, R15, R30, R27 ;  /* 0x0000001e0f2f7223 */ /* 0x000fe2000001001b */
[----:B------:R-:W-:Y:S01]  /*16780*/  F2FP.F16.E4M3.UNPACK_B R4, R4.H1 ;  /* 0x00000004ff04723e */ /* 0x000fe200030006ff */
[----:B------:R-:W-:Y:S01]  /*16790*/  FFMA.FTZ R49, R6, R13, -R31 ;  /* 0x0000000d06317223 */ /* 0x000fe2000001081f */
[----:B------:R-:W-:-:S02]  /*167a0*/  HADD2.F32 R15, -RZ, R34.H1_H1 ;  /* 0x30000022ff0f7230 */ /* 0x000fc40000004100 */
[C---:B------:R-:W-:Y:S01]  /*167b0*/  FMUL.FTZ R37, R28.reuse, R41 ;  /* 0x000000291c257220 */ /* 0x040fe20000410000 */
[----:B------:R-:W-:Y:S01]  /*167c0*/  HADD2.F32 R27, -RZ, R21.H0_H0 ;  /* 0x20000015ff1b7230 */ /* 0x000fe20000004100 */
[----:B------:R-:W-:Y:S01]  /*167d0*/  F2FP.F16.E4M3.UNPACK_B R35, R35 ;  /* 0x00000023ff23723e */ /* 0x000fe200020006ff */
[----:B------:R-:W-:Y:S02]  /*167e0*/  HADD2.F32 R10, -RZ, R8.H0_H0 ;  /* 0x20000008ff0a7230 */ /* 0x000fe40000004100 */
[----:B------:R-:W-:Y:S01]  /*167f0*/  FMUL.FTZ R28, R28, R15 ;  /* 0x0000000f1c1c7220 */ /* 0x000fe20000410000 */
[----:B------:R-:W-:Y:S01]  /*16800*/  HADD2.F32 R13, -RZ, R12.H0_H0 ;  /* 0x2000000cff0d7230 */ /* 0x000fe20000004100 */
[----:B------:R-:W-:Y:S01]  /*16810*/  F2FP.F16.E4M3.UNPACK_B R29, R29 ;  /* 0x0000001dff1d723e */ /* 0x000fe200020006ff */
[----:B------:R-:W-:Y:S02]  /*16820*/  HADD2.F32 R20, -RZ, R20.H1_H1 ;  /* 0x30000014ff147230 */ /* 0x000fe40000004100 */
[----:B------:R-:W-:Y:S01]  /*16830*/  FMUL.FTZ R31, R10, R27 ;  /* 0x0000001b0a1f7220 */ /* 0x000fe20000410000 */
[----:B------:R-:W-:-:S02]  /*16840*/  HADD2.F32 R6, -RZ, R4.H0_H0 ;  /* 0x20000004ff067230 */ /* 0x000fc40000004100 */
[----:B------:R-:W-:Y:S01]  /*16850*/  FMUL.FTZ R10, R10, R13 ;  /* 0x0000000d0a0a7220 */ /* 0x000fe20000410000 */
[----:B------:R-:W-:Y:S02]  /*16860*/  HADD2.F32 R21, -RZ, R21.H1_H1 ;  /* 0x30000015ff157230 */ /* 0x000fe40000004100 */
[----:B------:R-:W-:Y:S01]  /*16870*/  FFMA.FTZ R41, R20, R41, R28 ;  /* 0x0000002914297223 */ /* 0x000fe2000001001c */
[----:B------:R-:W-:Y:S02]  /*16880*/  HADD2.F32 R8, -RZ, R8.H1_H1 ;  /* 0x30000008ff087230 */ /* 0x000fe40000004100 */
[C---:B------:R-:W-:Y:S01]  /*16890*/  FFMA.FTZ R31, R6.reuse, R13, -R31 ;  /* 0x0000000d061f7223 */ /* 0x040fe2000001081f */
[----:B------:R-:W-:Y:S01]  /*168a0*/  FFMA.FTZ R28, R6, R27, R10 ;  /* 0x0000001b061c7223 */ /* 0x000fe2000001000a */
[----:B------:R-:W-:Y:S02]  /*168b0*/  HADD2.F32 R13, -RZ, R12.H1_H1 ;  /* 0x3000000cff0d7230 */ /* 0x000fe40000004100 */
[----:B------:R-:W-:Y:S01]  /*168c0*/  FFMA.FTZ R34, R20, R15, -R37 ;  /* 0x0000000f14227223 */ /* 0x000fe20000010825 */
        /* <DEDUP_REMOVED lines=8> */
[----:B------:R-:W-:-:S02]  /*16950*/  HADD2.F32 R10, -RZ, R35.H1_H1 ;  /* 0x30000023ff0a7230 */ /* 0x000fc40000004100 */
[C---:B------:R-:W-:Y:S01]  /*16960*/  FMUL.FTZ R21, R6.reuse, R15 ;  /* 0x0000000f06157220 */ /* 0x040fe20000410000 */
[----:B------:R-:W-:Y:S02]  /*16970*/  HADD2.F32 R11, -RZ, R11.H1_H1 ;  /* 0x3000000bff0b7230 */ /* 0x000fe40000004100 */
[-C--:B------:R-:W-:Y:S01]  /*16980*/  FMUL.FTZ R27, R6, R13.reuse ;  /* 0x0000000d061b7220 */ /* 0x080fe20000410000 */
[----:B------:R-:W-:Y:S01]  /*16990*/  HADD2.F32 R4, -RZ, R3.H0_H0 ;  /* 0x20000003ff047230 */ /* 0x000fe20000004100 */
[----:B------:R-:W-:Y:S01]  /*169a0*/  F2FP.F16.E4M3.UNPACK_B R12, R40.H1 ;  /* 0x00000028ff0c723e */ /* 0x000fe200030006ff */
[----:B------:R-:W-:Y:S02]  /*169b0*/  HADD2.F32 R6, -RZ, R29.H1_H1 ;  /* 0x3000001dff067230 */ /* 0x000fe40000004100 */
[C---:B------:R-:W-:Y:S01]  /*169c0*/  FMUL.FTZ R20, R11.reuse, R10 ;  /* 0x0000000a0b147220 */ /* 0x040fe20000410000 */
[----:B------:R-:W-:Y:S02]  /*169d0*/  HADD2.F32 R3, -RZ, R3.H1_H1 ;  /* 0x30000003ff037230 */ /* 0x000fe40000004100 */
[C---:B------:R-:W-:Y:S01]  /*169e0*/  FFMA.FTZ R21, R4.reuse, R13, -R21 ;  /* 0x0000000d04157223 */ /* 0x040fe20000010815 */
[----:B------:R-:W-:Y:S01]  /*169f0*/  FFMA.FTZ R27, R4, R15, R27 ;  /* 0x0000000f041b7223 */ /* 0x000fe2000001001b */
[----:B------:R-:W-:Y:S01]  /*16a00*/  F2FP.F16.E4M3.UNPACK_B R8, R33.H1 ;  /* 0x00000021ff08723e */ /* 0x000fe200030006ff */
[----:B------:R-:W-:Y:S01]  /*16a10*/  FMUL.FTZ R11, R11, R6 ;  /* 0x000000060b0b7220 */ /* 0x000fe20000410000 */
[----:B------:R-:W-:-:S02]  /*16a20*/  HADD2.F32 R13, -RZ, R12.H0_H0 ;  /* 0x2000000cff0d7230 */ /* 0x000fc40000004100 */
[C---:B------:R-:W-:Y:S01]  /*16a30*/  FFMA.FTZ R20, R3.reuse, R6, -R20 ;  /* 0x0000000603147223 */ /* 0x040fe20000010814 */
[----:B------:R-:W-:Y:S02]  /*16a40*/  HADD2.F32 R4, -RZ, R26.H0_H0 ;  /* 0x2000001aff047230 */ /* 0x000fe40000004100 */
[----:B------:R-:W-:Y:S01]  /*16a50*/  FFMA.FTZ R24, R3, R10, R11 ;  /* 0x0000000a03187223 */ /* 0x000fe2000001000b */
[--C-:B------:R-:W-:Y:S01]  /*16a60*/  HADD2.F32 R6, -RZ, R8.reuse.H0_H0 ;  /* 0x20000008ff067230 */ /* 0x100fe20000004100 */
[----:B------:R-:W-:Y:S01]  /*16a70*/  F2FP.F16.E4M3.UNPACK_B R33, R33 ;  /* 0x00000021ff21723e */ /* 0x000fe200020006ff */
[----:B------:R-:W-:Y:S02]  /*16a80*/  HADD2.F32 R11, -RZ, R8.H1_H1 ;  /* 0x30000008ff0b7230 */ /* 0x000fe40000004100 */
[C---:B------:R-:W-:Y:S01]  /*16a90*/  FMUL.FTZ R8, R4.reuse, R13 ;  /* 0x0000000d04087220 */ /* 0x040fe20000410000 */
[----:B------:R-:W-:Y:S02]  /*16aa0*/  HADD2.F32 R3, -RZ, R14.H0_H0 ;  /* 0x2000000eff037230 */ /* 0x000fe40000004100 */
[----:B------:R-:W-:Y:S01]  /*16ab0*/  FMUL.FTZ R4, R4, R6 ;  /* 0x0000000604047220 */ /* 0x000fe20000410000 */
[----:B------:R-:W-:Y:S01]  /*16ac0*/  HADD2.F32 R15, -RZ, R12.H1_H1 ;  /* 0x3000000cff0f7230 */ /* 0x000fe20000004100 */
[----:B------:R-:W-:Y:S01]  /*16ad0*/  F2FP.F16.E4M3.UNPACK_B R40, R40 ;  /* 0x00000028ff28723e */ /* 0x000fe200020006ff */
[----:B------:R-:W-:-:S02]  /*16ae0*/  HADD2.F32 R26, -RZ, R26.H1_H1 ;  /* 0x3000001aff1a7230 */ /* 0x000fc40000004100 */
[C---:B------:R-:W-:Y:S01]  /*16af0*/  FFMA.FTZ R29, R3.reuse, R6, -R8 ;  /* 0x00000006031d7223 */ /* 0x040fe20000010808 */
[----:B------:R-:W-:Y:S02]  /*16b00*/  HADD2.F32 R14, -RZ, R14.H1_H1 ;  /* 0x3000000eff0e7230 */ /* 0x000fe40000004100 */
[----:B------:R-:W-:Y:S01]  /*16b10*/  FFMA.FTZ R13, R3, R13, R4 ;  /* 0x0000000d030d7223 */ /* 0x000fe20000010004 */
[----:B------:R-:W-:Y:S02]  /*16b20*/  HADD2.F32 R10, -RZ, R40.H0_H0 ;  /* 0x20000028ff0a7230 */ /* 0x000fe40000004100 */
[C---:B------:R-:W-:Y:S01]  /*16b30*/  FMUL.FTZ R35, R26.reuse, R15 ;  /* 0x0000000f1a237220 */ /* 0x040fe20000410000 */
[----:B------:R-:W-:Y:S01]  /*16b40*/  FMUL.FTZ R6, R26, R11 ;  /* 0x0000000b1a067220 */ /* 0x000fe20000410000 */
[----:B------:R-:W-:Y:S01]  /*16b50*/  HADD2.F32 R4, -RZ, R25.H0_H0 ;  /* 0x20000019ff047230 */ /* 0x000fe20000004100 */
[----:B------:R-:W-:Y:S01]  /*16b60*/  F2FP.SATFINITE.E4M3.F32.PACK_AB_MERGE_C R42, R42, R45, RZ ;  /* 0x0000002d2a2a723e */ /* 0x000fe200048070ff */
[C---:B------:R-:W-:Y:S01]  /*16b70*/  FFMA.FTZ R26, R14.reuse, R11, -R35 ;  /* 0x0000000b0e1a7223 */ /* 0x040fe20000010823 */
[----:B------:R-:W-:Y:S01]  /*16b80*/  FFMA.FTZ R14, R14, R15, R6 ;  /* 0x0000000f0e0e7223 */ /* 0x000fe20000010006 */
[----:B------:R-:W-:-:S02]  /*16b90*/  HADD2.F32 R6, -RZ, R33.H0_H0 ;  /* 0x20000021ff067230 */ /* 0x000fc40000004100 */
[----:B------:R-:W-:Y:S01]  /*16ba0*/  FMUL.FTZ R12, R4, R10 ;  /* 0x0000000a040c7220 */ /* 0x000fe20000410000 */
[----:B------:R-:W-:Y:S01]  /*16bb0*/  HADD2.F32 R40, -RZ, R40.H1_H1 ;  /* 0x30000028ff287230 */ /* 0x000fe20000004100 */
[----:B------:R-:W-:Y:S01]  /*16bc0*/  F2FP.SATFINITE.E4M3.F32.PACK_AB_MERGE_C R26, R26, R29, RZ ;  /* 0x0000001d1a1a723e */ /* 0x000fe200048070ff */
        /* <DEDUP_REMOVED lines=21> */
[----:B------:R-:W-:-:S02]  /*16d20*/  F2FP.SATFINITE.E4M3.F32.PACK_AB_MERGE_C R9, R36, R9, R32 ;  /* 0x000000092409723e */ /* 0x000fc40004807020 */
[----:B------:R-:W-:Y:S01]  /*16d30*/  F2FP.SATFINITE.E4M3.F32.PACK_AB_MERGE_C R11, R47, R46, R11 ;  /* 0x0000002e2f0b723e */ /* 0x000fe2000480700b */
[----:B------:R4:W-:Y:S01]  /*16d40*/  STS.128 [R231+0x14400], R4 ;  /* 0x01440004e7007388 */ /* 0x0009e20000000c00 */
[----:B------:R-:W-:Y:S02]  /*16d50*/  F2FP.SATFINITE.E4M3.F32.PACK_AB_MERGE_C R8, R24, R27, R8 ;  /* 0x0000001b1808723e */ /* 0x000fe40004807008 */
[----:B------:R-:W-:-:S05]  /*16d60*/  F2FP.SATFINITE.E4M3.F32.PACK_AB_MERGE_C R10, R25, R10, R13 ;  /* 0x0000000a190a723e */ /* 0x000fca000480700d */
[----:B------:R4:W-:Y:S02]  /*16d70*/  STS.128 [R0+0x14400], R8 ;  /* 0x0144000800007388 */ /* 0x0009e40000000c00 */
.L_x_596:
[----:B------:R-:W-:Y:S05]  /*16d80*/  BSYNC B0 ;  /* 0x0000000000007941 */ /* 0x000fea0003800000 */
.L_x_589:
[----:B------:R-:W-:Y:S01]  /*16d90*/  @!PT LDS RZ, [RZ] ;  /* 0x00000000fffff984 */ /* 0x000fe20000000800 */
[----:B------:R-:W-:Y:S01]  /*16da0*/  @!PT LDS RZ, [RZ] ;  /* 0x00000000fffff984 */ /* 0x000fe20000000800 */
[----:B------:R-:W-:Y:S01]  /*16db0*/  @!PT LDS RZ, [RZ] ;  /* 0x00000000fffff984 */ /* 0x000fe20000000800 */
[----:B------:R-:W-:Y:S01]  /*16dc0*/  @!PT LDS RZ, [RZ] ;  /* 0x00000000fffff984 */ /* 0x000fe20000000800 */
[----:B------:R1:W-:Y:S06]  /*16dd0*/  MEMBAR.ALL.CTA ;  /* 0x0000000000007992 */ /* 0x0003ec0000008000 */
[----:B-1----:R-:W1:Y:S01]  /*16de0*/  FENCE.VIEW.ASYNC.S ;  /* 0x00000000000073c6 */ /* 0x002e620000000000 */
[----:B------:R-:W-:Y:S05]  /*16df0*/  WARPSYNC.ALL ;  /* 0x0000000000007948 */ /* 0x000fea0003800000 */
[----:B-1----:R-:W-:Y:S06]  /*16e00*/  BAR.SYNC.DEFER_BLOCKING 0xd, 0x100 ;  /* 0x0344000000007b1d */ /* 0x002fec0000010000 */
.L_x_587:
[----:B0-234-:R-:W-:-:S04]  /*16e10*/  MOV R0, UR53 ;  /* 0x0000003500007c02 */ /* 0x01dfc80008000f00 */
[----:B------:R-:W-:-:S13]  /*16e20*/  ISETP.NE.AND P0, PT, R0, 0x3, PT ;  /* 0x000000030000780c */ /* 0x000fda0003f05270 */
[----:B------:R-:W-:Y:S05]  /*16e30*/  @!P0 BRA `(.L_x_616) ;  /* 0x0000000000048947 */ /* 0x000fea0003800000 */
[----:B------:R-:W-:Y:S01]  /*16e40*/  BPT.TRAP 0x1 ;  /* 0x000000040000795c */ /* 0x000fe20000300000 */
.L_x_616:
[----:B-1----:R-:W-:Y:S01]  /*16e50*/  IMAD R3, R156, 0x8, R16 ;  /* 0x000000089c037824 */ /* 0x002fe200078e0210 */
[----:B------:R-:W-:-:S04]  /*16e60*/  SHF.L.U32 R0, R198, 0x1f, RZ ;  /* 0x0000001fc6007819 */ /* 0x000fc800000006ff */
[----:B------:R0:W1:Y:S01]  /*16e70*/  SYNCS.PHASECHK.TRANS64.TRYWAIT P2, [R3+URZ+0x29830], R0 ;  /* 0x02983000030075a7 */ /* 0x000062000804017f */
[----:B------:R-:W-:Y:S05]  /*16e80*/  @!P0 BRA `(.L_x_617) ;  /* 0x0000000000048947 */ /* 0x000fea0003800000 */
[----:B------:R-:W-:Y:S01]  /*16e90*/  BPT.TRAP 0x1 ;  /* 0x000000040000795c */ /* 0x000fe20000300000 */
.L_x_617:
[----:B-----5:R-:W2:Y:S01]  /*16ea0*/  S2R R4, SR_TID.X ;  /* 0x0000000000047919 */ /* 0x020ea20000002100 */
[----:B------:R-:W-:Y:S01]  /*16eb0*/  IMAD.MOV.U32 R87, RZ, RZ, RZ ;  /* 0x000000ffff577224 */ /* 0x000fe200078e00ff */
[----:B--2---:R-:W-:-:S04]  /*16ec0*/  LOP3.LUT R4, R4, 0x7f, RZ, 0xc0, !PT ;  /* 0x0000007f04047812 */ /* 0x004fc800078ec0ff */
[----:B------:R-:W-:Y:S01]  /*16ed0*/  ISETP.NE.AND P1, PT, R4, RZ, PT ;  /* 0x000000ff0400720c */ /* 0x000fe20003f25270 */
[----:B-1----:R-:W-:-:S12]  /*16ee0*/  @P2 BRA `(.L_x_618) ;  /* 0x0000000000082947 */ /* 0x002fd80003800000 */
[----:B------:R-:W1:Y:S02]  /*16ef0*/  SYNCS.PHASECHK.TRANS64.TRYWAIT P2, [R3+URZ+0x29830], R0 ;  /* 0x02983000030075a7 */ /* 0x000e64000804017f */
[----:B-1----:R-:W-:Y:S05]  /*16f00*/  @!P2 BRA `(.L_x_619) ;  /* 0x000001080058a947 */ /* 0x002fea0003800000 */
.L_x_618:
[----:B------:R-:W-:Y:S05]  /*16f10*/  WARPSYNC.ALL ;  /* 0x0000000000007948 */ /* 0x000fea0003800000 */
[----:B01----:R-:W-:Y:S01]  /*16f20*/  VIADD R0, R16, 0x1a400 ;  /* 0x0001a40010007836 */ /* 0x003fe20000000000 */
[----:B------:R-:W-:Y:S01]  /*16f30*/  R2UR UR28, R44 ;  /* 0x000000002c1c72ca */ /* 0x000fe200000e0000 */
[----:B------:R-:W-:Y:S01]  /*16f40*/  WARPGROUP.ARRIVE ;  /* 0x00000000000079c5 */ /* 0x000fe20000000000 */
[----:B------:R-:W-:Y:S01]  /*16f50*/  MOV R5, 0x80000020 ;  /* 0x8000002000057802 */ /* 0x000fe20000000f00 */
[----:B------:R-:W-:Y:S01]  /*16f60*/  UMOV UR29, 0x80000020 ;  /* 0x80000020001d7882 */ /* 0x000fe20000000000 */
[----:B------:R-:W-:Y:S01]  /*16f70*/  SHF.R.U32.HI R0, RZ, 0x4, R0 ;  /* 0x00000004ff007819 */ /* 0x000fe20000011600 */
[----:B------:R-:W-:Y:S01]  /*16f80*/  IMAD.MOV.U32 R7, RZ, RZ, -0x7fffffe0 ;  /* 0x80000020ff077424 */ /* 0x000fe200078e00ff */
[----:B------:R-:W-:Y:S01]  /*16f90*/  R2UR UR31, R5 ;  /* 0x00000000051f72ca */ /* 0x000fe200000e0000 */
[----:B------:R-:W-:Y:S01]  /*16fa0*/  UMOV UR9, UR29 ;  /* 0x0000001d00097c82 */ /* 0x000fe20008000000 */
[----:B------:R-:W-:Y:S01]  /*16fb0*/  LOP3.LUT R0, R0, 0x3fff, RZ, 0xc0, !PT ;  /* 0x00003fff00007812 */ /* 0x000fe200078ec0ff */
[----:B------:R-:W-:Y:S01]  /*16fc0*/  UMOV UR5, UR29 ;  /* 0x0000001d00057c82 */ /* 0x000fe20008000000 */
[----:B------:R-:W-:Y:S01]  /*16fd0*/  R2UR UR11, R7 ;  /* 0x00000000070b72ca */ /* 0x000fe200000e0000 */
[----:B------:R-:W-:Y:S01]  /*16fe0*/  IMAD.MOV.U32 R7, RZ, RZ, -0x7fffffe0 ;  /* 0x80000020ff077424 */ /* 0x000fe200078e00ff */
[----:B------:R-:W-:Y:S01]  /*16ff0*/  LOP3.LUT R0, R0, 0x10000, RZ, 0xfc, !PT ;  /* 0x0001000000007812 */ /* 0x000fe200078efcff */
[----:B------:R-:W-:Y:S01]  /*17000*/  ULOP3.LUT UR28, UR28, 0x10000, URZ, 0xfc, !UPT ;  /* 0x000100001c1c7892 */ /* 0x000fe2000f8efc3f */
[----:B------:R-:W-:Y:S01]  /*17010*/  MOV R11, 0x80000020 ;  /* 0x80000020000b7802 */ /* 0x000fe20000000f00 */
[----:B------:R-:W-:Y:S01]  /*17020*/  UMOV UR13, UR29 ;  /* 0x0000001d000d7c82 */ /* 0x000fe20008000000 */
[----:B------:R-:W-:Y:S01]  /*17030*/  R2UR UR7, R7 ;  /* 0x00000000070772ca */ /* 0x000fe200000e0000 */
[----:B------:R-:W-:Y:S01]  /*17040*/  IMAD R4, R156, 0x780, R0 ;  /* 0x000007809c047824 */ /* 0x000fe200078e0200 */
[----:B------:R-:W-:Y:S01]  /*17050*/  UIADD3 UR48, UR28, 0x2, URZ ;  /* 0x000000021c307890 */ /* 0x000fe2000fffe03f */
[----:B------:R-:W-:Y:S01]  /*17060*/  IMAD.MOV.U32 R7, RZ, RZ, -0x7fffffe0 ;  /* 0x80000020ff077424 */ /* 0x000fe200078e00ff */
[----:B------:R-:W-:Y:S01]  /*17070*/  UMOV UR8, UR28 ;  /* 0x0000001c00087c82 */ /* 0x000fe20008000000 */
[C---:B------:R-:W-:Y:S01]  /*17080*/  VIADD R6, R4.reuse, 0x80 ;  /* 0x0000008004067836 */ /* 0x040fe20000000000 */
[C---:B------:R-:W-:Y:S01]  /*17090*/  R2UR UR30, R4.reuse ;  /* 0x00000000041e72ca */ /* 0x040fe200000e0000 */
[----:B------:R-:W-:Y:S01]  /*170a0*/  UMOV UR4, UR28 ;  /* 0x0000001c00047c82 */ /* 0x000fe20008000000 */
[----:B------:R-:W-:Y:S01]  /*170b0*/  IADD3 R10, R4, 0x180, RZ ;  /* 0x00000180040a7810 */ /* 0x000fe20007ffe0ff */
[----:B------:R-:W-:Y:S01]  /*170c0*/  UMOV UR12, UR28 ;  /* 0x0000001c000c7c82 */ /* 0x000fe20008000000 */
[----:B------:R-:W-:Y:S01]  /*170d0*/  R2UR UR10, R6 ;  /* 0x00000000060a72ca */ /* 0x000fe200000e0000 */
[C---:B------:R-:W-:Y:S01]  /*170e0*/  VIADD R6, R4.reuse, 0x100 ;  /* 0x0000010004067836 */ /* 0x040fe20000000000 */
[----:B------:R-:W-:Y:S01]  /*170f0*/  R2UR UR15, R7 ;  /* 0x00000000070f72ca */ /* 0x000fe200000e0000 */
[----:B------:R-:W-:Y:S01]  /*17100*/  VIADD R14, R4, 0x2 ;  /* 0x00000002040e7836 */ /* 0x000fe20000000000 */
[----:B------:R-:W-:Y:S01]  /*17110*/  UMOV UR49, 0x80000020 ;  /* 0x8000002000317882 */ /* 0x000fe20000000000 */
[----:B------:R-:W-:Y:S01]  /*17120*/  IMAD.MOV.U32 R15, RZ, RZ, -0x7fffffe0 ;  /* 0x80000020ff0f7424 */ /* 0x000fe200078e00ff */
[----:B------:R-:W-:Y:S01]  /*17130*/  R2UR UR6, R6 ;  /* 0x00000000060672ca */ /* 0x000fe200000e0000 */
[----:B------:R-:W-:Y:S01]  /*17140*/  VIADD R6, R4, 0x200 ;  /* 0x0000020004067836 */ /* 0x000fe20000000000 */
[----:B------:R-:W-:Y:S01]  /*17150*/  R2UR UR50, R14 ;  /* 0x000000000e3272ca */ /* 0x000fe200000e0000 */
[----:B------:R-:W-:Y:S01]  /*17160*/  QGMMA.64x32x32.F32.E4M3.E4M3 R104, gdesc[UR28], RZ, !UPT, gsb0 ;  /* 0x006000001c6879f3 */ /* 0x000fe2000c0008ff */
[----:B------:R-:W-:Y:S01]  /*17170*/  R2UR UR51, R15 ;  /* 0x000000000f3372ca */ /* 0x000fe200000e0000 */
[----:B------:R-:W-:Y:S01]  /*17180*/  VIADD R14, R4, 0x280 ;  /* 0x00000280040e7836 */ /* 0x000fe20000000000 */
[----:B------:R-:W-:Y:S01]  /*17190*/  R2UR UR14, R6 ;  /* 0x00000000060e72ca */ /* 0x000fe200000e0000 */
[----:B------:R-:W-:Y:S01]  /*171a0*/  VIADD R6, R4, 0x82 ;  /* 0x0000008204067836 */ /* 0x000fe20000000000 */
[----:B------:R-:W-:Y:S01]  /*171b0*/  MOV R7, 0x80000020 ;  /* 0x8000002000077802 */ /* 0x000fe20000000f00 */
[----:B------:R-:W-:Y:S01]  /*171c0*/  IMAD.IADD R5, R237, 0x1, R158 ;  /* 0x00000001ed057824 */ /* 0x000fe200078e029e */
[----:B------:R-:W-:-:S02]  /*171d0*/  MOV R15, 0x80000020 ;  /* 0x80000020000f7802 */ /* 0x000fc40000000f00 */
[----:B------:R-:W-:Y:S02]  /*171e0*/  P2R R12, PR, RZ, 0x2 ;  /* 0x00000002ff0c7803 */ /* 0x000fe40000000000 */
[----:B------:R-:W-:Y:S01]  /*171f0*/  P2R R8, PR, RZ, 0x1 ;  /* 0x00000001ff087803 */ /* 0x000fe20000000000 */
[----:B------:R-:W-:Y:S02]  /*17200*/  WARPGROUP.DEPBAR.LE gsb0, 0x0 ;  /* 0x00008000000079c5 */ /* 0x000fe40000010000 */
[----:B------:R-:W-:-:S06]  /*17210*/  WARPGROUP.ARRIVE ;  /* 0x00000000000079c5 */ /* 0x000fcc0000000000 */
[----:B------:R-:W-:Y:S01]  /*17220*/  QGMMA.64x32x32.F32.E4M3.E4M3 R88, gdesc[UR8], RZ, !UPT, gsb0 ;  /* 0x00600000085879f3 */ /* 0x000fe2000c0008ff */
[----:B------:R-:W-:Y:S01]  /*17230*/  R2UR UR10, R10 ;  /* 0x000000000a0a72ca */ /* 0x000fe200000e0000 */
[----:B------:R-:W-:Y:S01]  /*17240*/  UMOV UR8, UR28 ;  /* 0x0000001c00087c82 */ /* 0x000fe20008000000 */
[----:B------:R-:W-:Y:S01]  /*17250*/  R2UR UR11, R11 ;  /* 0x000000000b0b72ca */ /* 0x000fe200000e0000 */
[----:B------:R-:W-:Y:S01]  /*17260*/  UMOV UR9, UR29 ;  /* 0x0000001d00097c82 */ /* 0x000fe20008000000 */
[----:B------:R-:W-:Y:S02]  /*17270*/  VIADD R10, R4, 0x182 ;  /* 0x00000182040a7836 */ /* 0x000fe40000000000 */
[----:B------:R-:W-:Y:S01]  /*17280*/  IMAD.MOV.U32 R11, RZ, RZ, -0x7fffffe0 ;  /* 0x80000020ff0b7424 */ /* 0x000fe200078e00ff */
        /* <DEDUP_REMOVED lines=16> */
[----:B------:R-:W-:Y:S02]  /*17390*/  IADD3 R10, R4, 0x400, RZ ;  /* 0x00000400040a7810 */ /* 0x000fe40007ffe0ff */
[----:B------:R-:W-:Y:S01]  /*173a0*/  MOV R11, 0x80000020 ;  /* 0x80000020000b7802 */ /* 0x000fe20000000f00 */
[----:B------:R-:W-:Y:S02]  /*173b0*/  WARPGROUP.DEPBAR.LE gsb0, 0x0 ;  /* 0x00008000000079c5 */ /* 0x000fe40000010000 */
[----:B------:R-:W-:-:S06]  /*173c0*/  WARPGROUP.ARRIVE ;  /* 0x00000000000079c5 */ /* 0x000fcc0000000000 */
[----:B------:R-:W-:Y:S01]  /*173d0*/  QGMMA.64x32x32.F32.E4M3.E4M3 R24, gdesc[UR12], RZ, !UPT, gsb0 ;  /* 0x006000000c1879f3 */ /* 0x000fe2000c0008ff */
[----:B------:R-:W-:Y:S01]  /*173e0*/  UMOV UR12, UR48 ;  /* 0x00000030000c7c82 */ /* 0x000fe20008000000 */
[----:B------:R-:W-:Y:S01]  /*173f0*/  UMOV UR13, UR49 ;  /* 0x00000031000d7c82 */ /* 0x000fe20008000000 */
[----:B------:R-:W-:Y:S02]  /*17400*/  WARPGROUP.DEPBAR.LE gsb0, 0x0 ;  /* 0x00008000000079c5 */ /* 0x000fe40000010000 */
[----:B------:R-:W-:-:S06]  /*17410*/  WARPGROUP.ARRIVE ;  /* 0x00000000000079c5 */ /* 0x000fcc0000000000 */
[----:B------:R-:W-:Y:S01]  /*17420*/  QGMMA.64x32x32.F32.E4M3.E4M3 R104, gdesc[UR48], R104, gsb0 ;  /* 0x00600000306879f3 */ /* 0x000fe20008000868 */
[----:B------:R-:W-:Y:S02]  /*17430*/  R2UR UR50, R6 ;  /* 0x00000000063272ca */ /* 0x000fe400000e0000 */
[----:B------:R-:W-:Y:S01]  /*17440*/  R2UR UR51, R7 ;  /* 0x00000000073372ca */ /* 0x000fe200000e0000 */
[----:B------:R-:W-:Y:S01]  /*17450*/  IMAD.MOV.U32 R7, RZ, RZ, -0x7fffffe0 ;  /* 0x80000020ff077424 */ /* 0x000fe200078e00ff */
[----:B------:R-:W-:-:S04]  /*17460*/  IADD3 R6, R4, 0x202, RZ ;  /* 0x0000020204067810 */ /* 0x000fc80007ffe0ff */
[----:B------:R-:W-:Y:S01]  /*17470*/  R2UR UR14, R6 ;  /* 0x00000000060e72ca */ /* 0x000fe200000e0000 */
[----:B------:R-:W-:Y:S01]  /*17480*/  VIADD R6, R4, 0x300 ;  /* 0x0000030004067836 */ /* 0x000fe20000000000 */
[----:B------:R-:W-:Y:S01]  /*17490*/  R2UR UR15, R7 ;  /* 0x00000000070f72ca */ /* 0x000fe200000e0000 */
[----:B------:R-:W-:Y:S01]  /*174a0*/  IMAD.MOV.U32 R7, RZ, RZ, -0x7fffffe0 ;  /* 0x80000020ff077424 */ /* 0x000fe200078e00ff */
[----:B------:R-:W-:Y:S02]  /*174b0*/  WARPGROUP.DEPBAR.LE gsb0, 0x0 ;  /* 0x00008000000079c5 */ /* 0x000fe40000010000 */
[----:B------:R-:W-:-:S06]  /*174c0*/  WARPGROUP.ARRIVE ;  /* 0x00000000000079c5 */ /* 0x000fcc0000000000 */
[----:B------:R-:W-:Y:S01]  /*174d0*/  QGMMA.64x32x32.F32.E4M3.E4M3 R88, gdesc[UR4], R88, gsb0 ;  /* 0x00600000045879f3 */ /* 0x000fe20008000858 */
[----:B------:R-:W-:Y:S01]  /*174e0*/  R2UR UR6, R14 ;  /* 0x000000000e0672ca */ /* 0x000fe200000e0000 */
[----:B------:R-:W-:Y:S01]  /*174f0*/  UIADD3 UR4, UR28, 0x200, URZ ;  /* 0x000002001c047890 */ /* 0x000fe2000fffe03f */
[----:B------:R-:W-:Y:S01]  /*17500*/  R2UR UR7, R15 ;  /* 0x000000000f0772ca */ /* 0x000fe200000e0000 */
[----:B------:R-:W-:Y:S01]  /*17510*/  UMOV UR5, 0x80000020 ;  /* 0x8000002000057882 */ /* 0x000fe20000000000 */
[----:B------:R-:W-:Y:S01]  /*17520*/  VIADD R14, R4, 0x282 ;  /* 0x00000282040e7836 */ /* 0x000fe20000000000 */
[----:B------:R-:W-:Y:S01]  /*17530*/  UMOV UR17, UR5 ;  /* 0x0000000500117c82 */ /* 0x000fe20008000000 */
[----:B------:R-:W-:Y:S02]  /*17540*/  IMAD.MOV.U32 R15, RZ, RZ, -0x7fffffe0 ;  /* 0x80000020ff0f7424 */ /* 0x000fe400078e00ff */
[----:B------:R-:W-:Y:S01]  /*17550*/  UMOV UR16, UR4 ;  /* 0x0000000400107c82 */ /* 0x000fe20008000000 */
[----:B------:R-:W-:-:S02]  /*17560*/  WARPGROUP.DEPBAR.LE gsb0, 0x0 ;  /* 0x00008000000079c5 */ /* 0x000fc40000010000 */
[----:B------:R-:W-:-:S06]  /*17570*/  WARPGROUP.ARRIVE ;  /* 0x00000000000079c5 */ /* 0x000fcc0000000000 */
[----:B------:R-:W-:Y:S03]  /*17580*/  QGMMA.64x32x32.F32.E4M3.E4M3 R56, gdesc[UR48], R56, gsb0 ;  /* 0x00600000303879f3 */ /* 0x000fe60008000838 */
[----:B------:R-:W-:Y:S02]  /*17590*/  WARPGROUP.DEPBAR.LE gsb0, 0x0 ;  /* 0x00008000000079c5 */ /* 0x000fe40000010000 */
[----:B------:R-:W-:-:S06]  /*175a0*/  WARPGROUP.ARRIVE ;  /* 0x00000000000079c5 */ /* 0x000fcc0000000000 */
[----:B------:R-:W-:Y:S01]  /*175b0*/  QGMMA.64x32x32.F32.E4M3.E4M3 R40, gdesc[UR8], R40, gsb0 ;  /* 0x00600000082879f3 */ /* 0x000fe20008000828 */
        /* <DEDUP_REMOVED lines=19> */
[----:B------:R-:W-:Y:S01]  /*176f0*/  VIADD R6, R4, 0x480 ;  /* 0x0000048004067836 */ /* 0x000fe20000000000 */
[----:B------:R-:W-:Y:S01]  /*17700*/  R2UR UR7, R7 ;  /* 0x00000000070772ca */ /* 0x000fe200000e0000 */
[----:B------:R-:W-:-:S03]  /*17710*/  IMAD.MOV.U32 R7, RZ, RZ, -0x7fffffe0 ;  /* 0x80000020ff077424 */ /* 0x000fc600078e00ff */
[----:B------:R-:W-:Y:S01]  /*17720*/  R2UR UR18, R6 ;  /* 0x00000000061272ca */ /* 0x000fe200000e0000 */
[----:B------:R-:W-:Y:S01]  /*17730*/  VIADD R6, R4, 0x302 ;  /* 0x0000030204067836 */ /* 0x000fe20000000000 */
[----:B------:R-:W-:Y:S02]  /*17740*/  R2UR UR19, R7 ;  /* 0x00000000071372ca */ /* 0x000fe400000e0000 */
[----:B------:R-:W-:Y:S01]  /*17750*/  MOV R7, 0x80000020 ;  /* 0x8000002000077802 */ /* 0x000fe20000000f00 */
        /* <DEDUP_REMOVED lines=9> */
[----:B------:R-:W-:Y:S02]  /*177f0*/  MOV R15, 0x80000020 ;  /* 0x80000020000f7802 */ /* 0x000fe40000000f00 */
        /* <DEDUP_REMOVED lines=90> */
[----:B------:R-:W-:Y:S01]  /*17da0*/  UMOV UR21, UR17 ;  /* 0x0000001100157c82 */ /* 0x000fe20008000000 */
[----:B------:R-:W-:Y:S02]  /*17db0*/  WARPGROUP.DEPBAR.LE gsb0, 0x0 ;  /* 0x00008000000079c5 */ /* 0x000fe40000010000 */
[----:B------:R-:W-:-:S06]  /*17dc0*/  WARPGROUP.ARRIVE ;  /* 0x00000000000079c5 */ /* 0x000fcc0000000000 */
[----:B------:R-:W-:Y:S03]  /*17dd0*/  QGMMA.64x32x32.F32.E4M3.E4M3 R24, gdesc[UR24], R24, gsb0 ;  /* 0x00600000181879f3 */ /* 0x000fe60008000818 */
[----:B------:R-:W-:Y:S02]  /*17de0*/  WARPGROUP.DEPBAR.LE gsb0, 0x0 ;  /* 0x00008000000079c5 */ /* 0x000fe40000010000 */
[----:B------:R-:W-:-:S06]  /*17df0*/  WARPGROUP.ARRIVE ;  /* 0x00000000000079c5 */ /* 0x000fcc0000000000 */
[----:B------:R-:W-:Y:S01]  /*17e00*/  QGMMA.64x32x32.F32.E4M3.E4M3 R104, gdesc[UR16], R104, gsb0 ;  /* 0x00600000106879f3 */ /* 0x000fe20008000868 */
[----:B------:R-:W-:Y:S01]  /*17e10*/  R2UR UR18, R6 ;  /* 0x00000000061272ca */ /* 0x000fe200000e0000 */
[----:B------:R-:W-:Y:S01]  /*17e20*/  IMAD R6, R164, -0xa0, R5 ;  /* 0xffffff60a4067824 */ /* 0x000fe200078e0205 */
[----:B------:R-:W-:Y:S01]  /*17e30*/  R2UR UR19, R7 ;  /* 0x00000000071372ca */ /* 0x000fe200000e0000 */
[----:B------:R-:W-:-:S03]  /*17e40*/  IMAD.MOV.U32 R5, RZ, RZ, -0x7fffffe0 ;  /* 0x80000020ff057424 */ /* 0x000fc600078e00ff */
[C---:B------:R-:W-:Y:S02]  /*17e50*/  ISETP.GT.AND P4, PT, R6.reuse, RZ, PT ;  /* 0x000000ff0600720c */ /* 0x040fe40003f84270 */
[C---:B------:R-:W-:Y:S02]  /*17e60*/  ISETP.GT.AND P5, PT, R6.reuse, 0x1, PT ;  /* 0x000000010600780c */ /* 0x040fe40003fa4270 */
[C---:B------:R-:W-:Y:S02]  /*17e70*/  ISETP.GT.AND P2, PT, R6.reuse, 0x8, PT ;  /* 0x000000080600780c */ /* 0x040fe40003f44270 */
[C---:B------:R-:W-:Y:S02]  /*17e80*/  ISETP.GT.AND P3, PT, R6.reuse, 0x9, PT ;  /* 0x000000090600780c */ /* 0x040fe40003f64270 */
[----:B------:R-:W-:Y:S02]  /*17e90*/  R2UR UR23, R5 ;  /* 0x00000000051772ca */ /* 0x000fe400000e0000 */
[----:B------:R-:W-:-:S02]  /*17ea0*/  ISETP.GT.AND P6, PT, R6, 0x80, PT ;  /* 0x000000800600780c */ /* 0x000fc40003fc4270 */
[C---:B------:R-:W-:Y:S02]  /*17eb0*/  ISETP.GT.AND P1, PT, R6.reuse, 0x81, PT ;  /* 0x000000810600780c */ /* 0x040fe40003f24270 */
[----:B------:R-:W-:Y:S02]  /*17ec0*/  ISETP.GT.AND P0, PT, R6, 0x88, PT ;  /* 0x000000880600780c */ /* 0x000fe40003f04270 */
[----:B------:R-:W-:Y:S01]  /*17ed0*/  P2R R20, PR, RZ, 0x2 ;  /* 0x00000002ff147803 */ /* 0x000fe20000000000 */
[----:B------:R-:W-:Y:S02]  /*17ee0*/  WARPGROUP.DEPBAR.LE gsb0, 0x0 ;  /* 0x00008000000079c5 */ /* 0x000fe40000010000 */
[----:B------:R-:W-:Y:S01]  /*17ef0*/  WARPGROUP.ARRIVE ;  /* 0x00000000000079c5 */ /* 0x000fe20000000000 */
[----:B------:R-:W-:Y:S02]  /*17f00*/  FSEL R77, R104, -INF , P4 ;  /* 0xff800000684d7808 */ /* 0x000fe40002000000 */
[----:B------:R-:W-:-:S02]  /*17f10*/  FSEL R105, R105, -INF , P5 ;  /* 0xff80000069697808 */ /* 0x000fc40002800000 */
[----:B------:R-:W-:Y:S01]  /*17f20*/  FSEL R79, R108, -INF , P2 ;  /* 0xff8000006c4f7808 */ /* 0x000fe20001000000 */
[----:B------:R-:W-:Y:S01]  /*17f30*/  QGMMA.64x32x32.F32.E4M3.E4M3 R88, gdesc[UR16], R88, gsb0 ;  /* 0x00600000105879f3 */ /* 0x000fe20008000858 */
[----:B------:R-:W-:Y:S02]  /*17f40*/  R2UR UR18, R10 ;  /* 0x000000000a1272ca */ /* 0x000fe400000e0000 */
[----:B------:R-:W-:Y:S01]  /*17f50*/  R2UR UR19, R11 ;  /* 0x000000000b1372ca */ /* 0x000fe200000e0000 */
[----:B------:R-:W-:Y:S01]  /*17f60*/  IMAD.MOV.U32 R11, RZ, RZ, -0x7fffffe0 ;  /* 0x80000020ff0b7424 */ /* 0x000fe200078e00ff */
[C---:B------:R-:W-:Y:S01]  /*17f70*/  IADD3 R10, R4.reuse, 0x682, RZ ;  /* 0x00000682040a7810 */ /* 0x040fe20007ffe0ff */
[----:B------:R-:W-:Y:S01]  /*17f80*/  VIADD R4, R4, 0x702 ;  /* 0x0000070204047836 */ /* 0x000fe20000000000 */
[----:B------:R-:W-:Y:S02]  /*17f90*/  FMNMX.FTZ R14, R77, R105, !PT ;  /* 0x000000694d0e7209 */ /* 0x000fe40007810000 */
[----:B------:R-:W-:-:S02]  /*17fa0*/  FSEL R7, R106, -INF , P4 ;  /* 0xff8000006a077808 */ /* 0x000fc40002000000 */
[C---:B------:R-:W-:Y:S02]  /*17fb0*/  ISETP.GT.AND P4, PT, R6.reuse, 0x10, PT ;  /* 0x000000100600780c */ /* 0x040fe40003f84270 */
        /* <DEDUP_REMOVED lines=15> */
[----:B------:R-:W-:Y:S02]  /*180b0*/  FSEL R117, R117, -INF , P3 ;  /* 0xff80000075757808 */ /* 0x000fe40001800000 */
[----:B------:R-:W-:-:S02]  /*180c0*/  ISETP.GT.AND P5, PT, R6, 0x20, PT ;  /* 0x000000200600780c */ /* 0x000fc40003fa4270 */
[----:B------:R-:W-:Y:S02]  /*180d0*/  FMNMX.FTZ R14, R83, R14, !PT ;  /* 0x0000000e530e7209 */ /* 0x000fe40007810000 */
[----:B------:R-:W-:Y:S02]  /*180e0*/  FSEL R13, R114, -INF , P4 ;  /* 0xff800000720d7808 */ /* 0x000fe40002000000 */
[C---:B------:R-:W-:Y:S02]  /*180f0*/  ISETP.GT.AND P4, PT, R6.reuse, 0x21, PT ;  /* 0x000000210600780c */ /* 0x040fe40003f84270 */
[----:B------:R-:W-:Y:S02]  /*18100*/  FMNMX.FTZ R14, R117, R14, !PT ;  /* 0x0000000e750e7209 */ /* 0x000fe40007810000 */
[----:B------:R-:W-:Y:S02]  /*18110*/  FSEL R119, R119, -INF , P3 ;  /* 0xff80000077777808 */ /* 0x000fe40001800000 */
[----:B------:R-:W-:-:S02]  /*18120*/  ISETP.GT.AND P3, PT, R6, 0x28, PT ;  /* 0x000000280600780c */ /* 0x000fc40003f64270 */
[----:B------:R-:W-:Y:S01]  /*18130*/  FSEL R15, R118, -INF , P2 ;  /* 0xff800000760f7808 */ /* 0x000fe20001000000 */
[----:B------:R-:W-:Y:S02]  /*18140*/  WARPGROUP.DEPBAR.LE gsb0, 0x0 ;  /* 0x00008000000079c5 */ /* 0x000fe40000010000 */
[----:B------:R-:W-:Y:S01]  /*18150*/  WARPGROUP.ARRIVE ;  /* 0x00000000000079c5 */ /* 0x000fe20000000000 */
[----:B------:R-:W-:Y:S02]  /*18160*/  FSEL R129, R88, -INF , P5 ;  /* 0xff80000058817808 */ /* 0x000fe40002800000 */
[----:B------:R-:W-:Y:S02]  /*18170*/  FSEL R123, R89, -INF , P4 ;  /* 0xff800000597b7808 */ /* 0x000fe40002000000 */
[----:B------:R-:W-:Y:S01]  /*18180*/  FMNMX.FTZ R14, R129, R14, !PT ;  /* 0x0000000e810e7209 */ /* 0x000fe20007810000 */
[----:B------:R-:W-:Y:S01]  /*18190*/  QGMMA.64x32x32.F32.E4M3.E4M3 R56, gdesc[UR16], R56, gsb0 ;  /* 0x00600000103879f3 */ /* 0x000fe20008000838 */
[----:B------:R-:W-:-:S02]  /*181a0*/  R2UR UR18, R10 ;  /* 0x000000000a1272ca */ /* 0x000fc400000e0000 */
[----:B------:R-:W-:Y:S02]  /*181b0*/  R2UR UR19, R11 ;  /* 0x000000000b1372ca */ /* 0x000fe400000e0000 */
        /* <DEDUP_REMOVED lines=15> */
[----:B------:R-:W-:Y:S02]  /*182b0*/  R2UR UR22, R4 ;  /* 0x00000000041672ca */ /* 0x000fe400000e0000 */
        /* <DEDUP_REMOVED lines=10> */
[----:B------:R-:W-:Y:S02]  /*18360*/  FMNMX.FTZ R14, R101, R14, !PT ;  /* 0x0000000e650e7209 */ /* 0x000fe40007810000 */
[----:B------:R-:W-:Y:S01]  /*18370*/  FSEL R75, R102, -INF , P3 ;  /* 0xff800000664b7808 */ /* 0x000fe20001800000 */
[----:B------:R-:W-:Y:S02]  /*18380*/  WARPGROUP.DEPBAR.LE gsb0, 0x0 ;  /* 0x00008000000079c5 */ /* 0x000fe40000010000 */
[----:B------:R-:W-:Y:S01]  /*18390*/  WARPGROUP.ARRIVE ;  /* 0x00000000000079c5 */ /* 0x000fe20000000000 */
[----:B------:R-:W-:-:S02]  /*183a0*/  FSEL R93, R56, -INF , P5 ;  /* 0xff800000385d7808 */ /* 0x000fc40002800000 */
[C---:B------:R-:W-:Y:S02]  /*183b0*/  ISETP.GT.AND P3, PT, R6.reuse, 0x48, PT ;  /* 0x000000480600780c */ /* 0x040fe40003f64270 */
[----:B------:R-:W-:Y:S01]  /*183c0*/  FSEL R127, R57, -INF , P4 ;  /* 0xff800000397f7808 */ /* 0x000fe20002000000 */
[----:B------:R-:W-:Y:S01]  /*183d0*/  QGMMA.64x32x32.F32.E4M3.E4M3 R40, gdesc[UR16], R40, gsb0 ;  /* 0x00600000102879f3 */ /* 0x000fe20008000828 */
        /* <DEDUP_REMOVED lines=22> */
[C---:B------:R-:W-:Y:S02]  /*18540*/  ISETP.GT.AND P5, PT, R6.reuse, 0x60, PT ;  /* 0x000000600600780c */ /* 0x040fe40003fa4270 */
[----:B------:R-:W-:Y:S02]  /*18550*/  FSEL R141, R69, -INF , P2 ;  /* 0xff800000458d7808 */ /* 0x000fe40001000000 */
[----:B------:R-:W-:Y:S02]  /*18560*/  FMNMX.FTZ R14, R139, R14, !PT ;  /* 0x0000000e8b0e7209 */ /* 0x000fe40007810000 */
[----:B------:R-:W-:Y:S02]  /*18570*/  FSEL R67, R67, -INF , P4 ;  /* 0xff80000043437808 */ /* 0x000fe40002000000 */
[----:B------:R-:W-:Y:S02]  /*18580*/  ISETP.GT.AND P4, PT, R6, 0x61, PT ;  /* 0x000000610600780c */ /* 0x000fe40003f84270 */
[----:B------:R-:W-:-:S02]  /*18590*/  FMNMX.FTZ R14, R141, R14, !PT ;  /* 0x0000000e8d0e7209 */ /* 0x000fc40007810000 */
        /* <DEDUP_REMOVED lines=29> */
[----:B------:R-:W-:Y:S02]  /*18770*/  FMNMX.FTZ R14, R155, R14, !PT ;  /* 0x0000000e9b0e7209 */ /* 0x000fe40007810000 */
[----:B------:R-:W-:Y:S02]  /*18780*/  FSEL R55, R55, -INF , P2 ;  /* 0xff80000037377808 */ /* 0x000fe40001000000 */
[----:B------:R-:W-:Y:S02]  /*18790*/  FMNMX.FTZ R14, R157, R14, !PT ;  /* 0x0000000e9d0e7209 */ /* 0x000fe40007810000 */
[----:B------:R-:W-:-:S02]  /*187a0*/  ISETP.GT.AND P2, PT, R6, 0x89, PT ;  /* 0x000000890600780c */ /* 0x000fc40003f44270 */
[----:B------:R-:W-:Y:S02]  /*187b0*/  FSEL R53, R54, -INF , P3 ;  /* 0xff80000036357808 */ /* 0x000fe40001800000 */
[C---:B------:R-:W-:Y:S02]  /*187c0*/  ISETP.GT.AND P3, PT, R6.reuse, 0x90, PT ;  /* 0x000000900600780c */ /* 0x040fe40003f64270 */
[----:B------:R-:W-:Y:S02]  /*187d0*/  FSEL R51, R51, -INF , P4 ;  /* 0xff80000033337808 */ /* 0x000fe40002000000 */
[----:B------:R-:W-:Y:S02]  /*187e0*/  ISETP.GT.AND P4, PT, R6, 0x91, PT ;  /* 0x000000910600780c */ /* 0x000fe40003f84270 */
[----:B------:R-:W-:Y:S01]  /*187f0*/  FSEL R49, R50, -INF , P5 ;  /* 0xff80000032317808 */ /* 0x000fe20002800000 */
[----:B------:R-:W-:Y:S02]  /*18800*/  WARPGROUP.DEPBAR.LE gsb0, 0x0 ;  /* 0x00008000000079c5 */ /* 0x000fe40000010000 */
[----:B------:R-:W-:-:S02]  /*18810*/  FSEL R159, R24, -INF , P6 ;  /* 0xff800000189f7808 */ /* 0x000fc40003000000 */
[----:B------:R-:W-:Y:S02]  /*18820*/  FSEL R161, R25, -INF , P1 ;  /* 0xff80000019a17808 */ /* 0x000fe40000800000 */
[----:B------:R-:W-:Y:S02]  /*18830*/  FMNMX.FTZ R14, R159, R14, !PT ;  /* 0x0000000e9f0e7209 */ /* 0x000fe40007810000 */
[----:B------:R-:W-:Y:S02]  /*18840*/  FSEL R163, R28, -INF , P0 ;  /* 0xff8000001ca37808 */ /* 0x000fe40000000000 */
[----:B------:R-:W-:Y:S02]  /*18850*/  FMNMX.FTZ R14, R161, R14, !PT ;  /* 0x0000000ea10e7209 */ /* 0x000fe40007810000 */
        /* <DEDUP_REMOVED lines=10> */
[----:B------:R-:W-:Y:S02]  /*18900*/  FMNMX.FTZ R14, R179, R14, !PT ;  /* 0x0000000eb30e7209 */ /* 0x000fe40007810000 */
[----:B------:R-:W-:Y:S02]  /*18910*/  FSEL R181, R37, -INF , P6 ;  /* 0xff80000025b57808 */ /* 0x000fe40003000000 */
[----:B------:R-:W-:Y:S02]  /*18920*/  ISETP.GT.AND P1, PT, R6, 0x80, PT ;  /* 0x000000800600780c */ /* 0x000fe40003f24270 */
[----:B------:R-:W-:-:S02]  /*18930*/  FMNMX.FTZ R14, R181, R14, !PT ;  /* 0x0000000eb50e7209 */ /* 0x000fc40007810000 */
[----:B------:R-:W-:Y:S02]  /*18940*/  FSEL R25, R26, -INF , P1 ;  /* 0xff8000001a197808 */ /* 0x000fe40000800000 */
[----:B------:R-:W-:Y:S01]  /*18950*/  ISETP.NE.AND P1, PT, R20, RZ, PT ;  /* 0x000000ff1400720c */ /* 0x000fe20003f25270 */
[----:B------:R-:W0:Y:S01]  /*18960*/  SHFL.BFLY PT, R11, R14, 0x2, 0x1f ;  /* 0x0c401f000e0b7f89 */ /* 0x000e2200000e0000 */
[----:B------:R-:W-:Y:S02]  /*18970*/  P2R R4, PR, RZ, 0x1 ;  /* 0x00000001ff047803 */ /* 0x000fe40000000000 */
[----:B------:R-:W-:Y:S02]  /*18980*/  FSEL R27, R27, -INF , P1 ;  /* 0xff8000001b1b7808 */ /* 0x000fe40000800000 */
[----:B------:R-:W-:Y:S02]  /*18990*/  ISETP.NE.AND P1, PT, R12, RZ, PT ;  /* 0x000000ff0c00720c */ /* 0x000fe40003f25270 */
[----:B------:R-:W-:-:S02]  /*189a0*/  FMNMX.FTZ R12, R7, R107, !PT ;  /* 0x0000006b070c7209 */ /* 0x000fc40007810000 */
[----:B------:R-:W-:Y:S02]  /*189b0*/  FSEL R31, R31, -INF , P2 ;  /* 0xff8000001f1f7808 */ /* 0x000fe40001000000 */
[----:B------:R-:W-:Y:S02]  /*189c0*/  FMNMX.FTZ R12, R9, R12, !PT ;  /* 0x0000000c090c7209 */ /* 0x000fe40007810000 */
[----:B------:R-:W-:Y:S02]  /*189d0*/  FSEL R35, R35, -INF , P4 ;  /* 0xff80000023237808 */ /* 0x000fe40002000000 */
        /* <DEDUP_REMOVED lines=11> */
[----:B------:R-:W-:Y:S01]  /*18a90*/  FSETP.NEU.FTZ.AND P0, PT, R11, -INF , PT ;  /* 0xff8000000b00780b */ /* 0x000fe20003f1d000 */
[----:B------:R-:W-:-:S01]  /*18aa0*/  FFMA.FTZ R28, R2, R11, -8 ;  /* 0xc1000000021c7423 */ /* 0x000fc2000001000b */
[----:B------:R-:W-:-:S04]  /*18ab0*/  FMNMX.FTZ R14, R95, R14, !PT ;  /* 0x0000000e5f0e7209 */ /* 0x000fc80007810000 */
[----:B------:R-:W-:Y:S02]  /*18ac0*/  FMNMX.FTZ R14, R73, R14, !PT ;  /* 0x0000000e490e7209 */ /* 0x000fe40007810000 */
[----:B------:R-:W-:Y:S02]  /*18ad0*/  FSEL R28, R28, RZ, P0 ;  /* 0x000000ff1c1c7208 */ /* 0x000fe40000000000 */
[----:B------:R-:W-:Y:S02]  /*18ae0*/  FMNMX.FTZ R14, R99, R14, !PT ;  /* 0x0000000e630e7209 */ /* 0x000fe40007810000 */
[----:B------:R-:W-:Y:S01]  /*18af0*/  ISETP.NE.AND P0, PT, R4, RZ, PT ;  /* 0x000000ff0400720c */ /* 0x000fe20003f05270 */
[C-C-:B------:R-:W-:Y:S01]  /*18b00*/  FFMA.FTZ R37, R2.reuse, R109, -R28.reuse ;  /* 0x0000006d02257223 */ /* 0x140fe2000001081c */
[----:B------:R-:W-:Y:S01]  /*18b10*/  FMNMX.FTZ R14, R75, R14, !PT ;  /* 0x0000000e4b0e7209 */ /* 0x000fe20007810000 */
[--C-:B------:R-:W-:Y:S01]  /*18b20*/  FFMA.FTZ R4, R2, R77, -R28.reuse ;  /* 0x0000004d02047223 */ /* 0x100fe2000001081c */
[----:B------:R-:W-:Y:S01]  /*18b30*/  FSEL R29, R30, -INF , P0 ;  /* 0xff8000001e1d7808 */ /* 0x000fe20000000000 */
        /* <DEDUP_REMOVED lines=10> */
[C-C-:B------:R-:W-:Y:S01]  /*18be0*/  FFMA.FTZ R32, R2.reuse, R131, -R28.reuse ;  /* 0x0000008302207223 */ /* 0x140fe2000001081c */
[----:B------:R-:W-:Y:S01]  /*18bf0*/  FSEL R117, R39, -INF , P6 ;  /* 0xff80000027757808 */ /* 0x000fe20003000000 */
[C-C-:B------:R-:W-:Y:S01]  /*18c00*/  FFMA.FTZ R129, R2.reuse, R129, -R28.reuse ;  /* 0x0000008102817223 */ /* 0x140fe2000001081c */
[----:B------:R-:W-:Y:S01]  /*18c10*/  FMNMX.FTZ R14, R61, R14, !PT ;  /* 0x0000000e3d0e7209 */ /* 0x000fe20007810000 */
[--C-:B------:R-:W-:Y:S01]  /*18c20*/  FFMA.FTZ R20, R2, R85, -R28.reuse ;  /* 0x0000005502147223 */ /* 0x100fe2000001081c */
[----:B------:R-:W-:Y:S01]  /*18c30*/  ISETP.NE.AND P0, PT, R8, RZ, PT ;  /* 0x000000ff0800720c */ /* 0x000fe20003f05270 */
[C-C-:B------:R-:W-:Y:S01]  /*18c40*/  FFMA.FTZ R8, R2.reuse, R81, -R28.reuse ;  /* 0x0000005102087223 */ /* 0x140fe2000001081c */
[----:B------:R-:W-:Y:S01]  /*18c50*/  FMNMX.FTZ R14, R63, R14, !PT ;  /* 0x0000000e3f0e7209 */ /* 0x000fe20007810000 */
[C-C-:B------:R-:W-:Y:S01]  /*18c60*/  FFMA.FTZ R10, R2.reuse, R83, -R28.reuse ;  /* 0x00000053020a7223 */ /* 0x140fe2000001081c */
[----:B------:R-:W-:-:S01]  /*18c70*/  FFMA.FTZ R85, R2, R97, -R28 ;  /* 0x0000006102557223 */ /* 0x000fc2000001081c */
[C-C-:B------:R-:W-:Y:S01]  /*18c80*/  FFMA.FTZ R26, R2.reuse, R89, -R28.reuse ;  /* 0x00000059021a7223 */ /* 0x140fe2000001081c */
[----:B------:R-:W-:Y:S01]  /*18c90*/  FMNMX.FTZ R14, R65, R14, !PT ;  /* 0x0000000e410e7209 */ /* 0x000fe20007810000 */
[C-C-:B------:R-:W-:Y:S01]  /*18ca0*/  FFMA.FTZ R33, R2.reuse, R105, -R28.reuse ;  /* 0x0000006902217223 */ /* 0x140fe2000001081c */
[----:B------:R0:W-:Y:S01]  /*18cb0*/  MUFU.EX2 R12, R129 ;  /* 0x00000081000c7308 */ /* 0x0001e20000000800 */
[----:B------:R-:W-:-:S01]  /*18cc0*/  FFMA.FTZ R81, R2, R123, -R28 ;  /* 0x0000007b02517223 */ /* 0x000fc2000001081c */
[----:B------:R-:W-:Y:S01]  /*18cd0*/  FMNMX.FTZ R14, R67, R14, !PT ;  /* 0x0000000e430e7209 */ /* 0x000fe20007810000 */
[----:B------:R-:W-:-:S01]  /*18ce0*/  FFMA.FTZ R83, R2, R125, -R28 ;  /* 0x0000007d02537223 */ /* 0x000fc2000001081c */
[C-C-:B------:R-:W-:Y:S01]  /*18cf0*/  FFMA.FTZ R24, R2.reuse, R121, -R28.reuse ;  /* 0x0000007902187223 */ /* 0x140fe2000001081c */
        /* <DEDUP_REMOVED lines=22> */
[----:B0-----:R-:W-:-:S01]  /*18e60*/  FFMA.FTZ R129, R2, R165, -R28 ;  /* 0x000000a502817223 */ /* 0x001fc2000001081c */
[C-C-:B------:R-:W-:Y:S01]  /*18e70*/  FFMA.FTZ R50, R2.reuse, R167, -R28.reuse ;  /* 0x000000a702327223 */ /* 0x140fe2000001081c */
[----:B------:R-:W-:-:S01]  /*18e80*/  FFMA.FTZ R177, R2, R177, -R28 ;  /* 0x000000b102b17223 */ /* 0x000fc2000001081c */
[----:B------:R-:W-:Y:S01]  /*18e90*/  FMNMX.FTZ R14, R49, R14, !PT ;  /* 0x0000000e310e7209 */ /* 0x000fe20007810000 */
[----:B------:R-:W-:-:S01]  /*18ea0*/  FFMA.FTZ R133, R2, R181, -R28 ;  /* 0x000000b502857223 */ /* 0x000fc2000001081c */
[----:B------:R-:W-:Y:S02]  /*18eb0*/  MUFU.EX2 R4, R4 ;  /* 0x0000000400047308 */ /* 0x000fe40000000800 */
[----:B------:R-:W-:-:S04]  /*18ec0*/  FMNMX.FTZ R14, R51, R14, !PT ;  /* 0x0000000e330e7209 */ /* 0x000fc80007810000 */
[----:B------:R-:W-:Y:S02]  /*18ed0*/  FMNMX.FTZ R14, R53, R14, !PT ;  /* 0x0000000e350e7209 */ /* 0x000fe40007810000 */
[----:B------:R-:W-:Y:S02]  /*18ee0*/  MUFU.EX2 R33, R33 ;  /* 0x0000002100217308 */ /* 0x000fe40000000800 */
[----:B------:R-:W-:-:S04]  /*18ef0*/  FMNMX.FTZ R14, R55, R14, !PT ;  /* 0x0000000e370e7209 */ /* 0x000fc80007810000 */
[----:B------:R-:W-:Y:S02]  /*18f00*/  FMNMX.FTZ R14, R25, R14, !PT ;  /* 0x0000000e190e7209 */ /* 0x000fe40007810000 */
[----:B------:R-:W-:Y:S02]  /*18f10*/  MUFU.EX2 R6, R6 ;  /* 0x0000000600067308 */ /* 0x000fe40000000800 */
[----:B------:R-:W-:-:S04]  /*18f20*/  FMNMX.FTZ R14, R27, R14, !PT ;  /* 0x0000000e1b0e7209 */ /* 0x000fc80007810000 */
[----:B------:R-:W-:Y:S02]  /*18f30*/  FMNMX.FTZ R14, R29, R14, !PT ;  /* 0x0000000e1d0e7209 */ /* 0x000fe40007810000 */
[----:B------:R-:W0:Y:S02]  /*18f40*/  MUFU.EX2 R37, R37 ;  /* 0x0000002500257308 */ /* 0x000e240000000800 */
[----:B------:R-:W-:-:S04]  /*18f50*/  FMNMX.FTZ R14, R31, R14, !PT ;  /* 0x0000000e1f0e7209 */ /* 0x000fc80007810000 */
[----:B------:R-:W-:Y:S02]  /*18f60*/  FMNMX.FTZ R14, R109, R14, !PT ;  /* 0x0000000e6d0e7209 */ /* 0x000fe40007810000 */
[----:B------:R-:W-:Y:S02]  /*18f70*/  MUFU.EX2 R8, R8 ;  /* 0x0000000800087308 */ /* 0x000fe40000000800 */
[----:B------:R-:W-:-:S04]  /*18f80*/  FMNMX.FTZ R14, R35, R14, !PT ;  /* 0x0000000e230e7209 */ /* 0x000fc80007810000 */
[----:B------:R-:W-:Y:S02]  /*18f90*/  FMNMX.FTZ R14, R113, R14, !PT ;  /* 0x0000000e710e7209 */ /* 0x000fe40007810000 */
[----:B------:R-:W-:Y:S01]  /*18fa0*/  MUFU.EX2 R77, R77 ;  /* 0x0000004d004d7308 */ /* 0x000fe20000000800 */
[----:B0-----:R-:W-:Y:S02]  /*18fb0*/  F2FP.SATFINITE.E4M3.F32.PACK_AB_MERGE_C R176, R37, R6, RZ ;  /* 0x0000000625b0723e */ /* 0x001fe400048070ff */
[----:B------:R-:W-:Y:S02]  /*18fc0*/  FMNMX.FTZ R14, R117, R14, !PT ;  /* 0x0000000e750e7209 */ /* 0x000fe40007810000 */
[----:B------:R-:W-:-:S03]  /*18fd0*/  F2FP.SATFINITE.E4M3.F32.PACK_AB_MERGE_C R176, R33, R4, R176 ;  /* 0x0000000421b0723e */ /* 0x000fc600048070b0 */
[----:B------:R-:W0:Y:S01]  /*18fe0*/  SHFL.BFLY PT, R127, R14, 0x2, 0x1f ;  /* 0x0c401f000e7f7f89 */ /* 0x000e2200000e0000 */
[----:B------:R-:W-:Y:S08]  /*18ff0*/  MUFU.EX2 R10, R10 ;  /* 0x0000000a000a7308 */ /* 0x000ff00000000800 */
[----:B------:R-:W1:Y:S08]  /*19000*/  MUFU.EX2 R79, R79 ;  /* 0x0000004f004f7308 */ /* 0x000e700000000800 */
[----:B------:R-:W-:Y:S01]  /*19010*/  MUFU.EX2 R81, R81 ;  /* 0x0000005100517308 */ /* 0x000fe20000000800 */
[----:B0-----:R-:W-:Y:S01]  /*19020*/  FMNMX.FTZ R52, R14, R127, !PT ;  /* 0x0000007f0e347209 */ /* 0x001fe20007810000 */
[----:B------:R-:W-:-:S06]  /*19030*/  FFMA.FTZ R127, R2, R161, -R28 ;  /* 0x000000a1027f7223 */ /* 0x000fcc000001081c */
[----:B------:R-:W-:Y:S01]  /*19040*/  MUFU.EX2 R20, R20 ;  /* 0x0000001400147308 */ /* 0x000fe20000000800 */
[----:B-1----:R-:W-:Y:S01]  /*19050*/  F2FP.SATFINITE.E4M3.F32.PACK_AB_MERGE_C R178, R79, R10, RZ ;  /* 0x0000000a4fb2723e */ /* 0x002fe200048070ff */
[----:B------:R-:W0:Y:S03]  /*19060*/  SHFL.BFLY PT, R131, R52, 0x1, 0x1f ;  /* 0x0c201f0034837f89 */ /* 0x000e2600000e0000 */
[----:B------:R-:W-:-:S03]  /*19070*/  F2FP.SATFINITE.E4M3.F32.PACK_AB_MERGE_C R178, R77, R8, R178 ;  /* 0x000000084db2723e */ /* 0x000fc600048070b2 */
[----:B------:R-:W1:Y:S08]  /*19080*/  MUFU.EX2 R83, R83 ;  /* 0x0000005300537308 */ /* 0x000e700000000800 */
[----:B------:R-:W-:Y:S08]  /*19090*/  MUFU.EX2 R24, R24 ;  /* 0x0000001800187308 */ /* 0x000ff00000000800 */
[----:B------:R-:W-:Y:S01]  /*190a0*/  MUFU.EX2 R85, R85 ;  /* 0x0000005500557308 */ /* 0x000fe20000000800 */
[----:B-1----:R-:W-:-:S02]  /*190b0*/  F2FP.SATFINITE.E4M3.F32.PACK_AB_MERGE_C R180, R83, R20, RZ ;  /* 0x0000001453b4723e */ /* 0x002fc400048070ff */
[----:B0-----:R-:W-:Y:S01]  /*190c0*/  FMNMX.FTZ R14, R52, R131, !PT ;  /* 0x00000083340e7209 */ /* 0x001fe20007810000 */
[----:B------:R-:W-:-:S01]  /*190d0*/  FFMA.FTZ R52, R2, R179, -R28 ;  /* 0x000000b302347223 */ /* 0x000fc2000001081c */
[----:B------:R-:W-:Y:S02]  /*190e0*/  F2FP.SATFINITE.E4M3.F32.PACK_AB_MERGE_C R180, R81, R12, R180 ;  /* 0x0000000c51b4723e */ /* 0x000fe400048070b4 */
[----:B------:R-:W-:Y:S01]  /*190f0*/  FSETP.NEU.FTZ.AND P2, PT, R14, -INF , PT ;  /* 0xff8000000e00780b */ /* 0x000fe20003f5d000 */
[----:B------:R-:W-:Y:S01]  /*19100*/  FFMA.FTZ R56, R2, R14, -8 ;  /* 0xc100000002387423 */ /* 0x000fe2000001000e */
[----:B------:R-:W-:Y:S04]  /*19110*/  MUFU.EX2 R26, R26 ;  /* 0x0000001a001a7308 */ /* 0x000fe80000000800 */
[----:B------:R-:W-:-:S02]  /*19120*/  FSEL R56, R56, RZ, P2 ;  /* 0x000000ff38387208 */ /* 0x000fc40001000000 */
[----:B------:R-:W-:Y:S02]  /*19130*/  ISETP.GE.AND P2, PT, R158, 0xa1, PT ;  /* 0x000000a19e00780c */ /* 0x000fe40003f46270 */
[----:B------:R-:W-:Y:S01]  /*19140*/  MUFU.EX2 R89, R89 ;  /* 0x0000005900597308 */ /* 0x000fe20000000800 */
[----:B------:R-:W-:-:S01]  /*19150*/  FFMA.FTZ R7, R2, R7, -R56 ;  /* 0x0000000702077223 */ /* 0x000fc20000010838 */
[C-C-:B------:R-:W-:Y:S01]  /*19160*/  FFMA.FTZ R28, R2.reuse, R107, -R56.reuse ;  /* 0x0000006b021c7223 */ /* 0x140fe20000010838 */
[----:B------:R-:W-:-:S01]  /*19170*/  FFMA.FTZ R58, R2, R9, -R56 ;  /* 0x00000009023a7223 */ /* 0x000fc20000010838 */
[C-C-:B------:R-:W-:Y:S01]  /*19180*/  FFMA.FTZ R107, R2.reuse, R111, -R56.reuse ;  /* 0x0000006f026b7223 */ /* 0x140fe20000010838 */
[----:B------:R-:W-:-:S01]  /*19190*/  FFMA.FTZ R9, R2, R13, -R56 ;  /* 0x0000000d02097223 */ /* 0x000fc20000010838 */
[C-C-:B------:R-:W-:Y:S01]  /*191a0*/  FFMA.FTZ R54, R2.reuse, R115, -R56.reuse ;  /* 0x0000007302367223 */ /* 0x140fe20000010838 */
[----:B------:R-:W-:-:S01]  /*191b0*/  FFMA.FTZ R66, R2, R21, -R56 ;  /* 0x0000001502427223 */ /* 0x000fc20000010838 */
[----:B------:R-:W-:Y:S01]  /*191c0*/  MUFU.EX2 R7, R7 ;  /* 0x0000000700077308 */ /* 0x000fe20000000800 */
[----:B------:R-:W-:-:S01]  /*191d0*/  FFMA.FTZ R15, R2, R15, -R56 ;  /* 0x0000000f020f7223 */ /* 0x000fc20000010838 */
[C-C-:B------:R-:W-:Y:S01]  /*191e0*/  FFMA.FTZ R21, R2.reuse, R57, -R56.reuse ;  /* 0x0000003902157223 */ /* 0x140fe20000010838 */
[----:B------:R-:W-:-:S01]  /*191f0*/  FFMA.FTZ R57, R2, R65, -R56 ;  /* 0x0000004102397223 */ /* 0x000fc20000010838 */
[----:B------:R-:W-:Y:S01]  /*19200*/  FFMA.FTZ R70, R2, R67, -R56 ;  /* 0x0000004302467223 */ /* 0x000fe20000010838 */
[----:B------:R-:W-:-:S01]  /*19210*/  FADD.FTZ R65, R4, R33 ;  /* 0x0000002104417221 */ /* 0x000fc20000010000 */
[C-C-:B------:R-:W-:Y:S01]  /*19220*/  FFMA.FTZ R64, R2.reuse, R119, -R56.reuse ;  /* 0x0000007702407223 */ /* 0x140fe20000010838 */
[----:B------:R-:W-:-:S01]  /*19230*/  FFMA.FTZ R5, R2, R5, -R56 ;  /* 0x0000000502057223 */ /* 0x000fc20000010838 */
[----:B------:R-:W0:Y:S01]  /*19240*/  MUFU.EX2 R28, R28 ;  /* 0x0000001c001c7308 */ /* 0x000e220000000800 */
[----:B------:R-:W-:-:S01]  /*19250*/  FADD.FTZ R72, R6, R65 ;  /* 0x0000004106487221 */ /* 0x000fc20000010000 */
[C-C-:B------:R-:W-:Y:S01]  /*19260*/  FFMA.FTZ R63, R2.reuse, R63, -R56.reuse ;  /* 0x0000003f023f7223 */ /* 0x140fe20000010838 */
[----:B------:R-:W-:-:S01]  /*19270*/  FFMA.FTZ R60, R2, R91, -R56 ;  /* 0x0000005b023c7223 */ /* 0x000fc20000010838 */
[----:B------:R-:W-:Y:S01]  /*19280*/  FFMA.FTZ R91, R2, R95, -R56 ;  /* 0x0000005f025b7223 */ /* 0x000fe20000010838 */
[----:B------:R-:W-:-:S01]  /*19290*/  FADD.FTZ R65, R37, R72 ;  /* 0x0000004825417221 */ /* 0x000fc20000010000 */
[C-C-:B------:R-:W-:Y:S01]  /*192a0*/  FFMA.FTZ R72, R2.reuse, R43, -R56.reuse ;  /* 0x0000002b02487223 */ /* 0x140fe20000010838 */
[----:B------:R-:W-:-:S01]  /*192b0*/  FFMA.FTZ R13, R2, R73, -R56 ;  /* 0x00000049020d7223 */ /* 0x000fc20000010838 */
[----:B------:R-:W1:Y:S01]  /*192c0*/  MUFU.EX2 R58, R58 ;  /* 0x0000003a003a7308 */ /* 0x000e620000000800 */
[----:B------:R-:W-:-:S01]  /*192d0*/  FADD.FTZ R82, R8, R65 ;  /* 0x0000004108527221 */ /* 0x000fc20000010000 */
[C-C-:B------:R-:W-:Y:S01]  /*192e0*/  FFMA.FTZ R62, R2.reuse, R99, -R56.reuse ;  /* 0x00000063023e7223 */ /* 0x140fe20000010838 */
[----:B------:R-:W-:-:S01]  /*192f0*/  FFMA.FTZ R73, R2, R75, -R56 ;  /* 0x0000004b02497223 */ /* 0x000fc20000010838 */
[----:B------:R-:W-:Y:S01]  /*19300*/  FFMA.FTZ R74, R2, R103, -R56 ;  /* 0x00000067024a7223 */ /* 0x000fe20000010838 */
[----:B------:R-:W-:-:S01]  /*19310*/  FADD.FTZ R43, R77, R82 ;  /* 0x000000524d2b7221 */ /* 0x000fc20000010000 */
[C-C-:B------:R-:W-:Y:S01]  /*19320*/  FFMA.FTZ R68, R2.reuse, R59, -R56.reuse ;  /* 0x0000003b02447223 */ /* 0x140fe20000010838 */
[----:B------:R-:W-:-:S01]  /*19330*/  FFMA.FTZ R47, R2, R47, -R56 ;  /* 0x0000002f022f7223 */ /* 0x000fc20000010838 */
[----:B------:R-:W2:Y:S01]  /*19340*/  MUFU.EX2 R107, R107 ;  /* 0x0000006b006b7308 */ /* 0x000ea20000000800 */
[----:B0-----:R-:W-:-:S01]  /*19350*/  FADD.FTZ R67, R7, R28 ;  /* 0x0000001c07437221 */ /* 0x001fc20000010000 */
[----:B------:R-:W-:Y:S01]  /*19360*/  FADD.FTZ R82, R10, R43 ;  /* 0x0000002b0a527221 */ /* 0x000fe20000010000 */
[----:B------:R-:W-:-:S01]  /*19370*/  FFMA.FTZ R59, R2, R61, -R56 ;  /* 0x0000003d023b7223 */ /* 0x000fc20000010838 */
[C-C-:B------:R-:W-:Y:S01]  /*19380*/  FFMA.FTZ R61, R2.reuse, R69, -R56.reuse ;  /* 0x00000045023d7223 */ /* 0x140fe20000010838 */
[----:B------:R-:W-:-:S01]  /*19390*/  FFMA.FTZ R76, R2, R71, -R56 ;  /* 0x00000047024c7223 */ /* 0x000fc20000010838 */
[----:B------:R-:W-:Y:S01]  /*193a0*/  FADD.FTZ R43, R79, R82 ;  /* 0x000000524f2b7221 */ /* 0x000fe20000010000 */
[----:B------:R-:W-:-:S01]  /*193b0*/  FFMA.FTZ R45, R2, R45, -R56 ;  /* 0x0000002d022d7223 */ /* 0x000fc20000010838 */
[----:B------:R-:W0:Y:S01]  /*193c0*/  MUFU.EX2 R9, R9 ;  /* 0x0000000900097308 */ /* 0x000e220000000800 */
[----:B-1----:R-:W-:-:S01]  /*193d0*/  FADD.FTZ R78, R58, R67 ;  /* 0x000000433a4e7221 */ /* 0x002fc20000010000 */
[----:B------:R-:W-:Y:S01]  /*193e0*/  FADD.FTZ R84, R12, R43 ;  /* 0x0000002b0c547221 */ /* 0x000fe20000010000 */
[----:B------:R-:W-:Y:S01]  /*193f0*/  F2FP.SATFINITE.E4M3.F32.PACK_AB_MERGE_C R182, R89, R26, RZ ;  /* 0x0000001a59b6723e */ /* 0x000fe200048070ff */
[C-C-:B------:R-:W-:Y:S01]  /*19400*/  FFMA.FTZ R49, R2.reuse, R49, -R56.reuse ;  /* 0x0000003102317223 */ /* 0x140fe20000010838 */
[----:B------:R-:W-:-:S01]  /*19410*/  FFMA.FTZ R27, R2, R27, -R56 ;  /* 0x0000001b021b7223 */ /* 0x000fc20000010838 */
[----:B------:R-:W-:Y:S01]  /*19420*/  FADD.FTZ R43, R81, R84 ;  /* 0x00000054512b7221 */ /* 0x000fe20000010000 */
[----:B------:R-:W-:-:S01]  /*19430*/  FFMA.FTZ R53, R2, R53, -R56 ;  /* 0x0000003502357223 */ /* 0x000fc20000010838 */
[----:B------:R-:W1:Y:S01]  /*19440*/  MUFU.EX2 R54, R54 ;  /* 0x0000003600367308 */ /* 0x000e620000000800 */
[----:B--2---:R-:W-:-:S01]  /*19450*/  FADD.FTZ R78, R107, R78 ;  /* 0x0000004e6b4e7221 */ /* 0x004fc20000010000 */
[----:B------:R-:W-:Y:S01]  /*19460*/  FADD.FTZ R84, R20, R43 ;  /* 0x0000002b14547221 */ /* 0x000fe20000010000 */
[----:B------:R-:W-:-:S01]  /*19470*/  FFMA.FTZ R55, R2, R55, -R56 ;  /* 0x0000003702377223 */ /* 0x000fc20000010838 */
[C-C-:B------:R-:W-:Y:S01]  /*19480*/  FFMA.FTZ R29, R2.reuse, R29, -R56.reuse ;  /* 0x0000001d021d7223 */ /* 0x140fe20000010838 */
[----:B------:R-:W-:-:S01]  /*19490*/  FFMA.FTZ R31, R2, R31, -R56 ;  /* 0x0000001f021f7223 */ /* 0x000fc20000010838 */
[----:B------:R-:W-:Y:S01]  /*194a0*/  FADD.FTZ R43, R83, R84 ;  /* 0x00000054532b7221 */ /* 0x000fe20000010000 */
[----:B------:R-:W-:-:S01]  /*194b0*/  FFMA.FTZ R109, R2, R109, -R56 ;  /* 0x0000006d026d7223 */ /* 0x000fc20000010838 */
[----:B------:R-:W2:Y:S01]  /*194c0*/  MUFU.EX2 R15, R15 ;  /* 0x0000000f000f7308 */ /* 0x000ea20000000800 */
[----:B0-----:R-:W-:-:S01]  /*194d0*/  FADD.FTZ R65, R9, R78 ;  /* 0x0000004e09417221 */ /* 0x001fc20000010000 */
[----:B------:R-:W-:Y:S01]  /*194e0*/  FADD.FTZ R84, R24, R43 ;  /* 0x0000002b18547221 */ /* 0x000fe20000010000 */
[----:B------:R-:W-:Y:S01]  /*194f0*/  F2FP.SATFINITE.E4M3.F32.PACK_AB_MERGE_C R58, R107, R58, RZ ;  /* 0x0000003a6b3a723e */ /* 0x000fe200048070ff */
[C-C-:B------:R-:W-:Y:S01]  /*19500*/  FFMA.FTZ R35, R2.reuse, R35, -R56.reuse ;  /* 0x0000002302237223 */ /* 0x140fe20000010838 */
[----:B------:R-:W-:-:S01]  /*19510*/  FFMA.FTZ R113, R2, R113, -R56 ;  /* 0x0000007102717223 */ /* 0x000fc20000010838 */
[----:B------:R-:W-:Y:S01]  /*19520*/  F2FP.SATFINITE.E4M3.F32.PACK_AB_MERGE_C R182, R85, R24, R182 ;  /* 0x0000001855b6723e */ /* 0x000fe200048070b6 */
[----:B------:R-:W-:Y:S01]  /*19530*/  IMAD.MOV.U32 R81, RZ, RZ, R87 ;  /* 0x000000ffff517224 */ /* 0x000fe200078e0057 */
[----:B------:R-:W0:Y:S01]  /*19540*/  MUFU.EX2 R64, R64 ;  /* 0x0000004000407308 */ /* 0x000e220000000800 */
[----:B-1----:R-:W-:-:S01]  /*19550*/  FADD.FTZ R78, R54, R65 ;  /* 0x00000041364e7221 */ /* 0x002fc20000010000 */
[-C--:B------:R-:W-:Y:S01]  /*19560*/  MOV R83, R87.reuse ;  /* 0x0000005700537202 */ /* 0x080fe20000000f00 */
[--C-:B------:R-:W-:Y:S01]  /*19570*/  IMAD.MOV.U32 R77, RZ, RZ, R87.reuse ;  /* 0x000000ffff4d7224 */ /* 0x100fe200078e0057 */
[-C--:B------:R-:W-:Y:S01]  /*19580*/  MOV R79, R87.reuse ;  /* 0x00000057004f7202 */ /* 0x080fe20000000f00 */
[--C-:B------:R-:W-:Y:S01]  /*19590*/  IMAD.MOV.U32 R69, RZ, RZ, R87.reuse ;  /* 0x000000ffff457224 */ /* 0x100fe200078e0057 */
[-C--:B------:R-:W-:Y:S01]  /*195a0*/  MOV R75, R87.reuse ;  /* 0x00000057004b7202 */ /* 0x080fe20000000f00 */
[--C-:B------:R-:W-:Y:S01]  /*195b0*/  IMAD.MOV.U32 R65, RZ, RZ, R87.reuse ;  /* 0x000000ffff417224 */ /* 0x100fe200078e0057 */
[----:B------:R1:W-:Y:S01]  /*195c0*/  MUFU.EX2 R80, R63 ;  /* 0x0000003f00507308 */ /* 0x0003e20000000800 */
[-C--:B------:R-:W-:Y:S01]  /*195d0*/  MOV R71, R87.reuse ;  /* 0x0000005700477202 */ /* 0x080fe20000000f00 */
[--C-:B------:R-:W-:Y:S01]  /*195e0*/  IMAD.MOV.U32 R33, RZ, RZ, R87.reuse ;  /* 0x000000ffff217224 */ /* 0x100fe200078e0057 */
[----:B------:R-:W-:Y:S01]  /*195f0*/  MOV R67, R87 ;  /* 0x0000005700437202 */ /* 0x000fe20000000f00 */
[----:B------:R-:W-:-:S04]  /*19600*/  IMAD.MOV.U32 R24, RZ, RZ, R87 ;  /* 0x000000ffff187224 */ /* 0x000fc800078e0057 */
[----:B------:R-:W3:Y:S01]  /*19610*/  MUFU.EX2 R5, R5 ;  /* 0x0000000500057308 */ /* 0x000ee20000000800 */
[----:B-1----:R-:W-:-:S01]  /*19620*/  FFMA.FTZ R63, R2, R41, -R56 ;  /* 0x00000029023f7223 */ /* 0x002fc20000010838 */
[----:B------:R-:W-:-:S04]  /*19630*/  @!P1 IADD3 R41, R3, 0x29840, RZ ;  /* 0x0002984003299810 */ /* 0x000fc80007ffe0ff */
[----:B------:R-:W-:Y:S02]  /*19640*/  @!P1 PRMT R41, RZ, 0x654, R41 ;  /* 0x00000654ff299816 */ /* 0x000fe40000000029 */
[----:B------:R-:W1:Y:S02]  /*19650*/  MUFU.EX2 R60, R60 ;  /* 0x0000003c003c7308 */ /* 0x000e640000000800 */
[----:B------:R2:W-:Y:S06]  /*19660*/  @!P1 SYNCS.ARRIVE.TRANS64.RED.A1T0 RZ, [R41+URZ], RZ ;  /* 0x000000ff29ff99a7 */ /* 0x0005ec000810043f */
[----:B------:R-:W4:Y:S01]  /*19670*/  MUFU.EX2 R66, R66 ;  /* 0x0000004200427308 */ /* 0x000f220000000800 */
[----:B--2---:R-:W-:-:S01]  /*19680*/  FADD.FTZ R41, R15, R78 ;  /* 0x0000004e0f297221 */ /* 0x004fc20000010000 */
[----:B------:R-:W-:-:S03]  /*19690*/  FFMA.FTZ R78, R2, R51, -R56 ;  /* 0x00000033024e7223 */ /* 0x000fc60000010838 */
[C---:B0-----:R-:W-:Y:S01]  /*196a0*/  FADD.FTZ R82, R64.reuse, R41 ;  /* 0x0000002940527221 */ /* 0x041fe20000010000 */
[----:B------:R-:W-:Y:S02]  /*196b0*/  F2FP.SATFINITE.E4M3.F32.PACK_AB_MERGE_C R64, R64, R15, RZ ;  /* 0x0000000f4040723e */ /* 0x000fe400048070ff */
[----:B------:R-:W0:Y:S01]  /*196c0*/  MUFU.EX2 R91, R91 ;  /* 0x0000005b005b7308 */ /* 0x000e220000000800 */
[----:B---3--:R-:W-:-:S01]  /*196d0*/  FADD.FTZ R41, R5, R82 ;  /* 0x0000005205297221 */ /* 0x008fc20000010000 */
[----:B------:R-:W-:Y:S01]  /*196e0*/  F2FP.SATFINITE.E4M3.F32.PACK_AB_MERGE_C R179, R54, R9, R64 ;  /* 0x0000000936b3723e */ /* 0x000fe20004807040 */
[----:B------:R-:W-:Y:S02]  /*196f0*/  IMAD.MOV.U32 R64, RZ, RZ, R87 ;  /* 0x000000ffff407224 */ /* 0x000fe400078e0057 */
[----:B-1----:R-:W-:Y:S01]  /*19700*/  FADD.FTZ R51, R60, R41 ;  /* 0x000000293c337221 */ /* 0x002fe20000010000 */
[----:B------:R-:W-:-:S02]  /*19710*/  FFMA.FTZ R41, R2, R25, -R56 ;  /* 0x0000001902297223 */ /* 0x000fc40000010838 */
[----:B------:R-:W1:Y:S01]  /*19720*/  MUFU.EX2 R13, R13 ;  /* 0x0000000d000d7308 */ /* 0x000e620000000800 */
[----:B------:R-:W-:-:S01]  /*19730*/  FFMA.FTZ R56, R2, R117, -R56 ;  /* 0x0000007502387223 */ /* 0x000fc20000010838 */
[----:B----4-:R-:W-:Y:S01]  /*19740*/  FADD.FTZ R86, R66, R51 ;  /* 0x0000003342567221 */ /* 0x010fe20000010000 */
[----:B------:R-:W-:Y:S01]  /*19750*/  IMAD.MOV.U32 R54, RZ, RZ, R87 ;  /* 0x000000ffff367224 */ /* 0x000fe200078e0057 */
[----:B------:R-:W-:-:S04]  /*19760*/  MOV R51, R87 ;  /* 0x0000005700337202 */ /* 0x000fc80000000f00 */
[----:B------:R-:W2:Y:S01]  /*19770*/  MUFU.EX2 R62, R62 ;  /* 0x0000003e003e7308 */ /* 0x000ea20000000800 */
[----:B0-----:R-:W-:-:S01]  /*19780*/  FADD.FTZ R86, R91, R86 ;  /* 0x000000565b567221 */ /* 0x001fc20000010000 */
[----:B------:R-:W-:-:S04]  /*19790*/  F2FP.SATFINITE.E4M3.F32.PACK_AB_MERGE_C R66, R91, R66, RZ ;  /* 0x000000425b42723e */ /* 0x000fc800048070ff */
[----:B------:R-:W-:Y:S01]  /*197a0*/  F2FP.SATFINITE.E4M3.F32.PACK_AB_MERGE_C R181, R60, R5, R66 ;  /* 0x000000053cb5723e */ /* 0x000fe20004807042 */
[----:B------:R-:W-:Y:S01]  /*197b0*/  IMAD.MOV.U32 R66, RZ, RZ, R87 ;  /* 0x000000ffff427224 */ /* 0x000fe200078e0057 */
[----:B------:R-:W0:Y:S01]  /*197c0*/  MUFU.EX2 R73, R73 ;  /* 0x0000004900497308 */ /* 0x000e220000000800 */
[----:B-1----:R-:W-:-:S01]  /*197d0*/  FADD.FTZ R43, R13, R86 ;  /* 0x000000560d2b7221 */ /* 0x002fc20000010000 */
[----:B------:R-:W-:-:S06]  /*197e0*/  IMAD.MOV.U32 R60, RZ, RZ, R87 ;  /* 0x000000ffff3c7224 */ /* 0x000fcc00078e0057 */
[----:B------:R-:W1:Y:S08]  /*197f0*/  MUFU.EX2 R74, R74 ;  /* 0x0000004a004a7308 */ /* 0x000e700000000800 */
[----:B------:R-:W3:Y:S08]  /*19800*/  MUFU.EX2 R30, R30 ;  /* 0x0000001e001e7308 */ /* 0x000ef00000000800 */
[----:B------:R-:W4:Y:S08]  /*19810*/  MUFU.EX2 R21, R21 ;  /* 0x0000001500157308 */ /* 0x000f300000000800 */
[----:B------:R-:W5:Y:S08]  /*19820*/  MUFU.EX2 R93, R93 ;  /* 0x0000005d005d7308 */ /* 0x000f700000000800 */
[----:B------:R2:W-:Y:S08]  /*19830*/  MUFU.EX2 R82, R47 ;  /* 0x0000002f00527308 */ /* 0x0005f00000000800 */
[----:B------:R-:W5:Y:S01]  /*19840*/  MUFU.EX2 R68, R68 ;  /* 0x0000004400447308 */ /* 0x000f620000000800 */
[----:B--2---:R-:W-:-:S01]  /*19850*/  FADD.FTZ R47, R85, R84 ;  /* 0x00000054552f7221 */ /* 0x004fc20000010000 */
[----:B------:R-:W-:Y:S01]  /*19860*/  FADD.FTZ R84, R62, R43 ;  /* 0x0000002b3e547221 */ /* 0x000fe20000010000 */
[----:B------:R-:W-:-:S02]  /*19870*/  IMAD.MOV.U32 R85, RZ, RZ, R87 ;  /* 0x000000ffff557224 */ /* 0x000fc400078e0057 */
[----:B------:R-:W-:Y:S01]  /*19880*/  FADD.FTZ R86, R26, R47 ;  /* 0x0000002f1a567221 */ /* 0x000fe20000010000 */
[----:B0-----:R-:W-:-:S01]  /*19890*/  FADD.FTZ R43, R73, R84 ;  /* 0x00000054492b7221 */ /* 0x001fc20000010000 */
[----:B-1----:R-:W-:Y:S01]  /*198a0*/  F2FP.SATFINITE.E4M3.F32.PACK_AB_MERGE_C R73, R74, R73, RZ ;  /* 0x000000494a49723e */ /* 0x002fe200048070ff */
[----:B------:R-:W0:Y:S01]  /*198b0*/  MUFU.EX2 R32, R32 ;  /* 0x0000002000207308 */ /* 0x000e220000000800 */
[----:B------:R-:W-:-:S01]  /*198c0*/  FADD.FTZ R47, R89, R86 ;  /* 0x00000056592f7221 */ /* 0x000fc20000010000 */
[----:B------:R-:W-:Y:S01]  /*198d0*/  FADD.FTZ R6, R74, R43 ;  /* 0x0000002b4a067221 */ /* 0x000fe20000010000 */
[----:B------:R-:W-:Y:S01]  /*198e0*/  F2FP.SATFINITE.E4M3.F32.PACK_AB_MERGE_C R183, R62, R13, R73 ;  /* 0x0000000d3eb7723e */ /* 0x000fe20004807049 */
[----:B------:R-:W-:Y:S02]  /*198f0*/  IMAD.MOV.U32 R86, RZ, RZ, R87 ;  /* 0x000000ffff567224 */ /* 0x000fe400078e0057 */
[----:B---3--:R-:W-:-:S01]  /*19900*/  FADD.FTZ R84, R30, R47 ;  /* 0x0000002f1e547221 */ /* 0x008fc20000010000 */
[----:B----4-:R-:W-:Y:S01]  /*19910*/  FADD.FTZ R37, R21, R6 ;  /* 0x0000000615257221 */ /* 0x010fe20000010000 */
[----:B------:R-:W-:Y:S01]  /*19920*/  IMAD.MOV.U32 R74, RZ, RZ, R87 ;  /* 0x000000ffff4a7224 */ /* 0x000fe200078e0057 */
[----:B------:R-:W1:Y:S01]  /*19930*/  MUFU.EX2 R59, R59 ;  /* 0x0000003b003b7308 */ /* 0x000e620000000800 */
[----:B-----5:R-:W-:-:S01]  /*19940*/  FADD.FTZ R43, R93, R84 ;  /* 0x000000545d2b7221 */ /* 0x020fc20000010000 */
[----:B------:R-:W-:Y:S01]  /*19950*/  FADD.FTZ R10, R68, R37 ;  /* 0x00000025440a7221 */ /* 0x000fe20000010000 */
[--C-:B------:R-:W-:Y:S01]  /*19960*/  IMAD.MOV.U32 R84, RZ, RZ, R87.reuse ;  /* 0x000000ffff547224 */ /* 0x100fe200078e0057 */
[----:B------:R-:W-:Y:S01]  /*19970*/  MOV R47, R87 ;  /* 0x00000057002f7202 */ /* 0x000fe20000000f00 */
[----:B------:R-:W-:-:S02]  /*19980*/  IMAD.MOV.U32 R73, RZ, RZ, R87 ;  /* 0x000000ffff497224 */ /* 0x000fc400078e0057 */
[----:B------:R-:W-:Y:S01]  /*19990*/  IMAD.MOV.U32 R62, RZ, RZ, R87 ;  /* 0x000000ffff3e7224 */ /* 0x000fe200078e0057 */
[----:B------:R-:W2:Y:S01]  /*199a0*/  MUFU.EX2 R97, R97 ;  /* 0x0000006100617308 */ /* 0x000ea20000000800 */
[----:B0-----:R-:W-:-:S01]  /*199b0*/  FADD.FTZ R20, R32, R43 ;  /* 0x0000002b20147221 */ /* 0x001fc20000010000 */
[----:B------:R-:W-:-:S06]  /*199c0*/  MOV R43, R87 ;  /* 0x00000057002b7202 */ /* 0x000fcc0000000f00 */
[----:B------:R-:W0:Y:S01]  /*199d0*/  MUFU.EX2 R36, R36 ;  /* 0x0000002400247308 */ /* 0x000e220000000800 */
[----:B-1----:R-:W-:-:S01]  /*199e0*/  FADD.FTZ R37, R59, R10 ;  /* 0x0000000a3b257221 */ /* 0x002fc20000010000 */
[----:B------:R-:W-:-:S03]  /*199f0*/  F2FP.SATFINITE.E4M3.F32.PACK_AB_MERGE_C R59, R80, R59, RZ ;  /* 0x0000003b503b723e */ /* 0x000fc600048070ff */
[----:B------:R-:W-:Y:S01]  /*19a00*/  FADD.FTZ R10, R80, R37 ;  /* 0x00000025500a7221 */ /* 0x000fe20000010000 */
[----:B------:R-:W-:Y:S01]  /*19a10*/  F2FP.SATFINITE.E4M3.F32.PACK_AB_MERGE_C R185, R68, R21, R59 ;  /* 0x0000001544b9723e */ /* 0x000fe2000480703b */
[--C-:B------:R-:W-:Y:S01]  /*19a20*/  IMAD.MOV.U32 R80, RZ, RZ, R87.reuse ;  /* 0x000000ffff507224 */ /* 0x100fe200078e0057 */
[----:B------:R-:W1:Y:S01]  /*19a30*/  MUFU.EX2 R57, R57 ;  /* 0x0000003900397308 */ /* 0x000e620000000800 */
[C---:B--2---:R-:W-:Y:S01]  /*19a40*/  F2FP.SATFINITE.E4M3.F32.PACK_AB_MERGE_C R184, R97.reuse, R32, RZ ;  /* 0x0000002061b8723e */ /* 0x044fe200048070ff */
[----:B------:R-:W-:Y:S01]  /*19a50*/  FADD.FTZ R97, R97, R20 ;  /* 0x0000001461617221 */ /* 0x000fe20000010000 */
[--C-:B------:R-:W-:Y:S01]  /*19a60*/  IMAD.MOV.U32 R68, RZ, RZ, R87.reuse ;  /* 0x000000ffff447224 */ /* 0x100fe200078e0057 */
[----:B------:R-:W-:Y:S01]  /*19a70*/  MOV R59, R87 ;  /* 0x00000057003b7202 */ /* 0x000fe20000000f00 */
[--C-:B------:R-:W-:Y:S01]  /*19a80*/  IMAD.MOV.U32 R32, RZ, RZ, R87.reuse ;  /* 0x000000ffff207224 */ /* 0x100fe200078e0057 */
[----:B------:R-:W-:Y:S01]  /*19a90*/  F2FP.SATFINITE.E4M3.F32.PACK_AB_MERGE_C R184, R93, R30, R184 ;  /* 0x0000001e5db8723e */ /* 0x000fe200048070b8 */
[----:B------:R-:W-:Y:S01]  /*19aa0*/  IMAD.MOV.U32 R30, RZ, RZ, R87 ;  /* 0x000000ffff1e7224 */ /* 0x000fe200078e0057 */
        /* <DEDUP_REMOVED lines=10> */
[----:B------:R-:W-:-:S06]  /*19b50*/  IMAD.MOV.U32 R37, RZ, RZ, R87 ;  /* 0x000000ffff257224 */ /* 0x000fcc00078e0057 */
[----:B------:R-:W1:Y:S01]  /*19b60*/  MUFU.EX2 R76, R76 ;  /* 0x0000004c004c7308 */ /* 0x000e620000000800 */
[----:B--2---:R-:W-:-:S07]  /*19b70*/  FADD.FTZ R15, R61, R20 ;  /* 0x000000143d0f7221 */ /* 0x004fce0000010000 */
[----:B------:R-:W2:Y:S01]  /*19b80*/  MUFU.EX2 R34, R34 ;  /* 0x0000002200227308 */ /* 0x000ea20000000800 */
[C---:B0-----:R-:W-:Y:S01]  /*19b90*/  F2FP.SATFINITE.E4M3.F32.PACK_AB_MERGE_C R186, R105.reuse, R40, RZ ;  /* 0x0000002869ba723e */ /* 0x041fe200048070ff */
[----:B------:R-:W-:Y:S01]  /*19ba0*/  FADD.FTZ R105, R105, R26 ;  /* 0x0000001a69697221 */ /* 0x000fe20000010000 */
[--C-:B------:R-:W-:Y:S02]  /*19bb0*/  IMAD.MOV.U32 R40, RZ, RZ, R87.reuse ;  /* 0x000000ffff287224 */ /* 0x100fe400078e0057 */
[----:B------:R-:W-:Y:S01]  /*19bc0*/  F2FP.SATFINITE.E4M3.F32.PACK_AB_MERGE_C R186, R101, R36, R186 ;  /* 0x0000002465ba723e */ /* 0x000fe200048070ba */
[----:B------:R-:W-:Y:S02]  /*19bd0*/  IMAD.MOV.U32 R36, RZ, RZ, R87 ;  /* 0x000000ffff247224 */ /* 0x000fe400078e0057 */
[----:B------:R0:W3:Y:S01]  /*19be0*/  MUFU.EX2 R3, R63 ;  /* 0x0000003f00037308 */ /* 0x0000e20000000800 */
[C---:B-1----:R-:W-:Y:S01]  /*19bf0*/  F2FP.SATFINITE.E4M3.F32.PACK_AB_MERGE_C R61, R76.reuse, R61, RZ ;  /* 0x0000003d4c3d723e */ /* 0x042fe200048070ff */
[----:B------:R-:W-:Y:S01]  /*19c00*/  FADD.FTZ R76, R76, R15 ;  /* 0x0000000f4c4c7221 */ /* 0x000fe20000010000 */
[----:B------:R-:W-:-:S02]  /*19c10*/  IMAD.MOV.U32 R26, RZ, RZ, R87 ;  /* 0x000000ffff1a7224 */ /* 0x000fc400078e0057 */
[----:B------:R-:W-:Y:S01]  /*19c20*/  F2FP.SATFINITE.E4M3.F32.PACK_AB_MERGE_C R187, R70, R57, R61 ;  /* 0x0000003946bb723e */ /* 0x000fe2000480703d */
[----:B------:R-:W-:Y:S02]  /*19c30*/  IMAD.MOV.U32 R70, RZ, RZ, R87 ;  /* 0x000000ffff467224 */ /* 0x000fe400078e0057 */
[----:B------:R-:W-:Y:S01]  /*19c40*/  MUFU.EX2 R39, R145 ;  /* 0x0000009100277308 */ /* 0x000fe20000000800 */
[----:B--2---:R-:W-:-:S01]  /*19c50*/  FADD.FTZ R4, R34, R105 ;  /* 0x0000006922047221 */ /* 0x004fc20000010000 */
[----:B0-----:R-:W-:Y:S01]  /*19c60*/  MOV R63, R87 ;  /* 0x00000057003f7202 */ /* 0x001fe20000000f00 */
[--C-:B------:R-:W-:Y:S02]  /*19c70*/  IMAD.MOV.U32 R61, RZ, RZ, R87.reuse ;  /* 0x000000ffff3d7224 */ /* 0x100fe400078e0057 */
[----:B------:R-:W-:-:S03]  /*19c80*/  IMAD.MOV.U32 R57, RZ, RZ, R87 ;  /* 0x000000ffff397224 */ /* 0x000fc600078e0057 */
[----:B------:R-:W0:Y:S01]  /*19c90*/  MUFU.EX2 R72, R72 ;  /* 0x0000004800487308 */ /* 0x000e220000000800 */
[----:B---3--:R-:W-:-:S01]  /*19ca0*/  FADD.FTZ R15, R3, R76 ;  /* 0x0000004c030f7221 */ /* 0x008fc20000010000 */
[----:B------:R-:W-:-:S06]  /*19cb0*/  IMAD.MOV.U32 R76, RZ, RZ, R87 ;  /* 0x000000ffff4c7224 */ /* 0x000fcc00078e0057 */
[----:B------:R-:W-:Y:S08]  /*19cc0*/  MUFU.EX2 R38, R38 ;  /* 0x0000002600267308 */ /* 0x000ff00000000800 */
[----:B------:R-:W1:Y:S01]  /*19cd0*/  MUFU.EX2 R45, R45 ;  /* 0x0000002d002d7308 */ /* 0x000e620000000800 */
[----:B0-----:R-:W-:-:S07]  /*19ce0*/  FADD.FTZ R8, R72, R15 ;  /* 0x0000000f48087221 */ /* 0x001fce0000010000 */
[----:B------:R-:W-:Y:S08]  /*19cf0*/  MUFU.EX2 R121, R121 ;  /* 0x0000007900797308 */ /* 0x000ff00000000800 */
[----:B------:R-:W-:Y:S01]  /*19d00*/  MUFU.EX2 R42, R42 ;  /* 0x0000002a002a7308 */ /* 0x000fe20000000800 */
[----:B-1----:R-:W-:-:S01]  /*19d10*/  FADD.FTZ R15, R45, R8 ;  /* 0x000000082d0f7221 */ /* 0x002fc20000010000 */
[----:B------:R-:W-:-:S03]  /*19d20*/  F2FP.SATFINITE.E4M3.F32.PACK_AB_MERGE_C R45, R82, R45, RZ ;  /* 0x0000002d522d723e */ /* 0x000fc600048070ff */
[----:B------:R-:W-:Y:S01]  /*19d30*/  FADD.FTZ R82, R82, R15 ;  /* 0x0000000f52527221 */ /* 0x000fe20000010000 */
[----:B------:R-:W-:Y:S01]  /*19d40*/  F2FP.SATFINITE.E4M3.F32.PACK_AB_MERGE_C R189, R72, R3, R45 ;  /* 0x0000000348bd723e */ /* 0x000fe2000480702d */
[--C-:B------:R-:W-:Y:S01]  /*19d50*/  IMAD.MOV.U32 R72, RZ, RZ, R87.reuse ;  /* 0x000000ffff487224 */ /* 0x100fe200078e0057 */
[----:B------:R0:W1:Y:S01]  /*19d60*/  MUFU.EX2 R25, R49 ;  /* 0x0000003100197308 */ /* 0x0000620000000800 */
[----:B------:R-:W-:-:S07]  /*19d70*/  IMAD.MOV.U32 R45, RZ, RZ, R87 ;  /* 0x000000ffff2d7224 */ /* 0x000fce00078e0057 */
[----:B------:R-:W-:Y:S01]  /*19d80*/  MUFU.EX2 R123, R123 ;  /* 0x0000007b007b7308 */ /* 0x000fe20000000800 */
[----:B0-----:R-:W-:-:S07]  /*19d90*/  IMAD.MOV.U32 R49, RZ, RZ, R87 ;  /* 0x000000ffff317224 */ /* 0x001fce00078e0057 */
[----:B------:R-:W0:Y:S01]  /*19da0*/  MUFU.EX2 R78, R78 ;  /* 0x0000004e004e7308 */ /* 0x000e220000000800 */
[----:B-1----:R-:W-:-:S01]  /*19db0*/  FADD.FTZ R15, R25, R82 ;  /* 0x00000052190f7221 */ /* 0x002fc20000010000 */
[----:B------:R-:W-:-:S06]  /*19dc0*/  IMAD.MOV.U32 R82, RZ, RZ, R87 ;  /* 0x000000ffff527224 */ /* 0x000fcc00078e0057 */
[----:B------:R1:W-:Y:S08]  /*19dd0*/  MUFU.EX2 R10, R27 ;  /* 0x0000001b000a7308 */ /* 0x0003f00000000800 */
[----:B------:R-:W-:Y:S01]  /*19de0*/  MUFU.EX2 R44, R44 ;  /* 0x0000002c002c7308 */ /* 0x000fe20000000800 */
[----:B-1----:R-:W-:-:S04]  /*19df0*/  FADD.FTZ R27, R39, R4 ;  /* 0x00000004271b7221 */ /* 0x002fc80000010000 */
[----:B------:R-:W-:Y:S01]  /*19e00*/  FADD.FTZ R12, R38, R27 ;  /* 0x0000001b260c7221 */ /* 0x000fe20000010000 */
[C---:B------:R-:W-:Y:S02]  /*19e10*/  F2FP.SATFINITE.E4M3.F32.PACK_AB_MERGE_C R38, R121.reuse, R38, RZ ;  /* 0x000000267926723e */ /* 0x040fe400048070ff */
[----:B------:R-:W1:Y:S01]  /*19e20*/  MUFU.EX2 R125, R125 ;  /* 0x0000007d007d7308 */ /* 0x000e620000000800 */
[----:B------:R-:W-:-:S01]  /*19e30*/  FADD.FTZ R121, R121, R12 ;  /* 0x0000000c79797221 */ /* 0x000fc20000010000 */
[----:B0-----:R-:W-:Y:S01]  /*19e40*/  FADD.FTZ R12, R78, R15 ;  /* 0x0000000f4e0c7221 */ /* 0x001fe20000010000 */
[----:B------:R-:W-:Y:S01]  /*19e50*/  F2FP.SATFINITE.E4M3.F32.PACK_AB_MERGE_C R188, R39, R34, R38 ;  /* 0x0000002227bc723e */ /* 0x000fe20004807026 */
[----:B------:R-:W-:Y:S02]  /*19e60*/  IMAD.MOV.U32 R38, RZ, RZ, R87 ;  /* 0x000000ffff267224 */ /* 0x000fe400078e0057 */
[----:B------:R-:W-:-:S01]  /*19e70*/  FADD.FTZ R8, R42, R121 ;  /* 0x000000792a087221 */ /* 0x000fc20000010000 */
[----:B------:R-:W-:Y:S01]  /*19e80*/  MOV R39, R87 ;  /* 0x0000005700277202 */ /* 0x000fe20000000f00 */
[----:B------:R-:W-:Y:S01]  /*19e90*/  IMAD.MOV.U32 R34, RZ, RZ, R87 ;  /* 0x000000ffff227224 */ /* 0x000fe200078e0057 */
[----:B------:R-:W0:Y:S01]  /*19ea0*/  MUFU.EX2 R53, R53 ;  /* 0x0000003500357308 */ /* 0x000e220000000800 */
[----:B------:R-:W-:-:S07]  /*19eb0*/  FADD.FTZ R27, R123, R8 ;  /* 0x000000087b1b7221 */ /* 0x000fce0000010000 */
[----:B------:R2:W3:Y:S01]  /*19ec0*/  MUFU.EX2 R6, R55 ;  /* 0x0000003700067308 */ /* 0x0004e20000000800 */
[----:B-1----:R-:W-:Y:S01]  /*19ed0*/  F2FP.SATFINITE.E4M3.F32.PACK_AB_MERGE_C R20, R125, R44, RZ ;  /* 0x0000002c7d14723e */ /* 0x002fe200048070ff */
[----:B------:R-:W-:Y:S01]  /*19ee0*/  FADD.FTZ R44, R44, R27 ;  /* 0x0000001b2c2c7221 */ /* 0x000fe20000010000 */
[----:B------:R-:W-:Y:S02]  /*19ef0*/  MOV R27, R87 ;  /* 0x00000057001b7202 */ /* 0x000fe40000000f00 */
[----:B------:R-:W-:Y:S01]  /*19f00*/  F2FP.SATFINITE.E4M3.F32.PACK_AB_MERGE_C R190, R123, R42, R20 ;  /* 0x0000002a7bbe723e */ /* 0x000fe20004807014 */
[----:B------:R-:W-:-:S01]  /*19f10*/  FADD.FTZ R125, R125, R44 ;  /* 0x0000002c7d7d7221 */ /* 0x000fc20000010000 */
[----:B------:R-:W-:Y:S01]  /*19f20*/  IMAD.MOV.U32 R44, RZ, RZ, R87 ;  /* 0x000000ffff2c7224 */ /* 0x000fe200078e0057 */
[----:B------:R-:W-:Y:S01]  /*19f30*/  MUFU.EX2 R48, R48 ;  /* 0x0000003000307308 */ /* 0x000fe20000000800 */
[----:B0-----:R-:W-:-:S01]  /*19f40*/  FADD.FTZ R15, R53, R12 ;  /* 0x0000000c350f7221 */ /* 0x001fc20000010000 */
[----:B--2---:R-:W-:Y:S01]  /*19f50*/  MOV R55, R87 ;  /* 0x0000005700377202 */ /* 0x004fe20000000f00 */
[----:B------:R-:W-:-:S05]  /*19f60*/  IMAD.MOV.U32 R42, RZ, RZ, R87 ;  /* 0x000000ffff2a7224 */ /* 0x000fca00078e0057 */
[----:B------:R-:W0:Y:S01]  /*19f70*/  MUFU.EX2 R129, R129 ;  /* 0x0000008100817308 */ /* 0x000e220000000800 */
[C---:B---3--:R-:W-:Y:S01]  /*19f80*/  F2FP.SATFINITE.E4M3.F32.PACK_AB_MERGE_C R53, R6.reuse, R53, RZ ;  /* 0x000000350635723e */ /* 0x048fe200048070ff */
[----:B------:R-:W-:-:S03]  /*19f90*/  FADD.FTZ R6, R6, R15 ;  /* 0x0000000f06067221 */ /* 0x000fc60000010000 */
[----:B------:R-:W-:Y:S01]  /*19fa0*/  F2FP.SATFINITE.E4M3.F32.PACK_AB_MERGE_C R191, R78, R25, R53 ;  /* 0x000000194ebf723e */ /* 0x000fe20004807035 */
[--C-:B------:R-:W-:Y:S02]  /*19fb0*/  IMAD.MOV.U32 R78, RZ, RZ, R87.reuse ;  /* 0x000000ffff4e7224 */ /* 0x100fe400078e0057 */
[----:B------:R-:W1:Y:S01]  /*19fc0*/  MUFU.EX2 R46, R46 ;  /* 0x0000002e002e7308 */ /* 0x000e620000000800 */
[--C-:B------:R-:W-:Y:S02]  /*19fd0*/  IMAD.MOV.U32 R53, RZ, RZ, R87.reuse ;  /* 0x000000ffff357224 */ /* 0x100fe400078e0057 */
[----:B------:R-:W-:-:S05]  /*19fe0*/  IMAD.MOV.U32 R25, RZ, RZ, R87 ;  /* 0x000000ffff197224 */ /* 0x000fca00078e0057 */
[----:B------:R-:W-:Y:S01]  /*19ff0*/  MUFU.EX2 R41, R41 ;  /* 0x0000002900297308 */ /* 0x000fe20000000800 */
[----:B0-----:R-:W-:-:S07]  /*1a000*/  F2FP.SATFINITE.E4M3.F32.PACK_AB_MERGE_C R15, R129, R48, RZ ;  /* 0x00000030810f723e */ /* 0x001fce00048070ff */
[----:B------:R-:W0:Y:S01]  /*1a010*/  MUFU.EX2 R127, R127 ;  /* 0x0000007f007f7308 */ /* 0x000e220000000800 */
[----:B-1----:R-:W-:-:S07]  /*1a020*/  FADD.FTZ R12, R46, R125 ;  /* 0x0000007d2e0c7221 */ /* 0x002fce0000010000 */
[----:B------:R-:W1:Y:S08]  /*1a030*/  MUFU.EX2 R29, R29 ;  /* 0x0000001d001d7308 */ /* 0x000e700000000800 */
[----:B------:R2:W3:Y:S01]  /*1a040*/  MUFU.EX2 R4, R31 ;  /* 0x0000001f00047308 */ /* 0x0004e20000000800 */
[C---:B0-----:R-:W-:Y:S01]  /*1a050*/  F2FP.SATFINITE.E4M3.F32.PACK_AB_MERGE_C R192, R127.reuse, R46, R15 ;  /* 0x0000002e7fc0723e */ /* 0x041fe2000480700f */
[----:B------:R-:W-:Y:S01]  /*1a060*/  FADD.FTZ R127, R127, R12 ;  /* 0x0000000c7f7f7221 */ /* 0x000fe20000010000 */
[----:B------:R-:W-:-:S03]  /*1a070*/  IMAD.MOV.U32 R46, RZ, RZ, R87 ;  /* 0x000000ffff2e7224 */ /* 0x000fc600078e0057 */
[----:B------:R-:W-:Y:S02]  /*1a080*/  FADD.FTZ R48, R48, R127 ;  /* 0x0000007f30307221 */ /* 0x000fe40000010000 */
[----:B------:R0:W-:Y:S01]  /*1a090*/  MUFU.EX2 R131, R177 ;  /* 0x000000b100837308 */ /* 0x0001e20000000800 */
[----:B--2---:R-:W-:Y:S01]  /*1a0a0*/  MOV R31, R87 ;  /* 0x00000057001f7202 */ /* 0x004fe20000000f00 */
[----:B------:R-:W-:Y:S01]  /*1a0b0*/  FADD.FTZ R129, R129, R48 ;  /* 0x0000003081817221 */ /* 0x000fe20000010000 */
[----:B------:R-:W-:-:S05]  /*1a0c0*/  IMAD.MOV.U32 R48, RZ, RZ, R87 ;  /* 0x000000ffff307224 */ /* 0x000fca00078e0057 */
[----:B------:R-:W-:Y:S01]  /*1a0d0*/  MUFU.EX2 R52, R52 ;  /* 0x0000003400347308 */ /* 0x000fe20000000800 */
[----:B0-----:R-:W-:Y:S01]  /*1a0e0*/  F2FP.SATFINITE.E4M3.F32.PACK_AB_MERGE_C R177, R28, R7, R58 ;  /* 0x000000071cb1723e */ /* 0x001fe2000480703a */
[----:B------:R-:W-:Y:S01]  /*1a0f0*/  FADD.FTZ R7, R41, R6 ;  /* 0x0000000629077221 */ /* 0x000fe20000010000 */
[--C-:B------:R-:W-:Y:S02]  /*1a100*/  IMAD.MOV.U32 R58, RZ, RZ, R87.reuse ;  /* 0x000000ffff3a7224 */ /* 0x100fe400078e0057 */
[----:B------:R-:W-:Y:S02]  /*1a110*/  IMAD.MOV.U32 R28, RZ, RZ, R87 ;  /* 0x000000ffff1c7224 */ /* 0x000fe400078e0057 */
[----:B------:R-:W-:-:S01]  /*1a120*/  FADD.FTZ R6, R10, R7 ;  /* 0x000000070a067221 */ /* 0x000fc20000010000 */
[----:B------:R-:W0:Y:S03]  /*1a130*/  MUFU.EX2 R133, R133 ;  /* 0x0000008500857308 */ /* 0x000e260000000800 */
[----:B-1----:R-:W-:-:S01]  /*1a140*/  FADD.FTZ R5, R29, R6 ;  /* 0x000000061d057221 */ /* 0x002fc20000010000 */
[----:B---3--:R-:W-:-:S03]  /*1a150*/  F2FP.SATFINITE.E4M3.F32.PACK_AB_MERGE_C R29, R4, R29, RZ ;  /* 0x0000001d041d723e */ /* 0x008fc600048070ff */
[----:B------:R-:W-:Y:S01]  /*1a160*/  FADD.FTZ R4, R4, R5 ;  /* 0x0000000504047221 */ /* 0x000fe20000010000 */
[----:B------:R-:W-:Y:S01]  /*1a170*/  F2FP.SATFINITE.E4M3.F32.PACK_AB_MERGE_C R193, R10, R41, R29 ;  /* 0x000000290ac1723e */ /* 0x000fe2000480701d */
[----:B------:R-:W1:Y:S01]  /*1a180*/  MUFU.EX2 R50, R50 ;  /* 0x0000003200327308 */ /* 0x000e620000000800 */
[--C-:B------:R-:W-:Y:S02]  /*1a190*/  IMAD.MOV.U32 R41, RZ, RZ, R87.reuse ;  /* 0x000000ffff297224 */ /* 0x100fe400078e0057 */
[----:B------:R-:W-:-:S05]  /*1a1a0*/  IMAD.MOV.U32 R29, RZ, RZ, R87 ;  /* 0x000000ffff1d7224 */ /* 0x000fca00078e0057 */
[----:B------:R-:W2:Y:S01]  /*1a1b0*/  MUFU.EX2 R109, R109 ;  /* 0x0000006d006d7308 */ /* 0x000ea20000000800 */
[----:B0-----:R-:W-:-:S07]  /*1a1c0*/  F2FP.SATFINITE.E4M3.F32.PACK_AB_MERGE_C R7, R133, R52, RZ ;  /* 0x000000348507723e */ /* 0x001fce00048070ff */
[----:B------:R0:W3:Y:S01]  /*1a1d0*/  MUFU.EX2 R8, R35 ;  /* 0x0000002300087308 */ /* 0x0000e20000000800 */
[----:B-1----:R-:W-:-:S01]  /*1a1e0*/  FADD.FTZ R6, R50, R129 ;  /* 0x0000008132067221 */ /* 0x002fc20000010000 */
[C---:B------:R-:W-:Y:S01]  /*1a1f0*/  F2FP.SATFINITE.E4M3.F32.PACK_AB_MERGE_C R194, R131.reuse, R50, R7 ;  /* 0x0000003283c2723e */ /* 0x040fe20004807007 */
[----:B------:R-:W-:Y:S02]  /*1a200*/  IMAD.MOV.U32 R50, RZ, RZ, R87 ;  /* 0x000000ffff327224 */ /* 0x000fe400078e0057 */
[----:B------:R-:W-:-:S03]  /*1a210*/  FADD.FTZ R131, R131, R6 ;  /* 0x0000000683837221 */ /* 0x000fc60000010000 */
[----:B------:R-:W-:Y:S01]  /*1a220*/  MUFU.EX2 R113, R113 ;  /* 0x0000007100717308 */ /* 0x000fe20000000800 */
[----:B--2---:R-:W-:-:S01]  /*1a230*/  FADD.FTZ R5, R109, R4 ;  /* 0x000000046d057221 */ /* 0x004fc20000010000 */
[----:B------:R-:W-:Y:S01]  /*1a240*/  FADD.FTZ R52, R52, R131 ;  /* 0x0000008334347221 */ /* 0x000fe20000010000 */
[----:B0-----:R-:W-:-:S05]  /*1a250*/  MOV R35, R87 ;  /* 0x0000005700237202 */ /* 0x001fca0000000f00 */
[----:B------:R-:W0:Y:S01]  /*1a260*/  MUFU.EX2 R56, R56 ;  /* 0x0000003800387308 */ /* 0x000e220000000800 */
[----:B---3--:R-:W-:-:S01]  /*1a270*/  FADD.FTZ R4, R8, R5 ;  /* 0x0000000508047221 */ /* 0x008fc20000010000 */
[----:B0-----:R-:W-:-:S03]  /*1a280*/  F2FP.SATFINITE.E4M3.F32.PACK_AB_MERGE_C R3, R56, R113, RZ ;  /* 0x000000713803723e */ /* 0x001fc600048070ff */
[----:B------:R-:W-:Y:S01]  /*1a290*/  FADD.FTZ R113, R113, R4 ;  /* 0x0000000471717221 */ /* 0x000fe20000010000 */
[----:B------:R-:W-:Y:S01]  /*1a2a0*/  F2FP.SATFINITE.E4M3.F32.PACK_AB_MERGE_C R195, R8, R109, R3 ;  /* 0x0000006d08c3723e */ /* 0x000fe20004807003 */
[----:B------:R-:W-:Y:S02]  /*1a2b0*/  FADD.FTZ R3, R133, R52 ;  /* 0x0000003485037221 */ /* 0x000fe40000010000 */
[----:B------:R-:W-:-:S01]  /*1a2c0*/  FADD.FTZ R4, R56, R113 ;  /* 0x0000007138047221 */ /* 0x000fc20000010000 */
[--C-:B------:R-:W-:Y:S02]  /*1a2d0*/  IMAD.MOV.U32 R56, RZ, RZ, R87.reuse ;  /* 0x000000ffff387224 */ /* 0x100fe400078e0057 */
[----:B------:R-:W-:Y:S01]  /*1a2e0*/  IMAD.MOV.U32 R52, RZ, RZ, R87 ;  /* 0x000000ffff347224 */ /* 0x000fe200078e0057 */
[----:B------:R-:W-:Y:S06]  /*1a2f0*/  @!P2 BRA `(.L_x_620) ;  /* 0x00000034001ca947 */ /* 0x000fec0003800000 */
[----:B------:R-:W-:Y:S01]  /*1a300*/  IADD3 R5, R164, -0x2, RZ ;  /* 0xfffffffea4057810 */ /* 0x000fe20007ffe0ff */
[----:B------:R-:W-:Y:S01]  /*1a310*/  IMAD.MOV.U32 R6, RZ, RZ, R14 ;  /* 0x000000ffff067224 */ /* 0x000fe200078e000e */
[----:B------:R-:W-:Y:S01]  /*1a320*/  MOV R9, R156 ;  /* 0x0000009c00097202 */ /* 0x000fe20000000f00 */
[----:B------:R-:W-:Y:S01]  /*1a330*/  IMAD.MOV.U32 R7, RZ, RZ, R11 ;  /* 0x000000ffff077224 */ /* 0x000fe200078e000b */
[----:B------:R-:W-:Y:S01]  /*1a340*/  CS2R R86, SRZ ;  /* 0x0000000000567805 */ /* 0x000fe2000001ff00 */
[----:B------:R-:W-:Y:S01]  /*1a350*/  IMAD.MOV.U32 R8, RZ, RZ, R198 ;  /* 0x000000ffff087224 */ /* 0x000fe200078e00c6 */
        /* <DEDUP_REMOVED lines=30> */
[----:B------:R-:W-:-:S07]  /*1a540*/  CS2R R24, SRZ ;  /* 0x0000000000187805 */ /* 0x000fce000001ff00 */
.L_x_631:
[----:B------:R-:W-:Y:S01]  /*1a550*/  ISETP.NE.AND P1, PT, R9, 0x1, PT ;  /* 0x000000010900780c */ /* 0x000fe20003f25270 */
[----:B------:R-:W-:Y:S05]  /*1a560*/  YIELD ;  /* 0x0000000000007946 */ /* 0x000fea0003800000 */
[----:B------:R-:W-:Y:S02]  /*1a570*/  SEL R11, RZ, 0x1, P1 ;  /* 0x00000001ff0b7807 */ /* 0x000fe40000800000 */
[----:B------:R-:W-:Y:S02]  /*1a580*/  ISETP.NE.AND P1, PT, R201, RZ, PT ;  /* 0x000000ffc900720c */ /* 0x000fe40003f25270 */
[----:B------:R-:W-:-:S11]  /*1a590*/  LOP3.LUT R198, R8, R11, RZ, 0x3c, !PT ;  /* 0x0000000b08c67212 */ /* 0x000fd600078e3cff */
[----:B------:R-:W-:Y:S05]  /*1a5a0*/  @P1 BRA `(.L_x_621) ;  /* 0x00000000003c1947 */ /* 0x000fea0003800000 */
[----:B------:R-:W-:Y:S05]  /*1a5b0*/  @!P0 BRA `(.L_x_622) ;  /* 0x0000000000048947 */ /* 0x000fea0003800000 */
[----:B------:R-:W-:Y:S01]  /*1a5c0*/  BPT.TRAP 0x1 ;  /* 0x000000040000795c */ /* 0x000fe20000300000 */
.L_x_622:
[----:B------:R-:W-:-:S05]  /*1a5d0*/  VIADD R10, R9, 0x1 ;  /* 0x00000001090a7836 */ /* 0x000fca0000000000 */
[----:B------:R-:W-:-:S04]  /*1a5e0*/  ISETP.NE.AND P2, PT, R10, 0x2, PT ;  /* 0x000000020a00780c */ /* 0x000fc80003f45270 */
[----:B------:R-:W-:Y:S02]  /*1a5f0*/  SEL R11, R10, RZ, P2 ;  /* 0x000000ff0a0b7207 */ /* 0x000fe40001000000 */
[----:B------:R-:W-:-:S03]  /*1a600*/  SHF.L.U32 R10, R198, 0x1f, RZ ;  /* 0x0000001fc60a7819 */ /* 0x000fc600000006ff */
[----:B------:R-:W-:-:S04]  /*1a610*/  IMAD R11, R11, 0x8, R16 ;  /* 0x000000080b0b7824 */ /* 0x000fc800078e0210 */
[----:B------:R0:W1:Y:S01]  /*1a620*/  SYNCS.PHASECHK.TRANS64.TRYWAIT P2, [R11+URZ+0x29830], R10 ;  /* 0x0298300a0b0075a7 */ /* 0x000062000804017f */
[----:B------:R-:W-:Y:S05]  /*1a630*/  @!P0 BRA `(.L_x_623) ;  /* 0x0000000000048947 */ /* 0x000fea0003800000 */
[----:B------:R-:W-:Y:S01]  /*1a640*/  BPT.TRAP 0x1 ;  /* 0x000000040000795c */ /* 0x000fe20000300000 */
.L_x_623:
[----:B------:R-:W-:Y:S04]  /*1a650*/  BSSY B0, `(.L_x_621) ;  /* 0x0000004000007945 */ /* 0x000fe80003800000 */
[----:B-1----:R-:W-:Y:S05]  /*1a660*/  @P2 BRA `(.L_x_624) ;  /* 0x0000000000082947 */ /* 0x002fea0003800000 */
[----:B------:R-:W1:Y:S02]  /*1a670*/  SYNCS.PHASECHK.TRANS64.TRYWAIT P2, [R11+URZ+0x29830], R10 ;  /* 0x0298300a0b0075a7 */ /* 0x000e64000804017f */
[----:B-1----:R-:W-:Y:S05]  /*1a680*/  @!P2 BRA `(.L_x_625) ;  /* 0x000000d0008ca947 */ /* 0x002fea0003800000 */
.L_x_624:
[----:B------:R-:W-:Y:S05]  /*1a690*/  BSYNC B0 ;  /* 0x0000000000007941 */ /* 0x000fea0003800000 */
.L_x_621:
[----:B01----:R-:W0:Y:S01]  /*1a6a0*/  S2R R10, SR_TID.X ;  /* 0x00000000000a7919 */ /* 0x003e220000002100 */
[----:B------:R-:W-:Y:S05]  /*1a6b0*/  WARPSYNC.ALL ;  /* 0x0000000000007948 */ /* 0x000fea0003800000 */
[----:B------:R-:W-:Y:S01]  /*1a6c0*/  IMAD.MOV.U32 R13, RZ, RZ, -0x7fffffe0 ;  /* 0x80000020ff0d7424 */ /* 0x000fe200078e00ff */
[----:B------:R-:W-:Y:S01]  /*1a6d0*/  UMOV UR20, UR28 ;  /* 0x0000001c00147c82 */ /* 0x000fe20008000000 */
[----:B------:R-:W-:Y:S01]  /*1a6e0*/  UMOV UR21, UR29 ;  /* 0x0000001d00157c82 */ /* 0x000fe20008000000 */
[----:B------:R-:W-:Y:S01]  /*1a6f0*/  MOV R15, 0x80000020 ;  /* 0x80000020000f7802 */ /* 0x000fe20000000f00 */
[----:B------:R-:W-:Y:S01]  /*1a700*/  UMOV UR24, UR28 ;  /* 0x0000001c00187c82 */ /* 0x000fe20008000000 */
[----:B------:R-:W-:Y:S01]  /*1a710*/  R2UR UR23, R13 ;  /* 0x000000000d1772ca */ /* 0x000fe200000e0000 */
[----:B------:R-:W-:Y:S01]  /*1a720*/  UMOV UR25, UR29 ;  /* 0x0000001d00197c82 */ /* 0x000fe20008000000 */
[C---:B------:R-:W-:Y:S01]  /*1a730*/  R2UR UR27, R15.reuse ;  /* 0x000000000f1b72ca */ /* 0x040fe200000e0000 */
[----:B------:R-:W-:Y:S01]  /*1a740*/  IMAD.MOV.U32 R21, RZ, RZ, -0x7fffffe0 ;  /* 0x80000020ff157424 */ /* 0x000fe200078e00ff */
[----:B------:R-:W-:Y:S01]  /*1a750*/  R2UR UR35, R15 ;  /* 0x000000000f2372ca */ /* 0x000fe200000e0000 */
[----:B------:R-:W-:Y:S01]  /*1a760*/  UMOV UR32, UR28 ;  /* 0x0000001c00207c82 */ /* 0x000fe20008000000 */
[----:B------:R-:W-:Y:S01]  /*1a770*/  UMOV UR33, UR29 ;  /* 0x0000001d00217c82 */ /* 0x000fe20008000000 */
[----:B------:R-:W-:Y:S01]  /*1a780*/  IMAD.MOV.U32 R89, RZ, RZ, -0x7fffffe0 ;  /* 0x80000020ff597424 */ /* 0x000fe200078e00ff */
[C---:B------:R-:W-:Y:S01]  /*1a790*/  R2UR UR31, R21.reuse ;  /* 0x00000000151f72ca */ /* 0x040fe200000e0000 */
[----:B------:R-:W-:Y:S01]  /*1a7a0*/  UMOV UR44, UR28 ;  /* 0x0000001c002c7c82 */ /* 0x000fe20008000000 */
[----:B------:R-:W-:Y:S01]  /*1a7b0*/  UMOV UR45, UR29 ;  /* 0x0000001d002d7c82 */ /* 0x000fe20008000000 */
[----:B------:R-:W-:Y:S01]  /*1a7c0*/  R2UR UR51, R21 ;  /* 0x00000000153372ca */ /* 0x000fe200000e0000 */
[----:B------:R-:W-:Y:S01]  /*1a7d0*/  IMAD.MOV.U32 R15, RZ, RZ, -0x7fffffe0 ;  /* 0x80000020ff0f7424 */ /* 0x000fe200078e00ff */
[----:B------:R-:W-:Y:S01]  /*1a7e0*/  R2UR UR47, R89 ;  /* 0x00000000592f72ca */ /* 0x000fe200000e0000 */
[----:B------:R-:W-:Y:S01]  /*1a7f0*/  IMAD.MOV.U32 R13, RZ, RZ, -0x7fffffe0 ;  /* 0x80000020ff0d7424 */ /* 0x000fe200078e00ff */
[----:B------:R-:W-:-:S02]  /*1a800*/  MOV R21, 0x80000020 ;  /* 0x8000002000157802 */ /* 0x000fc40000000f00 */
[----:B0-----:R-:W-:Y:S01]  /*1a810*/  SHF.R.U32.HI R11, RZ, 0x7, R10 ;  /* 0x00000007ff0b7819 */ /* 0x001fe2000001160a */
[----:B------:R-:W-:-:S03]  /*1a820*/  VIADD R10, R9, 0x1 ;  /* 0x00000001090a7836 */ /* 0x000fc60000000000 */
[----:B------:R-:W-:-:S05]  /*1a830*/  IADD3 R11, R11, 0x8, RZ ;  /* 0x000000080b0b7810 */ /* 0x000fca0007ffe0ff */
[----:B------:R0:W-:Y:S01]  /*1a840*/  BAR.SYNC.DEFER_BLOCKING R11, 0x100 ;  /* 0x0004000b0000751d */ /* 0x0001e20000010000 */
[----:B------:R-:W-:-:S04]  /*1a850*/  ISETP.NE.AND P2, PT, R10, 0x2, PT ;  /* 0x000000020a00780c */ /* 0x000fc80003f45270 */
[----:B------:R-:W-:-:S05]  /*1a860*/  SEL R10, R10, RZ, P2 ;  /* 0x000000ff0a0a7207 */ /* 0x000fca0001000000 */
[----:B------:R-:W-:-:S04]  /*1a870*/  IMAD R12, R10, 0x780, R0 ;  /* 0x000007800a0c7824 */ /* 0x000fc800078e0200 */
[C---:B------:R-:W-:Y:S01]  /*1a880*/  VIADD R14, R12.reuse, 0x80 ;  /* 0x000000800c0e7836 */ /* 0x040fe20000000000 */
[C---:B------:R-:W-:Y:S01]  /*1a890*/  R2UR UR22, R12.reuse ;  /* 0x000000000c1672ca */ /* 0x040fe200000e0000 */
[C---:B------:R-:W-:Y:S02]  /*1a8a0*/  VIADD R20, R12.reuse, 0x100 ;  /* 0x000001000c147836 */ /* 0x040fe40000000000 */
[----:B------:R-:W-:Y:S01]  /*1a8b0*/  VIADD R88, R12, 0x200 ;  /* 0x000002000c587836 */ /* 0x000fe20000000000 */
[----:B------:R-:W-:Y:S01]  /*1a8c0*/  R2UR UR26, R14 ;  /* 0x000000000e1a72ca */ /* 0x000fe200000e0000 */
[----:B------:R-:W-:Y:S01]  /*1a8d0*/  VIADD R14, R12, 0x180 ;  /* 0x000001800c0e7836 */ /* 0x000fe20000000000 */
[----:B------:R-:W-:Y:S02]  /*1a8e0*/  R2UR UR30, R20 ;  /* 0x00000000141e72ca */ /* 0x000fe400000e0000 */
[----:B------:R-:W-:Y:S01]  /*1a8f0*/  R2UR UR46, R88 ;  /* 0x00000000582e72ca */ /* 0x000fe200000e0000 */
[----:B------:R-:W-:Y:S01]  /*1a900*/  WARPGROUP.ARRIVE ;  /* 0x00000000000079c5 */ /* 0x000fe20000000000 */
[----:B------:R-:W-:Y:S01]  /*1a910*/  R2UR UR34, R14 ;  /* 0x000000000e2272ca */ /* 0x000fe200000e0000 */
[C---:B------:R-:W-:Y:S01]  /*1a920*/  VIADD R14, R12.reuse, 0x102 ;  /* 0x000001020c0e7836 */ /* 0x040fe20000000000 */
[----:B------:R-:W-:-:S03]  /*1a930*/  IADD3 R20, R12, 0x2, RZ ;  /* 0x000000020c147810 */ /* 0x000fc60007ffe0ff */
[----:B------:R-:W-:Y:S01]  /*1a940*/  QGMMA.64x32x32.F32.E4M3.E4M3 R152, gdesc[UR20], RZ, !UPT, gsb0 ;  /* 0x00600000149879f3 */ /* 0x000fe2000c0008ff */
[----:B------:R-:W-:Y:S01]  /*1a950*/  R2UR UR50, R20 ;  /* 0x00000000143272ca */ /* 0x000fe200000e0000 */
[----:B------:R-:W-:Y:S01]  /*1a960*/  VIADD R20, R12, 0x82 ;  /* 0x000000820c147836 */ /* 0x000fe20000000000 */
[----:B------:R-:W-:Y:S01]  /*1a970*/  R2UR UR23, R21 ;  /* 0x00000000151772ca */ /* 0x000fe200000e0000 */
[----:B------:R-:W-:Y:S01]  /*1a980*/  UMOV UR20, UR48 ;  /* 0x0000003000147c82 */ /* 0x000fe20008000000 */
[----:B------:R-:W-:Y:S02]  /*1a990*/  UMOV UR21, UR49 ;  /* 0x0000003100157c82 */ /* 0x000fe40008000000 */
[----:B------:R-:W-:Y:S01]  /*1a9a0*/  R2UR UR22, R20 ;  /* 0x00000000141672ca */ /* 0x000fe200000e0000 */
        /* <DEDUP_REMOVED lines=11> */
[----:B------:R-:W-:Y:S03]  /*1aa60*/  QGMMA.64x32x32.F32.E4M3.E4M3 R120, gdesc[UR28], RZ, !UPT, gsb0 ;  /* 0x006000001c7879f3 */ /* 0x000fe6000c0008ff */
[----:B------:R-:W-:Y:S02]  /*1aa70*/  WARPGROUP.DEPBAR.LE gsb0, 0x0 ;  /* 0x00008000000079c5 */ /* 0x000fe40000010000 */
[----:B------:R-:W-:-:S06]  /*1aa80*/  WARPGROUP.ARRIVE ;  /* 0x00000000000079c5 */ /* 0x000fcc0000000000 */
[----:B------:R-:W-:Y:S01]  /*1aa90*/  QGMMA.64x32x32.F32.E4M3.E4M3 R104, gdesc[UR32], RZ, !UPT, gsb0 ;  /* 0x00600000206879f3 */ /* 0x000fe2000c0008ff */
[----:B------:R-:W-:Y:S01]  /*1aaa0*/  R2UR UR34, R14 ;  /* 0x000000000e2272ca */ /* 0x000fe200000e0000 */
[----:B------:R-:W-:Y:S01]  /*1aab0*/  UMOV UR32, UR48 ;  /* 0x0000003000207c82 */ /* 0x000fe20008000000 */
[----:B------:R-:W-:Y:S01]  /*1aac0*/  R2UR UR35, R15 ;  /* 0x000000000f2372ca */ /* 0x000fe200000e0000 */
[----:B------:R-:W-:Y:S01]  /*1aad0*/  UMOV UR33, UR49 ;  /* 0x0000003100217c82 */ /* 0x000fe20008000000 */
[----:B------:R-:W-:Y:S01]  /*1aae0*/  IMAD.MOV.U32 R15, RZ, RZ, -0x7fffffe0 ;  /* 0x80000020ff0f7424 */ /* 0x000fe200078e00ff */
[----:B------:R-:W-:Y:S01]  /*1aaf0*/  IADD3 R14, R12, 0x202, RZ ;  /* 0x000002020c0e7810 */ /* 0x000fe20007ffe0ff */
        /* <DEDUP_REMOVED lines=8> */
[----:B------:R-:W-:-:S03]  /*1ab80*/  IMAD.MOV.U32 R15, RZ, RZ, -0x7fffffe0 ;  /* 0x80000020ff0f7424 */ /* 0x000fc600078e00ff */
[----:B------:R-:W-:Y:S02]  /*1ab90*/  R2UR UR6, R14 ;  /* 0x000000000e0672ca */ /* 0x000fe400000e0000 */
[----:B------:R-:W-:Y:S01]  /*1aba0*/  R2UR UR7, R15 ;  /* 0x000000000f0772ca */ /* 0x000fe200000e0000 */
[----:B------:R-:W-:Y:S01]  /*1abb0*/  IMAD.MOV.U32 R15, RZ, RZ, -0x7fffffe0 ;  /* 0x80000020ff0f7424 */ /* 0x000fe200078e00ff */
[----:B------:R-:W-:Y:S01]  /*1abc0*/  IADD3 R14, R12, 0x300, RZ ;  /* 0x000003000c0e7810 */ /* 0x000fe20007ffe0ff */
[----:B------:R-:W-:Y:S02]  /*1abd0*/  WARPGROUP.DEPBAR.LE gsb0, 0x0 ;  /* 0x00008000000079c5 */ /* 0x000fe40000010000 */
        /* <DEDUP_REMOVED lines=147> */
[C---:B------:R-:W-:Y:S01]  /*1b510*/  VIADD R14, R12.reuse, 0x682 ;  /* 0x000006820c0e7836 */ /* 0x040fe20000000000 */
[----:B------:R-:W-:Y:S01]  /*1b520*/  IADD3 R12, R12, 0x702, RZ ;  /* 0x000007020c0c7810 */ /* 0x000fe20007ffe0ff */
        /* <DEDUP_REMOVED lines=31> */
[----:B0-----:R-:W-:Y:S05]  /*1b720*/  @P1 BRA `(.L_x_626) ;  /* 0x0000000000281947 */ /* 0x001fea0003800000 */
[----:B------:R-:W-:Y:S05]  /*1b730*/  @!P0 BRA `(.L_x_627) ;  /* 0x0000000000048947 */ /* 0x000fea0003800000 */
[----:B------:R-:W-:Y:S01]  /*1b740*/  BPT.TRAP 0x1 ;  /* 0x000000040000795c */ /* 0x000fe20000300000 */
.L_x_627:
[----:B------:R-:W-:Y:S01]  /*1b750*/  SHF.L.U32 R8, R8, 0x1f, RZ ;  /* 0x0000001f08087819 */ /* 0x000fe200000006ff */
[----:B------:R-:W-:-:S04]  /*1b760*/  IMAD R11, R9, 0x8, R16 ;  /* 0x00000008090b7824 */ /* 0x000fc800078e0210 */
[----:B------:R0:W1:Y:S01]  /*1b770*/  SYNCS.PHASECHK.TRANS64.TRYWAIT P1, [R11+URZ+0x29850], R8 ;  /* 0x029850080b0075a7 */ /* 0x000062000802017f */
[----:B------:R-:W-:Y:S05]  /*1b780*/  @!P0 BRA `(.L_x_628) ;  /* 0x0000000000048947 */ /* 0x000fea0003800000 */
[----:B------:R-:W-:Y:S01]  /*1b790*/  BPT.TRAP 0x1 ;  /* 0x000000040000795c */ /* 0x000fe20000300000 */
.L_x_628:
[----:B-1----:R-:W-:Y:S05]  /*1b7a0*/  @P1 BRA `(.L_x_626) ;  /* 0x0000000000081947 */ /* 0x002fea0003800000 */
[----:B------:R-:W1:Y:S02]  /*1b7b0*/  SYNCS.PHASECHK.TRANS64.TRYWAIT P1, [R11+URZ+0x29850], R8 ;  /* 0x029850080b0075a7 */ /* 0x000e64000802017f */
[----:B-1----:R-:W-:Y:S05]  /*1b7c0*/  @!P1 BRA `(.L_x_629) ;  /* 0x000000c000509947 */ /* 0x002fea0003800000 */
.L_x_626:
[----:B01----:R-:W-:Y:S01]  /*1b7d0*/  VIADD R8, R16, 0x400 ;  /* 0x0000040010087836 */ /* 0x003fe20000000000 */
[----:B------:R-:W-:Y:S01]  /*1b7e0*/  MOV R13, 0xc0000010 ;  /* 0xc0000010000d7802 */ /* 0x000fe20000000f00 */
[----:B------:R-:W-:Y:S05]  /*1b7f0*/  WARPSYNC.ALL ;  /* 0x0000000000007948 */ /* 0x000fea0003800000 */
[----:B------:R-:W-:Y:S01]  /*1b800*/  SHF.R.U32.HI R8, RZ, 0x4, R8 ;  /* 0x00000004ff087819 */ /* 0x000fe20000011608 */
[----:B------:R-:W-:Y:S01]  /*1b810*/  WARPGROUP.ARRIVE ;  /* 0x00000000000079c5 */ /* 0x000fe20000000000 */
[----:B------:R-:W-:Y:S01]  /*1b820*/  R2UR UR7, R13 ;  /* 0x000000000d0772ca */ /* 0x000fe200000e0000 */
[----:B------:R-:W-:Y:S01]  /*1b830*/  IMAD.MOV.U32 R15, RZ, RZ, -0x3ffffff0 ;  /* 0xc0000010ff0f7424 */ /* 0x000fe200078e00ff */
[----:B------:R-:W-:-:S03]  /*1b840*/  LOP3.LUT R8, R8, 0x3fff, RZ, 0xc0, !PT ;  /* 0x00003fff08087812 */ /* 0x000fc600078ec0ff */
[----:B------:R-:W0:Y:S01]  /*1b850*/  S2R R204, SR_TID.X ;  /* 0x0000000000cc7919 */ /* 0x000e220000002100 */
[----:B------:R-:W-:-:S05]  /*1b860*/  LOP3.LUT R8, R8, 0x10000, RZ, 0xfc, !PT ;  /* 0x0001000008087812 */ /* 0x000fca00078efcff */
[----:B------:R-:W-:Y:S01]  /*1b870*/  IMAD R12, R9, 0x500, R8 ;  /* 0x00000500090c7824 */ /* 0x000fe200078e0208 */
[----:B------:R-:W-:-:S03]  /*1b880*/  FMNMX.FTZ R8, R152, R7, !PT ;  /* 0x0000000798087209 */ /* 0x000fc60007810000 */
[C---:B------:R-:W-:Y:S01]  /*1b890*/  VIADD R14, R12.reuse, 0x100 ;  /* 0x000001000c0e7836 */ /* 0x040fe20000000000 */
[----:B------:R-:W-:Y:S02]  /*1b8a0*/  R2UR UR6, R12 ;  /* 0x000000000c0672ca */ /* 0x000fe400000e0000 */
[----:B------:R-:W-:Y:S02]  /*1b8b0*/  FMNMX.FTZ R11, R153, R8, !PT ;  /* 0x00000008990b7209 */ /* 0x000fe40007810000 */
[----:B------:R-:W-:-:S09]  /*1b8c0*/  FMNMX.FTZ R8, R154, R6, !PT ;  /* 0x000000069a087209 */ /* 0x000fd20007810000 */
[----:B------:R-:W-:Y:S01]  /*1b8d0*/  QGMMA.64x128x32.F32.E4M3.E4M3 R24, R176, gdesc[UR4], R24, gsb0 ;  /* 0x01e00004b0187df3 */ /* 0x000fe20008000818 */
[----:B------:R-:W-:Y:S01]  /*1b8e0*/  R2UR UR6, R14 ;  /* 0x000000000e0672ca */ /* 0x000fe200000e0000 */
[----:B------:R-:W-:Y:S01]  /*1b8f0*/  VIADD R14, R12, 0x200 ;  /* 0x000002000c0e7836 */ /* 0x000fe20000000000 */
[----:B------:R-:W-:Y:S02]  /*1b900*/  R2UR UR7, R15 ;  /* 0x000000000f0772ca */ /* 0x000fe400000e0000 */
[----:B------:R-:W-:Y:S02]  /*1b910*/  MOV R15, 0xc0000010 ;  /* 0xc0000010000f7802 */ /* 0x000fe40000000f00 */
[----:B0-----:R-:W-:Y:S02]  /*1b920*/  LOP3.LUT R205, R204, 0x7f, RZ, 0xc0, !PT ;  /* 0x0000007fcccd7812 */ /* 0x001fe400078ec0ff */
[----:B------:R-:W0:Y:S02]  /*1b930*/  S2R R204, SR_TID.X ;  /* 0x0000000000cc7919 */ /* 0x000e240000002100 */
[----:B------:R-:W-:-:S02]  /*1b940*/  ISETP.NE.AND P1, PT, R205, RZ, PT ;  /* 0x000000ffcd00720c */ /* 0x000fc40003f25270 */
[----:B0-----:R-:W-:Y:S01]  /*1b950*/  SHF.R.U32.HI R204, RZ, 0x7, R204 ;  /* 0x00000007ffcc7819 */ /* 0x001fe200000116cc */
[----:B------:R-:W-:Y:S02]  /*1b960*/  WARPGROUP.DEPBAR.LE gsb0, 0x0 ;  /* 0x00008000000079c5 */ /* 0x000fe40000010000 */
[----:B------:R-:W-:-:S06]  /*1b970*/  WARPGROUP.ARRIVE ;  /* 0x00000000000079c5 */ /* 0x000fcc0000000000 */
[----:B------:R-:W-:Y:S01]  /*1b980*/  QGMMA.64x128x32.F32.E4M3.E4M3 R24, R180, gdesc[UR4], R24, gsb0 ;  /* 0x01e00004b4187df3 */ /* 0x000fe20008000818 */
[----:B------:R-:W-:Y:S02]  /*1b990*/  R2UR UR6, R14 ;  /* 0x000000000e0672ca */ /* 0x000fe400000e0000 */
        /* <DEDUP_REMOVED lines=31> */
[----:B------:R-:W-:Y:S01]  /*1bb90*/  R2UR UR7, R15 ;  /* 0x000000000f0772ca */ /* 0x000fe200000e0000 */
[----:B------:R-:W-:Y:S01]  /*1bba0*/  IMAD.MOV.U32 R15, RZ, RZ, -0x3ffffff0 ;  /* 0xc0000010ff0f7424 */ /* 0x000fe200078e00ff */
        /* <DEDUP_REMOVED lines=37> */
[----:B------:R-:W-:Y:S01]  /*1be00*/  FMNMX.FTZ R8, R94, R11, !PT ;  /* 0x0000000b5e087209 */ /* 0x000fe20007810000 */
[----:B------:R-:W-:Y:S02]  /*1be10*/  WARPGROUP.DEPBAR.LE gsb0, 0x0 ;  /* 0x00008000000079c5 */ /* 0x000fe40000010000 */
[----:B------:R-:W-:Y:S01]  /*1be20*/  WARPGROUP.ARRIVE ;  /* 0x00000000000079c5 */ /* 0x000fe20000000000 */
[----:B------:R-:W-:-:S02]  /*1be30*/  FMNMX.FTZ R13, R97, R14, !PT ;  /* 0x0000000e610d7209 */ /* 0x000fc40007810000 */
[----:B------:R-:W-:Y:S02]  /*1be40*/  FMNMX.FTZ R11, R95, R8, !PT ;  /* 0x000000085f0b7209 */ /* 0x000fe40007810000 */
[----:B------:R-:W-:Y:S01]  /*1be50*/  FMNMX.FTZ R14, R100, R13, !PT ;  /* 0x0000000d640e7209 */ /* 0x000fe20007810000 */
[----:B------:R-:W-:Y:S01]  /*1be60*/  QGMMA.64x128x32.F32.E4M3.E4M3 R24, R184, gdesc[UR4], R24, gsb0 ;  /* 0x01e00004b8187df3 */ /* 0x000fe20008000818 */
[----:B------:R-:W-:Y:S02]  /*1be70*/  FMNMX.FTZ R8, R98, R11, !PT ;  /* 0x0000000b62087209 */ /* 0x000fe40007810000 */
[----:B------:R-:W-:Y:S02]  /*1be80*/  FMNMX.FTZ R13, R101, R14, !PT ;  /* 0x0000000e650d7209 */ /* 0x000fe40007810000 */
[----:B------:R-:W-:Y:S02]  /*1be90*/  FMNMX.FTZ R11, R99, R8, !PT ;  /* 0x00000008630b7209 */ /* 0x000fe40007810000 */
[----:B------:R-:W-:Y:S01]  /*1bea0*/  R2UR UR7, R15 ;  /* 0x000000000f0772ca */ /* 0x000fe200000e0000 */
[----:B------:R-:W0:Y:S01]  /*1beb0*/  SHFL.BFLY PT, R14, R13, 0x2, 0x1f ;  /* 0x0c401f000d0e7f89 */ /* 0x000e2200000e0000 */
[----:B------:R-:W-:-:S04]  /*1bec0*/  FMNMX.FTZ R8, R102, R11, !PT ;  /* 0x0000000b66087209 */ /* 0x000fc80007810000 */
[----:B------:R-:W-:-:S05]  /*1bed0*/  FMNMX.FTZ R8, R103, R8, !PT ;  /* 0x0000000867087209 */ /* 0x000fca0007810000 */
[----:B------:R-:W1:Y:S01]  /*1bee0*/  SHFL.BFLY PT, R11, R8, 0x2, 0x1f ;  /* 0x0c401f00080b7f89 */ /* 0x000e6200000e0000 */
[----:B0-----:R-:W-:Y:S01]  /*1bef0*/  FMNMX.FTZ R20, R13, R14, !PT ;  /* 0x0000000e0d147209 */ /* 0x001fe20007810000 */
[C---:B------:R-:W-:Y:S01]  /*1bf00*/  VIADD R14, R12.reuse, 0x300 ;  /* 0x000003000c0e7836 */ /* 0x040fe20000000000 */
[----:B------:R-:W-:Y:S01]  /*1bf10*/  MOV R13, 0xc0000010 ;  /* 0xc0000010000d7802 */ /* 0x000fe20000000f00 */
[----:B------:R-:W-:-:S03]  /*1bf20*/  VIADD R12, R12, 0x400 ;  /* 0x000004000c0c7836 */ /* 0x000fc60000000000 */
[----:B------:R-:W-:Y:S02]  /*1bf30*/  R2UR UR6, R14 ;  /* 0x000000000e0672ca */ /* 0x000fe400000e0000 */
[----:B-1----:R-:W-:Y:S02]  /*1bf40*/  FMNMX.FTZ R15, R8, R11, !PT ;  /* 0x0000000b080f7209 */ /* 0x002fe40007810000 */
[----:B------:R-:W0:Y:S04]  /*1bf50*/  SHFL.BFLY PT, R11, R20, 0x1, 0x1f ;  /* 0x0c201f00140b7f89 */ /* 0x000e2800000e0000 */
[----:B------:R-:W1:Y:S01]  /*1bf60*/  SHFL.BFLY PT, R14, R15, 0x1, 0x1f ;  /* 0x0c201f000f0e7f89 */ /* 0x000e6200000e0000 */
[----:B0-----:R-:W-:Y:S02]  /*1bf70*/  FMNMX.FTZ R11, R20, R11, !PT ;  /* 0x0000000b140b7209 */ /* 0x001fe40007810000 */
[----:B-1----:R-:W-:-:S03]  /*1bf80*/  FMNMX.FTZ R14, R15, R14, !PT ;  /* 0x0000000e0f0e7209 */ /* 0x002fc60007810000 */
[----:B------:R-:W-:-:S04]  /*1bf90*/  FADD.FTZ R7, -R11, R7 ;  /* 0x000000070b077221 */ /* 0x000fc80000010100 */
[----:B------:R-:W-:Y:S01]  /*1bfa0*/  FMUL.FTZ R21, R2, R7 ;  /* 0x0000000702157220 */ /* 0x000fe20000410000 */
[----:B------:R-:W-:-:S03]  /*1bfb0*/  FADD.FTZ R7, -R14, R6 ;  /* 0x000000060e077221 */ /* 0x000fc60000010100 */
[----:B------:R0:W-:Y:S01]  /*1bfc0*/  MUFU.EX2 R6, R21 ;  /* 0x0000001500067308 */ /* 0x0001e20000000800 */
[----:B------:R-:W-:-:S07]  /*1bfd0*/  FMUL.FTZ R7, R2, R7 ;  /* 0x0000000702077220 */ /* 0x000fce0000410000 */
[----:B------:R-:W-:Y:S01]  /*1bfe0*/  MUFU.EX2 R7, R7 ;  /* 0x0000000700077308 */ /* 0x000fe20000000800 */
[----:B------:R-:W-:Y:S02]  /*1bff0*/  WARPGROUP.DEPBAR.LE gsb0, 0x0 ;  /* 0x00008000000079c5 */ /* 0x000fe40000010000 */
[----:B------:R-:W-:-:S06]  /*1c000*/  WARPGROUP.ARRIVE ;  /* 0x00000000000079c5 */ /* 0x000fcc0000000000 */
[----:B------:R-:W-:Y:S01]  /*1c010*/  QGMMA.64x128x32.F32.E4M3.E4M3 R24, R188, gdesc[UR4], R24, gsb0 ;  /* 0x01e00004bc187df3 */ /* 0x000fe20008000818 */
[----:B------:R-:W-:Y:S01]  /*1c020*/  R2UR UR7, R13 ;  /* 0x000000000d0772ca */ /* 0x000fe200000e0000 */
[----:B------:R-:W-:Y:S01]  /*1c030*/  FFMA.FTZ R13, R2, R11, -8 ;  /* 0xc1000000020d7423 */ /* 0x000fe2000001000b */
[----:B------:R-:W-:-:S03]  /*1c040*/  R2UR UR6, R12 ;  /* 0x000000000c0672ca */ /* 0x000fc600000e0000 */
[C-C-:B------:R-:W-:Y:S01]  /*1c050*/  FFMA.FTZ R15, R2.reuse, R152, -R13.reuse ;  /* 0x00000098020f7223 */ /* 0x140fe2000001080d */
[----:B------:R-:W-:-:S01]  /*1c060*/  FFMA.FTZ R8, R2, R153, -R13 ;  /* 0x0000009902087223 */ /* 0x000fc2000001080d */
[C-C-:B0-----:R-:W-:Y:S01]  /*1c070*/  FFMA.FTZ R21, R2.reuse, R157, -R13.reuse ;  /* 0x0000009d02157223 */ /* 0x141fe2000001080d */
[----:B------:R-:W-:-:S01]  /*1c080*/  FFMA.FTZ R12, R2, R156, -R13 ;  /* 0x0000009c020c7223 */ /* 0x000fc2000001080d */
[C-C-:B------:R-:W-:Y:S01]  /*1c090*/  FFMA.FTZ R20, R2.reuse, R160, -R13.reuse ;  /* 0x000000a002147223 */ /* 0x140fe2000001080d */
        /* <DEDUP_REMOVED lines=35> */
[C---:B------:R-:W-:Y:S01]  /*1c2d0*/  FFMA.FTZ R101, R2.reuse, R14, -8 ;  /* 0xc100000002657423 */ /* 0x040fe2000001000e */
[----:B------:R-:W0:Y:S03]  /*1c2e0*/  MUFU.EX2 R15, R15 ;  /* 0x0000000f000f7308 */ /* 0x000e260000000800 */
[----:B------:R-:W-:-:S01]  /*1c2f0*/  FFMA.FTZ R154, R2, R154, -R101 ;  /* 0x0000009a029a7223 */ /* 0x000fc20000010865 */
[C-C-:B------:R-:W-:Y:S01]  /*1c300*/  FFMA.FTZ R155, R2.reuse, R155, -R101.reuse ;  /* 0x0000009b029b7223 */ /* 0x140fe20000010865 */
[----:B------:R-:W-:-:S01]  /*1c310*/  FFMA.FTZ R156, R2, R158, -R101 ;  /* 0x0000009e029c7223 */ /* 0x000fc20000010865 */
[C-C-:B------:R-:W-:Y:S01]  /*1c320*/  FFMA.FTZ R159, R2.reuse, R159, -R101.reuse ;  /* 0x0000009f029f7223 */ /* 0x140fe20000010865 */
[----:B------:R-:W-:-:S01]  /*1c330*/  FFMA.FTZ R158, R2, R162, -R101 ;  /* 0x000000a2029e7223 */ /* 0x000fc20000010865 */
[----:B------:R-:W1:Y:S01]  /*1c340*/  MUFU.EX2 R8, R8 ;  /* 0x0000000800087308 */ /* 0x000e620000000800 */
[----:B------:R-:W-:-:S01]  /*1c350*/  FFMA.FTZ R161, R2, R163, -R101 ;  /* 0x000000a302a17223 */ /* 0x000fc20000010865 */
[C-C-:B------:R-:W-:Y:S01]  /*1c360*/  FFMA.FTZ R160, R2.reuse, R166, -R101.reuse ;  /* 0x000000a602a07223 */ /* 0x140fe20000010865 */
[----:B------:R-:W-:-:S01]  /*1c370*/  FFMA.FTZ R163, R2, R167, -R101 ;  /* 0x000000a702a37223 */ /* 0x000fc20000010865 */
[C-C-:B------:R-:W-:Y:S01]  /*1c380*/  FFMA.FTZ R138, R2.reuse, R138, -R101.reuse ;  /* 0x0000008a028a7223 */ /* 0x140fe20000010865 */
[----:B------:R-:W-:-:S01]  /*1c390*/  FFMA.FTZ R139, R2, R139, -R101 ;  /* 0x0000008b028b7223 */ /* 0x000fc20000010865 */
[C-C-:B------:R-:W-:Y:S01]  /*1c3a0*/  FFMA.FTZ R142, R2.reuse, R142, -R101.reuse ;  /* 0x0000008e028e7223 */ /* 0x140fe20000010865 */
[----:B------:R-:W-:-:S01]  /*1c3b0*/  FFMA.FTZ R143, R2, R143, -R101 ;  /* 0x0000008f028f7223 */ /* 0x000fc20000010865 */
[----:B------:R-:W2:Y:S01]  /*1c3c0*/  MUFU.EX2 R154, R154 ;  /* 0x0000009a009a7308 */ /* 0x000ea20000000800 */
[----:B0-----:R-:W-:-:S01]  /*1c3d0*/  FFMA.FTZ R3, R6, R3, R15 ;  /* 0x0000000306037223 */ /* 0x001fc2000001000f */
[C-C-:B------:R-:W-:Y:S01]  /*1c3e0*/  FFMA.FTZ R146, R2.reuse, R146, -R101.reuse ;  /* 0x0000009202927223 */ /* 0x140fe20000010865 */
[----:B------:R-:W-:-:S01]  /*1c3f0*/  FFMA.FTZ R147, R2, R147, -R101 ;  /* 0x0000009302937223 */ /* 0x000fc20000010865 */
[C-C-:B------:R-:W-:Y:S01]  /*1c400*/  FFMA.FTZ R150, R2.reuse, R150, -R101.reuse ;  /* 0x0000009602967223 */ /* 0x140fe20000010865 */
[----:B------:R-:W-:-:S01]  /*1c410*/  FFMA.FTZ R151, R2, R151, -R101 ;  /* 0x0000009702977223 */ /* 0x000fc20000010865 */
[C-C-:B------:R-:W-:Y:S01]  /*1c420*/  FFMA.FTZ R122, R2.reuse, R122, -R101.reuse ;  /* 0x0000007a027a7223 */ /* 0x140fe20000010865 */
[----:B------:R-:W-:-:S01]  /*1c430*/  FFMA.FTZ R123, R2, R123, -R101 ;  /* 0x0000007b027b7223 */ /* 0x000fc20000010865 */
[----:B------:R-:W0:Y:S01]  /*1c440*/  MUFU.EX2 R155, R155 ;  /* 0x0000009b009b7308 */ /* 0x000e220000000800 */
[----:B-1----:R-:W-:-:S01]  /*1c450*/  FADD.FTZ R3, R8, R3 ;  /* 0x0000000308037221 */ /* 0x002fc20000010000 */
[C-C-:B------:R-:W-:Y:S01]  /*1c460*/  FFMA.FTZ R126, R2.reuse, R126, -R101.reuse ;  /* 0x0000007e027e7223 */ /* 0x140fe20000010865 */
[----:B------:R-:W-:-:S01]  /*1c470*/  FFMA.FTZ R127, R2, R127, -R101 ;  /* 0x0000007f027f7223 */ /* 0x000fc20000010865 */
[C-C-:B------:R-:W-:Y:S01]  /*1c480*/  FFMA.FTZ R130, R2.reuse, R130, -R101.reuse ;  /* 0x0000008202827223 */ /* 0x140fe20000010865 */
[----:B------:R-:W-:-:S01]  /*1c490*/  FFMA.FTZ R131, R2, R131, -R101 ;  /* 0x0000008302837223 */ /* 0x000fc20000010865 */
[C-C-:B------:R-:W-:Y:S01]  /*1c4a0*/  FFMA.FTZ R134, R2.reuse, R134, -R101.reuse ;  /* 0x0000008602867223 */ /* 0x140fe20000010865 */
[----:B------:R-:W-:-:S01]  /*1c4b0*/  FFMA.FTZ R135, R2, R135, -R101 ;  /* 0x0000008702877223 */ /* 0x000fc20000010865 */
[----:B------:R-:W1:Y:S01]  /*1c4c0*/  MUFU.EX2 R12, R12 ;  /* 0x0000000c000c7308 */ /* 0x000e620000000800 */
[----:B--2---:R-:W-:-:S01]  /*1c4d0*/  FFMA.FTZ R4, R7, R4, R154 ;  /* 0x0000000407047223 */ /* 0x004fc2000001009a */
[C-C-:B------:R-:W-:Y:S01]  /*1c4e0*/  FFMA.FTZ R106, R2.reuse, R106, -R101.reuse ;  /* 0x0000006a026a7223 */ /* 0x140fe20000010865 */
[----:B------:R-:W-:-:S01]  /*1c4f0*/  FFMA.FTZ R107, R2, R107, -R101 ;  /* 0x0000006b026b7223 */ /* 0x000fc20000010865 */
[C-C-:B------:R-:W-:Y:S01]  /*1c500*/  FFMA.FTZ R110, R2.reuse, R110, -R101.reuse ;  /* 0x0000006e026e7223 */ /* 0x140fe20000010865 */
[----:B------:R-:W-:-:S01]  /*1c510*/  FFMA.FTZ R111, R2, R111, -R101 ;  /* 0x0000006f026f7223 */ /* 0x000fc20000010865 */
[C-C-:B------:R-:W-:Y:S01]  /*1c520*/  FFMA.FTZ R114, R2.reuse, R114, -R101.reuse ;  /* 0x0000007202727223 */ /* 0x140fe20000010865 */
[----:B------:R-:W-:-:S01]  /*1c530*/  FFMA.FTZ R115, R2, R115, -R101 ;  /* 0x0000007302737223 */ /* 0x000fc20000010865 */
[----:B------:R-:W2:Y:S01]  /*1c540*/  MUFU.EX2 R156, R156 ;  /* 0x0000009c009c7308 */ /* 0x000ea20000000800 */
[----:B0-----:R-:W-:-:S01]  /*1c550*/  FADD.FTZ R165, R155, R4 ;  /* 0x000000049ba57221 */ /* 0x001fc20000010000 */
        /* <DEDUP_REMOVED lines=11> */
[----:B------:R-:W-:-:S03]  /*1c610*/  FFMA.FTZ R101, R2, R103, -R101 ;  /* 0x0000006702657223 */ /* 0x000fc60000010865 */
        /* <DEDUP_REMOVED lines=10> */
[----:B------:R-:W-:-:S06]  /*1c6c0*/  WARPGROUP.DEPBAR.LE gsb0, 0x0 ;  /* 0x00008000000079c5 */ /* 0x000fcc0000010000 */
[----:B------:R-:W0:Y:S01]  /*1c6d0*/  MUFU.EX2 R152, R152 ;  /* 0x0000009800987308 */ /* 0x000e220000000800 */
[----:B-1----:R-:W-:-:S01]  /*1c6e0*/  FADD.FTZ R3, R153, R4 ;  /* 0x0000000499037221 */ /* 0x002fc20000010000 */
[----:B------:R-:W-:-:S06]  /*1c6f0*/  WARPGROUP.ARRIVE ;  /* 0x00000000000079c5 */ /* 0x000fcc0000000000 */
[----:B------:R-:W1:Y:S01]  /*1c700*/  MUFU.EX2 R160, R160 ;  /* 0x000000a000a07308 */ /* 0x000e620000000800 */
[----:B--2---:R-:W-:-:S01]  /*1c710*/  FADD.FTZ R165, R161, R162 ;  /* 0x000000a2a1a57221 */ /* 0x004fc20000010000 */
[----:B------:R-:W-:Y:S06]  /*1c720*/  QGMMA.64x128x32.F32.E4M3.E4M3 R24, R192, gdesc[UR4], R24, gsb0 ;  /* 0x01e00004c0187df3 */ /* 0x000fec0008000818 */
        /* <DEDUP_REMOVED lines=36> */
[----:B------:R-:W-:-:S06]  /*1c970*/  WARPGROUP.DEPBAR.LE gsb0, 0x0 ;  /* 0x00008000000079c5 */ /* 0x000fcc0000010000 */
        /* <DEDUP_REMOVED lines=54> */
[----:B------:R-:W-:-:S06]  /*1cce0*/  IADD3 R3, -R204, 0xb, RZ ;  /* 0x0000000bcc037810 */ /* 0x000fcc0007ffe1ff */
        /* <DEDUP_REMOVED lines=12> */
[----:B------:R-:W-:-:S04]  /*1cdb0*/  @!P1 IMAD R4, R10, 0x8, R16 ;  /* 0x000000080a049824 */ /* 0x000fc800078e0210 */
[----:B------:R-:W-:Y:S02]  /*1cdc0*/  @!P1 VIADD R4, R4, 0x29840 ;  /* 0x0002984004049836 */ /* 0x000fe40000000000 */
[----:B------:R-:W2:Y:S01]  /*1cdd0*/  MUFU.EX2 R90, R90 ;  /* 0x0000005a005a7308 */ /* 0x000ea20000000800 */
[----:B0-----:R-:W-:-:S02]  /*1cde0*/  FADD.FTZ R167, R119, R162 ;  /* 0x000000a277a77221 */ /* 0x001fc40000010000 */
[----:B------:R-:W-:Y:S01]  /*1cdf0*/  @!P1 PRMT R4, RZ, 0x654, R4 ;  /* 0x00000654ff049816 */ /* 0x000fe20000000004 */
[----:B------:R0:W-:Y:S06]  /*1ce00*/  BAR.ARV R3, 0x100 ;  /* 0x000400030000751d */ /* 0x0001ec0000002000 */
[----:B------:R-:W3:Y:S01]  /*1ce10*/  MUFU.EX2 R89, R89 ;  /* 0x0000005900597308 */ /* 0x000ee20000000800 */
[----:B-1----:R-:W-:-:S01]  /*1ce20*/  FADD.FTZ R162, R88, R165 ;  /* 0x000000a558a27221 */ /* 0x002fc20000010000 */
[----:B------:R1:W-:Y:S01]  /*1ce30*/  @!P1 SYNCS.ARRIVE.TRANS64.RED.A1T0 RZ, [R4+URZ], RZ ;  /* 0x000000ff04ff99a7 */ /* 0x0003e2000810043f */
[----:B--2---:R-:W-:-:S05]  /*1ce40*/  FADD.FTZ R164, R90, R167 ;  /* 0x000000a75aa47221 */ /* 0x004fca0000010000 */
[----:B------:R-:W0:Y:S08]  /*1ce50*/  MUFU.EX2 R91, R91 ;  /* 0x0000005b005b7308 */ /* 0x000e300000000800 */
[----:B------:R-:W2:Y:S01]  /*1ce60*/  MUFU.EX2 R92, R92 ;  /* 0x0000005c005c7308 */ /* 0x000ea20000000800 */
[----:B---3--:R-:W-:-:S07]  /*1ce70*/  FADD.FTZ R165, R89, R162 ;  /* 0x000000a259a57221 */ /* 0x008fce0000010000 */
[----:B------:R-:W3:Y:S01]  /*1ce80*/  MUFU.EX2 R94, R94 ;  /* 0x0000005e005e7308 */ /* 0x000ee20000000800 */
[----:B0-----:R-:W-:-:S07]  /*1ce90*/  FADD.FTZ R3, R91, R164 ;  /* 0x000000a45b037221 */ /* 0x001fce0000010000 */
[----:B------:R-:W0:Y:S01]  /*1cea0*/  MUFU.EX2 R93, R93 ;  /* 0x0000005d005d7308 */ /* 0x000e220000000800 */
[----:B--2---:R-:W-:-:S07]  /*1ceb0*/  FADD.FTZ R162, R92, R165 ;  /* 0x000000a55ca27221 */ /* 0x004fce0000010000 */
[----:B------:R-:W2:Y:S01]  /*1cec0*/  MUFU.EX2 R95, R95 ;  /* 0x0000005f005f7308 */ /* 0x000ea20000000800 */
[----:B---3--:R-:W-:-:S07]  /*1ced0*/  FADD.FTZ R164, R94, R3 ;  /* 0x000000035ea47221 */ /* 0x008fce0000010000 */
[----:B------:R-:W1:Y:S01]  /*1cee0*/  MUFU.EX2 R96, R96 ;  /* 0x0000006000607308 */ /* 0x000e620000000800 */
[----:B0-----:R-:W-:-:S07]  /*1cef0*/  FADD.FTZ R3, R93, R162 ;  /* 0x000000a25d037221 */ /* 0x001fce0000010000 */
[----:B------:R-:W0:Y:S01]  /*1cf00*/  MUFU.EX2 R98, R98 ;  /* 0x0000006200627308 */ /* 0x000e220000000800 */
[----:B--2---:R-:W-:-:S07]  /*1cf10*/  FADD.FTZ R103, R95, R164 ;  /* 0x000000a45f677221 */ /* 0x004fce0000010000 */
[----:B------:R-:W2:Y:S01]  /*1cf20*/  MUFU.EX2 R97, R97 ;  /* 0x0000006100617308 */ /* 0x000ea20000000800 */
[----:B-1----:R-:W-:-:S07]  /*1cf30*/  FADD.FTZ R4, R96, R3 ;  /* 0x0000000360047221 */ /* 0x002fce0000010000 */
        /* <DEDUP_REMOVED lines=9> */
[----:B--2---:R-:W-:-:S01]  /*1cfd0*/  FADD.FTZ R162, R102, R103 ;  /* 0x0000006766a27221 */ /* 0x004fc20000010000 */
[----:B-1----:R-:W-:-:S03]  /*1cfe0*/  FADD.FTZ R3, R13, R4 ;  /* 0x000000040d037221 */ /* 0x002fc60000010000 */
[----:B0-----:R-:W-:Y:S01]  /*1cff0*/  FADD.FTZ R4, R101, R162 ;  /* 0x000000a265047221 */ /* 0x001fe20000010000 */
[----:B------:R-:W-:Y:S06]  /*1d000*/  @!P0 BRA `(.L_x_630) ;  /* 0x0000000000048947 */ /* 0x000fec0003800000 */
[----:B------:R-:W-:Y:S01]  /*1d010*/  BPT.TRAP 0x1 ;  /* 0x000000040000795c */ /* 0x000fe20000300000 */
.L_x_630:
[----:B------:R-:W-:Y:S01]  /*1d020*/  F2FP.SATFINITE.E4M3.F32.PACK_AB_MERGE_C R12, R21, R12, RZ ;  /* 0x0000000c150c723e */ /* 0x000fe200048070ff */
[-C--:B------:R-:W-:Y:S01]  /*1d030*/  FMUL.FTZ R24, R24, R6.reuse ;  /* 0x0000000618187220 */ /* 0x080fe20000410000 */
[----:B------:R-:W-:Y:S01]  /*1d040*/  ISETP.GT.AND P1, PT, R5, RZ, PT ;  /* 0x000000ff0500720c */ /* 0x000fe20003f24270 */
[-C--:B------:R-:W-:Y:S01]  /*1d050*/  FMUL.FTZ R25, R25, R6.reuse ;  /* 0x0000000619197220 */ /* 0x080fe20000410000 */
[----:B------:R-:W-:Y:S01]  /*1d060*/  F2FP.SATFINITE.E4M3.F32.PACK_AB_MERGE_C R176, R8, R15, R12 ;  /* 0x0000000f08b0723e */ /* 0x000fe2000480700c */
[----:B------:R-:W-:Y:S01]  /*1d070*/  IMAD R8, R9, 0x8, R16 ;  /* 0x0000000809087824 */ /* 0x000fe200078e0210 */
[----:B------:R-:W-:Y:S01]  /*1d080*/  MOV R9, UR37 ;  /* 0x0000002500097c02 */ /* 0x000fe20008000f00 */
[----:B------:R-:W-:Y:S01]  /*1d090*/  FMUL.FTZ R28, R28, R6 ;  /* 0x000000061c1c7220 */ /* 0x000fe20000410000 */
        /* <DEDUP_REMOVED lines=84> */
[----:B------:R-:W-:Y:S01]  /*1d5e0*/  VIADD R5, R5, 0xffffffff ;  /* 0xffffffff05057836 */ /* 0x000fe20000000000 */
[----:B------:R-:W-:Y:S01]  /*1d5f0*/  F2FP.SATFINITE.E4M3.F32.PACK_AB_MERGE_C R178, R153, R20, R152 ;  /* 0x0000001499b2723e */ /* 0x000fe20004807098 */
[----:B------:R-:W-:Y:S01]  /*1d600*/  IMAD.MOV.U32 R6, RZ, RZ, R14 ;  /* 0x000000ffff067224 */ /* 0x000fe200078e000e */
[----:B------:R-:W-:Y:S01]  /*1d610*/  F2FP.SATFINITE.E4M3.F32.PACK_AB_MERGE_C R179, R161, R158, R160 ;  /* 0x0000009ea1b3723e */ /* 0x000fe200048070a0 */
[----:B0-----:R-:W-:Y:S01]  /*1d620*/  IMAD.MOV.U32 R8, RZ, RZ, R198 ;  /* 0x000000ffff087224 */ /* 0x001fe200078e00c6 */
        /* <DEDUP_REMOVED lines=17> */
[----:B------:R-:W-:Y:S01]  /*1d740*/  MOV R7, R11 ;  /* 0x0000000b00077202 */ /* 0x000fe20000000f00 */
[----:B------:R-:W-:Y:S06]  /*1d750*/  @P1 BRA `(.L_x_631) ;  /* 0xffffffcc007c1947 */ /* 0x000fec000383ffff */
[----:B------:R-:W-:-:S07]  /*1d760*/  IMAD.MOV.U32 R156, RZ, RZ, R10 ;  /* 0x000000ffff9c7224 */ /* 0x000fce00078e000a */
.L_x_620:
[----:B------:R-:W-:Y:S05]  /*1d770*/  WARPSYNC.ALL ;  /* 0x0000000000007948 */ /* 0x000fea0003800000 */
[----:B------:R-:W-:Y:S06]  /*1d780*/  BAR.ARV 0x8, 0x180 ;  /* 0x0206000000007b1d */ /* 0x000fec0000002000 */
[----:B------:R-:W-:Y:S05]  /*1d790*/  @!P0 BRA `(.L_x_632) ;  /* 0x0000000000048947 */ /* 0x000fea0003800000 */
[----:B------:R-:W-:Y:S01]  /*1d7a0*/  BPT.TRAP 0x1 ;  /* 0x000000040000795c */ /* 0x000fe20000300000 */
.L_x_632:
[----:B------:R-:W-:Y:S02]  /*1d7b0*/  LEA R15, R156, R16, 0x3 ;  /* 0x000000109c0f7211 */ /* 0x000fe400078e18ff */
[----:B------:R-:W-:-:S04]  /*1d7c0*/  SHF.L.U32 R0, R198, 0x1f, RZ ;  /* 0x0000001fc6007819 */ /* 0x000fc800000006ff */
[----:B------:R0:W1:Y:S01]  /*1d7d0*/  SYNCS.PHASECHK.TRANS64.TRYWAIT P1, [R15+URZ+0x29850], R0 ;  /* 0x029850000f0075a7 */ /* 0x000062000802017f */
[----:B------:R-:W-:Y:S05]  /*1d7e0*/  @!P0 BRA `(.L_x_633) ;  /* 0x0000000000048947 */ /* 0x000fea0003800000 */
[----:B------:R-:W-:Y:S01]  /*1d7f0*/  BPT.TRAP 0x1 ;  /* 0x000000040000795c */ /* 0x000fe20000300000 */
.L_x_633:
[----:B------:R-:W-:-:S05]  /*1d800*/  VIADD R16, R16, 0x400 ;  /* 0x0000040010107836 */ /* 0x000fca0000000000 */
[----:B------:R-:W-:-:S04]  /*1d810*/  SHF.R.U32.HI R16, RZ, 0x4, R16 ;  /* 0x00000004ff107819 */ /* 0x000fc80000011610 */
[----:B------:R-:W-:-:S04]  /*1d820*/  LOP3.LUT R16, R16, 0x3fff, RZ, 0xc0, !PT ;  /* 0x00003fff10107812 */ /* 0x000fc800078ec0ff */
[----:B------:R-:W-:Y:S01]  /*1d830*/  LOP3.LUT R7, R16, 0x10000, RZ, 0xfc, !PT ;  /* 0x0001000010077812 */ /* 0x000fe200078efcff */
[----:B-1----:R-:W-:Y:S06]  /*1d840*/  @P1 BRA `(.L_x_634) ;  /* 0x0000000000081947 */ /* 0x002fec0003800000 */
[----:B------:R-:W1:Y:S02]  /*1d850*/  SYNCS.PHASECHK.TRANS64.TRYWAIT P1, [R15+URZ+0x29850], R0 ;  /* 0x029850000f0075a7 */ /* 0x000e64000802017f */
[----:B-1----:R-:W-:Y:S05]  /*1d860*/  @!P1 BRA `(.L_x_635) ;  /* 0x000000a0003c9947 */ /* 0x002fea0003800000 */
.L_x_634:
[----:B------:R-:W-:Y:S01]  /*1d870*/  IMAD R6, R156, 0x500, R7 ;  /* 0x000005009c067824 */ /* 0x000fe200078e0207 */
[----:B------:R-:W-:Y:S05]  /*1d880*/  WARPSYNC.ALL ;  /* 0x0000000000007948 */ /* 0x000fea0003800000 */
[----:B------:R-:W-:Y:S01]  /*1d890*/  IMAD.MOV.U32 R7, RZ, RZ, -0x3ffffff0 ;  /* 0xc0000010ff077424 */ /* 0x000fe200078e00ff */
[C---:B------:R-:W-:Y:S01]  /*1d8a0*/  R2UR UR6, R6.reuse ;  /* 0x00000000060672ca */ /* 0x040fe200000e0000 */
[----:B------:R-:W-:Y:S01]  /*1d8b0*/  WARPGROUP.ARRIVE ;  /* 0x00000000000079c5 */ /* 0x000fe20000000000 */
[C---:B------:R-:W-:Y:S01]  /*1d8c0*/  VIADD R8, R6.reuse, 0x100 ;  /* 0x0000010006087836 */ /* 0x040fe20000000000 */
[----:B------:R-:W-:Y:S01]  /*1d8d0*/  MOV R9, 0xc0000010 ;  /* 0xc000001000097802 */ /* 0x000fe20000000f00 */
[----:B------:R-:W-:Y:S01]  /*1d8e0*/  ULDC.64 UR4, c[0x0][0x9a0] ;  /* 0x0002680000047ab9 */ /* 0x000fe20000000a00 */
[----:B------:R-:W-:Y:S01]  /*1d8f0*/  R2UR UR7, R7 ;  /* 0x00000000070772ca */ /* 0x000fe200000e0000 */
[----:B------:R-:W-:Y:S01]  /*1d900*/  VIADD R20, R6, 0x200 ;  /* 0x0000020006147836 */ /* 0x000fe20000000000 */
[----:B------:R-:W-:Y:S01]  /*1d910*/  ISETP.NE.U32.AND P1, PT, RZ, UR4, PT ;  /* 0x00000004ff007c0c */ /* 0x000fe2000bf25070 */
[----:B------:R-:W-:-:S03]  /*1d920*/  IMAD.MOV.U32 R21, RZ, RZ, -0x3ffffff0 ;  /* 0xc0000010ff157424 */ /* 0x000fc600078e00ff */
[----:B------:R-:W-:-:S07]  /*1d930*/  ISETP.NE.AND.EX P1, PT, RZ, UR5, PT, P1 ;  /* 0x00000005ff007c0c */ /* 0x000fce000bf25310 */
[----:B------:R-:W-:Y:S01]  /*1d940*/  QGMMA.64x128x32.F32.E4M3.E4M3 R24, R176, gdesc[UR4], R24, gsb0 ;  /* 0x01e00004b0187df3 */ /* 0x000fe20008000818 */
[----:B------:R-:W-:Y:S02]  /*1d950*/  R2UR UR6, R8 ;  /* 0x00000000080672ca */ /* 0x000fe400000e0000 */
[----:B------:R-:W-:-:S03]  /*1d960*/  R2UR UR7, R9 ;  /* 0x00000000090772ca */ /* 0x000fc600000e0000 */
[----:B------:R-:W0:Y:S01]  /*1d970*/  @P1 LDC.64 R8, c[0x0][0x9c8] ;  /* 0x00027200ff081b82 */ /* 0x000e220000000a00 */
[----:B------:R-:W-:-:S07]  /*1d980*/  @P1 SHF.R.S32.HI R7, RZ, 0x1f, R206 ;  /* 0x0000001fff071819 */ /* 0x000fce00000114ce */
[----:B------:R-:W2:Y:S01]  /*1d990*/  @P1 LDC.64 R12, c[0x0][0x9d0] ;  /* 0x00027400ff0c1b82 */ /* 0x000ea20000000a00 */
[----:B01----:R-:W-:-:S04]  /*1d9a0*/  @P1 IMAD R0, R216, R8, RZ ;  /* 0x00000008d8001224 */ /* 0x003fc800078e02ff */
[C---:B------:R-:W-:Y:S02]  /*1d9b0*/  @P1 IMAD R5, R210.reuse, R9, R0 ;  /* 0x00000009d2051224 */ /* 0x040fe400078e0200 */
[----:B------:R-:W-:-:S04]  /*1d9c0*/  @P1 IMAD.WIDE.U32 R8, R210, R8, RZ ;  /* 0x00000008d2081225 */ /* 0x000fc800078e00ff */
[-C--:B--2---:R-:W-:Y:S02]  /*1d9d0*/  @P1 IMAD R0, R7, R12.reuse, RZ ;  /* 0x0000000c07001224 */ /* 0x084fe400078e02ff */
[----:B------:R-:W-:Y:S02]  /*1d9e0*/  @P1 IMAD.IADD R9, R9, 0x1, R5 ;  /* 0x0000000109091824 */ /* 0x000fe400078e0205 */
[C---:B------:R-:W-:Y:S01]  /*1d9f0*/  @P1 IMAD R5, R206.reuse, R13, R0 ;  /* 0x0000000dce051224 */ /* 0x040fe200078e0200 */
[----:B------:R-:W-:Y:S01]  /*1da00*/  MOV R0, 0x3f800000 ;  /* 0x3f80000000007802 */ /* 0x000fe20000000f00 */
[----:B------:R-:W-:-:S04]  /*1da10*/  @P1 IMAD.WIDE.U32 R8, R206, R12, R8 ;  /* 0x0000000cce081225 */ /* 0x000fc800078e0008 */
[----:B------:R-:W-:Y:S01]  /*1da20*/  @P1 IMAD.IADD R5, R9, 0x1, R5 ;  /* 0x0000000109051824 */ /* 0x000fe200078e0205 */
[----:B------:R-:W-:-:S04]  /*1da30*/  @P1 LEA R12, P2, R8, UR4, 0x2 ;  /* 0x00000004080c1c11 */ /* 0x000fc8000f8410ff */
[----:B------:R-:W-:-:S05]  /*1da40*/  @P1 LEA.HI.X R13, R8, UR5, R5, 0x2, P2 ;  /* 0x00000005080d1c11 */ /* 0x000fca00090f1405 */
[----:B------:R0:W2:Y:S01]  /*1da50*/  @P1 LDG.E R0, desc[UR54][R12.64] ;  /* 0x000000360c001981 */ /* 0x0000a2000c1e1900 */
[----:B------:R-:W-:Y:S02]  /*1da60*/  WARPGROUP.DEPBAR.LE gsb0, 0x0 ;  /* 0x00008000000079c5 */ /* 0x000fe40000010000 */
[----:B------:R-:W-:-:S06]  /*1da70*/  WARPGROUP.ARRIVE ;  /* 0x00000000000079c5 */ /* 0x000fcc0000000000 */
[----:B------:R-:W-:Y:S01]  /*1da80*/  QGMMA.64x128x32.F32.E4M3.E4M3 R24, R180, gdesc[UR4], R24, gsb0 ;  /* 0x01e00004b4187df3 */ /* 0x000fe20008000818 */
[----:B------:R-:W-:Y:S02]  /*1da90*/  R2UR UR6, R20 ;  /* 0x00000000140672ca */ /* 0x000fe400000e0000 */
[----:B------:R-:W-:Y:S01]  /*1daa0*/  R2UR UR7, R21 ;  /* 0x00000000150772ca */ /* 0x000fe200000e0000 */
[----:B------:R-:W-:Y:S02]  /*1dab0*/  VIADD R8, R6, 0x300 ;  /* 0x0000030006087836 */ /* 0x000fe40000000000 */
[----:B------:R-:W-:Y:S01]  /*1dac0*/  IMAD.MOV.U32 R9, RZ, RZ, -0x3ffffff0 ;  /* 0xc0000010ff097424 */ /* 0x000fe200078e00ff */
[----:B------:R-:W-:Y:S02]  /*1dad0*/  WARPGROUP.DEPBAR.LE gsb0, 0x0 ;  /* 0x00008000000079c5 */ /* 0x000fe40000010000 */
[----:B------:R-:W-:-:S07]  /*1dae0*/  WARPGROUP.ARRIVE ;  /* 0x00000000000079c5 */ /* 0x000fce0000000000 */
[----:B------:R-:W-:Y:S01]  /*1daf0*/  QGMMA.64x128x32.F32.E4M3.E4M3 R24, R184, gdesc[UR4], R24, gsb0 ;  /* 0x01e00004b8187df3 */ /* 0x000fe20008000818 */
[----:B------:R-:W-:Y:S02]  /*1db00*/  R2UR UR6, R8 ;  /* 0x00000000080672ca */ /* 0x000fe400000e0000 */
[----:B------:R-:W-:Y:S01]  /*1db10*/  R2UR UR7, R9 ;  /* 0x00000000090772ca */ /* 0x000fe200000e0000 */
[----:B------:R-:W-:Y:S01]  /*1db20*/  IMAD.MOV.U32 R7, RZ, RZ, -0x3ffffff0 ;  /* 0xc0000010ff077424 */ /* 0x000fe200078e00ff */
[----:B------:R-:W-:Y:S01]  /*1db30*/  IADD3 R6, R6, 0x400, RZ ;  /* 0x0000040006067810 */ /* 0x000fe20007ffe0ff */
[----:B------:R-:W1:Y:S01]  /*1db40*/  SHFL.BFLY PT, R8, R3, 0x2, 0x1f ;  /* 0x0c401f0003087f89 */ /* 0x000e6200000e0000 */
[----:B------:R-:W-:Y:S02]  /*1db50*/  WARPGROUP.DEPBAR.LE gsb0, 0x0 ;  /* 0x00008000000079c5 */ /* 0x000fe40000010000 */
[----:B------:R-:W-:-:S07]  /*1db60*/  WARPGROUP.ARRIVE ;  /* 0x00000000000079c5 */ /* 0x000fce0000000000 */
[----:B------:R-:W-:Y:S01]  /*1db70*/  QGMMA.64x128x32.F32.E4M3.E4M3 R24, R188, gdesc[UR4], R24, gsb0 ;  /* 0x01e00004bc187df3 */ /* 0x000fe20008000818 */
[----:B------:R-:W-:Y:S02]  /*1db80*/  R2UR UR6, R6 ;  /* 0x00000000060672ca */ /* 0x000fe400000e0000 */
[----:B------:R-:W-:Y:S02]  /*1db90*/  R2UR UR7, R7 ;  /* 0x00000000070772ca */ /* 0x000fe400000e0000 */
[----:B------:R-:W3:Y:S01]  /*1dba0*/  SHFL.BFLY PT, R7, R4, 0x2, 0x1f ;  /* 0x0c401f0004077f89 */ /* 0x000ee200000e0000 */
[----:B-1----:R-:W-:-:S05]  /*1dbb0*/  FADD.FTZ R8, R8, R3 ;  /* 0x0000000308087221 */ /* 0x002fca0000010000 */
[----:B------:R-:W1:Y:S01]  /*1dbc0*/  SHFL.BFLY PT, R5, R8, 0x1, 0x1f ;  /* 0x0c201f0008057f89 */ /* 0x000e6200000e0000 */
[----:B---3--:R-:W-:-:S05]  /*1dbd0*/  FADD.FTZ R7, R7, R4 ;  /* 0x0000000407077221 */ /* 0x008fca0000010000 */
[----:B------:R-:W3:Y:S01]  /*1dbe0*/  SHFL.BFLY PT, R6, R7, 0x1, 0x1f ;  /* 0x0c201f0007067f89 */ /* 0x000ee200000e0000 */
[----:B-1----:R-:W-:-:S05]  /*1dbf0*/  FADD.FTZ R9, R8, R5 ;  /* 0x0000000508097221 */ /* 0x002fca0000010000 */
[C---:B------:R-:W-:Y:S01]  /*1dc00*/  FSETP.NE.FTZ.AND P1, PT, R9.reuse, RZ, PT ;  /* 0x000000ff0900720b */ /* 0x040fe20003f35000 */
[----:B0-----:R-:W-:Y:S01]  /*1dc10*/  FMUL.FTZ R12, R9, 0.00390625 ;  /* 0x3b800000090c7820 */ /* 0x001fe20000410000 */
[----:B------:R-:W-:-:S04]  /*1dc20*/  IMAD.MOV.U32 R3, RZ, RZ, RZ ;  /* 0x000000ffff037224 */ /* 0x000fc800078e00ff */
[----:B------:R-:W-:Y:S01]  /*1dc30*/  FSETP.NE.FTZ.AND P2, PT, R12, RZ, PT ;  /* 0x000000ff0c00720b */ /* 0x000fe20003f55000 */
[----:B---3--:R-:W-:-:S04]  /*1dc40*/  FADD.FTZ R10, R7, R6 ;  /* 0x00000006070a7221 */ /* 0x008fc80000010000 */
[----:B------:R-:W-:Y:S02]  /*1dc50*/  FMUL.FTZ R6, R10, 0.00390625 ;  /* 0x3b8000000a067820 */ /* 0x000fe40000410000 */
[----:B------:R-:W-:Y:S03]  /*1dc60*/  @P1 MUFU.RCP R3, R9 ;  /* 0x0000000900031308 */ /* 0x000fe60000001000 */
[----:B------:R-:W-:Y:S01]  /*1dc70*/  FSETP.NE.FTZ.AND P3, PT, R6, RZ, PT ;  /* 0x000000ff0600720b */ /* 0x000fe20003f75000 */
[----:B------:R-:W-:Y:S02]  /*1dc80*/  WARPGROUP.DEPBAR.LE gsb0, 0x0 ;  /* 0x00008000000079c5 */ /* 0x000fe40000010000 */
[----:B------:R-:W-:-:S06]  /*1dc90*/  WARPGROUP.ARRIVE ;  /* 0x00000000000079c5 */ /* 0x000fcc0000000000 */
[----:B------:R-:W-:Y:S01]  /*1dca0*/  QGMMA.64x128x32.F32.E4M3.E4M3 R24, R192, gdesc[UR4], R24, gsb0 ;  /* 0x01e00004c0187df3 */ /* 0x000fe20008000818 */
[----:B------:R-:W-:Y:S01]  /*1dcb0*/  FSETP.NE.FTZ.AND P1, PT, R10, RZ, PT ;  /* 0x000000ff0a00720b */ /* 0x000fe20003f35000 */
[----:B------:R-:W-:Y:S02]  /*1dcc0*/  IMAD.MOV.U32 R7, RZ, RZ, RZ ;  /* 0x000000ffff077224 */ /* 0x000fe400078e00ff */
[----:B------:R-:W0:Y:S08]  /*1dcd0*/  @P3 MUFU.LG2 R6, R6 ;  /* 0x0000000600063308 */ /* 0x000e300000000c00 */
[----:B------:R-:W1:Y:S08]  /*1dce0*/  @P2 MUFU.LG2 R5, R12 ;  /* 0x0000000c00052308 */ /* 0x000e700000000c00 */
[----:B------:R-:W3:Y:S01]  /*1dcf0*/  @P1 MUFU.RCP R7, R10 ;  /* 0x0000000a00071308 */ /* 0x000ee20000001000 */
[C---:B------:R-:W-:Y:S01]  /*1dd00*/  @P2 FMUL.FTZ R4, R2.reuse, 0.69314718246459960938 ;  /* 0x3f31721802042820 */ /* 0x040fe20000410000 */
[----:B------:R-:W-:Y:S01]  /*1dd10*/  @P3 FMUL.FTZ R2, R2, 0.69314718246459960938 ;  /* 0x3f31721802023820 */ /* 0x000fe20000410000 */
[----:B0-----:R-:W-:Y:S01]  /*1dd20*/  @P3 FMUL.FTZ R9, R6, 0.69314718246459960938 ;  /* 0x3f31721806093820 */ /* 0x001fe20000410000 */
[----:B------:R-:W-:Y:S01]  /*1dd30*/  IMAD.MOV.U32 R89, RZ, RZ, -0x800000 ;  /* 0xff800000ff597424 */ /* 0x000fe200078e00ff */
[----:B------:R-:W-:Y:S01]  /*1dd40*/  MOV R88, 0xff800000 ;  /* 0xff80000000587802 */ /* 0x000fe20000000f00 */
[----:B-1----:R-:W-:Y:S01]  /*1dd50*/  @P2 FMUL.FTZ R5, R5, 0.69314718246459960938 ;  /* 0x3f31721805052820 */ /* 0x002fe20000410000 */
[----:B------:R-:W-:-:S01]  /*1dd60*/  @P3 FFMA.FTZ R89, R2, R14, R9 ;  /* 0x0000000e02593223 */ /* 0x000fc20000010009 */
[----:B--2---:R-:W-:-:S02]  /*1dd70*/  FMUL.FTZ R3, R3, R0 ;  /* 0x0000000003037220 */ /* 0x004fc40000410000 */
[----:B------:R-:W-:-:S01]  /*1dd80*/  @P2 FFMA.FTZ R88, R4, R11, R5 ;  /* 0x0000000b04582223 */ /* 0x000fc20000010005 */
[----:B---3--:R-:W-:Y:S01]  /*1dd90*/  FMUL.FTZ R2, R7, R0 ;  /* 0x0000000007027220 */ /* 0x008fe20000410000 */
[----:B------:R-:W-:Y:S02]  /*1dda0*/  WARPGROUP.DEPBAR.LE gsb0, 0x0 ;  /* 0x00008000000079c5 */ /* 0x000fe40000010000 */
[----:B------:R-:W-:Y:S05]  /*1ddb0*/  @!P0 BRA `(.L_x_636) ;  /* 0x0000000000048947 */ /* 0x000fea0003800000 */
[----:B------:R-:W-:Y:S01]  /*1ddc0*/  BPT.TRAP 0x1 ;  /* 0x000000040000795c */ /* 0x000fe20000300000 */
.L_x_636:
[----:B------:R-:W-:Y:S01]  /*1ddd0*/  VIADD R0, R15, 0x29860 ;  /* 0x000298600f007836 */ /* 0x000fe20000000000 */
[----:B------:R-:W-:Y:S01]  /*1dde0*/  IADD3 R156, R156, 0x1, RZ ;  /* 0x000000019c9c7810 */ /* 0x000fe20007ffe0ff */
[----:B------:R-:W-:Y:S02]  /*1ddf0*/  IMAD.U32 R5, RZ, RZ, UR37 ;  /* 0x00000025ff057e24 */ /* 0x000fe4000f8e00ff */
[-C--:B------:R-:W-:Y:S01]  /*1de00*/  FMUL.FTZ R103, R24, R3.reuse ;  /* 0x0000000318677220 */ /* 0x080fe20000410000 */
[-C--:B------:R-:W-:Y:S01]  /*1de10*/  FMUL.FTZ R100, R28, R3.reuse ;  /* 0x000000031c647220 */ /* 0x080fe20000410000 */
[----:B------:R-:W-:Y:S01]  /*1de20*/  ISETP.NE.AND P1, PT, R156, 0x2, PT ;  /* 0x000000029c00780c */ /* 0x000fe20003f25270 */
[-C--:B------:R-:W-:Y:S01]  /*1de30*/  FMUL.FTZ R98, R29, R3.reuse ;  /* 0x000000031d627220 */ /* 0x080fe20000410000 */
[----:B------:R-:W-:Y:S01]  /*1de40*/  PRMT R0, R5, 0x654, R0 ;  /* 0x0000065405007816 */ /* 0x000fe20000000000 */
[-C--:B------:R-:W-:Y:S01]  /*1de50*/  FMUL.FTZ R99, R32, R3.reuse ;  /* 0x0000000320637220 */ /* 0x080fe20000410000 */
        /* <DEDUP_REMOVED lines=29> */
[----:B------:R-:W-:Y:S01]  /*1e030*/  SEL R3, RZ, 0x1, P1 ;  /* 0x00000001ff037807 */ /* 0x000fe20000800000 */
        /* <DEDUP_REMOVED lines=32> */
[----:B------:R-:W-:Y:S01]  /*1e240*/  FMUL.FTZ R87, R87, R2 ;  /* 0x0000000257577220 */ /* 0x000fe20000410000 */
[----:B------:R-:W-:Y:S01]  /*1e250*/  LOP3.LUT R198, R198, R3, RZ, 0x3c, !PT ;  /* 0x00000003c6c67212 */ /* 0x000fe200078e3cff */
[----:B------:R-:W-:Y:S01]  /*1e260*/  UIADD3 UR43, UR43, 0x1, URZ ;  /* 0x000000012b2b7890 */ /* 0x000fe2000fffe03f */
[----:B0-----:R-:W-:-:S11]  /*1e270*/  SEL R156, R156, RZ, P1 ;  /* 0x000000ff9c9c7207 */ /* 0x001fd60000800000 */
.L_x_580:
[----:B------:R-:W-:Y:S05]  /*1e280*/  WARPSYNC.ALL ;  /* 0x0000000000007948 */ /* 0x000fea0003800000 */
[----:B------:R-:W0:Y:S08]  /*1e290*/  S2UR UR37, SR_CgaCtaId ;  /* 0x00000000002579c3 */ /* 0x000e300000008800 */
[----:B------:R-:W-:Y:S06]  /*1e2a0*/  BAR.SYNC.DEFER_BLOCKING 0x5, 0x180 ;  /* 0x0146000000007b1d */ /* 0x000fec0000010000 */
[----:B------:R-:W-:Y:S01]  /*1e2b0*/  UMOV UR4, 0x400 ;  /* 0x0000040000047882 */ /* 0x000fe20000000000 */
[----:B------:R-:W-:Y:S01]  /*1e2c0*/  BSSY B0, `(.L_x_637) ;  /* 0x0000275000007945 */ /* 0x000fe20003800000 */
[----:B0-----:R-:W-:-:S06]  /*1e2d0*/  ULEA UR4, UR37, UR4, 0x18 ;  /* 0x0000000425047291 */ /* 0x001fcc000f8ec03f */
[----:B------:R-:W-:-:S05]  /*1e2e0*/  IMAD.U32 R16, RZ, RZ, UR4 ;  /* 0x00000004ff107e24 */ /* 0x000fca000f8e00ff */
[----:B------:R0:W1:Y:S01]  /*1e2f0*/  LDS.128 R204, [R16+0x298d0] ;  /* 0x0298d00010cc7984 */ /* 0x0000620000000c00 */
[----:B------:R-:W-:Y:S06]  /*1e300*/  BAR.ARV 0x4, 0x180 ;  /* 0x0106000000007b1d */ /* 0x000fec0000002000 */
[----:B------:R-:W-:Y:S05]  /*1e310*/  @P0 BRA `(.L_x_638) ;  /* 0x0000001800c40947 */ /* 0x000fea0003800000 */
[----:B------:R-:W2:Y:S01]  /*1e320*/  S2R R54, SR_TID.X ;  /* 0x0000000000367919 */ /* 0x000ea20000002100 */
[----:B------:R-:W-:Y:S01]  /*1e330*/  ULDC.64 UR4, c[0x4][0x40] ;  /* 0x0100100000047ab9 */ /* 0x000fe20000000a00 */
[----:B------:R-:W3:Y:S01]  /*1e340*/  LDL R50, [R1+0x8] ;  /* 0x0000080001327983 */ /* 0x000ee20000100800 */
[----:B--2---:R-:W-:-:S05]  /*1e350*/  IMAD.SHL.U32 R0, R54, 0x4, RZ ;  /* 0x0000000436007824 */ /* 0x004fca00078e00ff */
[----:B------:R-:W-:-:S04]  /*1e360*/  LOP3.LUT R0, R0, 0xc, RZ, 0xc0, !PT ;  /* 0x0000000c00007812 */ /* 0x000fc800078ec0ff */
[----:B------:R-:W-:-:S05]  /*1e370*/  IADD3 R2, P0, R0, UR4, RZ ;  /* 0x0000000400027c10 */ /* 0x000fca000ff1e0ff */
[----:B------:R-:W-:-:S05]  /*1e380*/  IMAD.X R3, RZ, RZ, UR5, P0 ;  /* 0x00000005ff037e24 */ /* 0x000fca00080e06ff */
[----:B------:R2:W4:Y:S01]  /*1e390*/  LDG.E.CONSTANT R0, desc[UR54][R2.64] ;  /* 0x0000003602007981 */ /* 0x000522000c1e9900 */
[----:B------:R-:W-:Y:S01]  /*1e3a0*/  F2FP.BF16.F32.PACK_AB R68, R61, R68 ;  /* 0x000000443d44723e */ /* 0x000fe200000010ff */
[----:B------:R-:W-:Y:S01]  /*1e3b0*/  UMOV UR4, 0xffffffff ;  /* 0xffffffff00047882 */ /* 0x000fe20000000000 */
[----:B------:R-:W-:Y:S01]  /*1e3c0*/  F2FP.BF16.F32.PACK_AB R59, R47, R52 ;  /* 0x000000342f3b723e */ /* 0x000fe200000010ff */
[----:B------:R-:W0:Y:S01]  /*1e3d0*/  S2R R51, SR_SWINHI ;  /* 0x0000000000337919 */ /* 0x000e220000002f00 */
[----:B------:R-:W-:Y:S02]  /*1e3e0*/  F2FP.BF16.F32.PACK_AB R61, R43, R46 ;  /* 0x0000002e2b3d723e */ /* 0x000fe400000010ff */
[----:B------:R-:W-:Y:S02]  /*1e3f0*/  F2FP.BF16.F32.PACK_AB R43, R4, R5 ;  /* 0x00000005042b723e */ /* 0x000fe400000010ff */
[----:B------:R-:W-:Y:S02]  /*1e400*/  F2FP.BF16.F32.PACK_AB R67, R31, R34 ;  /* 0x000000221f43723e */ /* 0x000fe400000010ff */
[----:B------:R-:W-:-:S02]  /*1e410*/  F2FP.BF16.F32.PACK_AB R73, R15, R20 ;  /* 0x000000140f49723e */ /* 0x000fc400000010ff */
[----:B------:R-:W-:Y:S02]  /*1e420*/  F2FP.BF16.F32.PACK_AB R34, R11, R12 ;  /* 0x0000000c0b22723e */ /* 0x000fe400000010ff */
[----:B------:R-:W-:Y:S02]  /*1e430*/  F2FP.BF16.F32.PACK_AB R38, R35, R38 ;  /* 0x000000262326723e */ /* 0x000fe400000010ff */
        /* <DEDUP_REMOVED lines=10> */
[----:B------:R-:W-:Y:S02]  /*1e4e0*/  MOV R46, R16 ;  /* 0x00000010002e7202 */ /* 0x000fe40000000f00 */
[----:B0-----:R-:W-:Y:S02]  /*1e4f0*/  MOV R47, R51 ;  /* 0x00000033002f7202 */ /* 0x001fe40000000f00 */
[----:B------:R-:W-:Y:S02]  /*1e500*/  F2FP.BF16.F32.PACK_AB R39, R21, R24 ;  /* 0x000000181527723e */ /* 0x000fe400000010ff */
[----:B--2---:R-:W-:Y:S02]  /*1e510*/  LOP3.LUT P0, R2, R54, 0x3, RZ, 0xc0, !PT ;  /* 0x0000000336027812 */ /* 0x004fe4000780c0ff */
[----:B------:R-:W-:Y:S02]  /*1e520*/  F2FP.BF16.F32.PACK_AB R100, R100, R103 ;  /* 0x000000676464723e */ /* 0x000fe400000010ff */
[----:B------:R-:W-:-:S02]  /*1e530*/  F2FP.BF16.F32.PACK_AB R101, R98, R101 ;  /* 0x000000656265723e */ /* 0x000fc400000010ff */
[----:B------:R-:W-:Y:S02]  /*1e540*/  ISETP.EQ.OR P0, PT, R2, 0x3, !P0 ;  /* 0x000000030200780c */ /* 0x000fe40004702670 */
        /* <DEDUP_REMOVED lines=11> */
[----:B------:R-:W-:Y:S02]  /*1e600*/  SEL R13, R100, R101, P0 ;  /* 0x00000065640d7207 */ /* 0x000fe40000000000 */
[----:B------:R-:W-:Y:S01]  /*1e610*/  SEL R3, R101, R100, P0 ;  /* 0x0000006465037207 */ /* 0x000fe20000000000 */
[----:B---3--:R-:W-:-:S03]  /*1e620*/  IMAD.WIDE R4, R50, 0x2, R46 ;  /* 0x0000000232047825 */ /* 0x008fc600078e022e */
[C---:B------:R-:W-:Y:S02]  /*1e630*/  IADD3 R15, P5, R4.reuse, 0x4060, RZ ;  /* 0x00004060040f7810 */ /* 0x040fe40007fbe0ff */
[C---:B------:R-:W-:Y:S02]  /*1e640*/  IADD3 R11, P1, R4.reuse, 0x4040, RZ ;  /* 0x00004040040b7810 */ /* 0x040fe40007f3e0ff */
[----:B------:R-:W-:Y:S02]  /*1e650*/  LOP3.LUT R14, R15, 0x380, RZ, 0xc0, !PT ;  /* 0x000003800f0e7812 */ /* 0x000fe400078ec0ff */
[----:B------:R-:W-:Y:S02]  /*1e660*/  LOP3.LUT R10, R11, 0x380, RZ, 0xc0, !PT ;  /* 0x000003800b0a7812 */ /* 0x000fe400078ec0ff */
[----:B------:R-:W-:Y:S02]  /*1e670*/  IADD3 R7, P3, R4, 0x4000, RZ ;  /* 0x0000400004077810 */ /* 0x000fe40007f7e0ff */
[----:B------:R-:W-:-:S02]  /*1e680*/  SHF.R.U64 R14, R14, 0x3, RZ ;  /* 0x000000030e0e7819 */ /* 0x000fc400000012ff */
[----:B------:R-:W-:Y:S02]  /*1e690*/  SHF.R.U64 R10, R10, 0x3, RZ ;  /* 0x000000030a0a7819 */ /* 0x000fe400000012ff */
[----:B------:R-:W-:Y:S02]  /*1e6a0*/  LOP3.LUT R6, R7, 0x380, RZ, 0xc0, !PT ;  /* 0x0000038007067812 */ /* 0x000fe400078ec0ff */
[----:B------:R-:W-:Y:S02]  /*1e6b0*/  LOP3.LUT R14, R14, R15, RZ, 0x3c, !PT ;  /* 0x0000000f0e0e7212 */ /* 0x000fe400078e3cff */
[----:B------:R-:W-:Y:S01]  /*1e6c0*/  LOP3.LUT R10, R10, R11, RZ, 0x3c, !PT ;  /* 0x0000000b0a0a7212 */ /* 0x000fe200078e3cff */
[----:B------:R-:W-:Y:S01]  /*1e6d0*/  IMAD.X R11, RZ, RZ, R5, P1 ;  /* 0x000000ffff0b7224 */ /* 0x000fe200008e0605 */
[----:B------:R-:W-:Y:S02]  /*1e6e0*/  IADD3.X R15, RZ, R5, RZ, P5, !PT ;  /* 0x00000005ff0f7210 */ /* 0x000fe40002ffe4ff */
[----:B------:R-:W-:-:S02]  /*1e6f0*/  SHF.R.U64 R6, R6, 0x3, RZ ;  /* 0x0000000306067819 */ /* 0x000fc400000012ff */
[C---:B------:R-:W-:Y:S02]  /*1e700*/  IADD3 R9, P2, R4.reuse, 0x4020, RZ ;  /* 0x0000402004097810 */ /* 0x040fe40007f5e0ff */
[C---:B------:R-:W-:Y:S02]  /*1e710*/  IADD3 R25, P5, R4.reuse, 0x40, RZ ;  /* 0x0000004004197810 */ /* 0x040fe40007fbe0ff */
[C---:B------:R-:W-:Y:S02]  /*1e720*/  IADD3 R27, P1, R4.reuse, 0x20, RZ ;  /* 0x00000020041b7810 */ /* 0x040fe40007f3e0ff */
[----:B------:R-:W-:Y:S02]  /*1e730*/  IADD3 R21, P4, R4, 0x60, RZ ;  /* 0x0000006004157810 */ /* 0x000fe40007f9e0ff */
[----:B------:R-:W-:Y:S02]  /*1e740*/  LOP3.LUT R6, R6, R7, RZ, 0x3c, !PT ;  /* 0x0000000706067212 */ /* 0x000fe400078e3cff */
[----:B------:R-:W-:-:S02]  /*1e750*/  LOP3.LUT R8, R9, 0x380, RZ, 0xc0, !PT ;  /* 0x0000038009087812 */ /* 0x000fc400078ec0ff */
[----:B------:R-:W-:Y:S02]  /*1e760*/  LOP3.LUT R24, R25, 0x380, RZ, 0xc0, !PT ;  /* 0x0000038019187812 */ /* 0x000fe400078ec0ff */
[----:B------:R-:W-:Y:S02]  /*1e770*/  LOP3.LUT R26, R27, 0x380, RZ, 0xc0, !PT ;  /* 0x000003801b1a7812 */ /* 0x000fe400078ec0ff */
[----:B------:R-:W-:Y:S02]  /*1e780*/  LOP3.LUT R7, R4, 0x380, RZ, 0xc0, !PT ;  /* 0x0000038004077812 */ /* 0x000fe400078ec0ff */
[----:B------:R-:W-:Y:S02]  /*1e790*/  LOP3.LUT R20, R21, 0x380, RZ, 0xc0, !PT ;  /* 0x0000038015147812 */ /* 0x000fe400078ec0ff */
[----:B------:R-:W-:Y:S02]  /*1e7a0*/  SHF.R.U64 R8, R8, 0x3, RZ ;  /* 0x0000000308087819 */ /* 0x000fe400000012ff */
[----:B------:R-:W-:-:S02]  /*1e7b0*/  SHF.R.U64 R24, R24, 0x3, RZ ;  /* 0x0000000318187819 */ /* 0x000fc400000012ff */
[----:B------:R-:W-:Y:S02]  /*1e7c0*/  SHF.R.U64 R26, R26, 0x3, RZ ;  /* 0x000000031a1a7819 */ /* 0x000fe400000012ff */
[----:B------:R-:W-:Y:S02]  /*1e7d0*/  SHF.R.U64 R7, R7, 0x3, RZ ;  /* 0x0000000307077819 */ /* 0x000fe400000012ff */
[----:B------:R-:W-:Y:S02]  /*1e7e0*/  SHF.R.U64 R20, R20, 0x3, RZ ;  /* 0x0000000314147819 */ /* 0x000fe400000012ff */
[----:B------:R-:W-:Y:S01]  /*1e7f0*/  LOP3.LUT R8, R8, R9, RZ, 0x3c, !PT ;  /* 0x0000000908087212 */ /* 0x000fe200078e3cff */
[--C-:B------:R-:W-:Y:S01]  /*1e800*/  IMAD.X R9, RZ, RZ, R5.reuse, P2 ;  /* 0x000000ffff097224 */ /* 0x100fe200010e0605 */
[----:B------:R-:W-:Y:S01]  /*1e810*/  LOP3.LUT R24, R24, R25, RZ, 0x3c, !PT ;  /* 0x0000001918187212 */ /* 0x000fe200078e3cff */
[--C-:B------:R-:W-:Y:S01]  /*1e820*/  IMAD.X R25, RZ, RZ, R5.reuse, P5 ;  /* 0x000000ffff197224 */ /* 0x100fe200028e0605 */
[----:B------:R-:W-:Y:S01]  /*1e830*/  LOP3.LUT R26, R26, R27, RZ, 0x3c, !PT ;  /* 0x0000001b1a1a7212 */ /* 0x000fe200078e3cff */
[--C-:B------:R-:W-:Y:S01]  /*1e840*/  IMAD.X R27, RZ, RZ, R5.reuse, P1 ;  /* 0x000000ffff1b7224 */ /* 0x100fe200008e0605 */
[----:B------:R-:W-:Y:S01]  /*1e850*/  LOP3.LUT R4, R7, R4, RZ, 0x3c, !PT ;  /* 0x0000000407047212 */ /* 0x000fe200078e3cff */
[----:B------:R-:W-:Y:S01]  /*1e860*/  IMAD.X R7, RZ, RZ, R5, P3 ;  /* 0x000000ffff077224 */ /* 0x000fe200018e0605 */
[----:B------:R-:W-:-:S02]  /*1e870*/  LOP3.LUT R20, R20, R21, RZ, 0x3c, !PT ;  /* 0x0000001514147212 */ /* 0x000fc400078e3cff */
[-C--:B------:R-:W-:Y:S02]  /*1e880*/  IADD3.X R21, RZ, R5.reuse, RZ, P4, !PT ;  /* 0x00000005ff157210 */ /* 0x080fe400027fe4ff */
[----:B------:R-:W-:Y:S02]  /*1e890*/  MOV R78, R4 ;  /* 0x00000004004e7202 */ /* 0x000fe40000000f00 */
[----:B------:R-:W-:Y:S02]  /*1e8a0*/  MOV R62, R14 ;  /* 0x0000000e003e7202 */ /* 0x000fe40000000f00 */
[----:B------:R-:W-:Y:S02]  /*1e8b0*/  MOV R64, R10 ;  /* 0x0000000a00407202 */ /* 0x000fe40000000f00 */
[----:B------:R-:W-:Y:S02]  /*1e8c0*/  MOV R66, R8 ;  /* 0x0000000800427202 */ /* 0x000fe40000000f00 */
[----:B------:R-:W-:-:S02]  /*1e8d0*/  MOV R70, R6 ;  /* 0x0000000600467202 */ /* 0x000fc40000000f00 */
[----:B------:R-:W-:Y:S02]  /*1e8e0*/  MOV R72, R20 ;  /* 0x0000001400487202 */ /* 0x000fe40000000f00 */
[----:B------:R-:W-:Y:S02]  /*1e8f0*/  MOV R74, R24 ;  /* 0x00000018004a7202 */ /* 0x000fe40000000f00 */
[----:B------:R-:W-:Y:S02]  /*1e900*/  MOV R76, R26 ;  /* 0x0000001a004c7202 */ /* 0x000fe40000000f00 */
[----:B----4-:R-:W-:Y:S01]  /*1e910*/  LOP3.LUT R2, R0, 0x2, RZ, 0x3c, !PT ;  /* 0x0000000200027812 */ /* 0x010fe200078e3cff */
[----:B------:R-:W-:Y:S06]  /*1e920*/  BRA.DIV UR4, `(.L_x_639) ;  /* 0x0000009204207947 */ /* 0x000fec000b800000 */
[----:B------:R-:W-:Y:S01]  /*1e930*/  SEL R29, R40, R37, P0 ;  /* 0x00000025281d7207 */ /* 0x000fe20000000000 */
[----:B------:R-:W-:Y:S01]  /*1e940*/  SHFL.IDX PT, R6, R13, R0, 0x1c1f ;  /* 0x001c1f000d067589 */ /* 0x000fe200000e0000 */
[----:B------:R-:W-:Y:S02]  /*1e950*/  SEL R31, R37, R40, P0 ;  /* 0x00000028251f7207 */ /* 0x000fe40000000000 */
[----:B------:R-:W-:Y:S01]  /*1e960*/  SEL R25, R48, R45, P0 ;  /* 0x0000002d30197207 */ /* 0x000fe20000000000 */
[----:B------:R-:W-:Y:S01]  /*1e970*/  SHFL.IDX PT, R3, R3, R2, 0x1c1f ;  /* 0x001c1f0203037589 */ /* 0x000fe200000e0000 */
[----:B------:R-:W-:Y:S02]  /*1e980*/  SEL R27, R45, R48, P0 ;  /* 0x000000302d1b7207 */ /* 0x000fe40000000000 */
[----:B------:R-:W-:Y:S01]  /*1e990*/  SEL R33, R32, R35, P0 ;  /* 0x0000002320217207 */ /* 0x000fe20000000000 */
[----:B------:R-:W-:Y:S01]  /*1e9a0*/  SHFL.IDX PT, R26, R25, R0, 0x1c1f ;  /* 0x001c1f00191a7589 */ /* 0x000fe200000e0000 */
[----:B------:R-:W-:-:S02]  /*1e9b0*/  SEL R37, R39, R28, P0 ;  /* 0x0000001c27257207 */ /* 0x000fc40000000000 */
        /* <DEDUP_REMOVED lines=16> */
[----:B------:R-:W0:Y:S01]  /*1eac0*/  SHFL.IDX PT, R10, R5, R0, 0x1c1f ;  /* 0x001c1f00050a7589 */ /* 0x000e2200000e0000 */
        /* <DEDUP_REMOVED lines=8> */
[----:B------:R-:W2:Y:S01]  /*1eb50*/  SHFL.IDX PT, R38, R37, R0, 0x1c1f ;  /* 0x001c1f0025267589 */ /* 0x000ea200000e0000 */
[----:B------:R-:W-:-:S02]  /*1eb60*/  SEL R67, R30, R69, P0 ;  /* 0x000000451e437207 */ /* 0x000fc40000000000 */
[----:B------:R-:W-:Y:S01]  /*1eb70*/  SEL R71, R73, R34, P0 ;  /* 0x0000002249477207 */ /* 0x000fe20000000000 */
[----:B------:R-:W3:Y:S01]  /*1eb80*/  SHFL.IDX PT, R20, R21, R2, 0x1c1f ;  /* 0x001c1f0215147589 */ /* 0x000ee200000e0000 */
[----:B------:R-:W-:Y:S02]  /*1eb90*/  SEL R61, R42, R61, P0 ;  /* 0x0000003d2a3d7207 */ /* 0x000fe40000000000 */
[----:B------:R-:W-:Y:S01]  /*1eba0*/  SEL R69, R69, R30, P0 ;  /* 0x0000001e45457207 */ /* 0x000fe20000000000 */
[----:B------:R-:W4:Y:S01]  /*1ebb0*/  SHFL.IDX PT, R42, R41, R0, 0x1c1f ;  /* 0x001c1f00292a7589 */ /* 0x000f2200000e0000 */
[----:B------:R-:W-:Y:S02]  /*1ebc0*/  SEL R73, R34, R73, P0 ;  /* 0x0000004922497207 */ /* 0x000fe40000000000 */
[----:B------:R-:W-:Y:S01]  /*1ebd0*/  SEL R75, R77, R44, P0 ;  /* 0x0000002c4d4b7207 */ /* 0x000fe20000000000 */
[----:B------:R-:W1:Y:S01]  /*1ebe0*/  SHFL.IDX PT, R30, R29, R0, 0x1c1f ;  /* 0x001c1f001d1e7589 */ /* 0x000e6200000e0000 */
[----:B------:R-:W-:-:S02]  /*1ebf0*/  SEL R77, R44, R77, P0 ;  /* 0x0000004d2c4d7207 */ /* 0x000fc40000000000 */
[----:B0-----:R-:W-:Y:S01]  /*1ec00*/  SEL R8, R10, R7, P0 ;  /* 0x000000070a087207 */ /* 0x001fe20000000000 */
[----:B------:R-:W0:Y:S01]  /*1ec10*/  SHFL.IDX PT, R34, R33, R0, 0x1c1f ;  /* 0x001c1f0021227589 */ /* 0x000e2200000e0000 */
[----:B------:R-:W-:Y:S02]  /*1ec20*/  SEL R24, R26, R27, P0 ;  /* 0x0000001b1a187207 */ /* 0x000fe40000000000 */
[----:B------:R-:W-:Y:S01]  /*1ec30*/  SEL R4, R6, R3, P0 ;  /* 0x0000000306047207 */ /* 0x000fe20000000000 */
[----:B------:R-:W-:Y:S01]  /*1ec40*/  SHFL.IDX PT, R45, R45, R0, 0x1c1f ;  /* 0x001c1f002d2d7589 */ /* 0x000fe200000e0000 */
[----:B------:R-:W-:Y:S02]  /*1ec50*/  SEL R10, R7, R10, P0 ;  /* 0x0000000a070a7207 */ /* 0x000fe40000000000 */
[----:B------:R-:W-:Y:S01]  /*1ec60*/  SEL R26, R27, R26, P0 ;  /* 0x0000001a1b1a7207 */ /* 0x000fe20000000000 */
[----:B------:R-:W-:Y:S01]  /*1ec70*/  SHFL.IDX PT, R51, R51, R0, 0x1c1f ;  /* 0x001c1f0033337589 */ /* 0x000fe200000e0000 */
[----:B--2---:R-:W-:-:S02]  /*1ec80*/  SEL R36, R38, R39, P0 ;  /* 0x0000002726247207 */ /* 0x004fc40000000000 */
[----:B------:R-:W-:Y:S01]  /*1ec90*/  SEL R38, R39, R38, P0 ;  /* 0x0000002627267207 */ /* 0x000fe20000000000 */
[----:B------:R-:W-:Y:S01]  /*1eca0*/  SHFL.IDX PT, R55, R55, R0, 0x1c1f ;  /* 0x001c1f0037377589 */ /* 0x000fe200000e0000 */
[----:B---3--:R-:W-:Y:S02]  /*1ecb0*/  SEL R12, R9, R20, P0 ;  /* 0x00000014090c7207 */ /* 0x008fe40000000000 */
[----:B------:R-:W-:Y:S01]  /*1ecc0*/  SEL R14, R20, R9, P0 ;  /* 0x00000009140e7207 */ /* 0x000fe20000000000 */
[----:B------:R-:W-:Y:S01]  /*1ecd0*/  SHFL.IDX PT, R59, R59, R0, 0x1c1f ;  /* 0x001c1f003b3b7589 */ /* 0x000fe200000e0000 */
[----:B----4-:R-:W-:Y:S02]  /*1ece0*/  SEL R40, R42, R43, P0 ;  /* 0x0000002b2a287207 */ /* 0x010fe40000000000 */
[----:B------:R-:W-:Y:S01]  /*1ecf0*/  SEL R6, R3, R6, P0 ;  /* 0x0000000603067207 */ /* 0x000fe20000000000 */
[----:B------:R-:W-:Y:S01]  /*1ed00*/  SHFL.IDX PT, R63, R63, R0, 0x1c1f ;  /* 0x001c1f003f3f7589 */ /* 0x000fe200000e0000 */
[----:B-1----:R-:W-:-:S02]  /*1ed10*/  SEL R28, R30, R31, P0 ;  /* 0x0000001f1e1c7207 */ /* 0x002fc40000000000 */
[----:B------:R-:W-:Y:S01]  /*1ed20*/  SEL R30, R31, R30, P0 ;  /* 0x0000001e1f1e7207 */ /* 0x000fe20000000000 */
[----:B------:R-:W-:Y:S01]  /*1ed30*/  SHFL.IDX PT, R67, R67, R0, 0x1c1f ;  /* 0x001c1f0043437589 */ /* 0x000fe200000e0000 */
[----:B0-----:R-:W-:Y:S02]  /*1ed40*/  SEL R32, R34, R35, P0 ;  /* 0x0000002322207207 */ /* 0x001fe40000000000 */
[----:B------:R-:W-:Y:S01]  /*1ed50*/  SEL R34, R35, R34, P0 ;  /* 0x0000002223227207 */ /* 0x000fe20000000000 */
[----:B------:R-:W-:Y:S01]  /*1ed60*/  SHFL.IDX PT, R71, R71, R0, 0x1c1f ;  /* 0x001c1f0047477589 */ /* 0x000fe200000e0000 */
[----:B------:R-:W-:-:S03]  /*1ed70*/  SEL R42, R43, R42, P0 ;  /* 0x0000002a2b2a7207 */ /* 0x000fc60000000000 */
[----:B------:R0:W1:Y:S04]  /*1ed80*/  SHFL.IDX PT, R44, R49, R2, 0x1c1f ;  /* 0x001c1f02312c7589 */ /* 0x00006800000e0000 */
[----:B------:R-:W2:Y:S04]  /*1ed90*/  SHFL.IDX PT, R48, R53, R2, 0x1c1f ;  /* 0x001c1f0235307589 */ /* 0x000ea800000e0000 */
[----:B------:R-:W3:Y:S01]  /*1eda0*/  SHFL.IDX PT, R50, R57, R2, 0x1c1f ;  /* 0x001c1f0239327589 */ /* 0x000ee200000e0000 */
[----:B0-----:R-:W-:-:S03]  /*1edb0*/  IMAD.MOV.U32 R49, RZ, RZ, RZ ;  /* 0x000000ffff317224 */ /* 0x001fc600078e00ff */
[----:B------:R-:W0:Y:S04]  /*1edc0*/  SHFL.IDX PT, R52, R61, R2, 0x1c1f ;  /* 0x001c1f023d347589 */ /* 0x000e2800000e0000 */
[----:B------:R-:W4:Y:S04]  /*1edd0*/  SHFL.IDX PT, R54, R65, R2, 0x1c1f ;  /* 0x001c1f0241367589 */ /* 0x000f2800000e0000 */
[----:B------:R-:W4:Y:S04]  /*1ede0*/  SHFL.IDX PT, R56, R69, R2, 0x1c1f ;  /* 0x001c1f0245387589 */ /* 0x000f2800000e0000 */
[----:B------:R-:W4:Y:S01]  /*1edf0*/  SHFL.IDX PT, R58, R73, R2, 0x1c1f ;  /* 0x001c1f02493a7589 */ /* 0x000f2200000e0000 */
[----:B-1----:R-:W-:-:S02]  /*1ee00*/  SEL R5, R45, R44, P0 ;  /* 0x0000002c2d057207 */ /* 0x002fc40000000000 */
[----:B------:R-:W-:Y:S01]  /*1ee10*/  SEL R7, R44, R45, P0 ;  /* 0x0000002d2c077207 */ /* 0x000fe20000000000 */
[----:B------:R1:W1:Y:S01]  /*1ee20*/  SHFL.IDX PT, R75, R75, R0, 0x1c1f ;  /* 0x001c1f004b4b7589 */ /* 0x00026200000e0000 */
[----:B--2---:R-:W-:Y:S02]  /*1ee30*/  SEL R9, R51, R48, P0 ;  /* 0x0000003033097207 */ /* 0x004fe40000000000 */
[----:B------:R-:W-:Y:S01]  /*1ee40*/  SEL R11, R48, R51, P0 ;  /* 0x00000033300b7207 */ /* 0x000fe20000000000 */
[----:B------:R2:W1:Y:S01]  /*1ee50*/  SHFL.IDX PT, R60, R77, R2, 0x1c1f ;  /* 0x001c1f024d3c7589 */ /* 0x00046200000e0000 */
[----:B---3--:R-:W-:Y:S02]  /*1ee60*/  SEL R13, R55, R50, P0 ;  /* 0x00000032370d7207 */ /* 0x008fe40000000000 */
[----:B------:R-:W-:Y:S02]  /*1ee70*/  SEL R15, R50, R55, P0 ;  /* 0x00000037320f7207 */ /* 0x000fe40000000000 */
[----:B0-----:R-:W-:-:S02]  /*1ee80*/  SEL R25, R59, R52, P0 ;  /* 0x000000343b197207 */ /* 0x001fc40000000000 */
[----:B------:R-:W-:Y:S02]  /*1ee90*/  SEL R27, R52, R59, P0 ;  /* 0x0000003b341b7207 */ /* 0x000fe40000000000 */
[----:B----4-:R-:W-:Y:S02]  /*1eea0*/  SEL R29, R63, R54, P0 ;  /* 0x000000363f1d7207 */ /* 0x010fe40000000000 */
[----:B------:R-:W-:Y:S02]  /*1eeb0*/  SEL R31, R54, R63, P0 ;  /* 0x0000003f361f7207 */ /* 0x000fe40000000000 */
[----:B------:R-:W-:Y:S02]  /*1eec0*/  SEL R33, R67, R56, P0 ;  /* 0x0000003843217207 */ /* 0x000fe40000000000 */
[----:B------:R-:W-:Y:S02]  /*1eed0*/  SEL R35, R56, R67, P0 ;  /* 0x0000004338237207 */ /* 0x000fe40000000000 */
[----:B------:R-:W-:-:S02]  /*1eee0*/  SEL R37, R71, R58, P0 ;  /* 0x0000003a47257207 */ /* 0x000fc40000000000 */
[----:B--2---:R-:W-:-:S07]  /*1eef0*/  SEL R39, R58, R71, P0 ;  /* 0x000000473a277207 */ /* 0x004fce0000000000 */
.L_x_849:
[----:B------:R-:W-:Y:S05]  /*1ef00*/  WARPSYNC.ALL ;  /* 0x0000000000007948 */ /* 0x000fea0003800000 */
[----:B------:R-:W-:Y:S01]  /*1ef10*/  BAR.SYNC.DEFER_BLOCKING 0x1, 0x100 ;  /* 0x0044000000007b1d */ /* 0x000fe20000010000 */
[----:B-1----:R-:W-:-:S05]  /*1ef20*/  SEL R41, R75, R60, P0 ;  /* 0x0000003c4b297207 */ /* 0x002fca0000000000 */
[----:B------:R-:W-:Y:S01]  /*1ef30*/  ULDC.64 UR4, c[0x0][0xc00] ;  /* 0x0003000000047ab9 */ /* 0x000fe20000000a00 */
[----:B------:R-:W-:Y:S01]  /*1ef40*/  SEL R43, R60, R75, P0 ;  /* 0x0000004b3c2b7207 */ /* 0x000fe20000000000 */
[----:B------:R-:W2:Y:S01]  /*1ef50*/  LDL R20, [R1+0x4] ;  /* 0x0000040001147983 */ /* 0x000ea20000100800 */
[----:B------:R-:W-:Y:S01]  /*1ef60*/  ISETP.NE.U32.AND P1, PT, RZ, UR4, PT ;  /* 0x00000004ff007c0c */ /* 0x000fe2000bf25070 */
[----:B------:R-:W0:Y:S01]  /*1ef70*/  LDC R51, c[0x0][0xbe8] ;  /* 0x0002fa00ff337b82 */ /* 0x000e220000000800 */
[----:B------:R-:W-:Y:S02]  /*1ef80*/  IADD3 R2, P2, R214, UR4, RZ ;  /* 0x00000004d6027c10 */ /* 0x000fe4000ff5e0ff */
[----:B------:R-:W-:Y:S02]  /*1ef90*/  ISETP.NE.AND.EX P1, PT, RZ, UR5, PT, P1 ;  /* 0x00000005ff007c0c */ /* 0x000fe4000bf25310 */
[----:B------:R-:W-:Y:S01]  /*1efa0*/  IADD3.X R3, R215, UR5, RZ, P2, !PT ;  /* 0x00000005d7037c10 */ /* 0x000fe200097fe4ff */
[----:B------:R-:W-:-:S02]  /*1efb0*/  ULDC.64 UR4, c[0x0][0xc08] ;  /* 0x0003020000047ab9 */ /* 0x000fc40000000a00 */
[----:B------:R-:W-:Y:S01]  /*1efc0*/  ISETP.NE.U32.AND P0, PT, RZ, UR4, PT ;  /* 0x00000004ff007c0c */ /* 0x000fe2000bf05070 */
[----:B------:R1:W-:Y:S04]  /*1efd0*/  STSM.16.M88.4 [R78], R4 ;  /* 0x000000044e007844 */ /* 0x0003e80000000200 */
[----:B------:R-:W-:Y:S04]  /*1efe0*/  STSM.16.M88.4 [R76], R8 ;  /* 0x000000084c007844 */ /* 0x000fe80000000200 */
[----:B------:R2:W-:Y:S04]  /*1eff0*/  STSM.16.M88.4 [R74], R12 ;  /* 0x0000000c4a007844 */ /* 0x0005e80000000200 */
[----:B------:R3:W-:Y:S04]  /*1f000*/  STSM.16.M88.4 [R72], R24 ;  /* 0x0000001848007844 */ /* 0x0007e80000000200 */
[----:B------:R3:W-:Y:S04]  /*1f010*/  STSM.16.M88.4 [R70], R28 ;  /* 0x0000001c46007844 */ /* 0x0007e80000000200 */
[----:B------:R3:W-:Y:S04]  /*1f020*/  STSM.16.M88.4 [R66], R32 ;  /* 0x0000002042007844 */ /* 0x0007e80000000200 */
[----:B------:R3:W-:Y:S01]  /*1f030*/  STSM.16.M88.4 [R64], R36 ;  /* 0x0000002440007844 */ /* 0x0007e20000000200 */
[----:B------:R-:W-:-:S03]  /*1f040*/  ISETP.NE.AND.EX P0, PT, RZ, UR5, PT, P0 ;  /* 0x00000005ff007c0c */ /* 0x000fc6000bf05300 */
[----:B------:R3:W-:Y:S01]  /*1f050*/  STSM.16.M88.4 [R62], R40 ;  /* 0x000000283e007844 */ /* 0x0007e20000000200 */
[----:B------:R-:W-:Y:S09]  /*1f060*/  BAR.SYNC.DEFER_BLOCKING 0x1, 0x100 ;  /* 0x0044000000007b1d */ /* 0x000ff20000010000 */
[----:B------:R-:W-:Y:S01]  /*1f070*/  @P0 IADD3 R214, P3, R214, UR4, RZ ;  /* 0x00000004d6d60c10 */ /* 0x000fe2000ff7e0ff */
[----:B------:R-:W-:-:S02]  /*1f080*/  ULDC UR4, c[0x0][0xa88] ;  /* 0x0002a20000047ab9 */ /* 0x000fc40000000800 */
[----:B------:R-:W-:Y:S02]  /*1f090*/  MOV R0, UR4 ;  /* 0x0000000400007c02 */ /* 0x000fe40008000f00 */
[----:B------:R-:W-:Y:S01]  /*1f0a0*/  @P0 IADD3.X R215, R215, UR5, RZ, P3, !PT ;  /* 0x00000005d7d70c10 */ /* 0x000fe20009ffe4ff */
[----:B------:R3:W5:Y:S01]  /*1f0b0*/  @P1 LDG.E R49, desc[UR54][R2.64] ;  /* 0x0000003602311981 */ /* 0x000762000c1e1900 */
[----:B0-----:R-:W-:-:S03]  /*1f0c0*/  ISETP.NE.AND P2, PT, R51, 0x1, PT ;  /* 0x000000013300780c */ /* 0x001fc60003f45270 */
[----:B------:R3:W5:Y:S10]  /*1f0d0*/  @P0 LDG.E R0, desc[UR54][R214.64] ;  /* 0x00000036d6000981 */ /* 0x000774000c1e1900 */
[----:B-1----:R-:W0:Y:S08]  /*1f0e0*/  @P2 LDC R4, c[0x0][0xbec] ;  /* 0x0002fb00ff042b82 */ /* 0x002e300000000800 */
[----:B------:R-:W1:Y:S01]  /*1f0f0*/  @P2 LDC R5, c[0x0][0xbf0] ;  /* 0x0002fc00ff052b82 */ /* 0x000e620000000800 */
[----:B--2---:R-:W-:Y:S01]  /*1f100*/  IMAD R13, R217, 0x80, R20 ;  /* 0x00000080d90d7824 */ /* 0x004fe200078e0214 */
[----:B01-3--:R-:W-:Y:S06]  /*1f110*/  @P0 BRA `(.L_x_640) ;  /* 0x0000000000100947 */ /* 0x00bfec0003800000 */
[----:B------:R-:W-:Y:S05]  /*1f120*/  @!P1 BRA `(.L_x_640) ;  /* 0x00000000000c9947 */ /* 0x000fea0003800000 */
[----:B------:R-:W2:Y:S04]  /*1f130*/  LDG.E R7, desc[UR54][R2.64] ;  /* 0x0000003602077981 */ /* 0x000ea8000c1e1900 */
[----:B-----5:R-:W2:Y:S02]  /*1f140*/  LDG.E R0, desc[UR54][R2.64+0x4] ;  /* 0x0000043602007981 */ /* 0x020ea4000c1e1900 */
[----:B--2---:R-:W-:-:S07]  /*1f150*/  IMAD.IADD R0, R0, 0x1, -R7 ;  /* 0x0000000100007824 */ /* 0x004fce00078e0a07 */
.L_x_640:
[----:B------:R-:W-:Y:S01]  /*1f160*/  @P2 IMAD.HI.U32 R2, R13, R4, RZ ;  /* 0x000000040d022227 */ /* 0x000fe200078e00ff */
[----:B------:R-:W-:Y:S01]  /*1f170*/  SHF.R.S32.HI R48, RZ, 0x1f, R213 ;  /* 0x0000001fff307819 */ /* 0x000fe200000114d5 */
[----:B------:R-:W-:Y:S01]  /*1f180*/  ULDC.64 UR4, c[0x0][0xb90] ;  /* 0x0002e40000047ab9 */ /* 0x000fe20000000a00 */
[----:B-----5:R-:W-:Y:S01]  /*1f190*/  SHF.R.S32.HI R3, RZ, 0x1f, R49 ;  /* 0x0000001fff037819 */ /* 0x020fe20000011431 */
[----:B------:R-:W-:Y:S01]  /*1f1a0*/  IMAD.MOV.U32 R7, RZ, RZ, R13 ;  /* 0x000000ffff077224 */ /* 0x000fe200078e000d */
[----:B------:R-:W-:Y:S01]  /*1f1b0*/  @P2 SHF.R.U32.HI R7, RZ, R5, R2 ;  /* 0x00000005ff072219 */ /* 0x000fe20000011602 */
[----:B------:R-:W-:Y:S01]  /*1f1c0*/  IMAD R6, R48, UR4, RZ ;  /* 0x0000000430067c24 */ /* 0x000fe2000f8e02ff */
[----:B------:R-:W-:Y:S01]  /*1f1d0*/  MOV R2, R49 ;  /* 0x0000003100027202 */ /* 0x000fe20000000f00 */
[----:B------:R-:W-:Y:S01]  /*1f1e0*/  IMAD R11, R221, 0x40, R202 ;  /* 0x00000040dd0b7824 */ /* 0x000fe200078e02ca */
[----:B------:R-:W-:Y:S01]  /*1f1f0*/  SEL R216, R216, RZ, !P1 ;  /* 0x000000ffd8d87207 */ /* 0x000fe20004800000 */
[C---:B------:R-:W-:Y:S01]  /*1f200*/  IMAD R9, R213.reuse, UR5, R6 ;  /* 0x00000005d5097c24 */ /* 0x040fe2000f8e0206 */
[----:B------:R-:W-:Y:S01]  /*1f210*/  SEL R53, R210, RZ, !P1 ;  /* 0x000000ffd2357207 */ /* 0x000fe20004800000 */
[----:B------:R-:W-:Y:S01]  /*1f220*/  IMAD.WIDE.U32 R4, R213, UR4, R2 ;  /* 0x00000004d5047c25 */ /* 0x000fe2000f8e0002 */
[----:B------:R-:W-:Y:S01]  /*1f230*/  ULDC.64 UR4, c[0x0][0xb98] ;  /* 0x0002e60000047ab9 */ /* 0x000fe20000000a00 */
[----:B------:R-:W0:Y:S02]  /*1f240*/  @P2 LDC R57, c[0x0][0xbec] ;  /* 0x0002fb00ff392b82 */ /* 0x000e240000000800 */
[----:B------:R-:W-:-:S02]  /*1f250*/  IMAD.MOV R2, RZ, RZ, -R7 ;  /* 0x000000ffff027224 */ /* 0x000fc400078e0a07 */
[----:B------:R-:W-:Y:S02]  /*1f260*/  IMAD.IADD R5, R5, 0x1, R9 ;  /* 0x0000000105057824 */ /* 0x000fe400078e0209 */
[----:B------:R-:W-:Y:S02]  /*1f270*/  IMAD R9, R51, R2, R13 ;  /* 0x0000000233097224 */ /* 0x000fe400078e020d */
[----:B------:R-:W-:Y:S02]  /*1f280*/  IMAD R2, R216, UR4, RZ ;  /* 0x00000004d8027c24 */ /* 0x000fe4000f8e02ff */
[----:B------:R-:W-:-:S04]  /*1f290*/  IMAD.WIDE.U32 R4, R53, UR4, R4 ;  /* 0x0000000435047c25 */ /* 0x000fc8000f8e0004 */
[----:B------:R-:W-:Y:S01]  /*1f2a0*/  IMAD.WIDE R46, R11, 0x2, R46 ;  /* 0x000000020b2e7825 */ /* 0x000fe200078e022e */
[----:B------:R-:W-:Y:S02]  /*1f2b0*/  SHF.R.S32.HI R11, RZ, 0x1f, R7 ;  /* 0x0000001fff0b7819 */ /* 0x000fe40000011407 */
[----:B------:R-:W-:Y:S01]  /*1f2c0*/  IADD3 R4, P1, R7, R4, RZ ;  /* 0x0000000407047210 */ /* 0x000fe20007f3e0ff */
[----:B------:R-:W-:Y:S01]  /*1f2d0*/  IMAD R6, R53, UR5, R2 ;  /* 0x0000000535067c24 */ /* 0x000fe2000f8e0202 */
[----:B------:R-:W-:Y:S01]  /*1f2e0*/  SHF.R.S32.HI R2, RZ, 0x1f, R9 ;  /* 0x0000001fff027819 */ /* 0x000fe20000011409 */
[----:B------:R-:W-:Y:S01]  /*1f2f0*/  ULDC.64 UR4, c[0x0][0xb88] ;  /* 0x0002e20000047ab9 */ /* 0x000fe20000000a00 */
[----:B------:R-:W-:Y:S01]  /*1f300*/  IADD3 R7, P0, R46, 0x1000, RZ ;  /* 0x000010002e077810 */ /* 0x000fe20007f1e0ff */
[----:B------:R-:W-:Y:S01]  /*1f310*/  IMAD R55, R0, R51, RZ ;  /* 0x0000003300377224 */ /* 0x000fe200078e02ff */
[----:B------:R-:W-:Y:S01]  /*1f320*/  IADD3.X R5, R11, R5, R6, P1, !PT ;  /* 0x000000050b057210 */ /* 0x000fe20000ffe406 */
[----:B------:R-:W-:Y:S01]  /*1f330*/  IMAD R2, R2, UR4, RZ ;  /* 0x0000000402027c24 */ /* 0x000fe2000f8e02ff */
[C---:B------:R-:W-:Y:S01]  /*1f340*/  IADD3 R29, P3, R46.reuse, 0x4000, RZ ;  /* 0x000040002e1d7810 */ /* 0x040fe20007f7e0ff */
[----:B------:R-:W-:Y:S01]  /*1f350*/  IMAD R6, R217, 0x80, R235 ;  /* 0x00000080d9067824 */ /* 0x000fe200078e02eb */
[----:B------:R-:W-:Y:S01]  /*1f360*/  IADD3 R13, P4, R46, 0x2000, RZ ;  /* 0x000020002e0d7810 */ /* 0x000fe20007f9e0ff */
[----:B------:R-:W-:Y:S01]  /*1f370*/  IMAD R11, R9, UR5, R2 ;  /* 0x00000005090b7c24 */ /* 0x000fe2000f8e0202 */
[----:B------:R-:W-:Y:S01]  /*1f380*/  LOP3.LUT R28, R29, 0x380, RZ, 0xc0, !PT ;  /* 0x000003801d1c7812 */ /* 0x000fe200078ec0ff */
[----:B------:R-:W-:Y:S01]  /*1f390*/  IMAD.WIDE.U32 R4, R9, UR4, R4 ;  /* 0x0000000409047c25 */ /* 0x000fe2000f8e0004 */
[----:B------:R-:W-:Y:S01]  /*1f3a0*/  ULDC.64 UR4, c[0x0][0xb50] ;  /* 0x0002d40000047ab9 */ /* 0x000fe20000000a00 */
[----:B------:R-:W-:-:S02]  /*1f3b0*/  LOP3.LUT R12, R13, 0x380, RZ, 0xc0, !PT ;  /* 0x000003800d0c7812 */ /* 0x000fc400078ec0ff */
[----:B------:R-:W-:Y:S01]  /*1f3c0*/  IMAD.X R9, RZ, RZ, R47, P0 ;  /* 0x000000ffff097224 */ /* 0x000fe200000e062f */
[----:B------:R-:W-:Y:S01]  /*1f3d0*/  IADD3 R5, R5, R11, RZ ;  /* 0x0000000b05057210 */ /* 0x000fe20007ffe0ff */
[----:B------:R-:W-:Y:S01]  /*1f3e0*/  VIADD R0, R6, 0x8 ;  /* 0x0000000806007836 */ /* 0x000fe20000000000 */
[C---:B------:R-:W-:Y:S02]  /*1f3f0*/  LEA R2, P1, R4.reuse, UR4, 0x2 ;  /* 0x0000000404027c11 */ /* 0x040fe4000f8210ff */
[----:B------:R-:W-:Y:S02]  /*1f400*/  LOP3.LUT P0, RZ, R225, 0x3, RZ, 0xc0, !PT ;  /* 0x00000003e1ff7812 */ /* 0x000fe4000780c0ff */
[----:B------:R-:W-:Y:S01]  /*1f410*/  LEA.HI.X R4, R4, UR5, R5, 0x2, P1 ;  /* 0x0000000504047c11 */ /* 0x000fe200088f1405 */
[----:B------:R-:W-:Y:S01]  /*1f420*/  SHFL.IDX PT, R20, R2, RZ, 0x1c1f ;  /* 0x001c1fff02147589 */ /* 0x000fe200000e0000 */
[----:B------:R-:W-:Y:S01]  /*1f430*/  IADD3 R25, P1, R46, 0x3000, RZ ;  /* 0x000030002e197810 */ /* 0x000fe20007f3e0ff */
[----:B------:R-:W-:Y:S01]  /*1f440*/  ULDC.64 UR4, c[0x0][0xaa0] ;  /* 0x0002a80000047ab9 */ /* 0x000fe20000000a00 */
[----:B------:R-:W-:Y:S01]  /*1f450*/  SHF.R.U64 R28, R28, 0x3, RZ ;  /* 0x000000031c1c7819 */ /* 0x000fe200000012ff */
[----:B------:R-:W1:Y:S01]  /*1f460*/  SHFL.IDX PT, R21, R4, RZ, 0x1c1f ;  /* 0x001c1fff04157589 */ /* 0x000e6200000e0000 */
[----:B------:R-:W-:-:S02]  /*1f470*/  LOP3.LUT R24, R25, 0x380, RZ, 0xc0, !PT ;  /* 0x0000038019187812 */ /* 0x000fc400078ec0ff */
[----:B------:R-:W-:Y:S01]  /*1f480*/  LOP3.LUT R28, R28, R29, RZ, 0x3c, !PT ;  /* 0x0000001d1c1c7212 */ /* 0x000fe200078e3cff */
[----:B------:R-:W-:Y:S01]  /*1f490*/  SHFL.IDX PT, R44, R2, 0x1, 0x1c1f ;  /* 0x003c1f00022c7f89 */ /* 0x000fe200000e0000 */
[----:B------:R-:W-:Y:S01]  /*1f4a0*/  SHF.R.U64 R24, R24, 0x3, RZ ;  /* 0x0000000318187819 */ /* 0x000fe200000012ff */
[--C-:B------:R-:W-:Y:S01]  /*1f4b0*/  IMAD.X R29, RZ, RZ, R47.reuse, P3 ;  /* 0x000000ffff1d7224 */ /* 0x100fe200018e062f */
[----:B------:R-:W-:Y:S01]  /*1f4c0*/  IADD3 R5, P3, R46, 0x7000, RZ ;  /* 0x000070002e057810 */ /* 0x000fe20007f7e0ff */
[----:B------:R-:W2:Y:S01]  /*1f4d0*/  SHFL.IDX PT, R45, R4, 0x1, 0x1c1f ;  /* 0x003c1f00042d7f89 */ /* 0x000ea200000e0000 */
[----:B------:R-:W-:Y:S02]  /*1f4e0*/  LOP3.LUT R24, R24, R25, RZ, 0x3c, !PT ;  /* 0x0000001918187212 */ /* 0x000fe400078e3cff */
[----:B------:R-:W-:Y:S01]  /*1f4f0*/  IADD3.X R25, RZ, R47, RZ, P1, !PT ;  /* 0x0000002fff197210 */ /* 0x000fe20000ffe4ff */
[----:B------:R-:W-:Y:S01]  /*1f500*/  IMAD.X R41, RZ, RZ, R47, P3 ;  /* 0x000000ffff297224 */ /* 0x000fe200018e062f */
[----:B------:R-:W-:-:S02]  /*1f510*/  ISETP.GE.OR P1, PT, R6, R55, P0 ;  /* 0x000000370600720c */ /* 0x000fc40000726670 */
[----:B------:R-:W-:Y:S02]  /*1f520*/  ISETP.GE.OR P0, PT, R0, R55, P0 ;  /* 0x000000370000720c */ /* 0x000fe40000706670 */
[----:B------:R-:W-:Y:S02]  /*1f530*/  LOP3.LUT R0, R5, 0x380, RZ, 0xc0, !PT ;  /* 0x0000038005007812 */ /* 0x000fe400078ec0ff */
[----:B------:R-:W-:Y:S02]  /*1f540*/  SHF.R.U64 R12, R12, 0x3, RZ ;  /* 0x000000030c0c7819 */ /* 0x000fe400000012ff */
[----:B------:R-:W-:Y:S02]  /*1f550*/  SHF.R.U64 R0, R0, 0x3, RZ ;  /* 0x0000000300007819 */ /* 0x000fe400000012ff */
[----:B------:R-:W-:Y:S02]  /*1f560*/  LOP3.LUT R8, R7, 0x380, RZ, 0xc0, !PT ;  /* 0x0000038007087812 */ /* 0x000fe400078ec0ff */
[----:B------:R-:W-:Y:S01]  /*1f570*/  LOP3.LUT R40, R0, R5, RZ, 0x3c, !PT ;  /* 0x0000000500287212 */ /* 0x000fe200078e3cff */
[----:B-1----:R1:W-:Y:S01]  /*1f580*/  @!P1 ST.E desc[UR54][R20.64], R88 ;  /* 0x0000005814009985 */ /* 0x0023e2000c101936 */
[----:B------:R-:W-:Y:S01]  /*1f590*/  IMAD R0, R3, UR4, RZ ;  /* 0x0000000403007c24 */ /* 0x000fe2000f8e02ff */
[----:B------:R-:W-:-:S02]  /*1f5a0*/  LOP3.LUT R12, R12, R13, RZ, 0x3c, !PT ;  /* 0x0000000d0c0c7212 */ /* 0x000fc400078e3cff */
[----:B------:R-:W-:Y:S01]  /*1f5b0*/  IADD3 R33, P5, R46, 0x5000, RZ ;  /* 0x000050002e217810 */ /* 0x000fe20007fbe0ff */
[----:B--2---:R2:W-:Y:S01]  /*1f5c0*/  @!P0 ST.E desc[UR54][R44.64], R89 ;  /* 0x000000592c008985 */ /* 0x0045e2000c101936 */
[----:B------:R-:W-:Y:S01]  /*1f5d0*/  IMAD.WIDE.U32 R2, R49, UR4, RZ ;  /* 0x0000000431027c25 */ /* 0x000fe2000f8e00ff */
[----:B------:R-:W-:Y:S02]  /*1f5e0*/  SHF.R.U64 R8, R8, 0x3, RZ ;  /* 0x0000000308087819 */ /* 0x000fe400000012ff */
[----:B------:R-:W-:Y:S01]  /*1f5f0*/  LOP3.LUT R32, R33, 0x380, RZ, 0xc0, !PT ;  /* 0x0000038021207812 */ /* 0x000fe200078ec0ff */
[----:B------:R-:W-:Y:S01]  /*1f600*/  IMAD.X R13, RZ, RZ, R47, P4 ;  /* 0x000000ffff0d7224 */ /* 0x000fe200020e062f */
[----:B------:R-:W-:Y:S01]  /*1f610*/  IADD3 R37, P4, R46, 0x6000, RZ ;  /* 0x000060002e257810 */ /* 0x000fe20007f9e0ff */
[----:B-1----:R-:W-:Y:S01]  /*1f620*/  IMAD R21, R49, UR5, R0 ;  /* 0x0000000531157c24 */ /* 0x002fe2000f8e0200 */
[----:B------:R-:W-:Y:S01]  /*1f630*/  ULDC.64 UR4, c[0x0][0xae8] ;  /* 0x0002ba0000047ab9 */ /* 0x000fe20000000a00 */
[----:B--2---:R-:W1:Y:S01]  /*1f640*/  @P2 LDC R45, c[0x0][0xbf0] ;  /* 0x0002fc00ff2d2b82 */ /* 0x004e620000000800 */
[----:B------:R-:W-:Y:S01]  /*1f650*/  IMAD R0, R212, 0x20, R221 ;  /* 0x00000020d4007824 */ /* 0x000fe200078e02dd */
[----:B------:R-:W-:Y:S01]  /*1f660*/  LOP3.LUT R36, R37, 0x380, RZ, 0xc0, !PT ;  /* 0x0000038025247812 */ /* 0x000fe200078ec0ff */
[----:B------:R-:W-:Y:S01]  /*1f670*/  IMAD.IADD R3, R3, 0x1, R21 ;  /* 0x0000000103037824 */ /* 0x000fe200078e0215 */
[----:B------:R-:W-:Y:S01]  /*1f680*/  LOP3.LUT R8, R8, R7, RZ, 0x3c, !PT ;  /* 0x0000000708087212 */ /* 0x000fe200078e3cff */
[----:B------:R-:W-:Y:S01]  /*1f690*/  IMAD R20, R48, UR4, RZ ;  /* 0x0000000430147c24 */ /* 0x000fe2000f8e02ff */
[----:B------:R-:W-:Y:S01]  /*1f6a0*/  LEA R44, R217, R0, 0x7 ;  /* 0x00000000d92c7211 */ /* 0x000fe200078e38ff */
[C---:B------:R-:W-:Y:S01]  /*1f6b0*/  IMAD.WIDE.U32 R2, R213.reuse, UR4, R2 ;  /* 0x00000004d5027c25 */ /* 0x040fe2000f8e0002 */
[----:B------:R-:W-:Y:S01]  /*1f6c0*/  LOP3.LUT R7, R46, 0x380, RZ, 0xc0, !PT ;  /* 0x000003802e077812 */ /* 0x000fe200078ec0ff */
[----:B------:R-:W5:Y:S01]  /*1f6d0*/  LD.E.128 R12, desc[UR54][R12.64] ;  /* 0x000000360c0c7980 */ /* 0x000f62000c101d00 */
[----:B------:R-:W-:Y:S01]  /*1f6e0*/  SHF.R.U64 R32, R32, 0x3, RZ ;  /* 0x0000000320207819 */ /* 0x000fe200000012ff */
[----:B------:R-:W-:Y:S01]  /*1f6f0*/  IMAD R21, R213, UR5, R20 ;  /* 0x00000005d5157c24 */ /* 0x000fe2000f8e0214 */
[----:B------:R-:W-:Y:S01]  /*1f700*/  ULDC.64 UR4, c[0x0][0xaf0] ;  /* 0x0002bc0000047ab9 */ /* 0x000fe20000000a00 */
[----:B0-----:R-:W-:Y:S01]  /*1f710*/  @P2 IMAD.HI.U32 R0, R44, R57, RZ ;  /* 0x000000392c002227 */ /* 0x001fe200078e00ff */
[----:B------:R-:W-:Y:S01]  /*1f720*/  SHF.R.U64 R36, R36, 0x3, RZ ;  /* 0x0000000324247819 */ /* 0x000fe200000012ff */
[----:B------:R-:W5:Y:S01]  /*1f730*/  LD.E.128 R8, desc[UR54][R8.64] ;  /* 0x0000003608087980 */ /* 0x000f62000c101d00 */
[----:B------:R-:W-:Y:S01]  /*1f740*/  SHF.R.U64 R7, R7, 0x3, RZ ;  /* 0x0000000307077819 */ /* 0x000fe200000012ff */
[----:B------:R-:W-:Y:S01]  /*1f750*/  IMAD.IADD R3, R3, 0x1, R21 ;  /* 0x0000000103037824 */ /* 0x000fe200078e0215 */
[----:B------:R-:W-:Y:S01]  /*1f760*/  LOP3.LUT R32, R32, R33, RZ, 0x3c, !PT ;  /* 0x0000002120207212 */ /* 0x000fe200078e3cff */
[----:B------:R-:W-:Y:S01]  /*1f770*/  IMAD.MOV.U32 R21, RZ, RZ, R44 ;  /* 0x000000ffff157224 */ /* 0x000fe200078e002c */
[----:B------:R-:W-:Y:S01]  /*1f780*/  LOP3.LUT R36, R36, R37, RZ, 0x3c, !PT ;  /* 0x0000002524247212 */ /* 0x000fe200078e3cff */
[----:B------:R-:W-:Y:S01]  /*1f790*/  IMAD R20, R216, UR4, RZ ;  /* 0x00000004d8147c24 */ /* 0x000fe2000f8e02ff */
[----:B------:R-:W-:Y:S01]  /*1f7a0*/  IADD3.X R37, RZ, R47, RZ, P4, !PT ;  /* 0x0000002fff257210 */ /* 0x000fe200027fe4ff */
[----:B------:R-:W-:Y:S01]  /*1f7b0*/  IMAD.WIDE.U32 R2, R53, UR4, R2 ;  /* 0x0000000435027c25 */ /* 0x000fe2000f8e0002 */
[----:B-1----:R-:W-:Y:S01]  /*1f7c0*/  @P2 SHF.R.U32.HI R21, RZ, R45, R0 ;  /* 0x0000002dff152219 */ /* 0x002fe20000011600 */
[----:B------:R-:W5:Y:S01]  /*1f7d0*/  LD.E.128 R24, desc[UR54][R24.64] ;  /* 0x0000003618187980 */ /* 0x000f62000c101d00 */
[----:B------:R-:W-:Y:S01]  /*1f7e0*/  LOP3.LUT R46, R7, R46, RZ, 0x3c, !PT ;  /* 0x0000002e072e7212 */ /* 0x000fe200078e3cff */
[----:B------:R-:W-:Y:S01]  /*1f7f0*/  IMAD R45, R53, UR5, R20 ;  /* 0x00000005352d7c24 */ /* 0x000fe2000f8e0214 */
[----:B------:R-:W-:Y:S01]  /*1f800*/  SHF.R.S32.HI R0, RZ, 0x1f, R21 ;  /* 0x0000001fff007819 */ /* 0x000fe20000011415 */
[----:B------:R-:W-:Y:S01]  /*1f810*/  IMAD.X R33, RZ, RZ, R47, P5 ;  /* 0x000000ffff217224 */ /* 0x000fe200028e062f */
[----:B------:R-:W-:Y:S01]  /*1f820*/  ULDC.64 UR4, c[0x0][0xae0] ;  /* 0x0002b80000047ab9 */ /* 0x000fe20000000a00 */
[----:B------:R-:W-:Y:S01]  /*1f830*/  IMAD.MOV R20, RZ, RZ, -R21 ;  /* 0x000000ffff147224 */ /* 0x000fe200078e0a15 */
[----:B------:R-:W-:Y:S01]  /*1f840*/  IADD3 R3, R3, R45, RZ ;  /* 0x0000002d03037210 */ /* 0x000fe20007ffe0ff */
[----:B------:R-:W-:Y:S01]  /*1f850*/  IMAD R0, R0, UR4, RZ ;  /* 0x0000000400007c24 */ /* 0x000fe2000f8e02ff */
[----:B------:R0:W5:Y:S01]  /*1f860*/  LD.E.128 R4, desc[UR54][R46.64] ;  /* 0x000000362e047980 */ /* 0x000162000c101d00 */
[----:B------:R-:W-:-:S03]  /*1f870*/  IMAD R45, R51, R20, R44 ;  /* 0x00000014332d7224 */ /* 0x000fc600078e022c */
[----:B------:R-:W5:Y:S04]  /*1f880*/  LD.E.128 R28, desc[UR54][R28.64] ;  /* 0x000000361c1c7980 */ /* 0x000f68000c101d00 */
[----:B------:R-:W5:Y:S01]  /*1f890*/  LD.E.128 R32, desc[UR54][R32.64] ;  /* 0x0000003620207980 */ /* 0x000f62000c101d00 */
[----:B0-----:R-:W-:-:S03]  /*1f8a0*/  IMAD R47, R21, UR5, R0 ;  /* 0x00000005152f7c24 */ /* 0x001fc6000f8e0200 */
[----:B------:R-:W5:Y:S01]  /*1f8b0*/  LD.E.128 R36, desc[UR54][R36.64] ;  /* 0x0000003624247980 */ /* 0x000f62000c101d00 */
[----:B------:R-:W-:-:S03]  /*1f8c0*/  SHF.R.S32.HI R0, RZ, 0x1f, R45 ;  /* 0x0000001fff007819 */ /* 0x000fc6000001142d */
[----:B------:R-:W5:Y:S01]  /*1f8d0*/  LD.E.128 R40, desc[UR54][R40.64] ;  /* 0x0000003628287980 */ /* 0x000f62000c101d00 */
[----:B------:R-:W-:Y:S01]  /*1f8e0*/  IMAD.WIDE.U32 R2, R21, UR4, R2 ;  /* 0x0000000415027c25 */ /* 0x000fe2000f8e0002 */
[----:B------:R-:W-:Y:S01]  /*1f8f0*/  ULDC.64 UR4, c[0x0][0xad8] ;  /* 0x0002b60000047ab9 */ /* 0x000fe20000000a00 */
[----:B------:R-:W-:Y:S01]  /*1f900*/  @!PT LDS RZ, [RZ] ;  /* 0x00000000fffff984 */ /* 0x000fe20000000800 */
[----:B------:R-:W-:Y:S01]  /*1f910*/  @!PT LDS RZ, [RZ] ;  /* 0x00000000fffff984 */ /* 0x000fe20000000800 */
[----:B------:R-:W-:Y:S01]  /*1f920*/  @!PT LDS RZ, [RZ] ;  /* 0x00000000fffff984 */ /* 0x000fe20000000800 */
[----:B------:R-:W-:Y:S01]  /*1f930*/  @!PT LDS RZ, [RZ] ;  /* 0x00000000fffff984 */ /* 0x000fe20000000800 */
[----:B------:R0:W-:Y:S06]  /*1f940*/  MEMBAR.ALL.CTA ;  /* 0x0000000000007992 */ /* 0x0001ec0000008000 */
[----:B0-----:R-:W0:Y:S01]  /*1f950*/  FENCE.VIEW.ASYNC.S ;  /* 0x00000000000073c6 */ /* 0x001e220000000000 */
[----:B------:R-:W-:-:S02]  /*1f960*/  IMAD R46, R217, 0x80, R221 ;  /* 0x00000080d92e7824 */ /* 0x000fc400078e02dd */
[----:B------:R-:W-:Y:S02]  /*1f970*/  IMAD.IADD R3, R3, 0x1, R47 ;  /* 0x0000000103037824 */ /* 0x000fe400078e022f */
[----:B------:R-:W-:Y:S02]  /*1f980*/  IMAD R20, R0, UR4, RZ ;  /* 0x0000000400147c24 */ /* 0x000fe4000f8e02ff */
[C---:B------:R-:W-:Y:S02]  /*1f990*/  VIADD R0, R46.reuse, 0x20 ;  /* 0x000000202e007836 */ /* 0x040fe40000000000 */
[C---:B------:R-:W-:Y:S02]  /*1f9a0*/  IMAD R21, R45.reuse, UR5, R20 ;  /* 0x000000052d157c24 */ /* 0x040fe4000f8e0214 */
[----:B------:R-:W-:Y:S01]  /*1f9b0*/  IMAD.WIDE.U32 R2, R45, UR4, R2 ;  /* 0x000000042d027c25 */ /* 0x000fe2000f8e0002 */
[-C--:B------:R-:W-:Y:S01]  /*1f9c0*/  ISETP.GE.AND P2, PT, R46, R55.reuse, PT ;  /* 0x000000372e00720c */ /* 0x080fe20003f46270 */
[----:B------:R-:W-:Y:S01]  /*1f9d0*/  ULDC.64 UR4, c[0x0][0xa80] ;  /* 0x0002a00000047ab9 */ /* 0x000fe20000000a00 */
[----:B------:R-:W-:Y:S01]  /*1f9e0*/  ISETP.GE.AND P0, PT, R0, R55, PT ;  /* 0x000000370000720c */ /* 0x000fe20003f06270 */
[----:B------:R-:W-:Y:S01]  /*1f9f0*/  IMAD.IADD R3, R3, 0x1, R21 ;  /* 0x0000000103037824 */ /* 0x000fe200078e0215 */
[----:B------:R-:W-:-:S02]  /*1fa00*/  IADD3 R0, R16, 0x29820, RZ ;  /* 0x0002982010007810 */ /* 0x000fc40007ffe0ff */
[----:B------:R-:W-:Y:S01]  /*1fa10*/  LEA R44, P3, R2, UR4, 0x1 ;  /* 0x00000004022c7c11 */ /* 0x000fe2000f8608ff */
[----:B------:R-:W-:Y:S01]  /*1fa20*/  VIADD R20, R46, 0x40 ;  /* 0x000000402e147836 */ /* 0x000fe20000000000 */
[----:B------:R-:W-:Y:S02]  /*1fa30*/  PRMT R0, RZ, 0x654, R0 ;  /* 0x00000654ff007816 */ /* 0x000fe40000000000 */
[----:B------:R-:W-:Y:S01]  /*1fa40*/  LEA.HI.X R45, R2, UR5, R3, 0x1, P3 ;  /* 0x00000005022d7c11 */ /* 0x000fe200098f0c03 */
[----:B------:R-:W-:Y:S01]  /*1fa50*/  BSSY B1, `(.L_x_641) ;  /* 0x0000011000017945 */ /* 0x000fe20003800000 */
[----:B------:R-:W-:Y:S01]  /*1fa60*/  ISETP.GE.AND P1, PT, R20, R55, PT ;  /* 0x000000371400720c */ /* 0x000fe20003f26270 */
[----:B0-----:R0:W-:Y:S01]  /*1fa70*/  SYNCS.ARRIVE.TRANS64.RED.A1T0 RZ, [R0+URZ], RZ ;  /* 0x000000ff00ff79a7 */ /* 0x0011e2000810043f */
[----:B------:R1:W2:Y:S01]  /*1fa80*/  SHFL.IDX PT, R20, R44, RZ, 0x181f ;  /* 0x00181fff2c147589 */ /* 0x0002a200000e0000 */
[----:B------:R-:W-:Y:S02]  /*1fa90*/  SHF.R.S32.HI R50, RZ, 0x1f, R211 ;  /* 0x0000001fff327819 */ /* 0x000fe400000114d3 */
[----:B------:R-:W-:Y:S01]  /*1faa0*/  SHF.R.S32.HI R52, RZ, 0x1f, R202 ;  /* 0x0000001fff347819 */ /* 0x000fe200000114ca */
[----:B0-----:R1:W0:Y:S01]  /*1fab0*/  SHFL.IDX PT, R0, R45, RZ, 0x181f ;  /* 0x00181fff2d007589 */ /* 0x00122200000e0000 */
[----:B------:R-:W-:Y:S06]  /*1fac0*/  @P2 BRA `(.L_x_642) ;  /* 0x0000000000242947 */ /* 0x000fec0003800000 */
[----:B------:R-:W-:Y:S02]  /*1fad0*/  ULDC UR4, c[0x0][0xac8] ;  /* 0x0002b20000047ab9 */ /* 0x000fe40000000800 */
[----:B------:R-:W-:Y:S02]  /*1fae0*/  ISETP.GE.AND P2, PT, R202, UR4, PT ;  /* 0x00000004ca007c0c */ /* 0x000fe4000bf46270 */
[----:B------:R-:W-:-:S11]  /*1faf0*/  ISETP.GE.AND P3, PT, R211, UR4, PT ;  /* 0x00000004d3007c0c */ /* 0x000fd6000bf66270 */
[CC--:B--2---:R-:W-:Y:S02]  /*1fb00*/  @!P2 LEA R2, P4, R202.reuse, R20.reuse, 0x1 ;  /* 0x00000014ca02a211 */ /* 0x0c4fe400078808ff */
[C---:B------:R-:W-:Y:S02]  /*1fb10*/  @!P3 LEA R20, P5, R211.reuse, R20, 0x1 ;  /* 0x00000014d314b211 */ /* 0x040fe400078a08ff */
[-C--:B0-----:R-:W-:Y:S02]  /*1fb20*/  @!P2 LEA.HI.X R3, R202, R0.reuse, R52, 0x1, P4 ;  /* 0x00000000ca03a211 */ /* 0x081fe400020f0c34 */
[----:B------:R-:W-:-:S03]  /*1fb30*/  @!P3 LEA.HI.X R21, R211, R0, R50, 0x1, P5 ;  /* 0x00000000d315b211 */ /* 0x000fc600028f0c32 */
[----:B-----5:R3:W-:Y:S04]  /*1fb40*/  @!P2 ST.E.128 desc[UR54][R2.64], R4 ;  /* 0x000000040200a985 */ /* 0x0207e8000c101d36 */
[----:B------:R3:W-:Y:S02]  /*1fb50*/  @!P3 ST.E.128 desc[UR54][R20.64], R28 ;  /* 0x0000001c1400b985 */ /* 0x0007e4000c101d36 */
.L_x_642:
[----:B------:R-:W-:Y:S05]  /*1fb60*/  BSYNC B1 ;  /* 0x0000000000017941 */ /* 0x000fea0003800000 */
.L_x_641:
[----:B0-----:R0:W4:Y:S01]  /*1fb70*/  SHFL.IDX PT, R0, R45, 0x1, 0x181f ;  /* 0x00381f002d007f89 */ /* 0x00112200000e0000 */
[----:B------:R-:W-:Y:S03]  /*1fb80*/  BSSY B1, `(.L_x_643) ;  /* 0x000000c000017945 */ /* 0x000fe60003800000 */
[----:B---3-5:R0:W3:Y:S01]  /*1fb90*/  SHFL.IDX PT, R4, R44, 0x1, 0x181f ;  /* 0x00381f002c047f89 */ /* 0x0280e200000e0000 */
[----:B------:R-:W-:Y:S05]  /*1fba0*/  @P0 BRA `(.L_x_644) ;  /* 0x0000000000240947 */ /* 0x000fea0003800000 */
[----:B------:R-:W-:Y:S02]  /*1fbb0*/  ULDC UR4, c[0x0][0xac8] ;  /* 0x0002b20000047ab9 */ /* 0x000fe40000000800 */
[----:B------:R-:W-:Y:S02]  /*1fbc0*/  ISETP.GE.AND P3, PT, R202, UR4, PT ;  /* 0x00000004ca007c0c */ /* 0x000fe4000bf66270 */
[----:B------:R-:W-:-:S11]  /*1fbd0*/  ISETP.GE.AND P4, PT, R211, UR4, PT ;  /* 0x00000004d3007c0c */ /* 0x000fd6000bf86270 */
[CC--:B---3--:R-:W-:Y:S02]  /*1fbe0*/  @!P3 LEA R2, P0, R202.reuse, R4.reuse, 0x1 ;  /* 0x00000004ca02b211 */ /* 0x0c8fe400078008ff */
[C---:B------:R-:W-:Y:S02]  /*1fbf0*/  @!P4 LEA R4, P2, R211.reuse, R4, 0x1 ;  /* 0x00000004d304c211 */ /* 0x040fe400078408ff */
[-C--:B----4-:R-:W-:Y:S02]  /*1fc00*/  @!P3 LEA.HI.X R3, R202, R0.reuse, R52, 0x1, P0 ;  /* 0x00000000ca03b211 */ /* 0x090fe400000f0c34 */
[----:B------:R-:W-:-:S03]  /*1fc10*/  @!P4 LEA.HI.X R5, R211, R0, R50, 0x1, P2 ;  /* 0x00000000d305c211 */ /* 0x000fc600010f0c32 */
[----:B------:R3:W-:Y:S04]  /*1fc20*/  @!P3 ST.E.128 desc[UR54][R2.64], R8 ;  /* 0x000000080200b985 */ /* 0x0007e8000c101d36 */
[----:B------:R3:W-:Y:S02]  /*1fc30*/  @!P4 ST.E.128 desc[UR54][R4.64], R32 ;  /* 0x000000200400c985 */ /* 0x0007e4000c101d36 */
.L_x_644:
[----:B------:R-:W-:Y:S05]  /*1fc40*/  BSYNC B1 ;  /* 0x0000000000017941 */ /* 0x000fea0003800000 */
.L_x_643:
[----:B----4-:R4:W0:Y:S01]  /*1fc50*/  SHFL.IDX PT, R0, R45, 0x2, 0x181f ;  /* 0x00581f002d007f89 */ /* 0x01082200000e0000 */
[----:B------:R-:W-:Y:S03]  /*1fc60*/  BSSY B1, `(.L_x_645) ;  /* 0x000000c000017945 */ /* 0x000fe60003800000 */
[----:B---3--:R4:W3:Y:S01]  /*1fc70*/  SHFL.IDX PT, R4, R44, 0x2, 0x181f ;  /* 0x00581f002c047f89 */ /* 0x0088e200000e0000 */
[----:B------:R-:W-:Y:S05]  /*1fc80*/  @P1 BRA `(.L_x_646) ;  /* 0x0000000000241947 */ /* 0x000fea0003800000 */
[----:B------:R-:W-:Y:S02]  /*1fc90*/  ULDC UR4, c[0x0][0xac8] ;  /* 0x0002b20000047ab9 */ /* 0x000fe40000000800 */
[----:B------:R-:W-:Y:S02]  /*1fca0*/  ISETP.GE.AND P2, PT, R202, UR4, PT ;  /* 0x00000004ca007c0c */ /* 0x000fe4000bf46270 */
[----:B------:R-:W-:-:S11]  /*1fcb0*/  ISETP.GE.AND P3, PT, R211, UR4, PT ;  /* 0x00000004d3007c0c */ /* 0x000fd6000bf66270 */
[CC--:B---3--:R-:W-:Y:S02]  /*1fcc0*/  @!P2 LEA R2, P0, R202.reuse, R4.reuse, 0x1 ;  /* 0x00000004ca02a211 */ /* 0x0c8fe400078008ff */
[C---:B------:R-:W-:Y:S02]  /*1fcd0*/  @!P3 LEA R4, P1, R211.reuse, R4, 0x1 ;  /* 0x00000004d304b211 */ /* 0x040fe400078208ff */
[-C--:B0-----:R-:W-:Y:S02]  /*1fce0*/  @!P2 LEA.HI.X R3, R202, R0.reuse, R52, 0x1, P0 ;  /* 0x00000000ca03a211 */ /* 0x081fe400000f0c34 */
[----:B------:R-:W-:-:S03]  /*1fcf0*/  @!P3 LEA.HI.X R5, R211, R0, R50, 0x1, P1 ;  /* 0x00000000d305b211 */ /* 0x000fc600008f0c32 */
[----:B------:R0:W-:Y:S04]  /*1fd00*/  @!P2 ST.E.128 desc[UR54][R2.64], R12 ;  /* 0x0000000c0200a985 */ /* 0x0001e8000c101d36 */
[----:B------:R0:W-:Y:S02]  /*1fd10*/  @!P3 ST.E.128 desc[UR54][R4.64], R36 ;  /* 0x000000240400b985 */ /* 0x0001e4000c101d36 */
.L_x_646:
[----:B------:R-:W-:Y:S05]  /*1fd20*/  BSYNC B1 ;  /* 0x0000000000017941 */ /* 0x000fea0003800000 */
.L_x_645:
[----:B0-----:R-:W-:Y:S01]  /*1fd30*/  VIADD R0, R46, 0x60 ;  /* 0x000000602e007836 */ /* 0x001fe20000000000 */
[----:B-1--4-:R-:W0:Y:S04]  /*1fd40*/  SHFL.IDX PT, R45, R45, 0x3, 0x181f ;  /* 0x00781f002d2d7f89 */ /* 0x012e2800000e0000 */
[----:B------:R-:W-:Y:S01]  /*1fd50*/  ISETP.GE.AND P0, PT, R0, R55, PT ;  /* 0x000000370000720c */ /* 0x000fe20003f06270 */
[----:B------:R-:W1:-:S12]  /*1fd60*/  SHFL.IDX PT, R44, R44, 0x3, 0x181f ;  /* 0x00781f002c2c7f89 */ /* 0x000e5800000e0000 */
[----:B------:R-:W-:Y:S05]  /*1fd70*/  @P0 BRA `(.L_x_647) ;  /* 0x0000000c00240947 */ /* 0x000fea0003800000 */
[----:B------:R-:W-:Y:S02]  /*1fd80*/  ULDC UR4, c[0x0][0xac8] ;  /* 0x0002b20000047ab9 */ /* 0x000fe40000000800 */
[----:B------:R-:W-:-:S13]  /*1fd90*/  ISETP.GE.AND P1, PT, R202, UR4, PT ;  /* 0x00000004ca007c0c */ /* 0x000fda000bf26270 */
[----:B-1----:R-:W-:-:S04]  /*1fda0*/  @!P1 LEA R2, P0, R202, R44, 0x1 ;  /* 0x0000002cca029211 */ /* 0x002fc800078008ff */
[----:B0-----:R-:W-:Y:S02]  /*1fdb0*/  @!P1 LEA.HI.X R3, R202, R45, R52, 0x1, P0 ;  /* 0x0000002dca039211 */ /* 0x001fe400000f0c34 */
[----:B------:R-:W-:-:S03]  /*1fdc0*/  ISETP.GE.AND P0, PT, R211, UR4, PT ;  /* 0x00000004d3007c0c */ /* 0x000fc6000bf06270 */
[----:B------:R4:W-:Y:S10]  /*1fdd0*/  @!P1 ST.E.128 desc[UR54][R2.64], R24 ;  /* 0x0000001802009985 */ /* 0x0009f4000c101d36 */
[----:B------:R-:W-:Y:S05]  /*1fde0*/  @P0 BRA `(.L_x_647) ;  /* 0x0000000c00080947 */ /* 0x000fea0003800000 */
[----:B----4-:R-:W-:-:S04]  /*1fdf0*/  LEA R2, P0, R211, R44, 0x1 ;  /* 0x0000002cd3027211 */ /* 0x010fc800078008ff */
[----:B------:R-:W-:-:S05]  /*1fe00*/  LEA.HI.X R3, R211, R45, R50, 0x1, P0 ;  /* 0x0000002dd3037211 */ /* 0x000fca00000f0c32 */
[----:B------:R0:W-:Y:S01]  /*1fe10*/  ST.E.128 desc[UR54][R2.64], R40 ;  /* 0x0000002802007985 */ /* 0x0001e2000c101d36 */
[----:B------:R-:W-:Y:S05]  /*1fe20*/  BRA `(.L_x_647) ;  /* 0x0000000800f87947 */ /* 0x000fea0003800000 */
.L_x_638:
[----:B------:R-:W-:Y:S01]  /*1fe30*/  ULDC.64 UR4, c[0x0][0xc00] ;  /* 0x0003000000047ab9 */ /* 0x000fe20000000a00 */
[----:B------:R-:W-:Y:S01]  /*1fe40*/  MOV R0, RZ ;  /* 0x000000ff00007202 */ /* 0x000fe20000000f00 */
[----:B------:R-:W2:Y:S01]  /*1fe50*/  LDC R21, c[0x0][0xbe8] ;  /* 0x0002fa00ff157b82 */ /* 0x000ea20000000800 */
[----:B------:R-:W-:Y:S02]  /*1fe60*/  ISETP.NE.U32.AND P0, PT, RZ, UR4, PT ;  /* 0x00000004ff007c0c */ /* 0x000fe4000bf05070 */
[----:B------:R-:W-:Y:S02]  /*1fe70*/  IADD3 R2, P1, R214, UR4, RZ ;  /* 0x00000004d6027c10 */ /* 0x000fe4000ff3e0ff */
[----:B------:R-:W-:Y:S02]  /*1fe80*/  ISETP.NE.AND.EX P0, PT, RZ, UR5, PT, P0 ;  /* 0x00000005ff007c0c */ /* 0x000fe4000bf05300 */
[----:B------:R-:W-:Y:S01]  /*1fe90*/  IADD3.X R3, R215, UR5, RZ, P1, !PT ;  /* 0x00000005d7037c10 */ /* 0x000fe20008ffe4ff */
[----:B------:R-:W-:-:S02]  /*1fea0*/  ULDC.64 UR4, c[0x0][0xc08] ;  /* 0x0003020000047ab9 */ /* 0x000fc40000000a00 */
[----:B------:R-:W-:-:S04]  /*1feb0*/  ISETP.NE.U32.AND P1, PT, RZ, UR4, PT ;  /* 0x00000004ff007c0c */ /* 0x000fc8000bf25070 */
[----:B------:R-:W-:-:S04]  /*1fec0*/  ISETP.NE.AND.EX P1, PT, RZ, UR5, PT, P1 ;  /* 0x00000005ff007c0c */ /* 0x000fc8000bf25310 */
[----:B------:R3:W5:Y:S01]  /*1fed0*/  @P0 LDG.E R0, desc[UR54][R2.64] ;  /* 0x0000003602000981 */ /* 0x000762000c1e1900 */
[----:B------:R-:W4:Y:S08]  /*1fee0*/  S2R R4, SR_TID.X ;  /* 0x0000000000047919 */ /* 0x000f300000002100 */
[----:B------:R-:W-:Y:S01]  /*1fef0*/  @P1 IADD3 R214, P2, R214, UR4, RZ ;  /* 0x00000004d6d61c10 */ /* 0x000fe2000ff5e0ff */
[----:B------:R-:W-:-:S02]  /*1ff00*/  ULDC UR4, c[0x0][0xa88] ;  /* 0x0002a20000047ab9 */ /* 0x000fc40000000800 */
[----:B------:R-:W-:Y:S01]  /*1ff10*/  IMAD.U32 R6, RZ, RZ, UR4 ;  /* 0x00000004ff067e24 */ /* 0x000fe2000f8e00ff */
[----:B------:R-:W-:-:S05]  /*1ff20*/  @P1 IADD3.X R215, R215, UR5, RZ, P2, !PT ;  /* 0x00000005d7d71c10 */ /* 0x000fca00097fe4ff */
[----:B------:R3:W5:Y:S01]  /*1ff30*/  @P1 LDG.E R6, desc[UR54][R214.64] ;  /* 0x00000036d6061981 */ /* 0x000762000c1e1900 */
[----:B--2---:R-:W-:-:S13]  /*1ff40*/  ISETP.NE.AND P2, PT, R21, 0x1, PT ;  /* 0x000000011500780c */ /* 0x004fda0003f45270 */
[----:B------:R-:W2:Y:S01]  /*1ff50*/  @P2 LDC R14, c[0x0][0xbec] ;  /* 0x0002fb00ff0e2b82 */ /* 0x000ea20000000800 */
[----:B----4-:R-:W-:-:S07]  /*1ff60*/  VIADD R4, R4, 0xffffff80 ;  /* 0xffffff8004047836 */ /* 0x010fce0000000000 */
[----:B------:R-:W4:Y:S01]  /*1ff70*/  @P2 LDC R25, c[0x0][0xbf0] ;  /* 0x0002fc00ff192b82 */ /* 0x000f220000000800 */
[----:B------:R-:W-:Y:S01]  /*1ff80*/  ISETP.GE.AND P3, PT, R4, 0x80, PT ;  /* 0x000000800400780c */ /* 0x000fe20003f66270 */
[----:B---3--:R-:W-:-:S12]  /*1ff90*/  @P1 BRA `(.L_x_648) ;  /* 0x0000000000101947 */ /* 0x008fd80003800000 */
[----:B------:R-:W-:Y:S05]  /*1ffa0*/  @!P0 BRA `(.L_x_648) ;  /* 0x00000000000c8947 */ /* 0x000fea0003800000 */
[----:B------:R-:W3:Y:S04]  /*1ffb0*/  LDG.E R5, desc[UR54][R2.64] ;  /* 0x0000003602057981 */ /* 0x000ee8000c1e1900 */
[----:B-----5:R-:W3:Y:S02]  /*1ffc0*/  LDG.E R6, desc[UR54][R2.64+0x4] ;  /* 0x0000043602067981 */ /* 0x020ee4000c1e1900 */
[----:B---3--:R-:W-:-:S07]  /*1ffd0*/  IMAD.IADD R6, R6, 0x1, -R5 ;  /* 0x0000000106067824 */ /* 0x008fce00078e0a05 */
.L_x_648:
[----:B------:R-:W-:Y:S01]  /*1ffe0*/  BSSY B1, `(.L_x_649) ;  /* 0x000002e000017945 */ /* 0x000fe20003800000 */
[----:B------:R-:W-:Y:S02]  /*1fff0*/  SHF.R.S32.HI R12, RZ, 0x1f, R213 ;  /* 0x0000001fff0c7819 */ /* 0x000fe400000114d5 */
[----:B------:R-:W-:Y:S02]  /*20000*/  SEL R13, R210, RZ, !P0 ;  /* 0x000000ffd20d7207 */ /* 0x000fe40004000000 */
[----:B------:R-:W-:Y:S02]  /*20010*/  SEL R216, R216, RZ, !P0 ;  /* 0x000000ffd8d87207 */ /* 0x000fe40004000000 */
[----:B-----5:R-:W-:Y:S01]  /*20020*/  SHF.R.S32.HI R11, RZ, 0x1f, R0 ;  /* 0x0000001fff0b7819 */ /* 0x020fe20000011400 */
[----:B------:R-:W-:Y:S06]  /*20030*/  @P3 BRA `(.L_x_650) ;  /* 0x0000000000a03947 */ /* 0x000fec0003800000 */
[----:B------:R-:W3:Y:S01]  /*20040*/  S2R R2, SR_TID.X ;  /* 0x0000000000027919 */ /* 0x000ee20000002100 */
[----:B------:R-:W5:Y:S02]  /*20050*/  LDC R9, c[0x0][0xbe8] ;  /* 0x0002fa00ff097b82 */ /* 0x000f640000000800 */
[----:B-----5:R-:W-:Y:S01]  /*20060*/  IMAD R3, R6, R9, RZ ;  /* 0x0000000906037224 */ /* 0x020fe200078e02ff */
[----:B---3--:R-:W-:-:S05]  /*20070*/  LEA R2, R217, R2, 0x7 ;  /* 0x00000002d9027211 */ /* 0x008fca00078e38ff */
[----:B------:R-:W-:-:S05]  /*20080*/  VIADD R10, R2, 0xffffff80 ;  /* 0xffffff80020a7836 */ /* 0x000fca0000000000 */
[----:B------:R-:W-:-:S13]  /*20090*/  ISETP.GE.AND P0, PT, R10, R3, PT ;  /* 0x000000030a00720c */ /* 0x000fda0003f06270 */
[----:B------:R-:W-:Y:S05]  /*200a0*/  @P0 BRA `(.L_x_650) ;  /* 0x0000000000840947 */ /* 0x000fea0003800000 */
[----:B------:R-:W-:Y:S01]  /*200b0*/  ISETP.NE.AND P0, PT, R9, 0x1, PT ;  /* 0x000000010900780c */ /* 0x000fe20003f05270 */
[----:B------:R-:W-:Y:S01]  /*200c0*/  ULDC.64 UR4, c[0x0][0xb90] ;  /* 0x0002e40000047ab9 */ /* 0x000fe20000000a00 */
[----:B------:R-:W-:Y:S01]  /*200d0*/  MOV R3, R11 ;  /* 0x0000000b00037202 */ /* 0x000fe20000000f00 */
[----:B------:R-:W-:Y:S02]  /*200e0*/  IMAD R8, R12, UR4, RZ ;  /* 0x000000040c087c24 */ /* 0x000fe4000f8e02ff */
[----:B------:R-:W-:Y:S02]  /*200f0*/  IMAD.MOV.U32 R2, RZ, RZ, R0 ;  /* 0x000000ffff027224 */ /* 0x000fe400078e0000 */
[----:B------:R-:W-:Y:S02]  /*20100*/  IMAD.MOV.U32 R5, RZ, RZ, R10 ;  /* 0x000000ffff057224 */ /* 0x000fe400078e000a */
[----:B------:R-:W-:-:S04]  /*20110*/  IMAD.WIDE.U32 R2, R213, UR4, R2 ;  /* 0x00000004d5027c25 */ /* 0x000fc8000f8e0002 */
[----:B------:R-:W3:Y:S08]  /*20120*/  @P0 LDC R7, c[0x0][0xbec] ;  /* 0x0002fb00ff070b82 */ /* 0x000ef00000000800 */
[----:B------:R-:W5:Y:S01]  /*20130*/  @P0 LDC R15, c[0x0][0xbf0] ;  /* 0x0002fc00ff0f0b82 */ /* 0x000f620000000800 */
[----:B---3--:R-:W-:-:S04]  /*20140*/  @P0 IMAD.HI.U32 R4, R10, R7, RZ ;  /* 0x000000070a040227 */ /* 0x008fc800078e00ff */
[----:B------:R-:W-:Y:S01]  /*20150*/  IMAD R7, R213, UR5, R8 ;  /* 0x00000005d5077c24 */ /* 0x000fe2000f8e0208 */
[----:B------:R-:W-:Y:S01]  /*20160*/  ULDC.64 UR4, c[0x0][0xb98] ;  /* 0x0002e60000047ab9 */ /* 0x000fe20000000a00 */
[----:B-----5:R-:W-:Y:S02]  /*20170*/  @P0 SHF.R.U32.HI R5, RZ, R15, R4 ;  /* 0x0000000fff050219 */ /* 0x020fe40000011604 */
[----:B------:R-:W-:Y:S02]  /*20180*/  IMAD.IADD R3, R3, 0x1, R7 ;  /* 0x0000000103037824 */ /* 0x000fe400078e0207 */
[----:B------:R-:W-:Y:S02]  /*20190*/  IMAD R4, R216, UR4, RZ ;  /* 0x00000004d8047c24 */ /* 0x000fe4000f8e02ff */
[----:B------:R-:W-:Y:S02]  /*201a0*/  IMAD.MOV R7, RZ, RZ, -R5 ;  /* 0x000000ffff077224 */ /* 0x000fe400078e0a05 */
[----:B------:R-:W-:-:S04]  /*201b0*/  IMAD.WIDE.U32 R2, R13, UR4, R2 ;  /* 0x000000040d027c25 */ /* 0x000fc8000f8e0002 */
[----:B------:R-:W-:Y:S01]  /*201c0*/  IMAD R7, R9, R7, R10 ;  /* 0x0000000709077224 */ /* 0x000fe200078e020a */
[----:B------:R-:W-:Y:S01]  /*201d0*/  SHF.R.S32.HI R9, RZ, 0x1f, R5 ;  /* 0x0000001fff097819 */ /* 0x000fe20000011405 */
[----:B------:R-:W-:Y:S01]  /*201e0*/  IMAD R8, R13, UR5, R4 ;  /* 0x000000050d087c24 */ /* 0x000fe2000f8e0204 */
[----:B------:R-:W-:Y:S01]  /*201f0*/  IADD3 R2, P0, R5, R2, RZ ;  /* 0x0000000205027210 */ /* 0x000fe20007f1e0ff */
[----:B------:R-:W-:Y:S01]  /*20200*/  ULDC.64 UR4, c[0x0][0xb88] ;  /* 0x0002e20000047ab9 */ /* 0x000fe20000000a00 */
[----:B------:R-:W-:Y:S02]  /*20210*/  SHF.R.S32.HI R4, RZ, 0x1f, R7 ;  /* 0x0000001fff047819 */ /* 0x000fe40000011407 */
[----:B------:R-:W-:-:S03]  /*20220*/  IADD3.X R3, R9, R3, R8, P0, !PT ;  /* 0x0000000309037210 */ /* 0x000fc600007fe408 */
[----:B------:R-:W-:Y:S02]  /*20230*/  IMAD R4, R4, UR4, RZ ;  /* 0x0000000404047c24 */ /* 0x000fe4000f8e02ff */
[----:B------:R-:W-:-:S04]  /*20240*/  IMAD.WIDE.U32 R2, R7, UR4, R2 ;  /* 0x0000000407027c25 */ /* 0x000fc8000f8e0002 */
[----:B------:R-:W-:Y:S01]  /*20250*/  IMAD R5, R7, UR5, R4 ;  /* 0x0000000507057c24 */ /* 0x000fe2000f8e0204 */
[----:B------:R-:W-:Y:S02]  /*20260*/  ULDC.64 UR4, c[0x0][0xb50] ;  /* 0x0002d40000047ab9 */ /* 0x000fe40000000a00 */
[----:B------:R-:W-:Y:S01]  /*20270*/  LEA R4, P0, R2, UR4, 0x2 ;  /* 0x0000000402047c11 */ /* 0x000fe2000f8010ff */
[----:B------:R-:W-:-:S05]  /*20280*/  IMAD.IADD R3, R3, 0x1, R5 ;  /* 0x0000000103037824 */ /* 0x000fca00078e0205 */
[----:B------:R-:W-:Y:S02]  /*20290*/  LEA.HI.X R5, R2, UR5, R3, 0x2, P0 ;  /* 0x0000000502057c11 */ /* 0x000fe400080f1403 */
[----:B------:R-:W-:-:S05]  /*202a0*/  MOV R3, 0xff800000 ;  /* 0xff80000000037802 */ /* 0x000fca0000000f00 */
[----:B------:R3:W-:Y:S02]  /*202b0*/  STG.E desc[UR54][R4.64], R3 ;  /* 0x0000000304007986 */ /* 0x0007e4000c101936 */
.L_x_650:
[----:B------:R-:W-:Y:S05]  /*202c0*/  BSYNC B1 ;  /* 0x0000000000017941 */ /* 0x000fea0003800000 */
.L_x_649:
[----:B------:R-:W-:Y:S02]  /*202d0*/  ULDC.64 UR4, c[0x0][0xaa0] ;  /* 0x0002a80000047ab9 */ /* 0x000fe40000000a00 */
[----:B---3--:R-:W-:-:S04]  /*202e0*/  IMAD R3, R11, UR4, RZ ;  /* 0x000000040b037c24 */ /* 0x008fc8000f8e02ff */
[C---:B------:R-:W-:Y:S02]  /*202f0*/  IMAD R5, R0.reuse, UR5, R3 ;  /* 0x0000000500057c24 */ /* 0x040fe4000f8e0203 */
[----:B------:R-:W-:Y:S01]  /*20300*/  IMAD.WIDE.U32 R2, R0, UR4, RZ ;  /* 0x0000000400027c25 */ /* 0x000fe2000f8e00ff */
[----:B------:R-:W-:-:S03]  /*20310*/  ULDC.64 UR4, c[0x0][0xae8] ;  /* 0x0002ba0000047ab9 */ /* 0x000fc60000000a00 */
[----:B------:R-:W-:Y:S02]  /*20320*/  IMAD R0, R212, 0x20, R221 ;  /* 0x00000020d4007824 */ /* 0x000fe400078e02dd */
[----:B------:R-:W-:Y:S02]  /*20330*/  IMAD.IADD R3, R3, 0x1, R5 ;  /* 0x0000000103037824 */ /* 0x000fe400078e0205 */
[----:B------:R-:W-:Y:S02]  /*20340*/  IMAD R9, R217, 0x80, R0 ;  /* 0x00000080d9097824 */ /* 0x000fe400078e0200 */
[----:B------:R-:W-:Y:S02]  /*20350*/  IMAD R4, R12, UR4, RZ ;  /* 0x000000040c047c24 */ /* 0x000fe4000f8e02ff */
[----:B--2---:R-:W-:Y:S01]  /*20360*/  @P2 IMAD.HI.U32 R0, R9, R14, RZ ;  /* 0x0000000e09002227 */ /* 0x004fe200078e00ff */
[----:B------:R-:W-:-:S03]  /*20370*/  MOV R5, R9 ;  /* 0x0000000900057202 */ /* 0x000fc60000000f00 */
[C---:B------:R-:W-:Y:S01]  /*20380*/  IMAD R7, R213.reuse, UR5, R4 ;  /* 0x00000005d5077c24 */ /* 0x040fe2000f8e0204 */
[----:B----4-:R-:W-:Y:S01]  /*20390*/  @P2 SHF.R.U32.HI R5, RZ, R25, R0 ;  /* 0x00000019ff052219 */ /* 0x010fe20000011600 */
[----:B------:R-:W-:Y:S01]  /*203a0*/  IMAD.WIDE.U32 R2, R213, UR4, R2 ;  /* 0x00000004d5027c25 */ /* 0x000fe2000f8e0002 */
[----:B------:R-:W-:Y:S02]  /*203b0*/  ULDC.64 UR4, c[0x0][0xaf0] ;  /* 0x0002bc0000047ab9 */ /* 0x000fe40000000a00 */
[----:B------:R-:W-:Y:S01]  /*203c0*/  SHF.R.S32.HI R0, RZ, 0x1f, R5 ;  /* 0x0000001fff007819 */ /* 0x000fe20000011405 */
[----:B------:R-:W-:Y:S02]  /*203d0*/  IMAD R4, R216, UR4, RZ ;  /* 0x00000004d8047c24 */ /* 0x000fe4000f8e02ff */
[----:B------:R-:W-:Y:S02]  /*203e0*/  IMAD.IADD R3, R3, 0x1, R7 ;  /* 0x0000000103037824 */ /* 0x000fe400078e0207 */
[----:B------:R-:W-:-:S02]  /*203f0*/  IMAD R7, R13, UR5, R4 ;  /* 0x000000050d077c24 */ /* 0x000fc4000f8e0204 */
[----:B------:R-:W-:Y:S01]  /*20400*/  IMAD.WIDE.U32 R2, R13, UR4, R2 ;  /* 0x000000040d027c25 */ /* 0x000fe2000f8e0002 */
[----:B------:R-:W-:-:S03]  /*20410*/  ULDC.64 UR4, c[0x0][0xae0] ;  /* 0x0002b80000047ab9 */ /* 0x000fc60000000a00 */
[----:B------:R-:W-:Y:S02]  /*20420*/  IMAD.MOV R4, RZ, RZ, -R5 ;  /* 0x000000ffff047224 */ /* 0x000fe400078e0a05 */
[----:B------:R-:W-:Y:S02]  /*20430*/  IMAD R0, R0, UR4, RZ ;  /* 0x0000000400007c24 */ /* 0x000fe4000f8e02ff */
[----:B------:R-:W-:Y:S02]  /*20440*/  IMAD.IADD R3, R3, 0x1, R7 ;  /* 0x0000000103037824 */ /* 0x000fe400078e0207 */
[----:B------:R-:W-:Y:S02]  /*20450*/  IMAD R7, R21, R4, R9 ;  /* 0x0000000415077224 */ /* 0x000fe400078e0209 */
[C---:B------:R-:W-:Y:S02]  /*20460*/  IMAD R9, R5.reuse, UR5, R0 ;  /* 0x0000000505097c24 */ /* 0x040fe4000f8e0200 */
[----:B------:R-:W-:Y:S01]  /*20470*/  IMAD.WIDE.U32 R2, R5, UR4, R2 ;  /* 0x0000000405027c25 */ /* 0x000fe2000f8e0002 */
[----:B------:R-:W-:Y:S01]  /*20480*/  SHF.R.S32.HI R0, RZ, 0x1f, R7 ;  /* 0x0000001fff007819 */ /* 0x000fe20000011407 */
[----:B------:R-:W-:-:S03]  /*20490*/  ULDC.64 UR4, c[0x0][0xad8] ;  /* 0x0002b60000047ab9 */ /* 0x000fc60000000a00 */
[----:B------:R-:W-:Y:S01]  /*204a0*/  IADD3 R3, R3, R9, RZ ;  /* 0x0000000903037210 */ /* 0x000fe20007ffe0ff */
[----:B------:R-:W-:Y:S02]  /*204b0*/  IMAD R0, R0, UR4, RZ ;  /* 0x0000000400007c24 */ /* 0x000fe4000f8e02ff */
[----:B------:R-:W-:-:S04]  /*204c0*/  IMAD.WIDE.U32 R4, R7, UR4, R2 ;  /* 0x0000000407047c25 */ /* 0x000fc8000f8e0002 */
[----:B------:R-:W-:Y:S01]  /*204d0*/  IMAD R3, R7, UR5, R0 ;  /* 0x0000000507037c24 */ /* 0x000fe2000f8e0200 */
[----:B------:R-:W-:Y:S02]  /*204e0*/  ULDC.64 UR4, c[0x0][0xa80] ;  /* 0x0002a00000047ab9 */ /* 0x000fe40000000a00 */
[----:B------:R-:W-:Y:S01]  /*204f0*/  LEA R2, P0, R4, UR4, 0x1 ;  /* 0x0000000404027c11 */ /* 0x000fe2000f8008ff */
[----:B------:R-:W-:Y:S01]  /*20500*/  IMAD.IADD R3, R5, 0x1, R3 ;  /* 0x0000000105037824 */ /* 0x000fe200078e0203 */
[----:B------:R-:W-:-:S04]  /*20510*/  UMOV UR4, 0xffffffff ;  /* 0xffffffff00047882 */ /* 0x000fc80000000000 */
[----:B------:R-:W-:Y:S01]  /*20520*/  LEA.HI.X R3, R4, UR5, R3, 0x1, P0 ;  /* 0x0000000504037c11 */ /* 0x000fe200080f0c03 */
[----:B------:R-:W-:Y:S06]  /*20530*/  BRA.DIV UR4, `(.L_x_651) ;  /* 0x0000008604187947 */ /* 0x000fec000b800000 */
[----:B------:R2:W3:Y:S04]  /*20540*/  SHFL.IDX PT, R0, R3, RZ, 0x181f ;  /* 0x00181fff03007589 */ /* 0x0004e800000e0000 */
[----:B------:R2:W4:Y:S02]  /*20550*/  SHFL.IDX PT, R14, R2, RZ, 0x181f ;  /* 0x00181fff020e7589 */ /* 0x00052400000e0000 */
.L_x_852:
[----:B------:R-:W-:Y:S01]  /*20560*/  IMAD R21, R6, R21, RZ ;  /* 0x0000001506157224 */ /* 0x000fe200078e02ff */
[----:B------:R-:W-:Y:S01]  /*20570*/  BSSY B1, `(.L_x_652) ;  /* 0x000000f000017945 */ /* 0x000fe20003800000 */
[----:B------:R-:W-:-:S05]  /*20580*/  IMAD R6, R217, 0x80, R221 ;  /* 0x00000080d9067824 */ /* 0x000fca00078e02dd */
[----:B------:R-:W-:-:S13]  /*20590*/  ISETP.GE.AND P0, PT, R6, R21, PT ;  /* 0x000000150600720c */ /* 0x000fda0003f06270 */
[----:B------:R-:W-:Y:S05]  /*205a0*/  @P0 BRA `(.L_x_653) ;  /* 0x00000000002c0947 */ /* 0x000fea0003800000 */
[----:B------:R-:W-:Y:S01]  /*205b0*/  ULDC UR4, c[0x0][0xac8] ;  /* 0x0002b20000047ab9 */ /* 0x000fe20000000800 */
[----:B------:R-:W-:Y:S02]  /*205c0*/  SHF.R.S32.HI R8, RZ, 0x1f, R202 ;  /* 0x0000001fff087819 */ /* 0x000fe400000114ca */
[----:B------:R-:W-:Y:S02]  /*205d0*/  ISETP.GE.AND P2, PT, R202, UR4, PT ;  /* 0x00000004ca007c0c */ /* 0x000fe4000bf46270 */
[----:B------:R-:W-:Y:S02]  /*205e0*/  ISETP.GE.AND P3, PT, R211, UR4, PT ;  /* 0x00000004d3007c0c */ /* 0x000fe4000bf66270 */
[----:B------:R-:W-:-:S09]  /*205f0*/  SHF.R.S32.HI R7, RZ, 0x1f, R211 ;  /* 0x0000001fff077819 */ /* 0x000fd200000114d3 */
[CC--:B----4-:R-:W-:Y:S02]  /*20600*/  @!P2 LEA R4, P0, R202.reuse, R14.reuse, 0x1 ;  /* 0x0000000eca04a211 */ /* 0x0d0fe400078008ff */
[C---:B------:R-:W-:Y:S02]  /*20610*/  @!P3 LEA R14, P1, R211.reuse, R14, 0x1 ;  /* 0x0000000ed30eb211 */ /* 0x040fe400078208ff */
[-C--:B---3--:R-:W-:Y:S02]  /*20620*/  @!P2 LEA.HI.X R5, R202, R0.reuse, R8, 0x1, P0 ;  /* 0x00000000ca05a211 */ /* 0x088fe400000f0c08 */
[----:B------:R-:W-:-:S03]  /*20630*/  @!P3 LEA.HI.X R15, R211, R0, R7, 0x1, P1 ;  /* 0x00000000d30fb211 */ /* 0x000fc600008f0c07 */
[----:B------:R3:W-:Y:S04]  /*20640*/  @!P2 ST.E.128 desc[UR54][R4.64], RZ ;  /* 0x000000ff0400a985 */ /* 0x0007e8000c101d36 */
[----:B------:R3:W-:Y:S02]  /*20650*/  @!P3 ST.E.128 desc[UR54][R14.64], RZ ;  /* 0x000000ff0e00b985 */ /* 0x0007e4000c101d36 */
.L_x_653:
[----:B------:R-:W-:Y:S05]  /*20660*/  BSYNC B1 ;  /* 0x0000000000017941 */ /* 0x000fea0003800000 */
.L_x_652:
[----:B------:R-:W-:-:S03]  /*20670*/  UMOV UR4, 0xffffffff ;  /* 0xffffffff00047882 */ /* 0x000fc60000000000 */
[----:B------:R-:W-:Y:S05]  /*20680*/  BRA.DIV UR4, `(.L_x_654) ;  /* 0x0000008204f87947 */ /* 0x000fea000b800000 */
[----:B---3--:R3:W0:Y:S04]  /*20690*/  SHFL.IDX PT, R0, R3, 0x1, 0x181f ;  /* 0x00381f0003007f89 */ /* 0x00862800000e0000 */
[----:B----4-:R3:W4:Y:S02]  /*206a0*/  SHFL.IDX PT, R14, R2, 0x1, 0x181f ;  /* 0x00381f00020e7f89 */ /* 0x01072400000e0000 */
.L_x_856:
[----:B------:R-:W-:Y:S01]  /*206b0*/  VIADD R4, R6, 0x20 ;  /* 0x0000002006047836 */ /* 0x000fe20000000000 */
[----:B------:R-:W-:Y:S04]  /*206c0*/  BSSY B1, `(.L_x_655) ;  /* 0x000000e000017945 */ /* 0x000fe80003800000 */
        /* <DEDUP_REMOVED lines=9> */
[-C--:B0-----:R-:W-:Y:S02]  /*20760*/  @!P2 LEA.HI.X R5, R202, R0.reuse, R8, 0x1, P0 ;  /* 0x00000000ca05a211 */ /* 0x081fe400000f0c08 */
[----:B------:R-:W-:-:S03]  /*20770*/  @!P3 LEA.HI.X R15, R211, R0, R7, 0x1, P1 ;  /* 0x00000000d30fb211 */ /* 0x000fc600008f0c07 */
[----:B------:R0:W-:Y:S04]  /*20780*/  @!P2 ST.E.128 desc[UR54][R4.64], RZ ;  /* 0x000000ff0400a985 */ /* 0x0001e8000c101d36 */
[----:B------:R0:W-:Y:S02]  /*20790*/  @!P3 ST.E.128 desc[UR54][R14.64], RZ ;  /* 0x000000ff0e00b985 */ /* 0x0001e4000c101d36 */
.L_x_656:
[----:B------:R-:W-:Y:S05]  /*207a0*/  BSYNC B1 ;  /* 0x0000000000017941 */ /* 0x000fea0003800000 */
.L_x_655:
[----:B------:R-:W-:-:S03]  /*207b0*/  UMOV UR4, 0xffffffff ;  /* 0xffffffff00047882 */ /* 0x000fc60000000000 */
[----:B------:R-:W-:Y:S05]  /*207c0*/  BRA.DIV UR4, `(.L_x_657) ;  /* 0x0000008204f07947 */ /* 0x000fea000b800000 */
[----:B0-----:R0:W0:Y:S04]  /*207d0*/  SHFL.IDX PT, R0, R3, 0x2, 0x181f ;  /* 0x00581f0003007f89 */ /* 0x00102800000e0000 */
[----:B----4-:R4:W0:Y:S02]  /*207e0*/  SHFL.IDX PT, R14, R2, 0x2, 0x181f ;  /* 0x00581f00020e7f89 */ /* 0x01082400000e0000 */
.L_x_860:
[----:B------:R-:W-:Y:S01]  /*207f0*/  IADD3 R4, R6, 0x40, RZ ;  /* 0x0000004006047810 */ /* 0x000fe20007ffe0ff */
[----:B------:R-:W-:Y:S03]  /*20800*/  BSSY B1, `(.L_x_658) ;  /* 0x000000e000017945 */ /* 0x000fe60003800000 */
[----:B------:R-:W-:-:S13]  /*20810*/  ISETP.GE.AND P0, PT, R4, R21, PT ;  /* 0x000000150400720c */ /* 0x000fda0003f06270 */
[----:B------:R-:W-:Y:S05]  /*20820*/  @P0 BRA `(.L_x_659) ;  /* 0x00000000002c0947 */ /* 0x000fea0003800000 */
[----:B------:R-:W-:Y:S01]  /*20830*/  ULDC UR4, c[0x0][0xac8] ;  /* 0x0002b20000047ab9 */ /* 0x000fe20000000800 */
[----:B------:R-:W-:Y:S02]  /*20840*/  SHF.R.S32.HI R8, RZ, 0x1f, R202 ;  /* 0x0000001fff087819 */ /* 0x000fe400000114ca */
[----:B------:R-:W-:Y:S02]  /*20850*/  ISETP.GE.AND P2, PT, R202, UR4, PT ;  /* 0x00000004ca007c0c */ /* 0x000fe4000bf46270 */
[----:B------:R-:W-:Y:S02]  /*20860*/  ISETP.GE.AND P3, PT, R211, UR4, PT ;  /* 0x00000004d3007c0c */ /* 0x000fe4000bf66270 */
[----:B------:R-:W-:-:S09]  /*20870*/  SHF.R.S32.HI R7, RZ, 0x1f, R211 ;  /* 0x0000001fff077819 */ /* 0x000fd200000114d3 */
[CC--:B0-----:R-:W-:Y:S02]  /*20880*/  @!P2 LEA R4, P0, R202.reuse, R14.reuse, 0x1 ;  /* 0x0000000eca04a211 */ /* 0x0c1fe400078008ff */
[C---:B------:R-:W-:Y:S02]  /*20890*/  @!P3 LEA R14, P1, R211.reuse, R14, 0x1 ;  /* 0x0000000ed30eb211 */ /* 0x040fe400078208ff */
[-C--:B------:R-:W-:Y:S02]  /*208a0*/  @!P2 LEA.HI.X R5, R202, R0.reuse, R8, 0x1, P0 ;  /* 0x00000000ca05a211 */ /* 0x080fe400000f0c08 */
[----:B------:R-:W-:-:S03]  /*208b0*/  @!P3 LEA.HI.X R15, R211, R0, R7, 0x1, P1 ;  /* 0x00000000d30fb211 */ /* 0x000fc600008f0c07 */
[----:B------:R0:W-:Y:S04]  /*208c0*/  @!P2 ST.E.128 desc[UR54][R4.64], RZ ;  /* 0x000000ff0400a985 */ /* 0x0001e8000c101d36 */
[----:B------:R0:W-:Y:S02]  /*208d0*/  @!P3 ST.E.128 desc[UR54][R14.64], RZ ;  /* 0x000000ff0e00b985 */ /* 0x0001e4000c101d36 */
.L_x_659:
[----:B------:R-:W-:Y:S05]  /*208e0*/  BSYNC B1 ;  /* 0x0000000000017941 */ /* 0x000fea0003800000 */
.L_x_658:
[----:B------:R-:W-:-:S03]  /*208f0*/  UMOV UR4, 0xffffffff ;  /* 0xffffffff00047882 */ /* 0x000fc60000000000 */
[----:B------:R-:W-:Y:S05]  /*20900*/  BRA.DIV UR4, `(.L_x_660) ;  /* 0x0000008204e87947 */ /* 0x000fea000b800000 */
[----:B0-----:R0:W0:Y:S04]  /*20910*/  SHFL.IDX PT, R0, R3, 0x3, 0x181f ;  /* 0x00781f0003007f89 */ /* 0x00102800000e0000 */
[----:B------:R0:W0:Y:S02]  /*20920*/  SHFL.IDX PT, R14, R2, 0x3, 0x181f ;  /* 0x00781f00020e7f89 */ /* 0x00002400000e0000 */
.L_x_864:
[----:B0-234-:R-:W-:-:S05]  /*20930*/  VIADD R2, R6, 0x60 ;  /* 0x0000006006027836 */ /* 0x01dfca0000000000 */
[----:B------:R-:W-:-:S13]  /*20940*/  ISETP.GE.AND P0, PT, R2, R21, PT ;  /* 0x000000150200720c */ /* 0x000fda0003f06270 */
[----:B------:R-:W-:Y:S05]  /*20950*/  @P0 BRA `(.L_x_647) ;  /* 0x00000000002c0947 */ /* 0x000fea0003800000 */
[----:B------:R-:W-:Y:S01]  /*20960*/  ULDC UR4, c[0x0][0xac8] ;  /* 0x0002b20000047ab9 */ /* 0x000fe20000000800 */
[----:B------:R-:W-:Y:S02]  /*20970*/  SHF.R.S32.HI R5, RZ, 0x1f, R202 ;  /* 0x0000001fff057819 */ /* 0x000fe400000114ca */
[----:B------:R-:W-:Y:S02]  /*20980*/  ISETP.GE.AND P2, PT, R202, UR4, PT ;  /* 0x00000004ca007c0c */ /* 0x000fe4000bf46270 */
[----:B------:R-:W-:Y:S02]  /*20990*/  ISETP.GE.AND P3, PT, R211, UR4, PT ;  /* 0x00000004d3007c0c */ /* 0x000fe4000bf66270 */
[----:B------:R-:W-:-:S09]  /*209a0*/  SHF.R.S32.HI R4, RZ, 0x1f, R211 ;  /* 0x0000001fff047819 */ /* 0x000fd200000114d3 */
[CC--:B------:R-:W-:Y:S02]  /*209b0*/  @!P2 LEA R2, P0, R202.reuse, R14.reuse, 0x1 ;  /* 0x0000000eca02a211 */ /* 0x0c0fe400078008ff */
[C---:B------:R-:W-:Y:S02]  /*209c0*/  @!P3 LEA R14, P1, R211.reuse, R14, 0x1 ;  /* 0x0000000ed30eb211 */ /* 0x040fe400078208ff */
[-C--:B------:R-:W-:Y:S02]  /*209d0*/  @!P2 LEA.HI.X R3, R202, R0.reuse, R5, 0x1, P0 ;  /* 0x00000000ca03a211 */ /* 0x080fe400000f0c05 */
[----:B------:R-:W-:-:S03]  /*209e0*/  @!P3 LEA.HI.X R15, R211, R0, R4, 0x1, P1 ;  /* 0x00000000d30fb211 */ /* 0x000fc600008f0c04 */
[----:B------:R0:W-:Y:S04]  /*209f0*/  @!P2 ST.E.128 desc[UR54][R2.64], RZ ;  /* 0x000000ff0200a985 */ /* 0x0001e8000c101d36 */
[----:B------:R0:W-:Y:S02]  /*20a00*/  @!P3 ST.E.128 desc[UR54][R14.64], RZ ;  /* 0x000000ff0e00b985 */ /* 0x0001e4000c101d36 */
.L_x_647:
[----:B------:R-:W-:Y:S05]  /*20a10*/  BSYNC B0 ;  /* 0x0000000000007941 */ /* 0x000fea0003800000 */
.L_x_637:
[----:B------:R-:W-:Y:S02]  /*20a20*/  ULDC UR4, c[0x0][0xc3c] ;  /* 0x00030f0000047ab9 */ /* 0x000fe40000000800 */
[----:B-1----:R-:W-:-:S13]  /*20a30*/  ISETP.GE.AND P0, PT, R207, UR4, PT ;  /* 0x00000004cf007c0c */ /* 0x002fda000bf06270 */
[----:B------:R-:W-:Y:S05]  /*20a40*/  @!P0 BRA `(.L_x_661) ;  /* 0xfffffe08008c8947 */ /* 0x000fea000383ffff */
[----:B------:R-:W-:Y:S05]  /*20a50*/  BRA `(.L_x_470) ;  /* 0x0000006400f47947 */ /* 0x000fea0003800000 */
.L_x_468:
        /* <DEDUP_REMOVED lines=15> */
[----:B------:R-:W1:Y:S01]  /*20b50*/  LDS.128 R16, [UR4+0x298d0] ;  /* 0x0298d004ff107984 */ /* 0x000e620008000c00 */
[----:B------:R-:W-:Y:S06]  /*20b60*/  BAR.ARV 0x4, 0x180 ;  /* 0x0106000000007b1d */ /* 0x000fec0000002000 */
[----:B------:R-:W-:Y:S05]  /*20b70*/  BRA `(.L_x_663) ;  /* 0x0000000400fc7947 */ /* 0x000fea0003800000 */
.L_x_662:
[----:B0-----:R-:W0:Y:S01]  /*20b80*/  S2R R2, SR_TID.X ;  /* 0x0000000000027919 */ /* 0x001e220000002100 */
[----:B------:R-:W-:Y:S01]  /*20b90*/  ULDC UR4, c[0x0][0xc3c] ;  /* 0x00030f0000047ab9 */ /* 0x000fe20000000800 */
[----:B------:R-:W1:Y:S01]  /*20ba0*/  S2UR UR6, SR_CTAID.X ;  /* 0x00000000000679c3 */ /* 0x000e620000002500 */
[----:B------:R-:W-:Y:S01]  /*20bb0*/  ULDC UR5, c[0x0][0xc38] ;  /* 0x00030e0000057ab9 */ /* 0x000fe20000000800 */
        /* <DEDUP_REMOVED lines=11> */
[----:B------:R-:W-:Y:S02]  /*20c70*/  ISETP.GE.U32.AND P5, PT, R5, 0x10, PT ;  /* 0x000000100500780c */ /* 0x000fe40003fa6070 */
[----:B------:R-:W-:Y:S01]  /*20c80*/  MOV R16, RZ ;  /* 0x000000ff00107202 */ /* 0x000fe20000000f00 */
[----:B--2---:R-:W0:Y:S02]  /*20c90*/  SHFL.UP PT, R4, R0, 0x1, RZ ;  /* 0x0420000000047989 */ /* 0x004e2400000e00ff */
[----:B0-----:R-:W-:-:S05]  /*20ca0*/  SEL R7, R4, RZ, P1 ;  /* 0x000000ff04077207 */ /* 0x001fca0000800000 */
[----:B------:R-:W-:-:S05]  /*20cb0*/  IMAD.IADD R7, R0, 0x1, R7 ;  /* 0x0000000100077824 */ /* 0x000fca00078e0207 */
[----:B------:R-:W0:Y:S02]  /*20cc0*/  SHFL.UP PT, R4, R7, 0x2, RZ ;  /* 0x0440000007047989 */ /* 0x000e2400000e00ff */
[----:B0-----:R-:W-:-:S04]  /*20cd0*/  SEL R4, R4, RZ, P2 ;  /* 0x000000ff04047207 */ /* 0x001fc80001000000 */
[----:B------:R-:W-:-:S05]  /*20ce0*/  IADD3 R4, R7, R4, RZ ;  /* 0x0000000407047210 */ /* 0x000fca0007ffe0ff */
        /* <DEDUP_REMOVED lines=9> */
[----:B------:R-:W0:Y:S02]  /*20d80*/  SHFL.IDX PT, R4, R2, 0x1f, 0x1f ;  /* 0x03e01f0002047f89 */ /* 0x000e2400000e0000 */
[----:B0-----:R-:W-:-:S04]  /*20d90*/  IMAD R4, R4, UR5, RZ ;  /* 0x0000000504047c24 */ /* 0x001fc8000f8e02ff */
[----:B------:R-:W-:Y:S01]  /*20da0*/  IMAD.MOV.U32 R7, RZ, RZ, R4 ;  /* 0x000000ffff077224 */ /* 0x000fe200078e0004 */
[----:B-1----:R-:W-:-:S13]  /*20db0*/  ISETP.GT.AND P6, PT, R4, UR6, PT ;  /* 0x0000000604007c0c */ /* 0x002fda000bfc4270 */
[----:B------:R-:W-:Y:S05]  /*20dc0*/  @P6 BRA `(.L_x_664) ;  /* 0x0000000000a06947 */ /* 0x000fea0003800000 */
[----:B------:R-:W0:Y:S01]  /*20dd0*/  LDC R6, c[0x0][0xc3c] ;  /* 0x00030f00ff067b82 */ /* 0x000e220000000800 */
[----:B------:R-:W-:Y:S01]  /*20de0*/  IMAD.MOV.U32 R4, RZ, RZ, R7 ;  /* 0x000000ffff047224 */ /* 0x000fe200078e0007 */
[----:B------:R-:W-:Y:S01]  /*20df0*/  UMOV UR4, URZ ;  /* 0x0000003f00047c82 */ /* 0x000fe20008000000 */
[----:B------:R-:W-:Y:S01]  /*20e00*/  ULDC UR7, c[0x0][0xc3c] ;  /* 0x00030f0000077ab9 */ /* 0x000fe20000000800 */
[----:B------:R-:W-:-:S05]  /*20e10*/  ULDC UR5, c[0x0][0xc38] ;  /* 0x00030e0000057ab9 */ /* 0x000fca0000000800 */
.L_x_668:
[----:B------:R-:W-:Y:S01]  /*20e20*/  UIADD3 UR4, UR4, 0x1f, URZ ;  /* 0x0000001f04047890 */ /* 0x000fe2000fffe03f */
[----:B------:R-:W-:-:S05]  /*20e30*/  IMAD.U32 R19, RZ, RZ, UR7 ;  /* 0x00000007ff137e24 */ /* 0x000fca000f8e00ff */
[----:B0-----:R-:W-:-:S13]  /*20e40*/  ISETP.LE.AND P6, PT, R6, UR4, PT ;  /* 0x0000000406007c0c */ /* 0x001fda000bfc3270 */
[----:B------:R-:W-:Y:S05]  /*20e50*/  @P6 BRA `(.L_x_665) ;  /* 0x0000000400206947 */ /* 0x000fea0003800000 */
[----:B------:R-:W-:Y:S01]  /*20e60*/  IADD3 R7, R5, UR4, RZ ;  /* 0x0000000405077c10 */ /* 0x000fe2000fffe0ff */
[----:B------:R-:W-:Y:S01]  /*20e70*/  BSSY B0, `(.L_x_666) ;  /* 0x0000007000007945 */ /* 0x000fe20003800000 */
[----:B------:R-:W-:Y:S02]  /*20e80*/  IMAD.MOV.U32 R0, RZ, RZ, RZ ;  /* 0x000000ffff007224 */ /* 0x000fe400078e00ff */
[----:B------:R-:W-:-:S13]  /*20e90*/  ISETP.GE.OR P6, PT, R7, R6, !P0 ;  /* 0x000000060700720c */ /* 0x000fda00047c6670 */
[----:B------:R-:W-:Y:S05]  /*20ea0*/  @P6 BRA `(.L_x_667) ;  /* 0x00000000000c6947 */ /* 0x000fea0003800000 */
[----:B------:R-:W0:Y:S02]  /*20eb0*/  LDC.64 R2, c[0x0][0xc80] ;  /* 0x00032000ff027b82 */ /* 0x000e240000000a00 */
[----:B0-----:R-:W-:-:S05]  /*20ec0*/  IMAD.WIDE R2, R7, 0x4, R2 ;  /* 0x0000000407027825 */ /* 0x001fca00078e0202 */
[----:B------:R0:W5:Y:S02]  /*20ed0*/  LDG.E R0, desc[UR54][R2.64] ;  /* 0x0000003602007981 */ /* 0x000164000c1e1900 */
.L_x_667:
[----:B------:R-:W-:Y:S05]  /*20ee0*/  BSYNC B0 ;  /* 0x0000000000007941 */ /* 0x000fea0003800000 */
.L_x_666:
[----:B0----5:R-:W0:Y:S02]  /*20ef0*/  SHFL.UP PT, R2, R0, 0x1, RZ ;  /* 0x0420000000027989 */ /* 0x021e2400000e00ff */
[----:B0-----:R-:W-:-:S05]  /*20f00*/  SEL R3, R2, RZ, P1 ;  /* 0x000000ff02037207 */ /* 0x001fca0000800000 */
[----:B------:R-:W-:-:S05]  /*20f10*/  IMAD.IADD R3, R0, 0x1, R3 ;  /* 0x0000000100037824 */ /* 0x000fca00078e0203 */
[----:B------:R-:W0:Y:S02]  /*20f20*/  SHFL.UP PT, R2, R3, 0x2, RZ ;  /* 0x0440000003027989 */ /* 0x000e2400000e00ff */
        /* <DEDUP_REMOVED lines=13> */
[----:B------:R-:W-:-:S05]  /*21000*/  IMAD.IADD R4, R3, 0x1, R4 ;  /* 0x0000000103047824 */ /* 0x000fca00078e0204 */
[----:B------:R-:W-:-:S13]  /*21010*/  ISETP.GT.AND P6, PT, R4, UR6, PT ;  /* 0x0000000604007c0c */ /* 0x000fda000bfc4270 */
[----:B------:R-:W-:Y:S05]  /*21020*/  @!P6 BRA `(.L_x_668) ;  /* 0xfffffffc007ce947 */ /* 0x000fea000383ffff */
[----:B------:R-:W-:Y:S01]  /*21030*/  MOV R2, R9 ;  /* 0x0000000900027202 */ /* 0x000fe20000000f00 */
[----:B------:R-:W-:-:S07]  /*21040*/  IMAD.MOV.U32 R7, RZ, RZ, R3 ;  /* 0x000000ffff077224 */ /* 0x000fce00078e0003 */
.L_x_664:
[----:B------:R-:W-:-:S04]  /*21050*/  IMAD.IADD R7, R4, 0x1, -R7 ;  /* 0x0000000104077824 */ /* 0x000fc800078e0a07 */
[----:B------:R-:W-:-:S05]  /*21060*/  IMAD R3, R2, UR5, R7 ;  /* 0x0000000502037c24 */ /* 0x000fca000f8e0207 */
[----:B------:R-:W-:-:S13]  /*21070*/  ISETP.GT.AND P0, PT, R3, UR6, PT ;  /* 0x0000000603007c0c */ /* 0x000fda000bf04270 */
[----:B------:R-:W-:-:S04]  /*21080*/  VOTE.ANY R6, PT, !P0 ;  /* 0x0000000000067806 */ /* 0x000fc800040e0100 */
[----:B------:R-:W0:Y:S01]  /*21090*/  POPC R19, R6 ;  /* 0x0000000600137309 */ /* 0x000e220000000000 */
[----:B------:R-:W-:Y:S01]  /*210a0*/  ISETP.NE.AND P0, PT, R6, RZ, PT ;  /* 0x000000ff0600720c */ /* 0x000fe20003f05270 */
[----:B0-----:R-:W0:Y:S02]  /*210b0*/  SHFL.IDX PT, R0, R0, R19, 0x1f ;  /* 0x00001f1300007589 */ /* 0x001e2400000e0000 */
[----:B0-----:R-:W-:-:S04]  /*210c0*/  IABS R4, R0 ;  /* 0x0000000000047213 */ /* 0x001fc80000000000 */
[----:B------:R-:W0:Y:S08]  /*210d0*/  I2F.RP R8, R4 ;  /* 0x0000000400087306 */ /* 0x000e300000209400 */
[----:B0-----:R-:W0:Y:S02]  /*210e0*/  MUFU.RCP R8, R8 ;  /* 0x0000000800087308 */ /* 0x001e240000001000 */
[----:B0-----:R-:W-:-:S06]  /*210f0*/  VIADD R3, R8, 0xffffffe ;  /* 0x0ffffffe08037836 */ /* 0x001fcc0000000000 */
[----:B------:R-:W0:Y:S02]  /*21100*/  F2I.FTZ.U32.TRUNC.NTZ R3, R3 ;  /* 0x0000000300037305 */ /* 0x000e24000021f000 */
[----:B0-----:R-:W-:Y:S01]  /*21110*/  IADD3 R11, RZ, -R3, RZ ;  /* 0x80000003ff0b7210 */ /* 0x001fe20007ffe0ff */
[----:B------:R-:W-:Y:S06]  /*21120*/  @!P0 BRA `(.L_x_669) ;  /* 0x0000000000088947 */ /* 0x000fec0003800000 */
[----:B------:R-:W-:-:S05]  /*21130*/  VIADD R9, R19, 0xffffffff ;  /* 0xffffffff13097836 */ /* 0x000fca0000000000 */
[----:B------:R0:W1:Y:S02]  /*21140*/  SHFL.IDX PT, R16, R2, R9, 0x1f ;  /* 0x00001f0902107589 */ /* 0x00006400000e0000 */
.L_x_669:
[----:B-1----:R-:W-:Y:S01]  /*21150*/  IMAD R16, R16, UR5, R7 ;  /* 0x0000000510107c24 */ /* 0x002fe2000f8e0207 */
[----:B------:R-:W-:Y:S01]  /*21160*/  IABS R6, R0 ;  /* 0x0000000000067213 */ /* 0x000fe20000000000 */
[----:B------:R-:W-:Y:S02]  /*21170*/  IMAD R7, R11, R4, RZ ;  /* 0x000000040b077224 */ /* 0x000fe400078e02ff */
[----:B0-----:R-:W-:Y:S02]  /*21180*/  IMAD.MOV.U32 R2, RZ, RZ, RZ ;  /* 0x000000ffff027224 */ /* 0x001fe400078e00ff */
[----:B------:R-:W-:Y:S02]  /*21190*/  IMAD.MOV R6, RZ, RZ, -R6 ;  /* 0x000000ffff067224 */ /* 0x000fe400078e0a06 */
[----:B------:R-:W-:Y:S01]  /*211a0*/  IMAD.HI.U32 R2, R3, R7, R2 ;  /* 0x0000000703027227 */ /* 0x000fe200078e0002 */
[----:B------:R-:W-:-:S03]  /*211b0*/  IADD3 R7, -R16, UR6, RZ ;  /* 0x0000000610077c10 */ /* 0x000fc6000fffe1ff */
[----:B------:R-:W-:Y:S01]  /*211c0*/  VIADD R19, R19, UR4 ;  /* 0x0000000413137c36 */ /* 0x000fe20008000000 */
[----:B------:R-:W-:-:S05]  /*211d0*/  IABS R3, R7 ;  /* 0x0000000700037213 */ /* 0x000fca0000000000 */
[----:B------:R-:W-:-:S04]  /*211e0*/  IMAD.HI.U32 R2, R2, R3, RZ ;  /* 0x0000000302027227 */ /* 0x000fc800078e00ff */
[----:B------:R-:W-:-:S05]  /*211f0*/  IMAD R3, R2, R6, R3 ;  /* 0x0000000602037224 */ /* 0x000fca00078e0203 */
[----:B------:R-:W-:-:S13]  /*21200*/  ISETP.GT.U32.AND P1, PT, R4, R3, PT ;  /* 0x000000030400720c */ /* 0x000fda0003f24070 */
[-C--:B------:R-:W-:Y:S01]  /*21210*/  @!P1 IADD3 R3, R3, -R4.reuse, RZ ;  /* 0x8000000403039210 */ /* 0x080fe20007ffe0ff */
        /* <DEDUP_REMOVED lines=8> */
[----:B------:R-:W-:Y:S01]  /*212a0*/  IADD3 R17, -R2, RZ, RZ ;  /* 0x000000ff02117210 */ /* 0x000fe20007ffe1ff */
[----:B------:R-:W-:-:S04]  /*212b0*/  IMAD.MOV.U32 R18, RZ, RZ, R2 ;  /* 0x000000ffff127224 */ /* 0x000fc800078e0002 */
[----:B------:R-:W-:Y:S01]  /*212c0*/  IMAD R17, R0, R17, R7 ;  /* 0x0000001100117224 */ /* 0x000fe200078e0207 */
[----:B------:R-:W-:Y:S06]  /*212d0*/  BRA `(.L_x_670) ;  /* 0x00000000000c7947 */ /* 0x000fec0003800000 */
.L_x_665:
[----:B------:R-:W-:Y:S01]  /*212e0*/  IMAD.MOV.U32 R17, RZ, RZ, RZ ;  /* 0x000000ffff117224 */ /* 0x000fe200078e00ff */
[----:B------:R-:W-:Y:S01]  /*212f0*/  MOV R16, UR6 ;  /* 0x0000000600107c02 */ /* 0x000fe20008000f00 */
[----:B------:R-:W-:-:S07]  /*21300*/  IMAD.MOV.U32 R18, RZ, RZ, RZ ;  /* 0x000000ffff127224 */ /* 0x000fce00078e00ff */
.L_x_670:
[----:B------:R-:W-:-:S13]  /*21310*/  ISETP.NE.AND P0, PT, R5, RZ, PT ;  /* 0x000000ff0500720c */ /* 0x000fda0003f05270 */
[----:B------:R-:W0:Y:S01]  /*21320*/  @!P0 S2R R3, SR_CgaCtaId ;  /* 0x0000000000038919 */ /* 0x000e220000008800 */
[----:B------:R-:W-:-:S04]  /*21330*/  @!P0 MOV R0, 0x400 ;  /* 0x0000040000008802 */ /* 0x000fc80000000f00 */
[----:B0-----:R-:W-:-:S05]  /*21340*/  @!P0 LEA R0, R3, R0, 0x18 ;  /* 0x0000000003008211 */ /* 0x001fca00078ec0ff */
[----:B------:R2:W-:Y:S01]  /*21350*/  @!P0 STS.128 [R0+0x298d0], R16 ;  /* 0x0298d01000008388 */ /* 0x0005e20000000c00 */
[----:B------:R-:W-:Y:S06]  /*21360*/  BAR.ARV 0x5, 0x180 ;  /* 0x0146000000007b1d */ /* 0x000fec0000002000 */
.L_x_663:
[----:B--2---:R-:W-:Y:S01]  /*21370*/  IMAD.MOV.U32 R0, RZ, RZ, 0x1 ;  /* 0x00000001ff007424 */ /* 0x004fe200078e00ff */
[----:B------:R2:W-:Y:S01]  /*21380*/  STL [R1+0x8], RZ ;  /* 0x000008ff01007387 */ /* 0x0005e20000100800 */
[----:B------:R-:W-:Y:S02]  /*21390*/  ULDC UR4, c[0x0][0xc3c] ;  /* 0x00030f0000047ab9 */ /* 0x000fe40000000800 */
[----:B-1----:R-:W-:Y:S01]  /*213a0*/  ISETP.GE.AND P0, PT, R19, UR4, PT ;  /* 0x0000000413007c0c */ /* 0x002fe2000bf06270 */
[----:B------:R2:W-:Y:S04]  /*213b0*/  STL [R1+0x14], R0 ;  /* 0x0000140001007387 */ /* 0x0005e80000100800 */
[----:B------:R2:W-:Y:S08]  /*213c0*/  STL [R1+0x58], RZ ;  /* 0x000058ff01007387 */ /* 0x0005f00000100800 */
[----:B--2---:R-:W-:Y:S05]  /*213d0*/  @P0 BRA `(.L_x_671) ;  /* 0x0000005800900947 */ /* 0x004fea0003800000 */
[----:B------:R-:W1:Y:S01]  /*213e0*/  S2R R11, SR_TID.X ;  /* 0x00000000000b7919 */ /* 0x000e620000002100 */
[----:B------:R-:W2:Y:S01]  /*213f0*/  S2UR UR5, SR_CgaCtaId ;  /* 0x00000000000579c3 */ /* 0x000ea20000008800 */
[----:B------:R-:W-:Y:S01]  /*21400*/  UMOV UR4, 0x400 ;  /* 0x0000040000047882 */ /* 0x000fe20000000000 */
[----:B------:R-:W-:Y:S01]  /*21410*/  BSSY B7, `(.L_x_671) ;  /* 0x00005a0000077945 */ /* 0x000fe20003800000 */
[----:B------:R-:W-:Y:S01]  /*21420*/  ULDC.64 UR40, c[0x0][0x198] ;  /* 0x0000660000287ab9 */ /* 0x000fe20000000a00 */
[----:B------:R-:W-:Y:S02]  /*21430*/  ULOP3.LUT UR37, UR36, 0x1, URZ, 0xfc, !UPT ;  /* 0x0000000124257892 */ /* 0x000fe4000f8efc3f */
[----:B------:R-:W-:Y:S01]  /*21440*/  ULOP3.LUT UR39, UR36, 0x2, URZ, 0xfc, !UPT ;  /* 0x0000000224277892 */ /* 0x000fe2000f8efc3f */
[----:B------:R-:W-:Y:S01]  /*21450*/  ULDC UR38, c[0x0][0xc] ;  /* 0x0000030000267ab9 */ /* 0x000fe20000000800 */
[----:B--2---:R-:W-:Y:S01]  /*21460*/  ULEA UR4, UR5, UR4, 0x18 ;  /* 0x0000000405047291 */ /* 0x004fe2000f8ec03f */
[C---:B-1----:R-:W-:Y:S01]  /*21470*/  IMAD.SHL.U32 R4, R11.reuse, 0x80, RZ ;  /* 0x000000800b047824 */ /* 0x042fe200078e00ff */
[----:B------:R-:W-:Y:S01]  /*21480*/  SHF.R.U32.HI R3, RZ, 0x1, R11 ;  /* 0x00000001ff037819 */ /* 0x000fe2000001160b */
[C---:B------:R-:W-:Y:S01]  /*21490*/  IMAD.SHL.U32 R5, R11.reuse, 0x2, RZ ;  /* 0x000000020b057824 */ /* 0x040fe200078e00ff */
[C---:B------:R-:W-:Y:S01]  /*214a0*/  LOP3.LUT R10, R11.reuse, 0x7f, RZ, 0xc0, !PT ;  /* 0x0000007f0b0a7812 */ /* 0x040fe200078ec0ff */
[----:B0-----:R-:W-:Y:S01]  /*214b0*/  IMAD.SHL.U32 R2, R11, 0x20, RZ ;  /* 0x000000200b027824 */ /* 0x001fe200078e00ff */
[----:B------:R-:W-:-:S02]  /*214c0*/  LOP3.LUT R6, R4, 0x380, RZ, 0xc0, !PT ;  /* 0x0000038004067812 */ /* 0x000fc400078ec0ff */
[----:B------:R-:W-:Y:S02]  /*214d0*/  SHF.L.U32 R0, R10, 0x4, RZ ;  /* 0x000000040a007819 */ /* 0x000fe400000006ff */
[----:B------:R-:W-:Y:S01]  /*214e0*/  LOP3.LUT R6, R6, 0x30, R3, 0xf8, !PT ;  /* 0x0000003006067812 */ /* 0x000fe200078ef803 */
[C---:B------:R-:W-:Y:S01]  /*214f0*/  IMAD.SHL.U32 R3, R11.reuse, 0x10, RZ ;  /* 0x000000100b037824 */ /* 0x040fe200078e00ff */
[----:B------:R-:W-:Y:S02]  /*21500*/  LOP3.LUT R7, R0, 0x600, RZ, 0xc0, !PT ;  /* 0x0000060000077812 */ /* 0x000fe400078ec0ff */
[----:B------:R-:W-:Y:S02]  /*21510*/  SHF.L.U32 R8, R11, 0x2, RZ ;  /* 0x000000020b087819 */ /* 0x000fe400000006ff */
[----:B------:R-:W-:Y:S02]  /*21520*/  LOP3.LUT R0, R3, 0x1b0, RZ, 0xc0, !PT ;  /* 0x000001b003007812 */ /* 0x000fe400078ec0ff */
[----:B------:R-:W-:-:S02]  /*21530*/  LOP3.LUT R9, R7, 0x60, R2, 0xf8, !PT ;  /* 0x0000006007097812 */ /* 0x000fc400078ef802 */
[----:B------:R-:W-:Y:S02]  /*21540*/  LOP3.LUT R0, R0, 0x30, R5, 0x78, !PT ;  /* 0x0000003000007812 */ /* 0x000fe400078e7805 */
[----:B------:R-:W-:Y:S02]  /*21550*/  LOP3.LUT R5, R7, 0x40, R3, 0xf8, !PT ;  /* 0x0000004007057812 */ /* 0x000fe400078ef803 */
[----:B------:R-:W-:Y:S02]  /*21560*/  LOP3.LUT P0, RZ, R11, 0x4, RZ, 0xc0, !PT ;  /* 0x000000040bff7812 */ /* 0x000fe4000780c0ff */
[----:B------:R-:W-:Y:S02]  /*21570*/  LOP3.LUT R0, R5, R0, RZ, 0xfc, !PT ;  /* 0x0000000005007212 */ /* 0x000fe400078efcff */
[----:B------:R-:W-:-:S04]  /*21580*/  LOP3.LUT R5, R2, 0x80, RZ, 0xc0, !PT ;  /* 0x0000008002057812 */ /* 0x000fc800078ec0ff */
[----:B------:R-:W-:-:S04]  /*21590*/  LOP3.LUT R5, R5, 0x10, R11, 0xf8, !PT ;  /* 0x0000001005057812 */ /* 0x000fc800078ef80b */
[----:B------:R-:W-:Y:S02]  /*215a0*/  LOP3.LUT R7, R5, 0x10, R8, 0x78, !PT ;  /* 0x0000001005077812 */ /* 0x000fe400078e7808 */
[----:B------:R-:W-:Y:S02]  /*215b0*/  LOP3.LUT R5, R6, 0x70, R3, 0x78, !PT ;  /* 0x0000007006057812 */ /* 0x000fe400078e7803 */
[----:B------:R-:W-:Y:S02]  /*215c0*/  LOP3.LUT R6, R9, 0x100, R2, 0xf8, !PT ;  /* 0x0000010009067812 */ /* 0x000fe400078ef802 */
[----:B------:R-:W-:Y:S02]  /*215d0*/  LOP3.LUT R5, R5, 0xc00, R4, 0xf8, !PT ;  /* 0x00000c0005057812 */ /* 0x000fe400078ef804 */
[----:B------:R-:W-:Y:S02]  /*215e0*/  LOP3.LUT R4, R6, R7, RZ, 0xfc, !PT ;  /* 0x0000000706047212 */ /* 0x000fe400078efcff */
[----:B------:R-:W-:Y:S01]  /*215f0*/  SHF.R.U32.HI R6, RZ, 0x2, R10 ;  /* 0x00000002ff067819 */ /* 0x000fe2000001160a */
[----:B------:R0:W-:Y:S04]  /*21600*/  STL [R1+0x2c], R5 ;  /* 0x00002c0501007387 */ /* 0x0001e80000100800 */
[----:B------:R1:W-:Y:S01]  /*21610*/  STL [R1+0x28], R4 ;  /* 0x0000280401007387 */ /* 0x0003e20000100800 */
[----:B0-----:R-:W-:Y:S01]  /*21620*/  IMAD.U32 R5, RZ, RZ, UR4 ;  /* 0x00000004ff057e24 */ /* 0x001fe2000f8e00ff */
[----:B-1----:R-:W-:Y:S01]  /*21630*/  LOP3.LUT R4, R3, 0x30, RZ, 0xc0, !PT ;  /* 0x0000003003047812 */ /* 0x002fe200078ec0ff */
[----:B------:R-:W-:-:S03]  /*21640*/  IMAD.MOV.U32 R3, RZ, RZ, 0x40 ;  /* 0x00000040ff037424 */ /* 0x000fc600078e00ff */
[----:B------:R-:W-:Y:S02]  /*21650*/  STL [R1+0x4], R5 ;  /* 0x0000040501007387 */ /* 0x000fe40000100800 */
[----:B------:R-:W-:Y:S02]  /*21660*/  SEL R7, R3, 0xffffffc0, !P0 ;  /* 0xffffffc003077807 */ /* 0x000fe40004000000 */
[----:B------:R-:W-:Y:S01]  /*21670*/  LOP3.LUT R3, R6, 0x60, R2, 0xf8, !PT ;  /* 0x0000006006037812 */ /* 0x000fe200078ef802 */
[----:B------:R-:W-:Y:S01]  /*21680*/  IMAD.IADD R2, R5, 0x1, R0 ;  /* 0x0000000105027824 */ /* 0x000fe200078e0200 */
[----:B------:R-:W-:Y:S01]  /*21690*/  MOV R0, 0x1 ;  /* 0x0000000100007802 */ /* 0x000fe20000000f00 */
[----:B------:R-:W-:Y:S01]  /*216a0*/  STL [R1+0x30], R7 ;  /* 0x0000300701007387 */ /* 0x000fe20000100800 */
[----:B------:R-:W-:-:S03]  /*216b0*/  IMAD.MOV.U32 R3, RZ, RZ, 0x1 ;  /* 0x00000001ff037424 */ /* 0x000fc600078e00ff */
[----:B------:R0:W-:Y:S04]  /*216c0*/  STL [R1+0x38], R2 ;  /* 0x0000380201007387 */ /* 0x0001e80000100800 */
[----:B------:R-:W-:Y:S04]  /*216d0*/  STL [R1+0x58], RZ ;  /* 0x000058ff01007387 */ /* 0x000fe80000100800 */
[----:B------:R1:W-:Y:S01]  /*216e0*/  STL [R1+0x18], R0 ;  /* 0x0000180001007387 */ /* 0x0003e20000100800 */
[----:B0-----:R-:W-:-:S03]  /*216f0*/  LOP3.LUT R2, R4, 0x40, RZ, 0xfc, !PT ;  /* 0x0000004004027812 */ /* 0x001fc600078efcff */
[----:B------:R0:W-:Y:S04]  /*21700*/  STL [R1+0xc], RZ ;  /* 0x00000cff01007387 */ /* 0x0001e80000100800 */
[----:B------:R0:W-:Y:S01]  /*21710*/  STL [R1+0x8], RZ ;  /* 0x000008ff01007387 */ /* 0x0001e20000100800 */
[----:B-1----:R-:W-:-:S03]  /*21720*/  LOP3.LUT R0, R4, 0x80, RZ, 0xfc, !PT ;  /* 0x0000008004007812 */ /* 0x002fc600078efcff */
[----:B------:R0:W-:Y:S04]  /*21730*/  STL [R1+0x14], R3 ;  /* 0x0000140301007387 */ /* 0x0001e80000100800 */
.L_x_781:
[----:B0--3--:R-:W0:Y:S02]  /*21740*/  LDC.64 R2, c[0x0][0xc88] ;  /* 0x00032200ff027b82 */ /* 0x009e240000000a00 */
[----:B0-----:R-:W-:-:S05]  /*21750*/  IMAD.WIDE R2, R19, 0x4, R2 ;  /* 0x0000000413027825 */ /* 0x001fca00078e0202 */
[----:B------:R-:W2:Y:S01]  /*21760*/  LDG.E R15, desc[UR54][R2.64] ;  /* 0x00000036020f7981 */ /* 0x000ea2000c1e1900 */
[----:B------:R-:W-:Y:S05]  /*21770*/  YIELD ;  /* 0x0000000000007946 */ /* 0x000fea0003800000 */
[----:B------:R-:W-:Y:S01]  /*21780*/  ULDC.64 UR4, c[0x0][0xa28] ;  /* 0x00028a0000047ab9 */ /* 0x000fe20000000a00 */
[----:B-1----:R-:W-:Y:S01]  /*21790*/  IMAD.MOV.U32 R0, RZ, RZ, RZ ;  /* 0x000000ffff007224 */ /* 0x002fe200078e00ff */
[----:B------:R-:W-:Y:S01]  /*217a0*/  ISETP.NE.U32.AND P0, PT, RZ, UR4, PT ;  /* 0x00000004ff007c0c */ /* 0x000fe2000bf05070 */
[----:B------:R-:W-:Y:S01]  /*217b0*/  ULDC.64 UR10, c[0x0][0xa18] ;  /* 0x00028600000a7ab9 */ /* 0x000fe20000000a00 */
[----:B------:R-:W-:Y:S01]  /*217c0*/  ULDC.64 UR8, c[0x0][0xa10] ;  /* 0x0002840000087ab9 */ /* 0x000fe20000000a00 */
[----:B------:R-:W-:Y:S01]  /*217d0*/  ULDC.64 UR6, c[0x0][0xa08] ;  /* 0x0002820000067ab9 */ /* 0x000fe20000000a00 */
[----:B------:R-:W-:-:S02]  /*217e0*/  ISETP.NE.AND.EX P0, PT, RZ, UR5, PT, P0 ;  /* 0x00000005ff007c0c */ /* 0x000fc4000bf05300 */
[----:B--2---:R-:W-:Y:S01]  /*217f0*/  SHF.R.S32.HI R4, RZ, 0x1f, R15 ;  /* 0x0000001fff047819 */ /* 0x004fe2000001140f */
[----:B------:R-:W-:-:S10]  /*21800*/  IMAD.SHL.U32 R14, R15, 0x4, RZ ;  /* 0x000000040f0e7824 */ /* 0x000fd400078e00ff */
[C---:B------:R-:W-:Y:S01]  /*21810*/  @P0 LEA R2, P1, R15.reuse, UR4, 0x2 ;  /* 0x000000040f020c11 */ /* 0x040fe2000f8210ff */
[----:B------:R-:W-:Y:S03]  /*21820*/  STL [R1+0x34], R15 ;  /* 0x0000340f01007387 */ /* 0x000fe60000100800 */
[C-C-:B------:R-:W-:Y:S01]  /*21830*/  @P0 LEA.HI.X R3, R15.reuse, UR5, R4.reuse, 0x2, P1 ;  /* 0x000000050f030c11 */ /* 0x140fe200088f1404 */
[----:B------:R-:W-:Y:S01]  /*21840*/  ULDC.64 UR4, c[0x0][0xa00] ;  /* 0x0002800000047ab9 */ /* 0x000fe20000000a00 */
[----:B------:R0:W-:Y:S01]  /*21850*/  STL [R1+0x40], R4 ;  /* 0x0000400401007387 */ /* 0x0001e20000100800 */
[----:B------:R-:W-:Y:S02]  /*21860*/  ISETP.NE.U32.AND P2, PT, RZ, UR4, PT ;  /* 0x00000004ff007c0c */ /* 0x000fe4000bf45070 */
[----:B------:R-:W-:Y:S01]  /*21870*/  SHF.L.U64.HI R13, R15, 0x2, R4 ;  /* 0x000000020f0d7819 */ /* 0x000fe20000010204 */
[----:B------:R1:W5:Y:S01]  /*21880*/  @P0 LDG.E R0, desc[UR54][R2.64] ;  /* 0x0000003602000981 */ /* 0x000362000c1e1900 */
[----:B------:R-:W-:-:S02]  /*21890*/  ISETP.NE.AND.EX P2, PT, RZ, UR5, PT, P2 ;  /* 0x00000005ff007c0c */ /* 0x000fc4000bf45320 */
[----:B------:R-:W-:Y:S01]  /*218a0*/  ISETP.NE.U32.AND P3, PT, RZ, UR10, PT ;  /* 0x0000000aff007c0c */ /* 0x000fe2000bf65070 */
[----:B------:R-:W-:Y:S01]  /*218b0*/  STL [R1], R14 ;  /* 0x0000000e01007387 */ /* 0x000fe20000100800 */
[----:B------:R-:W-:Y:S02]  /*218c0*/  ISETP.NE.U32.AND P0, PT, RZ, UR6, PT ;  /* 0x00000006ff007c0c */ /* 0x000fe4000bf05070 */
[----:B0-----:R-:W-:Y:S01]  /*218d0*/  IADD3 R4, P4, R14, UR4, RZ ;  /* 0x000000040e047c10 */ /* 0x001fe2000ff9e0ff */
[----:B------:R-:W-:Y:S01]  /*218e0*/  STL [R1+0x20], R13 ;  /* 0x0000200d01007387 */ /* 0x000fe20000100800 */
[----:B------:R-:W-:Y:S02]  /*218f0*/  ISETP.NE.AND.EX P3, PT, RZ, UR11, PT, P3 ;  /* 0x0000000bff007c0c */ /* 0x000fe4000bf65330 */
[----:B-1----:R-:W-:Y:S02]  /*21900*/  CS2R R2, SRZ ;  /* 0x0000000000027805 */ /* 0x002fe4000001ff00 */
[----:B------:R-:W-:-:S02]  /*21910*/  IADD3.X R5, R13, UR5, RZ, P4, !PT ;  /* 0x000000050d057c10 */ /* 0x000fc4000a7fe4ff */
[C---:B------:R-:W-:Y:S02]  /*21920*/  IADD3 R6, P4, R14.reuse, UR8, RZ ;  /* 0x000000080e067c10 */ /* 0x040fe4000ff9e0ff */
[----:B------:R-:W-:Y:S01]  /*21930*/  ISETP.NE.U32.AND P1, PT, RZ, UR8, PT ;  /* 0x00000008ff007c0c */ /* 0x000fe2000bf25070 */
[----:B------:R-:W2:Y:S01]  /*21940*/  @P2 LDG.E R2, desc[UR54][R4.64] ;  /* 0x0000003604022981 */ /* 0x000ea2000c1e1900 */
[----:B------:R-:W-:Y:S01]  /*21950*/  IADD3.X R7, R13, UR9, RZ, P4, !PT ;  /* 0x000000090d077c10 */ /* 0x000fe2000a7fe4ff */
[----:B------:R-:W-:Y:S01]  /*21960*/  ULDC UR4, c[0x0][0x288] ;  /* 0x0000a20000047ab9 */ /* 0x000fe20000000800 */
[----:B------:R-:W-:Y:S02]  /*21970*/  ISETP.NE.AND.EX P0, PT, RZ, UR7, PT, P0 ;  /* 0x00000007ff007c0c */ /* 0x000fe4000bf05300 */
[----:B------:R-:W-:Y:S02]  /*21980*/  ISETP.NE.AND.EX P1, PT, RZ, UR9, PT, P1 ;  /* 0x00000009ff007c0c */ /* 0x000fe4000bf25310 */
[----:B------:R-:W-:-:S02]  /*21990*/  @P3 IADD3 R10, P4, R14, UR10, RZ ;  /* 0x0000000a0e0a3c10 */ /* 0x000fc4000ff9e0ff */
[----:B------:R-:W-:Y:S02]  /*219a0*/  IADD3 R8, P5, R14, UR6, RZ ;  /* 0x000000060e087c10 */ /* 0x000fe4000ffbe0ff */
[C---:B------:R-:W-:Y:S02]  /*219b0*/  @P3 IADD3.X R11, R13.reuse, UR11, RZ, P4, !PT ;  /* 0x0000000b0d0b3c10 */ /* 0x040fe4000a7fe4ff */
[----:B------:R-:W-:Y:S02]  /*219c0*/  MOV R12, RZ ;  /* 0x000000ff000c7202 */ /* 0x000fe40000000f00 */
[----:B------:R-:W-:-:S03]  /*219d0*/  IADD3.X R9, R13, UR7, RZ, P5, !PT ;  /* 0x000000070d097c10 */ /* 0x000fc6000affe4ff */
[----:B------:R-:W5:Y:S04]  /*219e0*/  @P1 LDG.E R3, desc[UR54][R6.64] ;  /* 0x0000003606031981 */ /* 0x000f68000c1e1900 */
[----:B------:R-:W5:Y:S04]  /*219f0*/  @P0 LDG.E R12, desc[UR54][R8.64] ;  /* 0x00000036080c0981 */ /* 0x000f68000c1e1900 */
[----:B--2---:R0:W-:Y:S02]  /*21a00*/  STL [R1+0x3c], R2 ;  /* 0x00003c0201007387 */ /* 0x0041e40000100800 */
[----:B0-----:R-:W-:Y:S01]  /*21a10*/  IMAD.U32 R2, RZ, RZ, UR4 ;  /* 0x00000004ff027e24 */ /* 0x001fe2000f8e00ff */
[----:B------:R-:W-:-:S05]  /*21a20*/  ULDC.64 UR4, c[0x0][0x418] ;  /* 0x0001060000047ab9 */ /* 0x000fca0000000a00 */
[----:B------:R0:W2:Y:S01]  /*21a30*/  @P3 LDG.E R2, desc[UR54][R10.64] ;  /* 0x000000360a023981 */ /* 0x0000a2000c1e1900 */
[----:B------:R-:W-:-:S03]  /*21a40*/  UISETP.NE.U32.AND UP0, UPT, UR4, URZ, UPT ;  /* 0x0000003f0400728c */ /* 0x000fc6000bf05070 */
[----:B------:R-:W-:Y:S01]  /*21a50*/  ULDC UR4, c[0x0][0x424] ;  /* 0x0001090000047ab9 */ /* 0x000fe20000000800 */
[----:B------:R-:W-:-:S03]  /*21a60*/  UISETP.NE.AND.EX UP0, UPT, UR5, URZ, UPT, UP0 ;  /* 0x0000003f0500728c */ /* 0x000fc6000bf05300 */
[----:B------:R-:W-:Y:S01]  /*21a70*/  ULDC UR5, c[0x0][0x2f0] ;  /* 0x0000bc0000057ab9 */ /* 0x000fe20000000800 */
[----:B------:R-:W-:-:S04]  /*21a80*/  USEL UR4, UR4, 0x1, UP0 ;  /* 0x0000000104047887 */ /* 0x000fc80008000000 */
[----:B------:R-:W-:-:S03]  /*21a90*/  UIMAD UR4, UR4, UR5, URZ ;  /* 0x00000005040472a4 */ /* 0x000fc6000f8e023f */
[----:B------:R-:W-:Y:S02]  /*21aa0*/  ULDC UR5, c[0x0][0x348] ;  /* 0x0000d20000057ab9 */ /* 0x000fe40000000800 */
[----:B0-----:R-:W-:Y:S01]  /*21ab0*/  IMAD.U32 R10, RZ, RZ, UR5 ;  /* 0x00000005ff0a7e24 */ /* 0x001fe2000f8e00ff */
[----:B--2---:R0:W-:Y:S02]  /*21ac0*/  STL [R1+0x54], R2 ;  /* 0x0000540201007387 */ /* 0x0041e40000100800 */
[----:B0-----:R-:W-:Y:S01]  /*21ad0*/  IMAD.U32 R2, RZ, RZ, UR4 ;  /* 0x00000004ff027e24 */ /* 0x001fe2000f8e00ff */
[----:B------:R-:W-:Y:S06]  /*21ae0*/  @P3 BRA `(.L_x_672) ;  /* 0x0000000000143947 */ /* 0x000fec0003800000 */
[----:B------:R-:W-:Y:S05]  /*21af0*/  @!P2 BRA `(.L_x_672) ;  /* 0x000000000010a947 */ /* 0x000fea0003800000 */
[----:B------:R-:W2:Y:S04]  /*21b00*/  LDG.E R11, desc[UR54][R4.64] ;  /* 0x00000036040b7981 */ /* 0x000ea8000c1e1900 */
[----:B------:R-:W2:Y:S02]  /*21b10*/  LDG.E R4, desc[UR54][R4.64+0x4] ;  /* 0x0000043604047981 */ /* 0x000ea4000c1e1900 */
[----:B--2---:R-:W-:-:S05]  /*21b20*/  IADD3 R4, -R11, R4, RZ ;  /* 0x000000040b047210 */ /* 0x004fca0007ffe1ff */
[----:B------:R0:W-:Y:S02]  /*21b30*/  STL [R1+0x54], R4 ;  /* 0x0000540401007387 */ /* 0x0001e40000100800 */
.L_x_672:
[----:B------:R-:W-:Y:S01]  /*21b40*/  IMAD.MOV.U32 R11, RZ, RZ, R15 ;  /* 0x000000ffff0b7224 */ /* 0x000fe200078e000f */
[----:B------:R-:W-:Y:S01]  /*21b50*/  ULDC.64 UR4, c[0x0][0xa20] ;  /* 0x0002880000047ab9 */ /* 0x000fe20000000a00 */
[----:B0----5:R-:W-:Y:S01]  /*21b60*/  IMAD.IADD R4, R12, 0x1, R0 ;  /* 0x000000010c047824 */ /* 0x021fe200078e0200 */
[----:B------:R-:W-:Y:S02]  /*21b70*/  ISETP.NE.U32.AND P2, PT, RZ, UR4, PT ;  /* 0x00000004ff007c0c */ /* 0x000fe4000bf45070 */
[----:B------:R0:W-:Y:S02]  /*21b80*/  STL [R1+0x1c], R11 ;  /* 0x00001c0b01007387 */ /* 0x0001e40000100800 */
[----:B------:R-:W-:Y:S02]  /*21b90*/  ISETP.NE.AND.EX P2, PT, RZ, UR5, PT, P2 ;  /* 0x00000005ff007c0c */ /* 0x000fe4000bf45320 */
[----:B------:R0:W-:Y:S11]  /*21ba0*/  STL [R1+0x24], R4 ;  /* 0x0000240401007387 */ /* 0x0001f60000100800 */
[----:B0-----:R-:W-:Y:S05]  /*21bb0*/  @!P2 BRA `(.L_x_673) ;  /* 0x000000000010a947 */ /* 0x001fea0003800000 */
[----:B------:R-:W-:-:S04]  /*21bc0*/  IADD3 R4, P0, R14, UR4, RZ ;  /* 0x000000040e047c10 */ /* 0x000fc8000ff1e0ff */
[----:B------:R-:W-:-:S05]  /*21bd0*/  IADD3.X R5, R13, UR5, RZ, P0, !PT ;  /* 0x000000050d057c10 */ /* 0x000fca00087fe4ff */
[----:B------:R0:W5:Y:S01]  /*21be0*/  LDG.E R2, desc[UR54][R4.64] ;  /* 0x0000003604027981 */ /* 0x000162000c1e1900 */
[----:B------:R-:W-:Y:S05]  /*21bf0*/  BRA `(.L_x_674) ;  /* 0x0000000000107947 */ /* 0x000fea0003800000 */
.L_x_673:
[----:B------:R-:W-:Y:S05]  /*21c00*/  @!P0 BRA `(.L_x_674) ;  /* 0x00000000000c8947 */ /* 0x000fea0003800000 */
[----:B------:R-:W2:Y:S04]  /*21c10*/  LDG.E R4, desc[UR54][R8.64] ;  /* 0x0000003608047981 */ /* 0x000ea8000c1e1900 */
[----:B------:R-:W2:Y:S02]  /*21c20*/  LDG.E R2, desc[UR54][R8.64+0x4] ;  /* 0x0000043608027981 */ /* 0x000ea4000c1e1900 */
[----:B--2---:R-:W-:-:S07]  /*21c30*/  IMAD.IADD R2, R2, 0x1, -R4 ;  /* 0x0000000102027824 */ /* 0x004fce00078e0a04 */
.L_x_674:
[----:B-----5:R-:W-:Y:S02]  /*21c40*/  IADD3 R0, -R0, R2, RZ ;  /* 0x0000000200007210 */ /* 0x020fe40007ffe1ff */
[----:B------:R-:W2:Y:S04]  /*21c50*/  @P1 LDG.E R2, desc[UR54][R6.64] ;  /* 0x0000003606021981 */ /* 0x000ea8000c1e1900 */
[----:B------:R-:W2:Y:S01]  /*21c60*/  @P1 LDG.E R6, desc[UR54][R6.64+0x4] ;  /* 0x0000043606061981 */ /* 0x000ea2000c1e1900 */
[----:B------:R-:W-:Y:S01]  /*21c70*/  BSSY B0, `(.L_x_675) ;  /* 0x0000132000007945 */ /* 0x000fe20003800000 */
[----:B--2---:R-:W-:-:S04]  /*21c80*/  @P1 IMAD.IADD R10, R6, 0x1, -R2 ;  /* 0x00000001060a1824 */ /* 0x004fc800078e0a02 */
[----:B0-----:R-:W-:-:S04]  /*21c90*/  IMAD.IADD R4, R0, 0x1, R10 ;  /* 0x0000000100047824 */ /* 0x001fc800078e020a */
[----:B------:R-:W-:Y:S01]  /*21ca0*/  VIADD R2, R4, 0x9f ;  /* 0x0000009f04027836 */ /* 0x000fe20000000000 */
[----:B------:R0:W-:Y:S03]  /*21cb0*/  STL [R1+0x44], R4 ;  /* 0x0000440401007387 */ /* 0x0001e60000100800 */
[----:B------:R-:W-:-:S05]  /*21cc0*/  IMAD.HI R2, R2, 0x66666667, RZ ;  /* 0x6666666702027827 */ /* 0x000fca00078e02ff */
[----:B0-----:R-:W-:-:S04]  /*21cd0*/  SHF.R.U32.HI R4, RZ, 0x1f, R2 ;  /* 0x0000001fff047819 */ /* 0x001fc80000011602 */
[----:B------:R-:W-:-:S05]  /*21ce0*/  LEA.HI.SX32 R5, R2, R4, 0x1a ;  /* 0x0000000402057211 */ /* 0x000fca00078fd2ff */
[----:B------:R-:W-:Y:S01]  /*21cf0*/  IMAD R2, R5, 0xa0, -R0 ;  /* 0x000000a005027824 */ /* 0x000fe200078e0a00 */
[----:B------:R-:W-:Y:S01]  /*21d00*/  IADD3 R0, -R0, RZ, RZ ;  /* 0x000000ff00007210 */ /* 0x000fe20007ffe1ff */
[----:B------:R0:W-:Y:S03]  /*21d10*/  STL [R1+0x50], R5 ;  /* 0x0000500501007387 */ /* 0x0001e60000100800 */
[----:B------:R-:W-:Y:S02]  /*21d20*/  VIMNMX R10, R2, R10, PT ;  /* 0x0000000a020a7248 */ /* 0x000fe40003fe0100 */
[----:B------:R-:W-:-:S04]  /*21d30*/  VIMNMX R0, RZ, R0, !PT ;  /* 0x00000000ff007248 */ /* 0x000fc80007fe0100 */
[----:B------:R-:W-:Y:S01]  /*21d40*/  ISETP.GT.AND P0, PT, R10, R0, PT ;  /* 0x000000000a00720c */ /* 0x000fe20003f04270 */
[----:B0-----:R-:W-:-:S05]  /*21d50*/  IMAD.WIDE.U32 R4, R0, -0x33333333, RZ ;  /* 0xcccccccd00047825 */ /* 0x001fca00078e00ff */
        /* <DEDUP_REMOVED lines=8> */
[----:B------:R-:W-:Y:S05]  /*21de0*/  @!P2 BRA `(.L_x_676) ;  /* 0x000000100068a947 */ /* 0x000fea0003800000 */
[----:B------:R-:W-:Y:S01]  /*21df0*/  UMOV UR4, 0xffffffff ;  /* 0xffffffff00047882 */ /* 0x000fe20000000000 */
[----:B------:R-:W-:Y:S02]  /*21e00*/  SEL R0, R11, RZ, !P1 ;  /* 0x000000ff0b007207 */ /* 0x000fe40004800000 */
[----:B------:R-:W-:Y:S05]  /*21e10*/  BRA.DIV UR4, `(.L_x_677) ;  /* 0x0000006e04ec7947 */ /* 0x000fea000b800000 */
[----:B------:R-:W0:Y:S02]  /*21e20*/  S2R R4, SR_TID.X ;  /* 0x0000000000047919 */ /* 0x000e240000002100 */
[----:B0-----:R-:W-:-:S04]  /*21e30*/  SHF.R.U32.HI R4, RZ, 0x5, R4 ;  /* 0x00000005ff047819 */ /* 0x001fc80000011604 */
[----:B------:R-:W-:-:S05]  /*21e40*/  LOP3.LUT R4, R4, 0x3, RZ, 0xc0, !PT ;  /* 0x0000000304047812 */ /* 0x000fca00078ec0ff */
[----:B------:R0:W1:Y:S02]  /*21e50*/  SHFL.IDX PT, R14, R4, RZ, 0x1f ;  /* 0x00001fff040e7589 */ /* 0x00006400000e0000 */
.L_x_867:
[----:B-1----:R-:W-:Y:S02]  /*21e60*/  ISETP.NE.AND P0, PT, R14, RZ, PT ;  /* 0x000000ff0e00720c */ /* 0x002fe40003f05270 */
[----:B------:R-:W-:-:S11]  /*21e70*/  PLOP3.LUT P6, PT, PT, PT, PT, 0x8, 0x0 ;  /* 0x000000000000781c */ /* 0x000fd60003fce170 */
[----:B------:R-:W-:Y:S05]  /*21e80*/  @P0 BRA `(.L_x_678) ;  /* 0x00000000000c0947 */ /* 0x000fea0003800000 */
[----:B------:R-:W-:-:S03]  /*21e90*/  UMOV UR4, 0xffffffff ;  /* 0xffffffff00047882 */ /* 0x000fc60000000000 */
[----:B------:R-:W-:Y:S05]  /*21ea0*/  BRA.DIV UR4, `(.L_x_679) ;  /* 0x0000006e04fc7947 */ /* 0x000fea000b800000 */
[----:B------:R-:W-:-:S13]  /*21eb0*/  ELECT P6, URZ, PT ;  /* 0x00000000003f782f */ /* 0x000fda00038c0000 */
.L_x_678:
[----:B0-----:R-:W2:Y:S04]  /*21ec0*/  LDL R4, [R1+0x58] ;  /* 0x0000580001047983 */ /* 0x001ea80000100800 */
[----:B------:R-:W3:Y:S01]  /*21ed0*/  LDL R6, [R1+0x4] ;  /* 0x0000040001067983 */ /* 0x000ee20000100800 */
[----:B------:R-:W-:Y:S01]  /*21ee0*/  BSSY B1, `(.L_x_680) ;  /* 0x0000008000017945 */ /* 0x000fe20003800000 */
[----:B--2---:R-:W-:-:S05]  /*21ef0*/  VIADD R4, R4, 0x1 ;  /* 0x0000000104047836 */ /* 0x004fca0000000000 */
[----:B------:R-:W-:-:S04]  /*21f00*/  LEA.HI R5, R4, R4, RZ, 0x1 ;  /* 0x0000000404057211 */ /* 0x000fc800078f08ff */
[----:B------:R-:W-:-:S04]  /*21f10*/  LOP3.LUT R5, R5, 0xfffffffe, RZ, 0xc0, !PT ;  /* 0xfffffffe05057812 */ /* 0x000fc800078ec0ff */
[----:B------:R-:W-:-:S04]  /*21f20*/  IADD3 R4, R4, -R5, RZ ;  /* 0x8000000504047210 */ /* 0x000fc80007ffe0ff */
[----:B------:R-:W-:-:S04]  /*21f30*/  SHF.L.U32 R4, R4, 0x1f, RZ ;  /* 0x0000001f04047819 */ /* 0x000fc800000006ff */
[----:B---3--:R-:W0:Y:S02]  /*21f40*/  SYNCS.PHASECHK.TRANS64.TRYWAIT P0, [R6+URZ+0x29820], R4 ;  /* 0x02982004060075a7 */ /* 0x008e24000800017f */
[----:B0-----:R-:W-:Y:S05]  /*21f50*/  @!P0 BRA `(.L_x_681) ;  /* 0x0000006c00f08947 */ /* 0x001fea0003800000 */
.L_x_870:
[----:B------:R-:W-:Y:S05]  /*21f60*/  BSYNC B1 ;  /* 0x0000000000017941 */ /* 0x000fea0003800000 */
.L_x_680:
[----:B------:R-:W-:Y:S04]  /*21f70*/  BSSY B1, `(.L_x_682) ;  /* 0x0000074000017945 */ /* 0x000fe80003800000 */
[----:B------:R-:W-:Y:S05]  /*21f80*/  @!P6 BRA `(.L_x_683) ;  /* 0x0000000400c8e947 */ /* 0x000fea0003800000 */
[----:B------:R-:W2:Y:S04]  /*21f90*/  LDL R6, [R1+0x4] ;  /* 0x0000040001067983 */ /* 0x000ea80000100800 */
[----:B------:R-:W3:Y:S01]  /*21fa0*/  LDL R7, [R1+0xc] ;  /* 0x00000c0001077983 */ /* 0x000ee20000100800 */
[----:B0-----:R-:W0:Y:S01]  /*21fb0*/  S2R R5, SR_TID.X ;  /* 0x0000000000057919 */ /* 0x001e220000002100 */
[----:B--2---:R-:W-:Y:S02]  /*21fc0*/  IMAD.MOV.U32 R9, RZ, RZ, R6 ;  /* 0x000000ffff097224 */ /* 0x004fe400078e0006 */
[----:B------:R-:W2:Y:S02]  /*21fd0*/  LDL R6, [R1+0x18] ;  /* 0x0000180001067983 */ /* 0x000ea40000100800 */
[----:B---3--:R-:W-:Y:S01]  /*21fe0*/  IMAD R7, R7, 0x8, R9 ;  /* 0x0000000807077824 */ /* 0x008fe200078e0209 */
[----:B0-----:R-:W-:Y:S01]  /*21ff0*/  LOP3.LUT R5, R5, 0x7f, RZ, 0xc0, !PT ;  /* 0x0000007f05057812 */ /* 0x001fe200078ec0ff */
[----:B------:R-:W-:Y:S03]  /*22000*/  BSSY B2, `(.L_x_684) ;  /* 0x0000005000027945 */ /* 0x000fe60003800000 */
[----:B------:R-:W-:-:S02]  /*22010*/  ISETP.NE.AND P1, PT, R5, RZ, PT ;  /* 0x000000ff0500720c */ /* 0x000fc40003f25270 */
[----:B--2---:R-:W-:-:S04]  /*22020*/  SHF.L.U32 R10, R6, 0x1f, RZ ;  /* 0x0000001f060a7819 */ /* 0x004fc800000006ff */
[----:B------:R-:W0:Y:S02]  /*22030*/  SYNCS.PHASECHK.TRANS64.TRYWAIT P0, [R7+URZ+0x298a0], R10 ;  /* 0x0298a00a070075a7 */ /* 0x000e24000800017f */
[----:B0-----:R-:W-:Y:S05]  /*22040*/  @!P0 BRA `(.L_x_685) ;  /* 0x0000006c00cc8947 */ /* 0x001fea0003800000 */
.L_x_871:
[----:B------:R-:W-:Y:S05]  /*22050*/  BSYNC B2 ;  /* 0x0000000000027941 */ /* 0x000fea0003800000 */
.L_x_684:
        /* <DEDUP_REMOVED lines=9> */
.L_x_687:
[----:B------:R-:W-:Y:S05]  /*220f0*/  BSYNC B2 ;  /* 0x0000000000027941 */ /* 0x000fea0003800000 */
.L_x_686:
[----:B------:R-:W2:Y:S04]  /*22100*/  LDL R6, [R1+0x4] ;  /* 0x0000040001067983 */ /* 0x000ea80000100800 */
[----:B------:R-:W2:Y:S01]  /*22110*/  LDL R4, [R1+0xc] ;  /* 0x00000c0001047983 */ /* 0x000ea20000100800 */
[----:B------:R-:W-:Y:S01]  /*22120*/  MOV R11, RZ ;  /* 0x000000ff000b7202 */ /* 0x000fe20000000f00 */
[----:B------:R-:W-:Y:S01]  /*22130*/  IMAD R5, R8, 0xa0, R3 ;  /* 0x000000a008057824 */ /* 0x000fe200078e0203 */
[----:B------:R-:W-:Y:S01]  /*22140*/  UIADD3 UR4, UP0, UR40, 0x570, URZ ;  /* 0x0000057028047890 */ /* 0x000fe2000ff1e03f */
[----:B------:R-:W-:Y:S01]  /*22150*/  PLOP3.LUT P0, PT, PT, PT, PT, 0x80, 0x0 ;  /* 0x000000000000781c */ /* 0x000fe20003f0f070 */
[----:B------:R-:W-:Y:S01]  /*22160*/  UMOV UR6, 0x0 ;  /* 0x0000000000067882 */ /* 0x000fe20000000000 */
[----:B------:R-:W-:Y:S01]  /*22170*/  R2UR UR10, R11 ;  /* 0x000000000b0a72ca */ /* 0x000fe200000e0000 */
[----:B------:R-:W-:Y:S01]  /*22180*/  VIADD R5, R5, 0xffffff60 ;  /* 0xffffff6005057836 */ /* 0x000fe20000000000 */
[----:B------:R-:W-:Y:S01]  /*22190*/  UIADD3.X UR5, URZ, UR41, URZ, UP0, !UPT ;  /* 0x000000293f057290 */ /* 0x000fe200087fe43f */
[----:B------:R-:W-:Y:S01]  /*221a0*/  UMOV UR7, 0x12f00000 ;  /* 0x12f0000000077882 */ /* 0x000fe20000000000 */
[----:B--2---:R-:W-:-:S02]  /*221b0*/  IMAD R9, R4, 0x7800, R6 ;  /* 0x0000780004097824 */ /* 0x004fc400078e0206 */
[----:B------:R-:W-:Y:S02]  /*221c0*/  VIADD R4, R7, 0x29890 ;  /* 0x0002989007047836 */ /* 0x000fe40000000000 */
[----:B------:R-:W-:-:S07]  /*221d0*/  VIADD R6, R9, 0x1a400 ;  /* 0x0001a40009067836 */ /* 0x000fce0000000000 */
.L_x_688:
[----:B------:R-:W-:-:S13]  /*221e0*/  @P0 ELECT P2, URZ, PT ;  /* 0x00000000003f082f */ /* 0x000fda0003840000 */
[----:B------:R-:W-:Y:S02]  /*221f0*/  @P2 R2UR UR13, R0 ;  /* 0x00000000000d22ca */ /* 0x000fe400000e0000 */
[----:B------:R-:W-:Y:S02]  /*22200*/  @P2 R2UR UR12, R18 ;  /* 0x00000000120c22ca */ /* 0x000fe400000e0000 */
[----:B------:R-:W-:Y:S02]  /*22210*/  @P2 R2UR UR11, R5 ;  /* 0x00000000050b22ca */ /* 0x000fe400000e0000 */
[----:B------:R-:W-:Y:S02]  /*22220*/  @P2 R2UR UR9, R4 ;  /* 0x00000000040922ca */ /* 0x000fe400000e0000 */
[----:B------:R-:W-:Y:S02]  /*22230*/  @P2 R2UR UR8, R6 ;  /* 0x00000000060822ca */ /* 0x000fe400000e0000 */
[----:B------:R-:W-:-:S02]  /*22240*/  @P2 PLOP3.LUT P0, PT, P2, PT, PT, 0x8, 0x0 ;  /* 0x000000000000281c */ /* 0x000fc4000170e170 */
[----:B------:R-:W-:-:S09]  /*22250*/  PLOP3.LUT P2, PT, PT, PT, PT, 0x8, 0x0 ;  /* 0x000000000000781c */ /* 0x000fd20003f4e170 */
[----:B------:R1:W-:Y:S02]  /*22260*/  UTMALDG.4D [UR8], [UR4], desc[UR6] ;  /* 0x00000608040075b4 */ /* 0x0003e40008019000 */
[----:B-1----:R-:W-:Y:S05]  /*22270*/  @P0 BRA.U.ANY `(.L_x_688) ;  /* 0xfffffffd00d80947 */ /* 0x002fea000393ffff */
[----:B------:R-:W-:Y:S01]  /*22280*/  PLOP3.LUT P0, PT, PT, PT, PT, 0x80, 0x0 ;  /* 0x000000000000781c */ /* 0x000fe20003f0f070 */
[----:B------:R-:W-:Y:S01]  /*22290*/  UMOV UR6, 0x0 ;  /* 0x0000000000067882 */ /* 0x000fe20000000000 */
[----:B------:R-:W-:Y:S01]  /*222a0*/  IADD3 R6, R9, 0x1cc00, RZ ;  /* 0x0001cc0009067810 */ /* 0x000fe20007ffe0ff */
[----:B------:R-:W-:Y:S01]  /*222b0*/  UMOV UR7, 0x12f00000 ;  /* 0x12f0000000077882 */ /* 0x000fe20000000000 */
[----:B------:R-:W-:-:S09]  /*222c0*/  UMOV UR10, 0x40 ;  /* 0x00000040000a7882 */ /* 0x000fd20000000000 */
.L_x_689:
        /* <DEDUP_REMOVED lines=11> */
[----:B------:R-:W-:Y:S01]  /*22380*/  VIADD R6, R9, 0x1f400 ;  /* 0x0001f40009067836 */ /* 0x000fe20000000000 */
[----:B------:R-:W-:Y:S01]  /*22390*/  UMOV UR6, 0x0 ;  /* 0x0000000000067882 */ /* 0x000fe20000000000 */
[----:B------:R-:W-:Y:S01]  /*223a0*/  UMOV UR7, 0x12f00000 ;  /* 0x12f0000000077882 */ /* 0x000fe20000000000 */
[----:B------:R-:W-:-:S09]  /*223b0*/  UMOV UR10, 0x80 ;  /* 0x00000080000a7882 */ /* 0x000fd20000000000 */
.L_x_690:
        /* <DEDUP_REMOVED lines=10> */
[----:B------:R-:W1:Y:S01]  /*22460*/  SYNCS.PHASECHK.TRANS64.TRYWAIT P0, [R7+URZ+0x298c0], R10 ;  /* 0x0298c00a070075a7 */ /* 0x000e62000800017f */
[----:B------:R-:W-:Y:S04]  /*22470*/  BSSY B2, `(.L_x_691) ;  /* 0x0000002000027945 */ /* 0x000fe80003800000 */
[----:B-1----:R-:W-:Y:S05]  /*22480*/  @!P0 BRA `(.L_x_692) ;  /* 0x0000006800d08947 */ /* 0x002fea0003800000 */
.L_x_872:
[----:B------:R-:W-:Y:S05]  /*22490*/  BSYNC B2 ;  /* 0x0000000000027941 */ /* 0x000fea0003800000 */
.L_x_691:
[----:B------:R-:W-:Y:S01]  /*224a0*/  BSSY B2, `(.L_x_693) ;  /* 0x000000b000027945 */ /* 0x000fe20003800000 */
[----:B------:R-:W-:Y:S02]  /*224b0*/  IMAD.MOV.U32 R12, RZ, RZ, 0x0 ;  /* 0x00000000ff0c7424 */ /* 0x000fe400078e00ff */
[----:B------:R-:W-:Y:S01]  /*224c0*/  IMAD.MOV.U32 R13, RZ, RZ, 0x12f00000 ;  /* 0x12f00000ff0d7424 */ /* 0x000fe200078e00ff */
[----:B------:R-:W-:Y:S06]  /*224d0*/  @P1 BRA `(.L_x_694) ;  /* 0x00000000001c1947 */ /* 0x000fec0003800000 */
[----:B------:R-:W2:Y:S02]  /*224e0*/  S2R R4, SR_TID.X ;  /* 0x0000000000047919 */ /* 0x000ea40000002100 */
[----:B--2---:R-:W-:Y:S02]  /*224f0*/  LOP3.LUT R6, R4, 0x1f, RZ, 0xc0, !PT ;  /* 0x0000001f04067812 */ /* 0x004fe400078ec0ff */
[----:B------:R-:W-:Y:S02]  /*22500*/  MOV R4, 0x5000 ;  /* 0x0000500000047802 */ /* 0x000fe40000000f00 */
[----:B------:R-:W-:Y:S02]  /*22510*/  ISETP.NE.AND P0, PT, R6, RZ, PT ;  /* 0x000000ff0600720c */ /* 0x000fe40003f05270 */
[----:B------:R2:W-:Y:S11]  /*22520*/  SYNCS.ARRIVE.TRANS64 RZ, [R7+URZ+0x298b0], R4 ;  /* 0x0298b00407ff79a7 */ /* 0x0005f6000800003f */
[----:B--2---:R-:W-:Y:S05]  /*22530*/  @!P0 BRA `(.L_x_694) ;  /* 0x0000000000048947 */ /* 0x004fea0003800000 */
[----:B------:R-:W-:Y:S01]  /*22540*/  BPT.TRAP 0x1 ;  /* 0x000000040000795c */ /* 0x000fe20000300000 */
.L_x_694:
[----:B------:R-:W-:Y:S05]  /*22550*/  BSYNC B2 ;  /* 0x0000000000027941 */ /* 0x000fea0003800000 */
.L_x_693:
[----:B------:R-:W2:Y:S04]  /*22560*/  LDL R6, [R1+0x4] ;  /* 0x0000040001067983 */ /* 0x000ea80000100800 */
[----:B------:R-:W2:Y:S01]  /*22570*/  LDL R4, [R1+0xc] ;  /* 0x00000c0001047983 */ /* 0x000ea20000100800 */
[----:B------:R-:W-:Y:S01]  /*22580*/  R2UR UR10, R11 ;  /* 0x000000000b0a72ca */ /* 0x000fe200000e0000 */
[----:B------:R-:W-:Y:S01]  /*22590*/  UIADD3 UR4, UP0, UR40, 0x670, URZ ;  /* 0x0000067028047890 */ /* 0x000fe2000ff1e03f */
[----:B------:R-:W-:Y:S01]  /*225a0*/  R2UR UR6, R12 ;  /* 0x000000000c0672ca */ /* 0x000fe200000e0000 */
[----:B01----:R-:W-:Y:S01]  /*225b0*/  VIADD R7, R7, 0x298b0 ;  /* 0x000298b007077836 */ /* 0x003fe20000000000 */
[----:B------:R-:W-:Y:S01]  /*225c0*/  R2UR UR7, R13 ;  /* 0x000000000d0772ca */ /* 0x000fe200000e0000 */
[----:B------:R-:W-:Y:S01]  /*225d0*/  UIADD3.X UR5, URZ, UR41, URZ, UP0, !UPT ;  /* 0x000000293f057290 */ /* 0x000fe200087fe43f */
[----:B------:R-:W-:Y:S01]  /*225e0*/  PLOP3.LUT P0, PT, PT, PT, PT, 0x80, 0x0 ;  /* 0x000000000000781c */ /* 0x000fe20003f0f070 */
[----:B--2---:R-:W-:-:S04]  /*225f0*/  IMAD R4, R4, 0x5000, R6 ;  /* 0x0000500004047824 */ /* 0x004fc800078e0206 */
[----:B------:R-:W-:-:S08]  /*22600*/  VIADD R4, R4, 0xa400 ;  /* 0x0000a40004047836 */ /* 0x000fd00000000000 */
.L_x_695:
        /* <DEDUP_REMOVED lines=10> */
.L_x_683:
[----:B------:R-:W-:Y:S05]  /*226b0*/  BSYNC B1 ;  /* 0x0000000000017941 */ /* 0x000fea0003800000 */
.L_x_682:
[----:B------:R-:W0:Y:S04]  /*226c0*/  LDL.LU R9, [R1+0xc] ;  /* 0x00000c0001097983 */ /* 0x000e280000300800 */
[----:B------:R-:W2:Y:S01]  /*226d0*/  LDL.LU R6, [R1+0x18] ;  /* 0x0000180001067983 */ /* 0x000ea20000300800 */
[----:B------:R-:W-:Y:S01]  /*226e0*/  PLOP3.LUT P0, PT, PT, PT, PT, 0x8, 0x0 ;  /* 0x000000000000781c */ /* 0x000fe20003f0e170 */
[----:B0-----:R-:W-:Y:S01]  /*226f0*/  VIADD R4, R9, 0x1 ;  /* 0x0000000109047836 */ /* 0x001fe20000000000 */
[----:B------:R-:W-:-:S04]  /*22700*/  IADD3 R9, R8, -0x2, RZ ;  /* 0xfffffffe08097810 */ /* 0x000fc80007ffe0ff */
[C---:B------:R-:W-:Y:S02]  /*22710*/  ISETP.NE.AND P1, PT, R4.reuse, 0x2, PT ;  /* 0x000000020400780c */ /* 0x040fe40003f25270 */
[----:B------:R-:W-:Y:S02]  /*22720*/  ISETP.GE.AND P2, PT, R9, R2, PT ;  /* 0x000000020900720c */ /* 0x000fe40003f46270 */
[----:B------:R-:W-:Y:S02]  /*22730*/  SEL R5, RZ, 0x1, P1 ;  /* 0x00000001ff057807 */ /* 0x000fe40000800000 */
[----:B------:R-:W-:Y:S02]  /*22740*/  SEL R4, R4, RZ, P1 ;  /* 0x000000ff04047207 */ /* 0x000fe40000800000 */
[----:B--2---:R-:W-:-:S03]  /*22750*/  LOP3.LUT R6, R6, R5, RZ, 0x3c, !PT ;  /* 0x0000000506067212 */ /* 0x004fc600078e3cff */
[----:B------:R0:W-:Y:S04]  /*22760*/  STL [R1+0xc], R4 ;  /* 0x00000c0401007387 */ /* 0x0001e80000100800 */
[----:B------:R0:W-:Y:S01]  /*22770*/  STL [R1+0x18], R6 ;  /* 0x0000180601007387 */ /* 0x0001e20000100800 */
[----:B------:R-:W-:Y:S05]  /*22780*/  @!P2 BRA `(.L_x_676) ;  /* 0x000000080000a947 */ /* 0x000fea0003800000 */
.L_x_710:
[----:B------:R-:W-:Y:S05]  /*22790*/  YIELD ;  /* 0x0000000000007946 */ /* 0x000fea0003800000 */
[----:B------:R-:W-:Y:S04]  /*227a0*/  BSSY B1, `(.L_x_696) ;  /* 0x0000072000017945 */ /* 0x000fe80003800000 */
[----:B-1----:R-:W-:Y:S05]  /*227b0*/  @!P6 BRA `(.L_x_697) ;  /* 0x0000000400c0e947 */ /* 0x002fea0003800000 */
[----:B------:R-:W2:Y:S04]  /*227c0*/  LDL R7, [R1+0x4] ;  /* 0x0000040001077983 */ /* 0x000ea80000100800 */
[----:B0-----:R-:W2:Y:S04]  /*227d0*/  LDL R6, [R1+0xc] ;  /* 0x00000c0001067983 */ /* 0x001ea80000100800 */
[----:B------:R-:W3:Y:S01]  /*227e0*/  LDL R5, [R1+0x18] ;  /* 0x0000180001057983 */ /* 0x000ee20000100800 */
[----:B------:R-:W0:Y:S01]  /*227f0*/  S2R R4, SR_TID.X ;  /* 0x0000000000047919 */ /* 0x000e220000002100 */
[----:B------:R-:W-:Y:S01]  /*22800*/  BSSY B2, `(.L_x_698) ;  /* 0x0000007000027945 */ /* 0x000fe20003800000 */
[----:B0-----:R-:W-:-:S04]  /*22810*/  LOP3.LUT R4, R4, 0x7f, RZ, 0xc0, !PT ;  /* 0x0000007f04047812 */ /* 0x001fc800078ec0ff */
[----:B------:R-:W-:Y:S01]  /*22820*/  ISETP.NE.AND P2, PT, R4, RZ, PT ;  /* 0x000000ff0400720c */ /* 0x000fe20003f45270 */
[----:B--2---:R-:W-:Y:S01]  /*22830*/  IMAD R8, R6, 0x8, R7 ;  /* 0x0000000806087824 */ /* 0x004fe200078e0207 */
[----:B---3--:R-:W-:-:S04]  /*22840*/  SHF.L.U32 R7, R5, 0x1f, RZ ;  /* 0x0000001f05077819 */ /* 0x008fc800000006ff */
[----:B------:R-:W0:Y:S02]  /*22850*/  SYNCS.PHASECHK.TRANS64.TRYWAIT P1, [R8+URZ+0x298a0], R7 ;  /* 0x0298a007080075a7 */ /* 0x000e24000802017f */
[----:B0-----:R-:W-:Y:S05]  /*22860*/  @!P1 BRA `(.L_x_699) ;  /* 0x0000006400ec9947 */ /* 0x001fea0003800000 */
.L_x_873:
[----:B------:R-:W-:Y:S05]  /*22870*/  BSYNC B2 ;  /* 0x0000000000027941 */ /* 0x000fea0003800000 */
.L_x_698:
        /* <DEDUP_REMOVED lines=9> */
.L_x_701:
[----:B------:R-:W-:Y:S05]  /*22910*/  BSYNC B2 ;  /* 0x0000000000027941 */ /* 0x000fea0003800000 */
.L_x_700:
[----:B------:R-:W2:Y:S04]  /*22920*/  LDL R5, [R1+0x4] ;  /* 0x0000040001057983 */ /* 0x000ea80000100800 */
[----:B------:R-:W2:Y:S01]  /*22930*/  LDL R4, [R1+0xc] ;  /* 0x00000c0001047983 */ /* 0x000ea20000100800 */
[----:B------:R-:W-:Y:S01]  /*22940*/  IMAD.MOV.U32 R11, RZ, RZ, RZ ;  /* 0x000000ffff0b7224 */ /* 0x000fe200078e00ff */
[----:B------:R-:W-:Y:S01]  /*22950*/  UIADD3 UR4, UP0, UR40, 0x570, URZ ;  /* 0x0000057028047890 */ /* 0x000fe2000ff1e03f */
[----:B------:R-:W-:Y:S01]  /*22960*/  PLOP3.LUT P1, PT, PT, PT, PT, 0x80, 0x0 ;  /* 0x000000000000781c */ /* 0x000fe20003f2f070 */
[----:B------:R-:W-:Y:S01]  /*22970*/  UMOV UR6, 0x0 ;  /* 0x0000000000067882 */ /* 0x000fe20000000000 */
[----:B------:R-:W-:Y:S01]  /*22980*/  UMOV UR7, 0x12f00000 ;  /* 0x12f0000000077882 */ /* 0x000fe20000000000 */
[----:B------:R-:W-:Y:S01]  /*22990*/  R2UR UR10, R11 ;  /* 0x000000000b0a72ca */ /* 0x000fe200000e0000 */
[----:B------:R-:W-:Y:S01]  /*229a0*/  UIADD3.X UR5, URZ, UR41, URZ, UP0, !UPT ;  /* 0x000000293f057290 */ /* 0x000fe200087fe43f */
[----:B--2---:R-:W-:Y:S01]  /*229b0*/  IMAD R6, R4, 0x7800, R5 ;  /* 0x0000780004067824 */ /* 0x004fe200078e0205 */
[----:B------:R-:W-:Y:S01]  /*229c0*/  IADD3 R4, R8, 0x29890, RZ ;  /* 0x0002989008047810 */ /* 0x000fe20007ffe0ff */
[----:B------:R-:W-:-:S02]  /*229d0*/  IMAD R5, R9, 0xa0, R3 ;  /* 0x000000a009057824 */ /* 0x000fc400078e0203 */
[----:B------:R-:W-:-:S09]  /*229e0*/  VIADD R10, R6, 0x1a400 ;  /* 0x0001a400060a7836 */ /* 0x000fd20000000000 */
.L_x_702:
        /* <DEDUP_REMOVED lines=15> */
.L_x_703:
        /* <DEDUP_REMOVED lines=15> */
.L_x_704:
        /* <DEDUP_REMOVED lines=13> */
.L_x_874:
[----:B------:R-:W-:Y:S05]  /*22ca0*/  BSYNC B2 ;  /* 0x0000000000027941 */ /* 0x000fea0003800000 */
.L_x_705:
[----:B------:R-:W-:Y:S01]  /*22cb0*/  BSSY B2, `(.L_x_707) ;  /* 0x000000b000027945 */ /* 0x000fe20003800000 */
[----:B------:R-:W-:Y:S01]  /*22cc0*/  MOV R6, 0x0 ;  /* 0x0000000000067802 */ /* 0x000fe20000000f00 */
[----:B01----:R-:W-:Y:S02]  /*22cd0*/  IMAD.MOV.U32 R7, RZ, RZ, 0x12f00000 ;  /* 0x12f00000ff077424 */ /* 0x003fe400078e00ff */
[----:B------:R-:W-:Y:S05]  /*22ce0*/  @P2 BRA `(.L_x_708) ;  /* 0x00000000001c2947 */ /* 0x000fea0003800000 */
[----:B------:R-:W0:Y:S02]  /*22cf0*/  S2R R4, SR_TID.X ;  /* 0x0000000000047919 */ /* 0x000e240000002100 */
[----:B0-----:R-:W-:Y:S01]  /*22d00*/  LOP3.LUT R10, R4, 0x1f, RZ, 0xc0, !PT ;  /* 0x0000001f040a7812 */ /* 0x001fe200078ec0ff */
[----:B------:R-:W-:-:S03]  /*22d10*/  IMAD.MOV.U32 R4, RZ, RZ, 0x5000 ;  /* 0x00005000ff047424 */ /* 0x000fc600078e00ff */
[----:B------:R-:W-:Y:S01]  /*22d20*/  ISETP.NE.AND P1, PT, R10, RZ, PT ;  /* 0x000000ff0a00720c */ /* 0x000fe20003f25270 */
[----:B------:R0:W-:-:S12]  /*22d30*/  SYNCS.ARRIVE.TRANS64 RZ, [R8+URZ+0x298b0], R4 ;  /* 0x0298b00408ff79a7 */ /* 0x0001d8000800003f */
[----:B0-----:R-:W-:Y:S05]  /*22d40*/  @!P1 BRA `(.L_x_708) ;  /* 0x0000000000049947 */ /* 0x001fea0003800000 */
[----:B------:R-:W-:Y:S01]  /*22d50*/  BPT.TRAP 0x1 ;  /* 0x000000040000795c */ /* 0x000fe20000300000 */
.L_x_708:
[----:B------:R-:W-:Y:S05]  /*22d60*/  BSYNC B2 ;  /* 0x0000000000027941 */ /* 0x000fea0003800000 */
.L_x_707:
[----:B------:R-:W2:Y:S04]  /*22d70*/  LDL R10, [R1+0x4] ;  /* 0x00000400010a7983 */ /* 0x000ea80000100800 */
[----:B------:R-:W2:Y:S01]  /*22d80*/  LDL R4, [R1+0xc] ;  /* 0x00000c0001047983 */ /* 0x000ea20000100800 */
[----:B------:R-:W-:Y:S01]  /*22d90*/  R2UR UR10, R11 ;  /* 0x000000000b0a72ca */ /* 0x000fe200000e0000 */
[----:B------:R-:W-:Y:S01]  /*22da0*/  UIADD3 UR4, UP0, UR40, 0x670, URZ ;  /* 0x0000067028047890 */ /* 0x000fe2000ff1e03f */
[----:B------:R-:W-:Y:S01]  /*22db0*/  R2UR UR6, R6 ;  /* 0x00000000060672ca */ /* 0x000fe200000e0000 */
[----:B------:R-:W-:Y:S01]  /*22dc0*/  VIADD R8, R8, 0x298b0 ;  /* 0x000298b008087836 */ /* 0x000fe20000000000 */
[----:B------:R-:W-:Y:S01]  /*22dd0*/  R2UR UR7, R7 ;  /* 0x00000000070772ca */ /* 0x000fe200000e0000 */
[----:B------:R-:W-:Y:S01]  /*22de0*/  UIADD3.X UR5, URZ, UR41, URZ, UP0, !UPT ;  /* 0x000000293f057290 */ /* 0x000fe200087fe43f */
[----:B------:R-:W-:Y:S01]  /*22df0*/  PLOP3.LUT P1, PT, PT, PT, PT, 0x80, 0x0 ;  /* 0x000000000000781c */ /* 0x000fe20003f2f070 */
[----:B--2---:R-:W-:-:S05]  /*22e00*/  IMAD R4, R4, 0x5000, R10 ;  /* 0x0000500004047824 */ /* 0x004fca00078e020a */
[----:B------:R-:W-:-:S07]  /*22e10*/  IADD3 R4, R4, 0xa400, RZ ;  /* 0x0000a40004047810 */ /* 0x000fce0007ffe0ff */
.L_x_709:
        /* <DEDUP_REMOVED lines=10> */
.L_x_697:
[----:B------:R-:W-:Y:S05]  /*22ec0*/  BSYNC B1 ;  /* 0x0000000000017941 */ /* 0x000fea0003800000 */
.L_x_696:
[----:B------:R-:W2:Y:S04]  /*22ed0*/  LDL.LU R7, [R1+0xc] ;  /* 0x00000c0001077983 */ /* 0x000ea80000300800 */
[----:B0-----:R-:W3:Y:S01]  /*22ee0*/  LDL.LU R6, [R1+0x18] ;  /* 0x0000180001067983 */ /* 0x001ee20000300800 */
[C---:B------:R-:W-:Y:S01]  /*22ef0*/  ISETP.GT.AND P2, PT, R9.reuse, R2, PT ;  /* 0x000000020900720c */ /* 0x040fe20003f44270 */
[----:B------:R-:W-:Y:S02]  /*22f00*/  VIADD R9, R9, 0xffffffff ;  /* 0xffffffff09097836 */ /* 0x000fe40000000000 */
[----:B--2---:R-:W-:-:S05]  /*22f10*/  VIADD R4, R7, 0x1 ;  /* 0x0000000107047836 */ /* 0x004fca0000000000 */
[----:B------:R-:W-:-:S04]  /*22f20*/  ISETP.NE.AND P1, PT, R4, 0x2, PT ;  /* 0x000000020400780c */ /* 0x000fc80003f25270 */
[----:B------:R-:W-:Y:S02]  /*22f30*/  SEL R5, RZ, 0x1, P1 ;  /* 0x00000001ff057807 */ /* 0x000fe40000800000 */
[----:B------:R-:W-:Y:S02]  /*22f40*/  SEL R4, R4, RZ, P1 ;  /* 0x000000ff04047207 */ /* 0x000fe40000800000 */
[----:B---3--:R-:W-:-:S05]  /*22f50*/  LOP3.LUT R6, R6, R5, RZ, 0x3c, !PT ;  /* 0x0000000506067212 */ /* 0x008fca00078e3cff */
[----:B------:R1:W-:Y:S04]  /*22f60*/  STL [R1+0x18], R6 ;  /* 0x0000180601007387 */ /* 0x0003e80000100800 */
[----:B------:R1:W-:Y:S01]  /*22f70*/  STL [R1+0xc], R4 ;  /* 0x00000c0401007387 */ /* 0x0003e20000100800 */
[----:B------:R-:W-:Y:S05]  /*22f80*/  @P2 BRA `(.L_x_710) ;  /* 0xfffffff800002947 */ /* 0x000fea000383ffff */
.L_x_676:
[----:B------:R-:W-:Y:S05]  /*22f90*/  BSYNC B0 ;  /* 0x0000000000007941 */ /* 0x000fea0003800000 */
.L_x_675:
[----:B01----:R-:W2:Y:S01]  /*22fa0*/  LDL R4, [R1+0x44] ;  /* 0x0000440001047983 */ /* 0x003ea20000100800 */
[----:B------:R-:W-:Y:S05]  /*22fb0*/  @!P0 WARPSYNC.ALL ;  /* 0x0000000000008948 */ /* 0x000fea0003800000 */
[----:B------:R-:W-:Y:S01]  /*22fc0*/  @!P0 BAR.SYNC.DEFER_BLOCKING 0xc, 0x180 ;  /* 0x0306000000008b1d */ /* 0x000fe20000010000 */
[----:B--2---:R-:W-:-:S13]  /*22fd0*/  ISETP.GT.AND P0, PT, R4, RZ, PT ;  /* 0x000000ff0400720c */ /* 0x004fda0003f04270 */
[----:B------:R-:W-:Y:S05]  /*22fe0*/  @P0 BRA `(.L_x_711) ;  /* 0x0000000000440947 */ /* 0x000fea0003800000 */
[----:B------:R-:W0:Y:S02]  /*22ff0*/  S2R R4, SR_TID.X ;  /* 0x0000000000047919 */ /* 0x000e240000002100 */
[----:B0-----:R-:W-:-:S04]  /*23000*/  LOP3.LUT R4, R4, 0x7f, RZ, 0xc0, !PT ;  /* 0x0000007f04047812 */ /* 0x001fc800078ec0ff */
[----:B------:R-:W-:-:S13]  /*23010*/  ISETP.NE.AND P0, PT, R4, RZ, PT ;  /* 0x000000ff0400720c */ /* 0x000fda0003f05270 */
[----:B------:R-:W-:Y:S05]  /*23020*/  @P0 BRA `(.L_x_712) ;  /* 0x0000003000f00947 */ /* 0x000fea0003800000 */
[----:B------:R-:W0:Y:S01]  /*23030*/  S2R R2, SR_LANEID ;  /* 0x0000000000027919 */ /* 0x000e220000000000 */
[----:B------:R-:W-:Y:S01]  /*23040*/  VOTEU.ANY UR4, UPT, PT ;  /* 0x0000000000047886 */ /* 0x000fe200038e0100 */
[----:B------:R-:W1:Y:S01]  /*23050*/  LDC.64 R4, c[0x0][0xc60] ;  /* 0x00031800ff047b82 */ /* 0x000e620000000a00 */
[----:B------:R-:W0:Y:S02]  /*23060*/  FLO.U32 R0, UR4 ;  /* 0x0000000400007d00 */ /* 0x000e2400080e0000 */
[----:B0-----:R-:W-:-:S06]  /*23070*/  ISETP.EQ.U32.AND P0, PT, R0, R2, PT ;  /* 0x000000020000720c */ /* 0x001fcc0003f02070 */
[----:B------:R-:W1:Y:S07]  /*23080*/  POPC R2, UR4 ;  /* 0x0000000400027d09 */ /* 0x000e6e0008000000 */
[----:B-1----:R-:W2:Y:S04]  /*23090*/  @P0 ATOMG.E.ADD.STRONG.GPU PT, R2, desc[UR54][R4.64], R2 ;  /* 0x00000002040209a8 */ /* 0x002ea800081ee1f6 */
[----:B--2---:R0:W1:Y:S02]  /*230a0*/  SHFL.IDX PT, R2, R2, R0, 0x1f ;  /* 0x00001f0002027589 */ /* 0x00406400000e0000 */
[----:B0-----:R-:W0:Y:S02]  /*230b0*/  S2R R0, SR_LTMASK ;  /* 0x0000000000007919 */ /* 0x001e240000003900 */
[----:B0-----:R-:W-:-:S06]  /*230c0*/  LOP3.LUT R0, R0, UR4, RZ, 0xc0, !PT ;  /* 0x0000000400007c12 */ /* 0x001fcc000f8ec0ff */
[----:B------:R-:W1:Y:S02]  /*230d0*/  POPC R0, R0 ;  /* 0x0000000000007309 */ /* 0x000e640000000000 */
[----:B-1----:R-:W-:Y:S01]  /*230e0*/  IADD3 R16, R2, UR38, R0 ;  /* 0x0000002602107c10 */ /* 0x002fe2000fffe000 */
[----:B------:R-:W-:Y:S06]  /*230f0*/  BRA `(.L_x_712) ;  /* 0x0000003000bc7947 */ /* 0x000fec0003800000 */
.L_x_711:
[----:B------:R-:W2:Y:S01]  /*23100*/  LDL R0, [R1+0x4] ;  /* 0x0000040001007983 */ /* 0x000ea20000100800 */
[----:B------:R-:W-:Y:S01]  /*23110*/  BSSY B6, `(.L_x_713) ;  /* 0x0000014000067945 */ /* 0x000fe20003800000 */
[----:B--2---:R-:W-:-:S05]  /*23120*/  VIADD R0, R0, 0x1a400 ;  /* 0x0001a40000007836 */ /* 0x004fca0000000000 */
[----:B------:R-:W-:-:S13]  /*23130*/  LOP3.LUT P0, RZ, R0, 0x1bf, RZ, 0xc0, !PT ;  /* 0x000001bf00ff7812 */ /* 0x000fda000780c0ff */
[----:B------:R-:W-:Y:S05]  /*23140*/  @!P0 BRA `(.L_x_714) ;  /* 0x0000000000408947 */ /* 0x000fea0003800000 */
[----:B------:R-:W-:Y:S01]  /*23150*/  MOV R2, 0x0 ;  /* 0x0000000000027802 */ /* 0x000fe20000000f00 */
[----:B------:R-:W-:Y:S01]  /*23160*/  ULDC.64 UR6, c[0x4][0xa0] ;  /* 0x0100280000067ab9 */ /* 0x000fe20000000a00 */
[----:B------:R-:W-:Y:S01]  /*23170*/  ULDC.64 UR8, c[0x4][0xa8] ;  /* 0x01002a0000087ab9 */ /* 0x000fe20000000a00 */
[----:B------:R-:W-:Y:S01]  /*23180*/  ULDC.64 UR4, c[0x4][0x8] ;  /* 0x0100020000047ab9 */ /* 0x000fe20000000a00 */
[----:B------:R-:W-:Y:S01]  /*23190*/  MOV R4, UR6 ;  /* 0x0000000600047c02 */ /* 0x000fe20008000f00 */
[----:B------:R-:W-:Y:S01]  /*231a0*/  IMAD.U32 R5, RZ, RZ, UR7 ;  /* 0x00000007ff057e24 */ /* 0x000fe2000f8e00ff */
[----:B------:R-:W0:Y:S01]  /*231b0*/  LDC.64 R2, c[0x4][R2] ;  /* 0x0100000002027b82 */ /* 0x000e220000000a00 */
[----:B------:R-:W-:Y:S01]  /*231c0*/  IMAD.U32 R6, RZ, RZ, UR8 ;  /* 0x00000008ff067e24 */ /* 0x000fe2000f8e00ff */
[----:B------:R-:W-:Y:S01]  /*231d0*/  MOV R10, UR4 ;  /* 0x00000004000a7c02 */ /* 0x000fe20008000f00 */
[----:B------:R-:W-:Y:S01]  /*231e0*/  IMAD.U32 R7, RZ, RZ, UR9 ;  /* 0x00000009ff077e24 */ /* 0x000fe2000f8e00ff */
[----:B------:R-:W-:Y:S01]  /*231f0*/  MOV R13, RZ ;  /* 0x000000ff000d7202 */ /* 0x000fe20000000f00 */
[----:B------:R-:W-:-:S02]  /*23200*/  IMAD.U32 R11, RZ, RZ, UR5 ;  /* 0x00000005ff0b7e24 */ /* 0x000fc4000f8e00ff */
[----:B------:R-:W-:Y:S02]  /*23210*/  IMAD.MOV.U32 R8, RZ, RZ, 0x70 ;  /* 0x00000070ff087424 */ /* 0x000fe400078e00ff */
[----:B------:R-:W-:-:S07]  /*23220*/  IMAD.MOV.U32 R12, RZ, RZ, 0x1 ;  /* 0x00000001ff0c7424 */ /* 0x000fce00078e00ff */
[----:B------:R-:W-:-:S07]  /*23230*/  LEPC R20, `(.L_x_714) ;  /* 0x000000001014794e */ /* 0x000fce0000000000 */
[----:B0-----:R-:W-:Y:S05]  /*23240*/  CALL.ABS.NOINC R2 ;  /* 0x0000000002007343 */ /* 0x001fea0003c00000 */
.L_x_714:
[----:B------:R-:W-:Y:S05]  /*23250*/  BSYNC B6 ;  /* 0x0000000000067941 */ /* 0x000fea0003800000 */
.L_x_713:
[----:B------:R-:W2:Y:S04]  /*23260*/  LDL R0, [R1+0x4] ;  /* 0x0000040001007983 */ /* 0x000ea80000100800 */
[----:B------:R-:W3:Y:S01]  /*23270*/  LDL.LU R2, [R1+0x10] ;  /* 0x0000100001027983 */ /* 0x000ee20000300800 */
[----:B------:R-:W-:Y:S01]  /*23280*/  BSSY B6, `(.L_x_715) ;  /* 0x0000017000067945 */ /* 0x000fe20003800000 */
[----:B--2---:R-:W-:Y:S01]  /*23290*/  VIADD R0, R0, 0xa400 ;  /* 0x0000a40000007836 */ /* 0x004fe20000000000 */
[----:B---3--:R-:W-:-:S04]  /*232a0*/  LOP3.LUT R2, R2, 0xfffffffe, RZ, 0xc0, !PT ;  /* 0xfffffffe02027812 */ /* 0x008fc800078ec0ff */
[----:B------:R-:W-:-:S13]  /*232b0*/  LOP3.LUT P0, RZ, R0, 0x3ff, RZ, 0xc0, !PT ;  /* 0x000003ff00ff7812 */ /* 0x000fda000780c0ff */
[----:B------:R-:W-:-:S05]  /*232c0*/  @P0 LOP3.LUT R2, R2, 0x1, RZ, 0xfc, !PT ;  /* 0x0000000102020812 */ /* 0x000fca00078efcff */
[----:B------:R0:W-:Y:S01]  /*232d0*/  STL [R1+0x10], R2 ;  /* 0x0000100201007387 */ /* 0x0001e20000100800 */
[----:B------:R-:W-:Y:S05]  /*232e0*/  @!P0 BRA `(.L_x_716) ;  /* 0x0000000000408947 */ /* 0x000fea0003800000 */
[----:B0-----:R-:W-:Y:S01]  /*232f0*/  MOV R2, 0x0 ;  /* 0x0000000000027802 */ /* 0x001fe20000000f00 */
[----:B------:R-:W-:Y:S01]  /*23300*/  ULDC.64 UR6, c[0x4][0xa0] ;  /* 0x0100280000067ab9 */ /* 0x000fe20000000a00 */
[----:B------:R-:W-:Y:S01]  /*23310*/  ULDC.64 UR8, c[0x4][0xa8] ;  /* 0x01002a0000087ab9 */ /* 0x000fe20000000a00 */
[----:B------:R-:W-:Y:S01]  /*23320*/  ULDC.64 UR4, c[0x4][0x10] ;  /* 0x0100040000047ab9 */ /* 0x000fe20000000a00 */
[----:B------:R-:W-:Y:S01]  /*23330*/  IMAD.U32 R4, RZ, RZ, UR6 ;  /* 0x00000006ff047e24 */ /* 0x000fe2000f8e00ff */
[----:B------:R-:W-:Y:S01]  /*23340*/  MOV R6, UR8 ;  /* 0x0000000800067c02 */ /* 0x000fe20008000f00 */
[----:B------:R-:W0:Y:S01]  /*23350*/  LDC.64 R2, c[0x4][R2] ;  /* 0x0100000002027b82 */ /* 0x000e220000000a00 */
[----:B------:R-:W-:Y:S01]  /*23360*/  IMAD.U32 R5, RZ, RZ, UR7 ;  /* 0x00000007ff057e24 */ /* 0x000fe2000f8e00ff */
[----:B------:R-:W-:Y:S01]  /*23370*/  MOV R8, 0x70 ;  /* 0x0000007000087802 */ /* 0x000fe20000000f00 */
[----:B------:R-:W-:Y:S02]  /*23380*/  IMAD.U32 R7, RZ, RZ, UR9 ;  /* 0x00000009ff077e24 */ /* 0x000fe4000f8e00ff */
[----:B------:R-:W-:-:S02]  /*23390*/  IMAD.U32 R10, RZ, RZ, UR4 ;  /* 0x00000004ff0a7e24 */ /* 0x000fc4000f8e00ff */
[----:B------:R-:W-:Y:S02]  /*233a0*/  IMAD.U32 R11, RZ, RZ, UR5 ;  /* 0x00000005ff0b7e24 */ /* 0x000fe4000f8e00ff */
[----:B------:R-:W-:Y:S02]  /*233b0*/  IMAD.MOV.U32 R12, RZ, RZ, 0x1 ;  /* 0x00000001ff0c7424 */ /* 0x000fe400078e00ff */
[----:B------:R-:W-:-:S07]  /*233c0*/  IMAD.MOV.U32 R13, RZ, RZ, RZ ;  /* 0x000000ffff0d7224 */ /* 0x000fce00078e00ff */
[----:B------:R-:W-:-:S07]  /*233d0*/  LEPC R20, `(.L_x_716) ;  /* 0x000000001014794e */ /* 0x000fce0000000000 */
[----:B0-----:R-:W-:Y:S05]  /*233e0*/  CALL.ABS.NOINC R2 ;  /* 0x0000000002007343 */ /* 0x001fea0003c00000 */
.L_x_716:
[----:B------:R-:W-:Y:S05]  /*233f0*/  BSYNC B6 ;  /* 0x0000000000067941 */ /* 0x000fea0003800000 */
.L_x_715:
[----:B0-----:R-:W2:Y:S01]  /*23400*/  LDL R2, [R1+0x4] ;  /* 0x0000040001027983 */ /* 0x001ea20000100800 */
        /* <DEDUP_REMOVED lines=20> */
.L_x_718:
[----:B------:R-:W-:Y:S05]  /*23550*/  BSYNC B6 ;  /* 0x0000000000067941 */ /* 0x000fea0003800000 */
.L_x_717:
[----:B------:R-:W2:Y:S01]  /*23560*/  LDL R2, [R1+0x10] ;  /* 0x0000100001027983 */ /* 0x000ea20000100800 */
[----:B------:R-:W-:Y:S01]  /*23570*/  BSSY B6, `(.L_x_719) ;  /* 0x0000013000067945 */ /* 0x000fe20003800000 */
[----:B--2---:R-:W-:-:S13]  /*23580*/  LOP3.LUT P6, RZ, R2, 0x1, RZ, 0xc0, !PT ;  /* 0x0000000102ff7812 */ /* 0x004fda00078cc0ff */
[----:B------:R-:W-:Y:S05]  /*23590*/  @!P6 BRA `(.L_x_720) ;  /* 0x000000000040e947 */ /* 0x000fea0003800000 */
[----:B------:R-:W-:Y:S01]  /*235a0*/  MOV R2, 0x0 ;  /* 0x0000000000027802 */ /* 0x000fe20000000f00 */
        /* <DEDUP_REMOVED lines=15> */
.L_x_720:
[----:B------:R-:W-:Y:S05]  /*236a0*/  BSYNC B6 ;  /* 0x0000000000067941 */ /* 0x000fea0003800000 */
.L_x_719:
[----:B------:R-:W2:Y:S01]  /*236b0*/  LDL.LU R2, [R1] ;  /* 0x0000000001027983 */ /* 0x000ea20000300800 */
[----:B------:R-:W-:-:S03]  /*236c0*/  ULDC.64 UR4, c[0x0][0x9f8] ;  /* 0x00027e0000047ab9 */ /* 0x000fc60000000a00 */
[----:B------:R-:W3:Y:S04]  /*236d0*/  LDL.LU R0, [R1+0x20] ;  /* 0x0000200001007983 */ /* 0x000ee80000300800 */
[----:B------:R-:W4:Y:S01]  /*236e0*/  LDL R8, [R1+0x1c] ;  /* 0x00001c0001087983 */ /* 0x000f220000100800 */
[----:B------:R-:W-:-:S04]  /*236f0*/  ISETP.NE.U32.AND P0, PT, RZ, UR4, PT ;  /* 0x00000004ff007c0c */ /* 0x000fc8000bf05070 */
[----:B------:R-:W-:-:S13]  /*23700*/  ISETP.NE.AND.EX P0, PT, RZ, UR5, PT, P0 ;  /* 0x00000005ff007c0c */ /* 0x000fda000bf05300 */
[----:B--2---:R-:W-:-:S04]  /*23710*/  @P0 IADD3 R2, P1, R2, UR4, RZ ;  /* 0x0000000402020c10 */ /* 0x004fc8000ff3e0ff */
[----:B---3--:R-:W-:Y:S01]  /*23720*/  @P0 IADD3.X R3, R0, UR5, RZ, P1, !PT ;  /* 0x0000000500030c10 */ /* 0x008fe20008ffe4ff */
[----:B------:R-:W-:-:S04]  /*23730*/  ULDC.64 UR4, c[0x0][0xa08] ;  /* 0x0002820000047ab9 */ /* 0x000fc80000000a00 */
[----:B----4-:R0:W2:Y:S02]  /*23740*/  @P0 LDG.E R8, desc[UR54][R2.64] ;  /* 0x0000003602080981 */ /* 0x0100a4000c1e1900 */
[----:B0-----:R-:W0:Y:S01]  /*23750*/  LDC.64 R2, c[0x0][0x418] ;  /* 0x00010600ff027b82 */ /* 0x001e220000000a00 */
[----:B--2---:R-:W-:Y:S01]  /*23760*/  SHF.R.S32.HI R9, RZ, 0x1f, R8 ;  /* 0x0000001fff097819 */ /* 0x004fe20000011408 */
[----:B------:R1:W-:Y:S01]  /*23770*/  @P0 STL [R1+0x1c], R8 ;  /* 0x00001c0801000387 */ /* 0x0003e20000100800 */
[----:B0-----:R-:W-:Y:S01]  /*23780*/  LOP3.LUT P0, RZ, R2, UR4, RZ, 0xfc, !PT ;  /* 0x0000000402ff7c12 */ /* 0x001fe2000f80fcff */
[----:B------:R-:W-:Y:S02]  /*23790*/  UMOV UR4, 0xffffffff ;  /* 0xffffffff00047882 */ /* 0x000fe40000000000 */
[----:B------:R1:W-:Y:S01]  /*237a0*/  STL [R1+0x20], R9 ;  /* 0x0000200901007387 */ /* 0x0003e20000100800 */
[----:B------:R-:W-:-:S04]  /*237b0*/  LOP3.LUT P0, RZ, R3, UR5, RZ, 0xfc, P0 ;  /* 0x0000000503ff7c12 */ /* 0x000fc8000800fcff */
[----:B------:R-:W-:Y:S01]  /*237c0*/  SEL R0, R8, RZ, !P0 ;  /* 0x000000ff08007207 */ /* 0x000fe20004000000 */
[----:B------:R-:W-:Y:S08]  /*237d0*/  BRA.DIV UR4, `(.L_x_721) ;  /* 0x0000005a04387947 */ /* 0x000ff0000b800000 */
[----:B------:R-:W0:Y:S02]  /*237e0*/  S2R R4, SR_TID.X ;  /* 0x0000000000047919 */ /* 0x000e240000002100 */
[----:B0-----:R-:W-:-:S04]  /*237f0*/  SHF.R.U32.HI R4, RZ, 0x5, R4 ;  /* 0x00000005ff047819 */ /* 0x001fc80000011604 */
[----:B------:R-:W-:-:S05]  /*23800*/  LOP3.LUT R4, R4, 0x3, RZ, 0xc0, !PT ;  /* 0x0000000304047812 */ /* 0x000fca00078ec0ff */
[----:B------:R0:W2:Y:S02]  /*23810*/  SHFL.IDX PT, R14, R4, RZ, 0x1f ;  /* 0x00001fff040e7589 */ /* 0x0000a400000e0000 */
.L_x_877:
[----:B0-----:R-:W3:Y:S01]  /*23820*/  LDL.LU R4, [R1+0x10] ;  /* 0x0000100001047983 */ /* 0x001ee20000300800 */
[----:B------:R-:W-:Y:S02]  /*23830*/  PLOP3.LUT P1, PT, PT, PT, PT, 0x8, 0x0 ;  /* 0x000000000000781c */ /* 0x000fe40003f2e170 */
[----:B--2---:R-:W-:Y:S01]  /*23840*/  ISETP.NE.AND P0, PT, R14, RZ, PT ;  /* 0x000000ff0e00720c */ /* 0x004fe20003f05270 */
[----:B------:R0:W-:Y:S01]  /*23850*/  STL [R1], R0 ;  /* 0x0000000001007387 */ /* 0x0001e20000100800 */
[----:B---3--:R-:W-:-:S09]  /*23860*/  LOP3.LUT R4, R4, 0xfffffffe, RZ, 0xc0, !PT ;  /* 0xfffffffe04047812 */ /* 0x008fd200078ec0ff */
[----:B------:R-:W-:-:S05]  /*23870*/  @P1 LOP3.LUT R4, R4, 0x1, RZ, 0xfc, !PT ;  /* 0x0000000104041812 */ /* 0x000fca00078efcff */
[----:B------:R0:W-:Y:S01]  /*23880*/  STL [R1+0x10], R4 ;  /* 0x0000100401007387 */ /* 0x0001e20000100800 */
[----:B------:R-:W-:Y:S05]  /*23890*/  @P0 BRA `(.L_x_722) ;  /* 0x0000000400b00947 */ /* 0x000fea0003800000 */
[----:B------:R-:W-:-:S03]  /*238a0*/  UMOV UR4, 0xffffffff ;  /* 0xffffffff00047882 */ /* 0x000fc60000000000 */
[----:B------:R-:W-:Y:S05]  /*238b0*/  BRA.DIV UR4, `(.L_x_723) ;  /* 0x0000005a04347947 */ /* 0x000fea000b800000 */
[----:B------:R-:W-:-:S13]  /*238c0*/  ELECT P6, URZ, PT ;  /* 0x00000000003f782f */ /* 0x000fda00038c0000 */
.L_x_880:
[----:B------:R-:W-:Y:S05]  /*238d0*/  @!P6 BRA `(.L_x_722) ;  /* 0x0000000400a0e947 */ /* 0x000fea0003800000 */
[----:B0-----:R-:W2:Y:S01]  /*238e0*/  LDL R0, [R1+0x50] ;  /* 0x0000500001007983 */ /* 0x001ea20000100800 */
[----:B------:R-:W-:-:S04]  /*238f0*/  ISETP.NE.U32.AND P0, PT, R2, RZ, PT ;  /* 0x000000ff0200720c */ /* 0x000fc80003f05070 */
[----:B------:R-:W-:Y:S01]  /*23900*/  ISETP.NE.AND.EX P0, PT, R3, RZ, PT, P0 ;  /* 0x000000ff0300720c */ /* 0x000fe20003f05300 */
[----:B--2---:R-:W-:-:S12]  /*23910*/  VIADD R0, R0, 0xffffffff ;  /* 0xffffffff00007836 */ /* 0x004fd80000000000 */
        /* <DEDUP_REMOVED lines=8> */
[----:B------:R-:W-:-:S03]  /*239a0*/  IMAD R6, R9, UR4, RZ ;  /* 0x0000000409067c24 */ /* 0x000fc6000f8e02ff */
[----:B------:R-:W-:Y:S01]  /*239b0*/  IADD3 R5, -R4, RZ, RZ ;  /* 0x000000ff04057210 */ /* 0x000fe20007ffe1ff */
[----:B------:R-:W-:-:S04]  /*239c0*/  IMAD R6, R8, UR5, R6 ;  /* 0x0000000508067c24 */ /* 0x000fc8000f8e0206 */
[----:B------:R-:W-:Y:S01]  /*239d0*/  IMAD R0, R7, R5, R0 ;  /* 0x0000000507007224 */ /* 0x000fe200078e0200 */
[----:B------:R-:W-:-:S03]  /*239e0*/  SHF.R.S32.HI R5, RZ, 0x1f, R4 ;  /* 0x0000001fff057819 */ /* 0x000fc60000011404 */
[----:B------:R-:W-:-:S04]  /*239f0*/  IMAD.WIDE.U32 R4, R8, UR4, R4 ;  /* 0x0000000408047c25 */ /* 0x000fc8000f8e0004 */
[----:B------:R-:W-:Y:S01]  /*23a00*/  IMAD.IADD R5, R5, 0x1, R6 ;  /* 0x0000000105057824 */ /* 0x000fe200078e0206 */
[----:B------:R-:W-:-:S04]  /*23a10*/  LEA R2, P0, R4, R2, 0x2 ;  /* 0x0000000204027211 */ /* 0x000fc800078010ff */
[----:B------:R-:W-:-:S05]  /*23a20*/  LEA.HI.X R3, R4, R3, R5, 0x2, P0 ;  /* 0x0000000304037211 */ /* 0x000fca00000f1405 */
[----:B------:R-:W2:Y:S04]  /*23a30*/  LDG.E R2, desc[UR54][R2.64] ;  /* 0x0000003602027981 */ /* 0x000ea8000c1e1900 */
[----:B--2---:R0:W-:Y:S02]  /*23a40*/  STL [R1], R2 ;  /* 0x0000000201007387 */ /* 0x0041e40000100800 */
.L_x_724:
[----:B-1----:R-:W2:Y:S04]  /*23a50*/  LDL R9, [R1+0x4] ;  /* 0x0000040001097983 */ /* 0x002ea80000100800 */
[----:B0-----:R-:W2:Y:S04]  /*23a60*/  LDL R2, [R1+0x8] ;  /* 0x0000080001027983 */ /* 0x001ea80000100800 */
[----:B------:R-:W3:Y:S01]  /*23a70*/  LDL R3, [R1+0x14] ;  /* 0x0000140001037983 */ /* 0x000ee20000100800 */
[----:B------:R-:W0:Y:S02]  /*23a80*/  S2R R8, SR_TID.X ;  /* 0x0000000000087919 */ /* 0x000e240000002100 */
[----:B0-----:R-:W-:-:S04]  /*23a90*/  LOP3.LUT R8, R8, 0x7f, RZ, 0xc0, !PT ;  /* 0x0000007f08087812 */ /* 0x001fc800078ec0ff */
[----:B------:R-:W-:Y:S01]  /*23aa0*/  ISETP.NE.AND P1, PT, R8, RZ, PT ;  /* 0x000000ff0800720c */ /* 0x000fe20003f25270 */
[----:B--2---:R-:W-:Y:S01]  /*23ab0*/  IMAD R2, R2, 0x8, R9 ;  /* 0x0000000802027824 */ /* 0x004fe200078e0209 */
[----:B---3--:R-:W-:-:S04]  /*23ac0*/  SHF.L.U32 R3, R3, 0x1f, RZ ;  /* 0x0000001f03037819 */ /* 0x008fc800000006ff */
[----:B------:R-:W0:Y:S02]  /*23ad0*/  SYNCS.PHASECHK.TRANS64.TRYWAIT P0, [R2+URZ+0x29880], R3 ;  /* 0x02988003020075a7 */ /* 0x000e24000800017f */
[----:B0-----:R-:W-:Y:S05]  /*23ae0*/  @!P0 BRA `(.L_x_725) ;  /* 0x0000005400c88947 */ /* 0x001fea0003800000 */
.L_x_881:
        /* <DEDUP_REMOVED lines=8> */
.L_x_726:
[----:B------:R-:W2:Y:S04]  /*23b70*/  LDL R7, [R1+0x4] ;  /* 0x0000040001077983 */ /* 0x000ea80000100800 */
[----:B------:R-:W2:Y:S04]  /*23b80*/  LDL R4, [R1+0x8] ;  /* 0x0000080001047983 */ /* 0x000ea80000100800 */
[----:B------:R-:W3:Y:S04]  /*23b90*/  LDL R6, [R1+0x24] ;  /* 0x0000240001067983 */ /* 0x000ee80000100800 */
[----:B------:R-:W4:Y:S01]  /*23ba0*/  LDL R5, [R1] ;  /* 0x0000000001057983 */ /* 0x000f220000100800 */
[----:B------:R-:W-:Y:S01]  /*23bb0*/  R2UR UR9, R2 ;  /* 0x00000000020972ca */ /* 0x000fe200000e0000 */
[----:B------:R-:W-:Y:S01]  /*23bc0*/  UIADD3 UR4, UP0, UR40, 0x470, URZ ;  /* 0x0000047028047890 */ /* 0x000fe2000ff1e03f */
[----:B------:R-:W-:Y:S01]  /*23bd0*/  R2UR UR12, R18 ;  /* 0x00000000120c72ca */ /* 0x000fe200000e0000 */
[----:B------:R-:W-:Y:S01]  /*23be0*/  UMOV UR6, 0x0 ;  /* 0x0000000000067882 */ /* 0x000fe20000000000 */
[----:B------:R-:W-:Y:S01]  /*23bf0*/  UMOV UR7, 0x14f00000 ;  /* 0x14f0000000077882 */ /* 0x000fe20000000000 */
[----:B------:R-:W-:Y:S01]  /*23c00*/  UIADD3.X UR5, URZ, UR41, URZ, UP0, !UPT ;  /* 0x000000293f057290 */ /* 0x000fe200087fe43f */
[----:B------:R-:W-:-:S07]  /*23c10*/  UMOV UR10, URZ ;  /* 0x0000003f000a7c82 */ /* 0x000fce0008000000 */
[----:B------:R-:W-:Y:S01]  /*23c20*/  UIADD3 UR9, UR9, 0x29870, URZ ;  /* 0x0002987009097890 */ /* 0x000fe2000fffe03f */
[----:B--2---:R-:W-:Y:S02]  /*23c30*/  IMAD R4, R4, 0x5000, R7 ;  /* 0x0000500004047824 */ /* 0x004fe400078e0207 */
[----:B---3--:R-:W-:-:S03]  /*23c40*/  IMAD R0, R0, 0xa0, R6 ;  /* 0x000000a000007824 */ /* 0x008fc600078e0206 */
[----:B------:R-:W-:Y:S02]  /*23c50*/  R2UR UR8, R4 ;  /* 0x00000000040872ca */ /* 0x000fe400000e0000 */
[----:B----4-:R-:W-:Y:S02]  /*23c60*/  R2UR UR13, R5 ;  /* 0x00000000050d72ca */ /* 0x010fe400000e0000 */
[----:B------:R-:W-:-:S09]  /*23c70*/  R2UR UR11, R0 ;  /* 0x00000000000b72ca */ /* 0x000fd200000e0000 */
[----:B------:R-:W-:-:S09]  /*23c80*/  UIADD3 UR8, UR8, 0xa400, URZ ;  /* 0x0000a40008087890 */ /* 0x000fd2000fffe03f */
[----:B------:R1:W-:Y:S01]  /*23c90*/  UTMALDG.4D [UR8], [UR4], desc[UR6] ;  /* 0x00000608040075b4 */ /* 0x0003e20008019000 */
[----:B------:R-:W2:Y:S02]  /*23ca0*/  SYNCS.PHASECHK.TRANS64.TRYWAIT P0, [R2+URZ+0x29840], R3 ;  /* 0x02984003020075a7 */ /* 0x000ea4000800017f */
[----:B-12---:R-:W-:Y:S05]  /*23cb0*/  @!P0 BRA `(.L_x_727) ;  /* 0x0000005400688947 */ /* 0x006fea0003800000 */
.L_x_882:
[----:B------:R-:W-:Y:S05]  /*23cc0*/  @P1 BRA `(.L_x_728) ;  /* 0x00000000001c1947 */ /* 0x000fea0003800000 */
[----:B------:R-:W2:Y:S01]  /*23cd0*/  S2R R4, SR_TID.X ;  /* 0x0000000000047919 */ /* 0x000ea20000002100 */
[----:B01----:R-:W-:-:S04]  /*23ce0*/  MOV R3, 0x7800 ;  /* 0x0000780000037802 */ /* 0x003fc80000000f00 */
[----:B------:R3:W-:Y:S01]  /*23cf0*/  SYNCS.ARRIVE.TRANS64 RZ, [R2+URZ+0x29830], R3 ;  /* 0x0298300302ff79a7 */ /* 0x0007e2000800003f */
[----:B--2---:R-:W-:-:S04]  /*23d00*/  LOP3.LUT R4, R4, 0x1f, RZ, 0xc0, !PT ;  /* 0x0000001f04047812 */ /* 0x004fc800078ec0ff */
[----:B------:R-:W-:-:S13]  /*23d10*/  ISETP.NE.AND P0, PT, R4, RZ, PT ;  /* 0x000000ff0400720c */ /* 0x000fda0003f05270 */
[----:B---3--:R-:W-:Y:S05]  /*23d20*/  @!P0 BRA `(.L_x_728) ;  /* 0x0000000000048947 */ /* 0x008fea0003800000 */
[----:B------:R-:W-:Y:S01]  /*23d30*/  BPT.TRAP 0x1 ;  /* 0x000000040000795c */ /* 0x000fe20000300000 */
.L_x_728:
[----:B------:R-:W2:Y:S04]  /*23d40*/  LDL R6, [R1+0x4] ;  /* 0x0000040001067983 */ /* 0x000ea80000100800 */
[----:B------:R-:W2:Y:S04]  /*23d50*/  LDL R5, [R1+0x8] ;  /* 0x0000080001057983 */ /* 0x000ea80000100800 */
[----:B------:R-:W3:Y:S04]  /*23d60*/  LDL R4, [R1] ;  /* 0x0000000001047983 */ /* 0x000ee80000100800 */
[----:B01----:R-:W4:Y:S01]  /*23d70*/  LDL.LU R3, [R1+0x10] ;  /* 0x0000100001037983 */ /* 0x003f220000300800 */
[----:B------:R-:W-:Y:S01]  /*23d80*/  R2UR UR11, R0 ;  /* 0x00000000000b72ca */ /* 0x000fe200000e0000 */
[----:B------:R-:W-:Y:S01]  /*23d90*/  UIADD3 UR4, UP0, UR40, 0x370, URZ ;  /* 0x0000037028047890 */ /* 0x000fe2000ff1e03f */
[----:B------:R-:W-:Y:S01]  /*23da0*/  R2UR UR9, R2 ;  /* 0x00000000020972ca */ /* 0x000fe200000e0000 */
[----:B------:R-:W-:Y:S01]  /*23db0*/  UMOV UR10, URZ ;  /* 0x0000003f000a7c82 */ /* 0x000fe20008000000 */
[----:B------:R-:W-:Y:S01]  /*23dc0*/  R2UR UR12, R18 ;  /* 0x00000000120c72ca */ /* 0x000fe200000e0000 */
[----:B------:R-:W-:Y:S01]  /*23dd0*/  UIADD3.X UR5, URZ, UR41, URZ, UP0, !UPT ;  /* 0x000000293f057290 */ /* 0x000fe200087fe43f */
[----:B------:R-:W-:Y:S01]  /*23de0*/  PLOP3.LUT P0, PT, PT, PT, PT, 0x80, 0x0 ;  /* 0x000000000000781c */ /* 0x000fe20003f0f070 */
[----:B------:R-:W-:Y:S01]  /*23df0*/  UMOV UR6, 0x0 ;  /* 0x0000000000067882 */ /* 0x000fe20000000000 */
[----:B------:R-:W-:Y:S01]  /*23e00*/  UMOV UR7, 0x14f00000 ;  /* 0x14f0000000077882 */ /* 0x000fe20000000000 */
[----:B------:R-:W-:-:S06]  /*23e10*/  UMOV UR17, 0x40 ;  /* 0x0000004000117882 */ /* 0x000fcc0000000000 */
[----:B------:R-:W-:Y:S01]  /*23e20*/  UIADD3 UR9, UR9, 0x29830, URZ ;  /* 0x0002983009097890 */ /* 0x000fe2000fffe03f */
[----:B--2---:R-:W-:Y:S01]  /*23e30*/  IMAD R0, R5, 0x7800, R6 ;  /* 0x0000780005007824 */ /* 0x004fe200078e0206 */
[----:B---3--:R-:W-:-:S04]  /*23e40*/  R2UR UR13, R4 ;  /* 0x00000000040d72ca */ /* 0x008fc800000e0000 */
[----:B------:R-:W-:Y:S02]  /*23e50*/  R2UR UR8, R0 ;  /* 0x00000000000872ca */ /* 0x000fe400000e0000 */
[----:B----4-:R-:W-:-:S04]  /*23e60*/  LOP3.LUT R3, R3, 0xfffffffe, RZ, 0xc0, !PT ;  /* 0xfffffffe03037812 */ /* 0x010fc800078ec0ff */
[----:B------:R-:W-:-:S05]  /*23e70*/  @P0 LOP3.LUT R3, R3, 0x1, RZ, 0xfc, !PT ;  /* 0x0000000103030812 */ /* 0x000fca00078efcff */
[----:B------:R2:W-:Y:S02]  /*23e80*/  STL [R1+0x10], R3 ;  /* 0x0000100301007387 */ /* 0x0005e40000100800 */
[----:B------:R-:W-:Y:S02]  /*23e90*/  UIADD3 UR14, UR8, 0x1a400, URZ ;  /* 0x0001a400080e7890 */ /* 0x000fe4000fffe03f */
[----:B------:R-:W-:Y:S02]  /*23ea0*/  UIADD3 UR15, UR8, 0x1cc00, URZ ;  /* 0x0001cc00080f7890 */ /* 0x000fe4000fffe03f */
[----:B------:R-:W-:-:S03]  /*23eb0*/  UIADD3 UR16, UR8, 0x1f400, URZ ;  /* 0x0001f40008107890 */ /* 0x000fc6000fffe03f */
[----:B------:R-:W-:Y:S01]  /*23ec0*/  UMOV UR8, UR14 ;  /* 0x0000000e00087c82 */ /* 0x000fe20008000000 */
[----:B------:R-:W-:Y:S01]  /*23ed0*/  UMOV UR14, 0x80 ;  /* 0x00000080000e7882 */ /* 0x000fe20000000000 */
[----:B------:R0:W-:Y:S02]  /*23ee0*/  UTMALDG.4D [UR8], [UR4], desc[UR6] ;  /* 0x00000608040075b4 */ /* 0x0001e40008019000 */
[----:B0-----:R-:W-:Y:S01]  /*23ef0*/  UMOV UR8, UR15 ;  /* 0x0000000f00087c82 */ /* 0x001fe20008000000 */
[----:B------:R-:W-:Y:S02]  /*23f00*/  UMOV UR10, UR17 ;  /* 0x00000011000a7c82 */ /* 0x000fe40008000000 */
[----:B------:R0:W-:Y:S02]  /*23f10*/  UTMALDG.4D [UR8], [UR4], desc[UR6] ;  /* 0x00000608040075b4 */ /* 0x0001e40008019000 */
[----:B0-----:R-:W-:Y:S01]  /*23f20*/  UMOV UR8, UR16 ;  /* 0x0000001000087c82 */ /* 0x001fe20008000000 */
[----:B------:R-:W-:-:S02]  /*23f30*/  UMOV UR10, UR14 ;  /* 0x0000000e000a7c82 */ /* 0x000fc40008000000 */
[----:B------:R2:W-:Y:S02]  /*23f40*/  UTMALDG.4D [UR8], [UR4], desc[UR6] ;  /* 0x00000608040075b4 */ /* 0x0005e40008019000 */
[----:B--2---:R-:W-:Y:S01]  /*23f50*/  NOP ;  /* 0x0000000000007918 */ /* 0x004fe20000000000 */
.L_x_722:
[----:B------:R-:W2:Y:S04]  /*23f60*/  LDL R2, [R1+0x4] ;  /* 0x0000040001027983 */ /* 0x000ea80000100800 */
[----:B------:R-:W3:Y:S04]  /*23f70*/  LDL.LU R3, [R1+0x3c] ;  /* 0x00003c0001037983 */ /* 0x000ee80000300800 */
[----:B------:R-:W4:Y:S04]  /*23f80*/  LDL.LU R5, [R1+0x34] ;  /* 0x0000340001057983 */ /* 0x000f280000300800 */
[----:B0-----:R-:W5:Y:S01]  /*23f90*/  LDL.LU R4, [R1+0x40] ;  /* 0x0000400001047983 */ /* 0x001f620000300800 */
[----:B------:R-:W-:Y:S05]  /*23fa0*/  WARPSYNC.ALL ;  /* 0x0000000000007948 */ /* 0x000fea0003800000 */
[----:B------:R-:W-:Y:S01]  /*23fb0*/  ULDC.64 UR4, c[0x0][0x298] ;  /* 0x0000a60000047ab9 */ /* 0x000fe20000000a00 */
[----:B------:R-:W-:Y:S01]  /*23fc0*/  ULDC.64 UR6, c[0x0][0xa00] ;  /* 0x0002800000067ab9 */ /* 0x000fe20000000a00 */
[----:B------:R-:W-:Y:S01]  /*23fd0*/  BSSY B6, `(.L_x_729) ;  /* 0x0000024000067945 */ /* 0x000fe20003800000 */
[----:B------:R-:W-:Y:S01]  /*23fe0*/  BAR.SYNC.DEFER_BLOCKING 0x8, 0x180 ;  /* 0x0206000000007b1d */ /* 0x000fe20000010000 */
[----:B------:R-:W-:-:S04]  /*23ff0*/  ISETP.NE.U32.AND P0, PT, RZ, UR6, PT ;  /* 0x00000006ff007c0c */ /* 0x000fc8000bf05070 */
[----:B------:R-:W-:Y:S01]  /*24000*/  ISETP.NE.AND.EX P0, PT, RZ, UR7, PT, P0 ;  /* 0x00000007ff007c0c */ /* 0x000fe2000bf05300 */
[----:B--2---:R-:W-:Y:S01]  /*24010*/  VIADD R2, R2, 0x14400 ;  /* 0x0001440002027836 */ /* 0x004fe20000000000 */
[----:B---3--:R-:W-:-:S04]  /*24020*/  SHF.R.S32.HI R0, RZ, 0x1f, R3 ;  /* 0x0000001fff007819 */ /* 0x008fc80000011403 */
[----:B------:R-:W-:Y:S02]  /*24030*/  LOP3.LUT P1, RZ, R2, 0x1bf, RZ, 0xc0, !PT ;  /* 0x000001bf02ff7812 */ /* 0x000fe4000782c0ff */
[----:B----4-:R-:W-:Y:S01]  /*24040*/  SEL R5, R5, RZ, !P0 ;  /* 0x000000ff05057207 */ /* 0x010fe20004000000 */
[----:B------:R-:W-:Y:S01]  /*24050*/  IMAD R0, R0, UR4, RZ ;  /* 0x0000000400007c24 */ /* 0x000fe2000f8e02ff */
[----:B-----5:R-:W-:-:S03]  /*24060*/  SEL R4, R4, RZ, !P0 ;  /* 0x000000ff04047207 */ /* 0x020fc60004000000 */
[C---:B------:R-:W-:Y:S02]  /*24070*/  IMAD R0, R3.reuse, UR5, R0 ;  /* 0x0000000503007c24 */ /* 0x040fe4000f8e0200 */
[----:B------:R-:W-:-:S05]  /*24080*/  IMAD.WIDE.U32 R2, R3, UR4, RZ ;  /* 0x0000000403027c25 */ /* 0x000fca000f8e00ff */
[----:B------:R0:W-:Y:S04]  /*24090*/  STL.64 [R1+0x48], R2 ;  /* 0x0000480201007387 */ /* 0x0001e80000100a00 */
[----:B------:R2:W-:Y:S04]  /*240a0*/  STL [R1+0x34], R5 ;  /* 0x0000340501007387 */ /* 0x0005e80000100800 */
[----:B------:R2:W-:Y:S01]  /*240b0*/  STL [R1+0x5c], R4 ;  /* 0x00005c0401007387 */ /* 0x0005e20000100800 */
[----:B0-----:R-:W-:Y:S01]  /*240c0*/  IMAD.IADD R2, R3, 0x1, R0 ;  /* 0x0000000103027824 */ /* 0x001fe200078e0200 */
[----:B------:R-:W-:-:S05]  /*240d0*/  SHF.R.S32.HI R0, RZ, 0x1f, R18 ;  /* 0x0000001fff007819 */ /* 0x000fca0000011412 */
[----:B------:R2:W-:Y:S04]  /*240e0*/  STL [R1+0x40], R0 ;  /* 0x0000400001007387 */ /* 0x0005e80000100800 */
[----:B------:R2:W-:Y:S01]  /*240f0*/  STL [R1+0x3c], R2 ;  /* 0x00003c0201007387 */ /* 0x0005e20000100800 */
[----:B------:R-:W-:Y:S05]  /*24100*/  @!P1 BRA `(.L_x_730) ;  /* 0x0000000000409947 */ /* 0x000fea0003800000 */
[----:B--2---:R-:W-:Y:S01]  /*24110*/  MOV R2, 0x0 ;  /* 0x0000000000027802 */ /* 0x004fe20000000f00 */
[----:B------:R-:W-:Y:S01]  /*24120*/  ULDC.64 UR4, c[0x4][0xa0] ;  /* 0x0100280000047ab9 */ /* 0x000fe20000000a00 */
[----:B------:R-:W-:Y:S01]  /*24130*/  ULDC.64 UR6, c[0x4][0xa8] ;  /* 0x01002a0000067ab9 */ /* 0x000fe20000000a00 */
[----:B------:R-:W-:Y:S01]  /*24140*/  ULDC.64 UR8, c[0x4][0x28] ;  /* 0x01000a0000087ab9 */ /* 0x000fe20000000a00 */
[----:B------:R-:W-:Y:S01]  /*24150*/  IMAD.U32 R4, RZ, RZ, UR4 ;  /* 0x00000004ff047e24 */ /* 0x000fe2000f8e00ff */
[----:B------:R-:W-:Y:S01]  /*24160*/  MOV R5, UR5 ;  /* 0x0000000500057c02 */ /* 0x000fe20008000f00 */
[----:B------:R-:W0:Y:S01]  /*24170*/  LDC.64 R2, c[0x4][R2] ;  /* 0x0100000002027b82 */ /* 0x000e220000000a00 */
[----:B------:R-:W-:Y:S01]  /*24180*/  IMAD.U32 R6, RZ, RZ, UR6 ;  /* 0x00000006ff067e24 */ /* 0x000fe2000f8e00ff */
[----:B------:R-:W-:Y:S01]  /*24190*/  MOV R11, UR9 ;  /* 0x00000009000b7c02 */ /* 0x000fe20008000f00 */
[----:B------:R-:W-:Y:S02]  /*241a0*/  IMAD.U32 R7, RZ, RZ, UR7 ;  /* 0x00000007ff077e24 */ /* 0x000fe4000f8e00ff */
[----:B------:R-:W-:-:S02]  /*241b0*/  IMAD.U32 R10, RZ, RZ, UR8 ;  /* 0x00000008ff0a7e24 */ /* 0x000fc4000f8e00ff */
[----:B-1----:R-:W-:Y:S02]  /*241c0*/  IMAD.MOV.U32 R8, RZ, RZ, 0x70 ;  /* 0x00000070ff087424 */ /* 0x002fe400078e00ff */
[----:B------:R-:W-:Y:S02]  /*241d0*/  IMAD.MOV.U32 R12, RZ, RZ, 0x1 ;  /* 0x00000001ff0c7424 */ /* 0x000fe400078e00ff */
[----:B------:R-:W-:-:S07]  /*241e0*/  IMAD.MOV.U32 R13, RZ, RZ, RZ ;  /* 0x000000ffff0d7224 */ /* 0x000fce00078e00ff */
[----:B------:R-:W-:-:S07]  /*241f0*/  LEPC R20, `(.L_x_730) ;  /* 0x000000001014794e */ /* 0x000fce0000000000 */
[----:B0-----:R-:W-:Y:S05]  /*24200*/  CALL.ABS.NOINC R2 ;  /* 0x0000000002007343 */ /* 0x001fea0003c00000 */
.L_x_730:
[----:B------:R-:W-:Y:S05]  /*24210*/  BSYNC B6 ;  /* 0x0000000000067941 */ /* 0x000fea0003800000 */
.L_x_729:
[----:B--2---:R-:W2:Y:S01]  /*24220*/  LDL.LU R4, [R1+0x3c] ;  /* 0x00003c0001047983 */ /* 0x004ea20000300800 */
[----:B------:R-:W0:Y:S01]  /*24230*/  LDC R7, c[0x0][0x448] ;  /* 0x00011200ff077b82 */ /* 0x000e220000000800 */
[----:B------:R-:W-:Y:S01]  /*24240*/  ULDC.64 UR4, c[0x0][0x2d8] ;  /* 0x0000b60000047ab9 */ /* 0x000fe20000000a00 */
[----:B------:R-:W-:Y:S01]  /*24250*/  SHF.L.U32 R17, R17, 0x7, RZ ;  /* 0x0000000711117819 */ /* 0x000fe200000006ff */
[----:B------:R-:W2:Y:S01]  /*24260*/  LDL.LU.64 R2, [R1+0x48] ;  /* 0x0000480001027983 */ /* 0x000ea20000300a00 */
[----:B------:R-:W-:-:S03]  /*24270*/  ULDC.64 UR6, c[0x0][0x280] ;  /* 0x0000a00000067ab9 */ /* 0x000fc60000000a00 */
[----:B------:R-:W3:Y:S04]  /*24280*/  LDL.LU R0, [R1+0x40] ;  /* 0x0000400001007983 */ /* 0x000ee80000300800 */
[----:B------:R-:W4:Y:S04]  /*24290*/  LDL.LU R6, [R1+0x5c] ;  /* 0x00005c0001067983 */ /* 0x000f280000300800 */
[----:B------:R-:W4:Y:S01]  /*242a0*/  LDL.LU R5, [R1+0x34] ;  /* 0x0000340001057983 */ /* 0x000f220000300800 */
[----:B------:R-:W0:Y:S01]  /*242b0*/  S2R R10, SR_TID.X ;  /* 0x00000000000a7919 */ /* 0x000e220000002100 */
[----:B-1----:R-:W1:Y:S01]  /*242c0*/  S2R R8, SR_TID.X ;  /* 0x0000000000087919 */ /* 0x002e620000002100 */
[----:B0-----:R-:W-:Y:S01]  /*242d0*/  ISETP.NE.AND P0, PT, R7, 0x1, PT ;  /* 0x000000010700780c */ /* 0x001fe20003f05270 */
[----:B------:R-:W-:Y:S01]  /*242e0*/  IMAD.SHL.U32 R10, R10, 0x10, RZ ;  /* 0x000000100a0a7824 */ /* 0x000fe200078e00ff */
[----:B-1----:R-:W-:-:S04]  /*242f0*/  SHF.L.U32 R9, R8, 0x4, RZ ;  /* 0x0000000408097819 */ /* 0x002fc800000006ff */
[----:B------:R-:W-:Y:S02]  /*24300*/  LOP3.LUT R10, R10, 0x30, RZ, 0xc0, !PT ;  /* 0x000000300a0a7812 */ /* 0x000fe400078ec0ff */
[----:B------:R-:W-:Y:S02]  /*24310*/  LOP3.LUT R9, R9, 0x30, RZ, 0xc0, !PT ;  /* 0x0000003009097812 */ /* 0x000fe400078ec0ff */
[C---:B------:R-:W-:Y:S02]  /*24320*/  LOP3.LUT R11, R10.reuse, 0x40, RZ, 0xfc, !PT ;  /* 0x000000400a0b7812 */ /* 0x040fe400078efcff */
[----:B------:R-:W-:Y:S02]  /*24330*/  LOP3.LUT R10, R10, 0x80, RZ, 0xfc, !PT ;  /* 0x000000800a0a7812 */ /* 0x000fe400078efcff */
[----:B--2---:R-:W-:Y:S02]  /*24340*/  MOV R3, R4 ;  /* 0x0000000400037202 */ /* 0x004fe40000000f00 */
[----:B------:R-:W0:Y:S01]  /*24350*/  S2R R4, SR_TID.X ;  /* 0x0000000000047919 */ /* 0x000e220000002100 */
[----:B---3--:R-:W-:-:S02]  /*24360*/  IMAD R0, R0, UR4, RZ ;  /* 0x0000000400007c24 */ /* 0x008fc4000f8e02ff */
[----:B------:R-:W-:-:S04]  /*24370*/  IMAD.WIDE.U32 R2, R18, UR4, R2 ;  /* 0x0000000412027c25 */ /* 0x000fc8000f8e0002 */
[----:B------:R-:W-:Y:S01]  /*24380*/  IMAD R0, R18, UR5, R0 ;  /* 0x0000000512007c24 */ /* 0x000fe2000f8e0200 */
[----:B------:R-:W-:-:S03]  /*24390*/  ULDC.64 UR4, c[0x0][0x2e0] ;  /* 0x0000b80000047ab9 */ /* 0x000fc60000000a00 */
[----:B------:R-:W-:Y:S02]  /*243a0*/  IMAD.IADD R3, R3, 0x1, R0 ;  /* 0x0000000103037824 */ /* 0x000fe400078e0200 */
[----:B----4-:R-:W-:Y:S02]  /*243b0*/  IMAD R0, R6, UR4, RZ ;  /* 0x0000000406007c24 */ /* 0x010fe4000f8e02ff */
[C---:B------:R-:W-:Y:S01]  /*243c0*/  IMAD.WIDE.U32 R2, R5.reuse, UR4, R2 ;  /* 0x0000000405027c25 */ /* 0x040fe2000f8e0002 */
[----:B------:R-:W1:Y:S03]  /*243d0*/  @P0 LDC R6, c[0x0][0x450] ;  /* 0x00011400ff060b82 */ /* 0x000e660000000800 */
[----:B------:R-:W-:Y:S01]  /*243e0*/  IMAD R0, R5, UR5, R0 ;  /* 0x0000000505007c24 */ /* 0x000fe2000f8e0200 */
[----:B------:R-:W-:-:S03]  /*243f0*/  ULDC.64 UR4, c[0x0][0x2d0] ;  /* 0x0000b40000047ab9 */ /* 0x000fc60000000a00 */
[----:B------:R-:W-:Y:S01]  /*24400*/  IMAD.IADD R3, R3, 0x1, R0 ;  /* 0x0000000103037824 */ /* 0x000fe200078e0200 */
[C---:B0-----:R-:W-:Y:S01]  /*24410*/  LOP3.LUT R5, R4.reuse, 0x7f, RZ, 0xc0, !PT ;  /* 0x0000007f04057812 */ /* 0x041fe200078ec0ff */
[----:B------:R-:W-:-:S03]  /*24420*/  IMAD.SHL.U32 R4, R4, 0x20, RZ ;  /* 0x0000002004047824 */ /* 0x000fc600078e00ff */
[----:B------:R-:W-:-:S04]  /*24430*/  SHF.R.U32.HI R5, RZ, 0x2, R5 ;  /* 0x00000002ff057819 */ /* 0x000fc80000011605 */
[----:B------:R-:W-:Y:S02]  /*24440*/  LOP3.LUT R4, R5, 0x60, R4, 0xf8, !PT ;  /* 0x0000006005047812 */ /* 0x000fe400078ef804 */
[----:B------:R-:W0:Y:S02]  /*24450*/  @P0 LDC R5, c[0x0][0x44c] ;  /* 0x00011300ff050b82 */ /* 0x000e240000000800 */
[----:B------:R-:W-:-:S05]  /*24460*/  LOP3.LUT R0, R4, R17, RZ, 0xfc, !PT ;  /* 0x0000001104007212 */ /* 0x000fca00078efcff */
[----:B------:R-:W-:Y:S02]  /*24470*/  IMAD.MOV.U32 R4, RZ, RZ, R0 ;  /* 0x000000ffff047224 */ /* 0x000fe400078e0000 */
[----:B0-----:R-:W-:-:S05]  /*24480*/  @P0 IMAD.HI.U32 R5, R0, R5, RZ ;  /* 0x0000000500050227 */ /* 0x001fca00078e00ff */
[----:B-1----:R-:W-:-:S05]  /*24490*/  @P0 SHF.R.U32.HI R4, RZ, R6, R5 ;  /* 0x00000006ff040219 */ /* 0x002fca0000011605 */
[----:B------:R-:W-:Y:S02]  /*244a0*/  IMAD.MOV R5, RZ, RZ, -R4 ;  /* 0x000000ffff057224 */ /* 0x000fe400078e0a04 */
[----:B------:R-:W-:-:S04]  /*244b0*/  IMAD.WIDE.U32 R2, R4, UR4, R2 ;  /* 0x0000000404027c25 */ /* 0x000fc8000f8e0002 */
[----:B------:R-:W-:Y:S01]  /*244c0*/  IMAD R0, R7, R5, R0 ;  /* 0x0000000507007224 */ /* 0x000fe200078e0200 */
[----:B------:R-:W-:-:S05]  /*244d0*/  SHF.R.S32.HI R5, RZ, 0x1f, R4 ;  /* 0x0000001fff057819 */ /* 0x000fca0000011404 */
[----:B------:R-:W-:-:S04]  /*244e0*/  IMAD R5, R5, UR4, RZ ;  /* 0x0000000405057c24 */ /* 0x000fc8000f8e02ff */
[----:B------:R-:W-:Y:S01]  /*244f0*/  IMAD R4, R4, UR5, R5 ;  /* 0x0000000504047c24 */ /* 0x000fe2000f8e0205 */
[----:B------:R-:W-:-:S03]  /*24500*/  ULDC.64 UR4, c[0x0][0x2c8] ;  /* 0x0000b20000047ab9 */ /* 0x000fc60000000a00 */
[----:B------:R-:W-:Y:S01]  /*24510*/  IMAD.IADD R3, R3, 0x1, R4 ;  /* 0x0000000103037824 */ /* 0x000fe200078e0204 */
[----:B------:R-:W-:Y:S01]  /*24520*/  SHF.R.S32.HI R4, RZ, 0x1f, R0 ;  /* 0x0000001fff047819 */ /* 0x000fe20000011400 */
[----:B------:R-:W-:-:S04]  /*24530*/  IMAD.WIDE.U32 R2, R0, UR4, R2 ;  /* 0x0000000400027c25 */ /* 0x000fc8000f8e0002 */
[----:B------:R-:W-:Y:S01]  /*24540*/  IMAD R4, R4, UR4, RZ ;  /* 0x0000000404047c24 */ /* 0x000fe2000f8e02ff */
[----:B------:R-:W-:Y:S02]  /*24550*/  ULDC UR4, c[0x0][0x2b8] ;  /* 0x0000ae0000047ab9 */ /* 0x000fe40000000800 */
[----:B------:R-:W-:Y:S01]  /*24560*/  ISETP.GE.AND P2, PT, R10, UR4, PT ;  /* 0x000000040a007c0c */ /* 0x000fe2000bf46270 */
[----:B------:R-:W-:Y:S01]  /*24570*/  IMAD R0, R0, UR5, R4 ;  /* 0x0000000500007c24 */ /* 0x000fe2000f8e0204 */
[----:B------:R-:W-:Y:S02]  /*24580*/  LOP3.LUT R10, R8, 0x7f, RZ, 0xc0, !PT ;  /* 0x0000007f080a7812 */ /* 0x000fe400078ec0ff */
[----:B------:R0:W5:Y:S01]  /*24590*/  LDL R8, [R1+0x38] ;  /* 0x0000380001087983 */ /* 0x0001620000100800 */
[----:B------:R-:W-:Y:S02]  /*245a0*/  IADD3 R4, P3, R2, UR6, RZ ;  /* 0x0000000602047c10 */ /* 0x000fe4000ff7e0ff */
[----:B------:R-:W-:-:S02]  /*245b0*/  ISETP.GE.AND P0, PT, R9, UR4, PT ;  /* 0x0000000409007c0c */ /* 0x000fc4000bf06270 */
[----:B------:R-:W-:Y:S01]  /*245c0*/  ISETP.GE.AND P1, PT, R11, UR4, PT ;  /* 0x000000040b007c0c */ /* 0x000fe2000bf26270 */
[----:B------:R-:W-:Y:S01]  /*245d0*/  UMOV UR4, 0xffffffff ;  /* 0xffffffff00047882 */ /* 0x000fe20000000000 */
[----:B------:R-:W-:Y:S02]  /*245e0*/  IADD3.X R3, R3, UR7, R0, P3, !PT ;  /* 0x0000000703037c10 */ /* 0x000fe40009ffe400 */
[----:B------:R-:W-:Y:S01]  /*245f0*/  SHF.R.U32.HI R10, RZ, 0x2, R10 ;  /* 0x00000002ff0a7819 */ /* 0x000fe2000001160a */
[----:B0-----:R-:W-:Y:S08]  /*24600*/  BRA.DIV UR4, `(.L_x_731) ;  /* 0x0000004e04287947 */ /* 0x001ff0000b800000 */
[----:B------:R-:W2:Y:S01]  /*24610*/  LDL.LU R6, [R1+0x54] ;  /* 0x0000540001067983 */ /* 0x000ea20000300800 */
[----:B------:R-:W-:-:S05]  /*24620*/  IMAD.IADD R0, R10, 0x1, R17 ;  /* 0x000000010a007824 */ /* 0x000fca00078e0211 */
[----:B------:R-:W-:Y:S01]  /*24630*/  IADD3 R5, R0, 0x20, RZ ;  /* 0x0000002000057810 */ /* 0x000fe20007ffe0ff */
[----:B--2---:R-:W-:Y:S02]  /*24640*/  IMAD R2, R6, R7, RZ ;  /* 0x0000000706027224 */ /* 0x004fe400078e02ff */
[----:B------:R-:W0:Y:S03]  /*24650*/  SHFL.IDX PT, R7, R4, RZ, 0x1c1f ;  /* 0x001c1fff04077589 */ /* 0x000e2600000e0000 */
[----:B------:R-:W-:Y:S01]  /*24660*/  ISETP.GE.AND P4, PT, R0, R2, PT ;  /* 0x000000020000720c */ /* 0x000fe20003f86270 */
[----:B------:R-:W1:-:S12]  /*24670*/  SHFL.IDX PT, R6, R3, RZ, 0x1c1f ;  /* 0x001c1fff03067589 */ /* 0x000e5800000e0000 */
[----:B0-----:R-:W-:-:S05]  /*24680*/  @!P4 IADD3 R7, P3, R9, R7, RZ ;  /* 0x000000070907c210 */ /* 0x001fca0007f7e0ff */
[----:B-1----:R-:W-:Y:S01]  /*24690*/  @!P4 IMAD.X R6, RZ, RZ, R6, P3 ;  /* 0x000000ffff06c224 */ /* 0x002fe200018e0606 */
[----:B------:R-:W-:Y:S02]  /*246a0*/  ISETP.GE.AND P3, PT, R5, R2, PT ;  /* 0x000000020500720c */ /* 0x000fe40003f66270 */
[----:B------:R-:W0:Y:S02]  /*246b0*/  SHFL.IDX PT, R5, R4, 0x1, 0x1c1f ;  /* 0x003c1f0004057f89 */ /* 0x000e2400000e0000 */
[----:B------:R-:W-:-:S04]  /*246c0*/  @!P4 LOP3.LUT R7, R7, R6, RZ, 0x3c, !PT ;  /* 0x000000060707c212 */ /* 0x000fc800078e3cff */
[----:B------:R-:W-:-:S04]  /*246d0*/  @!P4 LOP3.LUT R6, R7, R6, RZ, 0x3c, !PT ;  /* 0x000000060706c212 */ /* 0x000fc800078e3cff */
[----:B------:R-:W-:-:S05]  /*246e0*/  @!P4 LOP3.LUT R7, R7, R6, RZ, 0x3c, !PT ;  /* 0x000000060707c212 */ /* 0x000fca00078e3cff */
[----:B-----5:R-:W-:Y:S04]  /*246f0*/  @!P4 LDGSTS.E.BYPASS.LTC128B.128 [R8+0x14400], desc[UR54][R6.64], !P0 ;  /* 0x144000000608cfae */ /* 0x020fe8000c101d76 */
[----:B------:R-:W-:Y:S04]  /*24700*/  @!P4 LDGSTS.E.BYPASS.LTC128B.128 [R8+0x16400], desc[UR54][R6.64+0x40], !P1 ;  /* 0x164000400608cfae */ /* 0x000fe8000c901d76 */
[----:B------:R1:W-:Y:S01]  /*24710*/  @!P4 LDGSTS.E.BYPASS.LTC128B.128 [R8+0x18400], desc[UR54][R6.64+0x80], !P2 ;  /* 0x184000800608cfae */ /* 0x0003e2000d101d76 */
[----:B0-----:R-:W-:-:S03]  /*24720*/  @!P3 IADD3 R5, P4, R9, R5, RZ ;  /* 0x000000050905b210 */ /* 0x001fc60007f9e0ff */
[----:B-1----:R-:W0:Y:S02]  /*24730*/  SHFL.IDX PT, R6, R3, 0x1, 0x1c1f ;  /* 0x003c1f0003067f89 */ /* 0x002e2400000e0000 */
[----:B0-----:R-:W-:-:S04]  /*24740*/  @!P3 IMAD.X R6, RZ, RZ, R6, P4 ;  /* 0x000000ffff06b224 */ /* 0x001fc800020e0606 */
[----:B------:R-:W-:Y:S02]  /*24750*/  @!P3 IMAD.MOV.U32 R7, RZ, RZ, R6 ;  /* 0x000000ffff07b224 */ /* 0x000fe400078e0006 */
[----:B------:R-:W-:Y:S01]  /*24760*/  @!P3 IMAD.MOV.U32 R6, RZ, RZ, R5 ;  /* 0x000000ffff06b224 */ /* 0x000fe200078e0005 */
[----:B------:R-:W-:-:S04]  /*24770*/  IADD3 R5, R0, 0x40, RZ ;  /* 0x0000004000057810 */ /* 0x000fc80007ffe0ff */
[----:B------:R-:W-:Y:S04]  /*24780*/  @!P3 LDGSTS.E.BYPASS.LTC128B.128 [R8+0x14c00], desc[UR54][R6.64], !P0 ;  /* 0x14c000000608bfae */ /* 0x000fe8000c101d76 */
[----:B------:R-:W-:Y:S04]  /*24790*/  @!P3 LDGSTS.E.BYPASS.LTC128B.128 [R8+0x16c00], desc[UR54][R6.64+0x40], !P1 ;  /* 0x16c000400608bfae */ /* 0x000fe8000c901d76 */
[----:B------:R0:W-:Y:S01]  /*247a0*/  @!P3 LDGSTS.E.BYPASS.LTC128B.128 [R8+0x18c00], desc[UR54][R6.64+0x80], !P2 ;  /* 0x18c000800608bfae */ /* 0x0001e2000d101d76 */
[----:B------:R-:W-:-:S03]  /*247b0*/  ISETP.GE.AND P3, PT, R5, R2, PT ;  /* 0x000000020500720c */ /* 0x000fc60003f66270 */
[----:B------:R-:W1:Y:S04]  /*247c0*/  SHFL.IDX PT, R5, R4, 0x2, 0x1c1f ;  /* 0x005c1f0004057f89 */ /* 0x000e6800000e0000 */
[----:B0-----:R-:W0:Y:S06]  /*247d0*/  SHFL.IDX PT, R6, R3, 0x2, 0x1c1f ;  /* 0x005c1f0003067f89 */ /* 0x001e2c00000e0000 */
[----:B-1----:R-:W-:-:S05]  /*247e0*/  @!P3 IADD3 R5, P4, R9, R5, RZ ;  /* 0x000000050905b210 */ /* 0x002fca0007f9e0ff */
[----:B0-----:R-:W-:-:S04]  /*247f0*/  @!P3 IMAD.X R6, RZ, RZ, R6, P4 ;  /* 0x000000ffff06b224 */ /* 0x001fc800020e0606 */
[----:B------:R-:W-:Y:S02]  /*24800*/  @!P3 IMAD.MOV.U32 R7, RZ, RZ, R6 ;  /* 0x000000ffff07b224 */ /* 0x000fe400078e0006 */
[----:B------:R-:W-:Y:S02]  /*24810*/  @!P3 IMAD.MOV.U32 R6, RZ, RZ, R5 ;  /* 0x000000ffff06b224 */ /* 0x000fe400078e0005 */
[----:B------:R0:W1:Y:S04]  /*24820*/  SHFL.IDX PT, R5, R3, 0x3, 0x1c1f ;  /* 0x007c1f0003057f89 */ /* 0x00006800000e0000 */
[----:B------:R0:W-:Y:S04]  /*24830*/  @!P3 LDGSTS.E.BYPASS.LTC128B.128 [R8+0x15400], desc[UR54][R6.64], !P0 ;  /* 0x154000000608bfae */ /* 0x0001e8000c101d76 */
[----:B------:R0:W-:Y:S04]  /*24840*/  @!P3 LDGSTS.E.BYPASS.LTC128B.128 [R8+0x17400], desc[UR54][R6.64+0x40], !P1 ;  /* 0x174000400608bfae */ /* 0x0001e8000c901d76 */
[----:B------:R0:W-:Y:S04]  /*24850*/  @!P3 LDGSTS.E.BYPASS.LTC128B.128 [R8+0x19400], desc[UR54][R6.64+0x80], !P2 ;  /* 0x194000800608bfae */ /* 0x0001e8000d101d76 */
[----:B------:R0:W2:Y:S02]  /*24860*/  SHFL.IDX PT, R3, R4, 0x3, 0x1c1f ;  /* 0x007c1f0004037f89 */ /* 0x0000a400000e0000 */
.L_x_891:
[----:B------:R-:W-:Y:S01]  /*24870*/  IADD3 R0, R0, 0x60, RZ ;  /* 0x0000006000007810 */ /* 0x000fe20007ffe0ff */
[----:B------:R-:W-:Y:S03]  /*24880*/  BSSY B0, `(.L_x_732) ;  /* 0x000000b000007945 */ /* 0x000fe60003800000 */
[----:B------:R-:W-:-:S13]  /*24890*/  ISETP.GE.AND P3, PT, R0, R2, PT ;  /* 0x000000020000720c */ /* 0x000fda0003f66270 */
[----:B------:R-:W-:Y:S05]  /*248a0*/  @P3 BRA `(.L_x_733) ;  /* 0x0000000000203947 */ /* 0x000fea0003800000 */
[----:B--2---:R-:W-:-:S05]  /*248b0*/  IADD3 R2, P3, R9, R3, RZ ;  /* 0x0000000309027210 */ /* 0x004fca0007f7e0ff */
[----:B01----:R-:W-:-:S05]  /*248c0*/  IMAD.X R3, RZ, RZ, R5, P3 ;  /* 0x000000ffff037224 */ /* 0x003fca00018e0605 */
[----:B------:R-:W-:Y:S01]  /*248d0*/  @!PT LDS RZ, [RZ] ;  /* 0x00000000fffff984 */ /* 0x000fe20000000800 */
[----:B------:R-:W-:Y:S01]  /*248e0*/  @!PT LDS RZ, [RZ] ;  /* 0x00000000fffff984 */ /* 0x000fe20000000800 */
[----:B------:R-:W-:Y:S01]  /*248f0*/  @!PT LDS RZ, [RZ] ;  /* 0x00000000fffff984 */ /* 0x000fe20000000800 */
[----:B------:R4:W-:Y:S04]  /*24900*/  LDGSTS.E.BYPASS.LTC128B.128 [R8+0x15c00], desc[UR54][R2.64], !P0 ;  /* 0x15c0000002087fae */ /* 0x0009e8000c101d76 */
[----:B------:R4:W-:Y:S04]  /*24910*/  LDGSTS.E.BYPASS.LTC128B.128 [R8+0x17c00], desc[UR54][R2.64+0x40], !P1 ;  /* 0x17c0004002087fae */ /* 0x0009e8000c901d76 */
[----:B------:R4:W-:Y:S02]  /*24920*/  LDGSTS.E.BYPASS.LTC128B.128 [R8+0x19c00], desc[UR54][R2.64+0x80], !P2 ;  /* 0x19c0008002087fae */ /* 0x0009e4000d101d76 */
.L_x_733:
[----:B------:R-:W-:Y:S05]  /*24930*/  BSYNC B0 ;  /* 0x0000000000007941 */ /* 0x000fea0003800000 */
.L_x_732:
[----:B0--34-:R0:W5:Y:S01]  /*24940*/  LDL R8, [R1+0x4] ;  /* 0x0000040001087983 */ /* 0x0191620000100800 */
[----:B------:R-:W-:Y:S01]  /*24950*/  PLOP3.LUT P0, PT, PT, PT, PT, 0x80, 0x0 ;  /* 0x000000000000781c */ /* 0x000fe20003f0f070 */
[----:B------:R-:W-:-:S12]  /*24960*/  NOP ;  /* 0x0000000000007918 */ /* 0x000fd80000000000 */
.L_x_734:
[----:B------:R-:W3:Y:S01]  /*24970*/  LDL R2, [R1+0x4] ;  /* 0x0000040001027983 */ /* 0x000ee20000100800 */
[----:B------:R-:W-:Y:S02]  /*24980*/  PLOP3.LUT P1, PT, P1, P0, PT, 0xa2, 0x0 ;  /* 0x000000000000781c */ /* 0x000fe40000f21472 */
[----:B---3--:R-:W-:-:S08]  /*24990*/  @P0 R2UR P1, UR4, R2 ;  /* 0x00000000020402ca */ /* 0x008fd00000020000 */
[----:B------:R-:W-:-:S05]  /*249a0*/  @P0 PLOP3.LUT P0, PT, P1, PT, PT, 0x80, 0x0 ;  /* 0x000000000000081c */ /* 0x000fca0000f0f070 */
[----:B------:R-:W-:Y:S01]  /*249b0*/  @!P1 SYNCS.ARRIVE.TRANS64.RED.A0T1 RZ, [UR4+0x29800], RZ ;  /* 0x029800ffffff99a7 */ /* 0x000fe20008200404 */
[----:B------:R-:W-:Y:S07]  /*249c0*/  @!P1 ARRIVES.LDGSTSBAR.64.TRANSCNT [UR4+0x29800] ;  /* 0x02980000ff0099b0 */ /* 0x000fee0008000a84 */
[----:B------:R-:W-:Y:S05]  /*249d0*/  @P0 BRA.U.ANY `(.L_x_734) ;  /* 0xfffffffd00e40947 */ /* 0x000fea000393ffff */
[----:B--2---:R-:W2:Y:S02]  /*249e0*/  LDL.LU R3, [R1+0x58] ;  /* 0x0000580001037983 */ /* 0x004ea40000300800 */
[----:B--2---:R-:W-:-:S05]  /*249f0*/  VIADD R3, R3, 0x1 ;  /* 0x0000000103037836 */ /* 0x004fca0000000000 */
        /* <DEDUP_REMOVED lines=8> */
[----:B------:R-:W3:Y:S03]  /*24a80*/  SYNCS.PHASECHK.TRANS64.TRYWAIT P0, [R2+URZ+0x29820], R0 ;  /* 0x02982000020075a7 */ /* 0x000ee6000800017f */
[----:B--23--:R-:W-:Y:S05]  /*24a90*/  @!P0 BRA `(.L_x_736) ;  /* 0x0000004c00688947 */ /* 0x00cfea0003800000 */
.L_x_892:
[----:B------:R-:W-:Y:S05]  /*24aa0*/  BSYNC B0 ;  /* 0x0000000000007941 */ /* 0x000fea0003800000 */
.L_x_735:
[----:B--2---:R-:W2:Y:S02]  /*24ab0*/  LDL.LU R2, [R1+0x44] ;  /* 0x0000440001027983 */ /* 0x004ea40000300800 */
[----:B--2---:R-:W-:-:S13]  /*24ac0*/  ISETP.GE.AND P0, PT, R2, 0xa1, PT ;  /* 0x000000a10200780c */ /* 0x004fda0003f06270 */
[----:B------:R-:W-:Y:S05]  /*24ad0*/  @!P0 BRA `(.L_x_737) ;  /* 0x0000001000308947 */ /* 0x000fea0003800000 */
[----:B------:R-:W2:Y:S04]  /*24ae0*/  LDL.LU R2, [R1+0x50] ;  /* 0x0000500001027983 */ /* 0x000ea80000300800 */
[----:B------:R3:W5:Y:S04]  /*24af0*/  LDL.LU R0, [R1+0x8] ;  /* 0x0000080001007983 */ /* 0x0007680000300800 */
[----:B------:R3:W5:Y:S02]  /*24b00*/  LDL.LU R3, [R1+0x14] ;  /* 0x0000140001037983 */ /* 0x0007640000300800 */
[----:B--23--:R-:W-:-:S07]  /*24b10*/  IADD3 R2, R2, -0x2, RZ ;  /* 0xfffffffe02027810 */ /* 0x00cfce0007ffe0ff */
.L_x_759:
[----:B--2---:R-:W2:Y:S01]  /*24b20*/  LDL R4, [R1+0x10] ;  /* 0x0000100001047983 */ /* 0x004ea20000100800 */
[----:B-1---5:R-:W-:Y:S01]  /*24b30*/  VIADD R5, R0, 0x1 ;  /* 0x0000000100057836 */ /* 0x022fe20000000000 */
[----:B------:R-:W-:Y:S05]  /*24b40*/  YIELD ;  /* 0x0000000000007946 */ /* 0x000fea0003800000 */
[C---:B------:R-:W-:Y:S01]  /*24b50*/  ISETP.NE.AND P0, PT, R5.reuse, 0x2, PT ;  /* 0x000000020500780c */ /* 0x040fe20003f05270 */
[----:B------:R-:W-:Y:S03]  /*24b60*/  BSSY B0, `(.L_x_738) ;  /* 0x0000094000007945 */ /* 0x000fe60003800000 */
[----:B------:R-:W-:-:S02]  /*24b70*/  SEL R10, R5, RZ, P0 ;  /* 0x000000ff050a7207 */ /* 0x000fc40000000000 */
[----:B--2---:R-:W-:Y:S02]  /*24b80*/  LOP3.LUT P1, RZ, R4, 0x1, RZ, 0xc0, !PT ;  /* 0x0000000104ff7812 */ /* 0x004fe4000782c0ff */
[----:B------:R-:W-:-:S04]  /*24b90*/  SEL R4, RZ, 0x1, P0 ;  /* 0x00000001ff047807 */ /* 0x000fc80000000000 */
[----:B------:R-:W-:-:S05]  /*24ba0*/  LOP3.LUT R9, R3, R4, RZ, 0x3c, !PT ;  /* 0x0000000403097212 */ /* 0x000fca00078e3cff */
[----:B------:R1:W-:Y:S04]  /*24bb0*/  STL [R1+0x14], R9 ;  /* 0x0000140901007387 */ /* 0x0003e80000100800 */
[----:B------:R1:W-:Y:S01]  /*24bc0*/  STL [R1+0x8], R10 ;  /* 0x0000080a01007387 */ /* 0x0003e20000100800 */
[----:B------:R-:W-:Y:S05]  /*24bd0*/  @!P1 BRA `(.L_x_739) ;  /* 0x0000000800309947 */ /* 0x000fea0003800000 */
[----:B------:R-:W-:Y:S01]  /*24be0*/  ULDC.64 UR4, c[0x0][0x418] ;  /* 0x0001060000047ab9 */ /* 0x000fe20000000a00 */
[----:B------:R-:W-:Y:S01]  /*24bf0*/  IMAD.MOV.U32 R8, RZ, RZ, R2 ;  /* 0x000000ffff087224 */ /* 0x000fe200078e0002 */
[----:B------:R-:W-:-:S04]  /*24c00*/  ISETP.NE.U32.AND P0, PT, RZ, UR4, PT ;  /* 0x00000004ff007c0c */ /* 0x000fc8000bf05070 */
[----:B------:R-:W-:-:S13]  /*24c10*/  ISETP.NE.AND.EX P0, PT, RZ, UR5, PT, P0 ;  /* 0x00000005ff007c0c */ /* 0x000fda000bf05300 */
[----:B------:R-:W-:Y:S05]  /*24c20*/  @!P0 BRA `(.L_x_740) ;  /* 0x0000000000508947 */ /* 0x000fea0003800000 */
[----:B------:R-:W2:Y:S01]  /*24c30*/  LDL R12, [R1+0x20] ;  /* 0x00002000010c7983 */ /* 0x000ea20000100800 */
[----:B------:R-:W3:Y:S01]  /*24c40*/  LDC R7, c[0x0][0x43c] ;  /* 0x00010f00ff077b82 */ /* 0x000ee20000000800 */
[----:B------:R-:W-:Y:S02]  /*24c50*/  ULDC.64 UR6, c[0x0][0x428] ;  /* 0x00010a0000067ab9 */ /* 0x000fe40000000a00 */
[----:B------:R-:W4:Y:S01]  /*24c60*/  LDL R11, [R1+0x1c] ;  /* 0x00001c00010b7983 */ /* 0x000f220000100800 */
[----:B---3--:R-:W-:-:S13]  /*24c70*/  ISETP.NE.AND P0, PT, R7, 0x1, PT ;  /* 0x000000010700780c */ /* 0x008fda0003f05270 */
[----:B------:R-:W3:Y:S02]  /*24c80*/  @P0 LDC.64 R4, c[0x0][0x440] ;  /* 0x00011000ff040b82 */ /* 0x000ee40000000a00 */
[----:B---3--:R-:W-:-:S04]  /*24c90*/  @P0 IMAD.HI.U32 R6, R2, R4, RZ ;  /* 0x0000000402060227 */ /* 0x008fc800078e00ff */
[----:B------:R-:W-:Y:S01]  /*24ca0*/  IMAD.MOV.U32 R4, RZ, RZ, R2 ;  /* 0x000000ffff047224 */ /* 0x000fe200078e0002 */
[----:B------:R-:W-:-:S04]  /*24cb0*/  @P0 SHF.R.U32.HI R4, RZ, R5, R6 ;  /* 0x00000005ff040219 */ /* 0x000fc80000011606 */
[----:B------:R-:W-:Y:S02]  /*24cc0*/  SHF.R.S32.HI R5, RZ, 0x1f, R4 ;  /* 0x0000001fff057819 */ /* 0x000fe40000011404 */
[----:B------:R-:W-:-:S05]  /*24cd0*/  IADD3 R8, -R4, RZ, RZ ;  /* 0x000000ff04087210 */ /* 0x000fca0007ffe1ff */
[----:B------:R-:W-:Y:S02]  /*24ce0*/  IMAD R8, R7, R8, R2 ;  /* 0x0000000807087224 */ /* 0x000fe400078e0202 */
[----:B--2---:R-:W-:-:S04]  /*24cf0*/  IMAD R6, R12, UR6, RZ ;  /* 0x000000060c067c24 */ /* 0x004fc8000f8e02ff */
[C---:B----4-:R-:W-:Y:S02]  /*24d00*/  IMAD R6, R11.reuse, UR7, R6 ;  /* 0x000000070b067c24 */ /* 0x050fe4000f8e0206 */
[----:B------:R-:W-:-:S04]  /*24d10*/  IMAD.WIDE.U32 R4, R11, UR6, R4 ;  /* 0x000000060b047c25 */ /* 0x000fc8000f8e0004 */
[----:B------:R-:W-:Y:S01]  /*24d20*/  IMAD.IADD R5, R6, 0x1, R5 ;  /* 0x0000000106057824 */ /* 0x000fe200078e0205 */
[----:B------:R-:W-:-:S04]  /*24d30*/  LEA R6, P0, R4, UR4, 0x2 ;  /* 0x0000000404067c11 */ /* 0x000fc8000f8010ff */
[----:B------:R-:W-:-:S05]  /*24d40*/  LEA.HI.X R7, R4, UR5, R5, 0x2, P0 ;  /* 0x0000000504077c11 */ /* 0x000fca00080f1405 */
[----:B------:R-:W2:Y:S04]  /*24d50*/  LDG.E R4, desc[UR54][R6.64] ;  /* 0x0000003606047981 */ /* 0x000ea8000c1e1900 */
[----:B--2---:R2:W-:Y:S02]  /*24d60*/  STL [R1], R4 ;  /* 0x0000000401007387 */ /* 0x0045e40000100800 */
.L_x_740:
[----:B--2---:R-:W2:Y:S01]  /*24d70*/  LDL R4, [R1+0x4] ;  /* 0x0000040001047983 */ /* 0x004ea20000100800 */
[----:B------:R-:W3:Y:S02]  /*24d80*/  S2R R5, SR_TID.X ;  /* 0x0000000000057919 */ /* 0x000ee40000002100 */
[----:B---3--:R-:W-:Y:S01]  /*24d90*/  LOP3.LUT R6, R5, 0x7f, RZ, 0xc0, !PT ;  /* 0x0000007f05067812 */ /* 0x008fe200078ec0ff */
[----:B------:R-:W-:Y:S03]  /*24da0*/  BSSY B1, `(.L_x_741) ;  /* 0x0000006000017945 */ /* 0x000fe60003800000 */
[----:B------:R-:W-:Y:S01]  /*24db0*/  ISETP.NE.AND P1, PT, R6, RZ, PT ;  /* 0x000000ff0600720c */ /* 0x000fe20003f25270 */
[----:B--2---:R-:W-:Y:S01]  /*24dc0*/  IMAD R5, R10, 0x8, R4 ;  /* 0x000000080a057824 */ /* 0x004fe200078e0204 */
[----:B------:R-:W-:-:S04]  /*24dd0*/  SHF.L.U32 R4, R9, 0x1f, RZ ;  /* 0x0000001f09047819 */ /* 0x000fc800000006ff */
[----:B------:R-:W2:Y:S02]  /*24de0*/  SYNCS.PHASECHK.TRANS64.TRYWAIT P0, [R5+URZ+0x29880], R4 ;  /* 0x02988004050075a7 */ /* 0x000ea4000800017f */
[----:B--2---:R-:W-:Y:S05]  /*24df0*/  @!P0 BRA `(.L_x_742) ;  /* 0x0000004800a88947 */ /* 0x004fea0003800000 */
.L_x_893:
[----:B------:R-:W-:Y:S05]  /*24e00*/  BSYNC B1 ;  /* 0x0000000000017941 */ /* 0x000fea0003800000 */
.L_x_741:
[----:B------:R-:W-:Y:S04]  /*24e10*/  BSSY B1, `(.L_x_743) ;  /* 0x0000009000017945 */ /* 0x000fe80003800000 */
        /* <DEDUP_REMOVED lines=8> */
.L_x_744:
[----:B------:R-:W-:Y:S05]  /*24ea0*/  BSYNC B1 ;  /* 0x0000000000017941 */ /* 0x000fea0003800000 */
.L_x_743:
[----:B-1----:R-:W3:Y:S04]  /*24eb0*/  LDL R9, [R1+0x4] ;  /* 0x0000040001097983 */ /* 0x002ee80000100800 */
[----:B------:R-:W3:Y:S04]  /*24ec0*/  LDL R7, [R1+0x8] ;  /* 0x0000080001077983 */ /* 0x000ee80000100800 */
[----:B------:R-:W4:Y:S01]  /*24ed0*/  LDL R6, [R1+0x24] ;  /* 0x0000240001067983 */ /* 0x000f220000100800 */
[----:B------:R-:W-:Y:S01]  /*24ee0*/  MOV R10, RZ ;  /* 0x000000ff000a7202 */ /* 0x000fe20000000f00 */
[----:B------:R-:W-:Y:S01]  /*24ef0*/  UIADD3 UR4, UP0, UR40, 0x470, URZ ;  /* 0x0000047028047890 */ /* 0x000fe2000ff1e03f */
[----:B------:R-:W-:Y:S01]  /*24f00*/  PLOP3.LUT P0, PT, PT, PT, PT, 0x80, 0x0 ;  /* 0x000000000000781c */ /* 0x000fe20003f0f070 */
[----:B------:R-:W-:Y:S01]  /*24f10*/  UMOV UR6, 0x0 ;  /* 0x0000000000067882 */ /* 0x000fe20000000000 */
[----:B------:R-:W-:Y:S01]  /*24f20*/  R2UR UR10, R10 ;  /* 0x000000000a0a72ca */ /* 0x000fe200000e0000 */
[----:B------:R-:W-:Y:S01]  /*24f30*/  UIADD3.X UR5, URZ, UR41, URZ, UP0, !UPT ;  /* 0x000000293f057290 */ /* 0x000fe200087fe43f */
[----:B------:R-:W-:Y:S01]  /*24f40*/  UMOV UR7, 0x14f00000 ;  /* 0x14f0000000077882 */ /* 0x000fe20000000000 */
[----:B---3--:R-:W-:-:S02]  /*24f50*/  IMAD R7, R7, 0x5000, R9 ;  /* 0x0000500007077824 */ /* 0x008fc400078e0209 */
[----:B----4-:R-:W-:Y:S02]  /*24f60*/  IMAD R6, R8, 0xa0, R6 ;  /* 0x000000a008067824 */ /* 0x010fe400078e0206 */
[----:B------:R-:W-:Y:S02]  /*24f70*/  VIADD R7, R7, 0xa400 ;  /* 0x0000a40007077836 */ /* 0x000fe40000000000 */
[----:B------:R-:W-:-:S07]  /*24f80*/  VIADD R8, R5, 0x29870 ;  /* 0x0002987005087836 */ /* 0x000fce0000000000 */
.L_x_745:
[----:B------:R-:W3:Y:S01]  /*24f90*/  LDL R9, [R1] ;  /* 0x0000000001097983 */ /* 0x000ee20000100800 */
[----:B------:R-:W-:-:S13]  /*24fa0*/  @P0 ELECT P2, URZ, PT ;  /* 0x00000000003f082f */ /* 0x000fda0003840000 */
[----:B------:R-:W-:Y:S02]  /*24fb0*/  @P2 R2UR UR12, R18 ;  /* 0x00000000120c22ca */ /* 0x000fe400000e0000 */
[----:B------:R-:W-:Y:S02]  /*24fc0*/  @P2 R2UR UR11, R6 ;  /* 0x00000000060b22ca */ /* 0x000fe400000e0000 */
[----:B------:R-:W-:Y:S02]  /*24fd0*/  @P2 R2UR UR9, R8 ;  /* 0x00000000080922ca */ /* 0x000fe400000e0000 */
[----:B------:R-:W-:Y:S02]  /*24fe0*/  @P2 R2UR UR8, R7 ;  /* 0x00000000070822ca */ /* 0x000fe400000e0000 */
[----:B------:R-:W-:Y:S02]  /*24ff0*/  @P2 PLOP3.LUT P0, PT, P2, PT, PT, 0x8, 0x0 ;  /* 0x000000000000281c */ /* 0x000fe4000170e170 */
[----:B---3--:R-:W-:-:S02]  /*25000*/  @P2 R2UR UR13, R9 ;  /* 0x00000000090d22ca */ /* 0x008fc400000e0000 */
[----:B------:R-:W-:-:S11]  /*25010*/  PLOP3.LUT P2, PT, PT, PT, PT, 0x8, 0x0 ;  /* 0x000000000000781c */ /* 0x000fd60003f4e170 */
[----:B------:R1:W-:Y:S02]  /*25020*/  UTMALDG.4D [UR8], [UR4], desc[UR6] ;  /* 0x00000608040075b4 */ /* 0x0003e40008019000 */
[----:B-1----:R-:W-:Y:S05]  /*25030*/  @P0 BRA.U.ANY `(.L_x_745) ;  /* 0xfffffffd00d40947 */ /* 0x002fea000393ffff */
[----:B------:R-:W1:Y:S01]  /*25040*/  SYNCS.PHASECHK.TRANS64.TRYWAIT P0, [R5+URZ+0x29840], R4 ;  /* 0x02984004050075a7 */ /* 0x000e62000800017f */
[----:B------:R-:W-:Y:S04]  /*25050*/  BSSY B1, `(.L_x_746) ;  /* 0x0000002000017945 */ /* 0x000fe80003800000 */
[----:B-1----:R-:W-:Y:S05]  /*25060*/  @!P0 BRA `(.L_x_747) ;  /* 0x0000004800208947 */ /* 0x002fea0003800000 */
.L_x_894:
[----:B------:R-:W-:Y:S05]  /*25070*/  BSYNC B1 ;  /* 0x0000000000017941 */ /* 0x000fea0003800000 */
.L_x_746:
[----:B------:R-:W-:Y:S01]  /*25080*/  BSSY B1, `(.L_x_748) ;  /* 0x000000b000017945 */ /* 0x000fe20003800000 */
[----:B------:R-:W-:Y:S01]  /*25090*/  IMAD.MOV.U32 R8, RZ, RZ, 0x0 ;  /* 0x00000000ff087424 */ /* 0x000fe200078e00ff */
[----:B------:R-:W-:Y:S02]  /*250a0*/  MOV R9, 0x14f00000 ;  /* 0x14f0000000097802 */ /* 0x000fe40000000f00 */
[----:B------:R-:W-:Y:S05]  /*250b0*/  @P1 BRA `(.L_x_749) ;  /* 0x00000000001c1947 */ /* 0x000fea0003800000 */
[----:B------:R-:W3:Y:S01]  /*250c0*/  S2R R7, SR_TID.X ;  /* 0x0000000000077919 */ /* 0x000ee20000002100 */
[----:B-12---:R-:W-:-:S04]  /*250d0*/  IMAD.MOV.U32 R4, RZ, RZ, 0x7800 ;  /* 0x00007800ff047424 */ /* 0x006fc800078e00ff */
[----:B------:R4:W-:Y:S01]  /*250e0*/  SYNCS.ARRIVE.TRANS64 RZ, [R5+URZ+0x29830], R4 ;  /* 0x0298300405ff79a7 */ /* 0x0009e2000800003f */
[----:B---3--:R-:W-:-:S04]  /*250f0*/  LOP3.LUT R7, R7, 0x1f, RZ, 0xc0, !PT ;  /* 0x0000001f07077812 */ /* 0x008fc800078ec0ff */
[----:B------:R-:W-:-:S13]  /*25100*/  ISETP.NE.AND P0, PT, R7, RZ, PT ;  /* 0x000000ff0700720c */ /* 0x000fda0003f05270 */
[----:B----4-:R-:W-:Y:S05]  /*25110*/  @!P0 BRA `(.L_x_749) ;  /* 0x0000000000048947 */ /* 0x010fea0003800000 */
[----:B------:R-:W-:Y:S01]  /*25120*/  BPT.TRAP 0x1 ;  /* 0x000000040000795c */ /* 0x000fe20000300000 */
.L_x_749:
[----:B------:R-:W-:Y:S05]  /*25130*/  BSYNC B1 ;  /* 0x0000000000017941 */ /* 0x000fea0003800000 */
.L_x_748:
[----:B------:R-:W3:Y:S04]  /*25140*/  LDL R7, [R1+0x4] ;  /* 0x0000040001077983 */ /* 0x000ee80000100800 */
[----:B-12---:R-:W3:Y:S01]  /*25150*/  LDL R4, [R1+0x8] ;  /* 0x0000080001047983 */ /* 0x006ee20000100800 */
[----:B------:R-:W-:Y:S01]  /*25160*/  R2UR UR10, R10 ;  /* 0x000000000a0a72ca */ /* 0x000fe200000e0000 */
[----:B------:R-:W-:Y:S01]  /*25170*/  UIADD3 UR4, UP0, UR40, 0x370, URZ ;  /* 0x0000037028047890 */ /* 0x000fe2000ff1e03f */
[----:B------:R-:W-:Y:S01]  /*25180*/  R2UR UR6, R8 ;  /* 0x00000000080672ca */ /* 0x000fe200000e0000 */
[----:B------:R-:W-:Y:S01]  /*25190*/  VIADD R5, R5, 0x29830 ;  /* 0x0002983005057836 */ /* 0x000fe20000000000 */
[----:B------:R-:W-:Y:S01]  /*251a0*/  R2UR UR7, R9 ;  /* 0x00000000090772ca */ /* 0x000fe200000e0000 */
[----:B------:R-:W-:Y:S01]  /*251b0*/  UIADD3.X UR5, URZ, UR41, URZ, UP0, !UPT ;  /* 0x000000293f057290 */ /* 0x000fe200087fe43f */
[----:B------:R-:W-:Y:S01]  /*251c0*/  PLOP3.LUT P0, PT, PT, PT, PT, 0x80, 0x0 ;  /* 0x000000000000781c */ /* 0x000fe20003f0f070 */
[----:B---3--:R-:W-:-:S04]  /*251d0*/  IMAD R4, R4, 0x7800, R7 ;  /* 0x0000780004047824 */ /* 0x008fc800078e0207 */
[----:B------:R-:W-:-:S08]  /*251e0*/  VIADD R7, R4, 0x1a400 ;  /* 0x0001a40004077836 */ /* 0x000fd00000000000 */
.L_x_750:
[----:B------:R-:W2:Y:S01]  /*251f0*/  LDL R10, [R1] ;  /* 0x00000000010a7983 */ /* 0x000ea20000100800 */
[----:B------:R-:W-:-:S13]  /*25200*/  @P0 ELECT P1, URZ, PT ;  /* 0x00000000003f082f */ /* 0x000fda0003820000 */
[----:B------:R-:W-:Y:S02]  /*25210*/  @P1 R2UR UR12, R18 ;  /* 0x00000000120c12ca */ /* 0x000fe400000e0000 */
[----:B------:R-:W-:Y:S02]  /*25220*/  @P1 R2UR UR11, R6 ;  /* 0x00000000060b12ca */ /* 0x000fe400000e0000 */
[----:B------:R-:W-:Y:S02]  /*25230*/  @P1 R2UR UR9, R5 ;  /* 0x00000000050912ca */ /* 0x000fe400000e0000 */
[----:B------:R-:W-:Y:S02]  /*25240*/  @P1 R2UR UR8, R7 ;  /* 0x00000000070812ca */ /* 0x000fe400000e0000 */
[----:B------:R-:W-:Y:S02]  /*25250*/  @P1 PLOP3.LUT P0, PT, P1, PT, PT, 0x8, 0x0 ;  /* 0x000000000000181c */ /* 0x000fe40000f0e170 */
[----:B--2---:R-:W-:-:S02]  /*25260*/  @P1 R2UR UR13, R10 ;  /* 0x000000000a0d12ca */ /* 0x004fc400000e0000 */
[----:B------:R-:W-:-:S11]  /*25270*/  PLOP3.LUT P1, PT, PT, PT, PT, 0x8, 0x0 ;  /* 0x000000000000781c */ /* 0x000fd60003f2e170 */
[----:B------:R1:W-:Y:S02]  /*25280*/  UTMALDG.4D [UR8], [UR4], desc[UR6] ;  /* 0x00000608040075b4 */ /* 0x0003e40008019000 */
[----:B-1----:R-:W-:Y:S05]  /*25290*/  @P0 BRA.U.ANY `(.L_x_750) ;  /* 0xfffffffd00d40947 */ /* 0x002fea000393ffff */
[----:B------:R-:W-:Y:S01]  /*252a0*/  R2UR UR6, R8 ;  /* 0x00000000080672ca */ /* 0x000fe200000e0000 */
[----:B------:R-:W-:Y:S01]  /*252b0*/  UMOV UR10, 0x40 ;  /* 0x00000040000a7882 */ /* 0x000fe20000000000 */
[----:B------:R-:W-:Y:S02]  /*252c0*/  R2UR UR7, R9 ;  /* 0x00000000090772ca */ /* 0x000fe400000e0000 */
[----:B------:R-:W-:Y:S02]  /*252d0*/  PLOP3.LUT P0, PT, PT, PT, PT, 0x80, 0x0 ;  /* 0x000000000000781c */ /* 0x000fe40003f0f070 */
[----:B------:R-:W-:-:S11]  /*252e0*/  IADD3 R7, R4, 0x1cc00, RZ ;  /* 0x0001cc0004077810 */ /* 0x000fd60007ffe0ff */
.L_x_751:
        /* <DEDUP_REMOVED lines=12> */
[----:B------:R-:W-:Y:S01]  /*253b0*/  VIADD R4, R4, 0x1f400 ;  /* 0x0001f40004047836 */ /* 0x000fe20000000000 */
[----:B------:R-:W-:Y:S01]  /*253c0*/  R2UR UR7, R9 ;  /* 0x00000000090772ca */ /* 0x000fe200000e0000 */
[----:B------:R-:W-:Y:S01]  /*253d0*/  UMOV UR10, 0x80 ;  /* 0x00000080000a7882 */ /* 0x000fe20000000000 */
[----:B------:R-:W-:-:S13]  /*253e0*/  PLOP3.LUT P0, PT, PT, PT, PT, 0x80, 0x0 ;  /* 0x000000000000781c */ /* 0x000fda0003f0f070 */
.L_x_752:
        /* <DEDUP_REMOVED lines=10> */
[----:B--2---:R-:W-:Y:S05]  /*25490*/  @P0 BRA.U.ANY `(.L_x_752) ;  /* 0xfffffffd00d40947 */ /* 0x004fea000393ffff */
.L_x_739:
[----:B------:R-:W-:Y:S05]  /*254a0*/  BSYNC B0 ;  /* 0x0000000000007941 */ /* 0x000fea0003800000 */
.L_x_738:
[----:B------:R-:W-:-:S06]  /*254b0*/  UISETP.NE.AND UP0, UPT, UR37, 0x3, UPT ;  /* 0x000000032500788c */ /* 0x000fcc000bf05270 */
[----:B------:R-:W-:-:S13]  /*254c0*/  PLOP3.LUT P0, PT, PT, PT, UP0, 0x80, 0x0 ;  /* 0x000000000000781c */ /* 0x000fda0003f0f008 */
[----:B------:R-:W-:Y:S05]  /*254d0*/  @!P0 BRA `(.L_x_753) ;  /* 0x0000000000048947 */ /* 0x000fea0003800000 */
[----:B------:R-:W-:Y:S01]  /*254e0*/  BPT.TRAP 0x1 ;  /* 0x000000040000795c */ /* 0x000fe20000300000 */
.L_x_753:
[----:B------:R-:W2:Y:S01]  /*254f0*/  LDL R5, [R1+0x4] ;  /* 0x0000040001057983 */ /* 0x000ea20000100800 */
[----:B------:R-:W-:Y:S01]  /*25500*/  IMAD.U32 R4, RZ, RZ, UR39 ;  /* 0x00000027ff047e24 */ /* 0x000fe2000f8e00ff */
[----:B------:R-:W-:Y:S04]  /*25510*/  BSSY B0, `(.L_x_754) ;  /* 0x0000007000007945 */ /* 0x000fe80003800000 */
[----:B------:R-:W-:Y:S02]  /*25520*/  ISETP.NE.AND P1, PT, R4, 0x3, PT ;  /* 0x000000030400780c */ /* 0x000fe40003f25270 */
[----:B------:R-:W-:-:S04]  /*25530*/  LOP3.LUT R4, R3, 0x1, RZ, 0x3c, !PT ;  /* 0x0000000103047812 */ /* 0x000fc800078e3cff */
[----:B------:R-:W-:Y:S01]  /*25540*/  SHF.L.U32 R4, R4, 0x1f, RZ ;  /* 0x0000001f04047819 */ /* 0x000fe200000006ff */
[----:B--2---:R-:W-:-:S04]  /*25550*/  IMAD R17, R0, 0x8, R5 ;  /* 0x0000000800117824 */ /* 0x004fc800078e0205 */
[----:B------:R-:W2:Y:S02]  /*25560*/  SYNCS.PHASECHK.TRANS64.TRYWAIT P0, [R17+URZ+0x29870], R4 ;  /* 0x02987004110075a7 */ /* 0x000ea4000800017f */
[----:B--2---:R-:W-:Y:S05]  /*25570*/  @!P0 BRA `(.L_x_755) ;  /* 0x0000004000f08947 */ /* 0x004fea0003800000 */
.L_x_895:
[----:B------:R-:W-:Y:S05]  /*25580*/  BSYNC B0 ;  /* 0x0000000000007941 */ /* 0x000fea0003800000 */
.L_x_754:
[----:B------:R-:W-:Y:S05]  /*25590*/  @!P1 BRA `(.L_x_756) ;  /* 0x0000000000049947 */ /* 0x000fea0003800000 */
[----:B------:R-:W-:Y:S01]  /*255a0*/  BPT.TRAP 0x1 ;  /* 0x000000040000795c */ /* 0x000fe20000300000 */
.L_x_756:
[----:B------:R-:W-:Y:S01]  /*255b0*/  SHF.L.U32 R3, R3, 0x1f, RZ ;  /* 0x0000001f03037819 */ /* 0x000fe200000006ff */
[----:B------:R-:W-:-:S03]  /*255c0*/  IMAD R12, R0, 0x5000, RZ ;  /* 0x00005000000c7824 */ /* 0x000fc600078e02ff */
[----:B------:R-:W3:Y:S02]  /*255d0*/  SYNCS.PHASECHK.TRANS64.TRYWAIT P0, [R17+URZ+0x29860], R3 ;  /* 0x02986003110075a7 */ /* 0x000ee4000800017f */
[----:B---3--:R-:W-:Y:S05]  /*255e0*/  @!P0 BRA `(.L_x_757) ;  /* 0x0000004000e88947 */ /* 0x008fea0003800000 */
.L_x_896:
[----:B------:R-:W4:Y:S04]  /*255f0*/  LDL R0, [R1+0x2c] ;  /* 0x00002c0001007983 */ /* 0x000f280000100800 */
[----:B------:R-:W5:Y:S04]  /*25600*/  LDL R13, [R1+0x4] ;  /* 0x00000400010d7983 */ /* 0x000f680000100800 */
[----:B------:R-:W3:Y:S04]  /*25610*/  LDL R15, [R1+0x30] ;  /* 0x00003000010f7983 */ /* 0x000ee80000100800 */
[----:B------:R-:W3:Y:S01]  /*25620*/  LDL R14, [R1+0x28] ;  /* 0x00002800010e7983 */ /* 0x000ee20000100800 */
[----:B------:R-:W-:Y:S05]  /*25630*/  WARPSYNC.ALL ;  /* 0x0000000000007948 */ /* 0x000fea0003800000 */
[----:B----4-:R-:W-:-:S04]  /*25640*/  LOP3.LUT R0, R12, R0, RZ, 0xfc, !PT ;  /* 0x000000000c007212 */ /* 0x010fc800078efcff */
[----:B-----5:R-:W-:-:S05]  /*25650*/  IADD3 R0, R13, R0, RZ ;  /* 0x000000000d007210 */ /* 0x020fca0007ffe0ff */
[----:B--2---:R-:W2:Y:S01]  /*25660*/  LDSM.16.MT88.4 R4, [R0+0xa400] ;  /* 0x00a400000004783b */ /* 0x004ea20000004200 */
[----:B---3--:R-:W-:Y:S01]  /*25670*/  IMAD.IADD R3, R15, 0x1, R0 ;  /* 0x000000010f037824 */ /* 0x008fe200078e0200 */
[----:B------:R-:W-:Y:S02]  /*25680*/  LOP3.LUT R20, R12, R14, RZ, 0xfc, !PT ;  /* 0x0000000e0c147212 */ /* 0x000fe400078efcff */
[C-C-:B--2---:R-:W-:Y:S02]  /*25690*/  PRMT R8, R4.reuse, 0x6420, R5.reuse ;  /* 0x0000642004087816 */ /* 0x144fe40000000005 */
[----:B-1----:R-:W-:Y:S02]  /*256a0*/  PRMT R9, R4, 0x7531, R5 ;  /* 0x0000753104097816 */ /* 0x002fe40000000005 */
[C-C-:B------:R-:W-:Y:S02]  /*256b0*/  PRMT R10, R6.reuse, 0x6420, R7.reuse ;  /* 0x00006420060a7816 */ /* 0x140fe40000000007 */
[----:B------:R-:W-:-:S02]  /*256c0*/  PRMT R11, R6, 0x7531, R7 ;  /* 0x00007531060b7816 */ /* 0x000fc40000000007 */
[----:B------:R-:W1:Y:S01]  /*256d0*/  LDSM.16.MT88.4 R4, [R3+0xa400] ;  /* 0x00a400000304783b */ /* 0x000e620000004200 */
[----:B------:R-:W-:-:S05]  /*256e0*/  IMAD.IADD R20, R13, 0x1, R20 ;  /* 0x000000010d147824 */ /* 0x000fca00078e0214 */
[----:B------:R1:W-:Y:S02]  /*256f0*/  STSM.16.M88.4 [R20+0x400], R8 ;  /* 0x0004000814007844 */ /* 0x0003e40000000200 */
[C-C-:B-1----:R-:W-:Y:S02]  /*25700*/  PRMT R8, R4.reuse, 0x6420, R5.reuse ;  /* 0x0000642004087816 */ /* 0x142fe40000000005 */
        /* <DEDUP_REMOVED lines=60> */
.L_x_758:
[----:B------:R-:W3:Y:S01]  /*25ad0*/  S2R R0, SR_TID.X ;  /* 0x0000000000007919 */ /* 0x000ee20000002100 */
[----:B-1----:R1:W-:Y:S01]  /*25ae0*/  SYNCS.ARRIVE.TRANS64.A1T0 RZ, [R17+URZ+0x29850], RZ ;  /* 0x029850ff11ff79a7 */ /* 0x0023e2000810003f */
[----:B------:R4:W5:Y:S01]  /*25af0*/  LDL R3, [R1+0x14] ;  /* 0x0000140001037983 */ /* 0x0009620000100800 */
[----:B---3--:R-:W-:Y:S01]  /*25b00*/  LOP3.LUT R0, R0, 0x7f, RZ, 0xc0, !PT ;  /* 0x0000007f00007812 */ /* 0x008fe200078ec0ff */
[----:B------:R-:W-:Y:S03]  /*25b10*/  BAR.SYNC.DEFER_BLOCKING 0x2, 0x80 ;  /* 0x0082000000007b1d */ /* 0x000fe60000010000 */
[----:B------:R-:W-:-:S03]  /*25b20*/  ISETP.NE.AND P0, PT, R0, RZ, PT ;  /* 0x000000ff0000720c */ /* 0x000fc60003f05270 */
[----:B------:R4:W5:Y:S10]  /*25b30*/  LDL R0, [R1+0x8] ;  /* 0x0000080001007983 */ /* 0x0009740000100800 */
[----:B-1----:R-:W-:-:S05]  /*25b40*/  @!P0 VIADD R17, R17, 0x29880 ;  /* 0x0002988011118836 */ /* 0x002fca0000000000 */
[----:B------:R-:W-:-:S04]  /*25b50*/  @!P0 PRMT R17, RZ, 0x654, R17 ;  /* 0x00000654ff118816 */ /* 0x000fc80000000011 */
[----:B------:R4:W-:Y:S01]  /*25b60*/  @!P0 SYNCS.ARRIVE.TRANS64.RED.A1T0 RZ, [R17+URZ], RZ ;  /* 0x000000ff11ff89a7 */ /* 0x0009e2000810043f */
[C---:B------:R-:W-:Y:S02]  /*25b70*/  ISETP.GT.AND P0, PT, R2.reuse, RZ, PT ;  /* 0x000000ff0200720c */ /* 0x040fe40003f04270 */
[----:B------:R-:W-:-:S11]  /*25b80*/  IADD3 R2, R2, -0x1, RZ ;  /* 0xffffffff02027810 */ /* 0x000fd60007ffe0ff */
[----:B----4-:R-:W-:Y:S05]  /*25b90*/  @P0 BRA `(.L_x_759) ;  /* 0xffffffec00e00947 */ /* 0x010fea000383ffff */
.L_x_737:
[----:B------:R-:W3:Y:S01]  /*25ba0*/  S2R R4, SR_TID.X ;  /* 0x0000000000047919 */ /* 0x000ee20000002100 */
[----:B------:R-:W-:Y:S01]  /*25bb0*/  BSSY B0, `(.L_x_760) ;  /* 0x0000010000007945 */ /* 0x000fe20003800000 */
[----:B---3--:R-:W-:-:S04]  /*25bc0*/  LOP3.LUT R4, R4, 0x7f, RZ, 0xc0, !PT ;  /* 0x0000007f04047812 */ /* 0x008fc800078ec0ff */
[----:B------:R-:W-:-:S13]  /*25bd0*/  ISETP.NE.AND P0, PT, R4, RZ, PT ;  /* 0x000000ff0400720c */ /* 0x000fda0003f05270 */
[----:B------:R-:W-:Y:S05]  /*25be0*/  @P0 BRA `(.L_x_761) ;  /* 0x0000000000300947 */ /* 0x000fea0003800000 */
[----:B------:R-:W3:Y:S01]  /*25bf0*/  S2R R2, SR_LANEID ;  /* 0x0000000000027919 */ /* 0x000ee20000000000 */
[----:B------:R-:W-:Y:S01]  /*25c00*/  VOTEU.ANY UR4, UPT, PT ;  /* 0x0000000000047886 */ /* 0x000fe200038e0100 */
[----:B-1----:R-:W1:Y:S01]  /*25c10*/  LDC.64 R4, c[0x0][0xc60] ;  /* 0x00031800ff047b82 */ /* 0x002e620000000a00 */
[----:B-----5:R-:W3:Y:S02]  /*25c20*/  FLO.U32 R0, UR4 ;  /* 0x0000000400007d00 */ /* 0x020ee400080e0000 */
[----:B---3--:R-:W-:-:S06]  /*25c30*/  ISETP.EQ.U32.AND P1, PT, R0, R2, PT ;  /* 0x000000020000720c */ /* 0x008fcc0003f22070 */
[----:B------:R-:W1:Y:S07]  /*25c40*/  POPC R2, UR4 ;  /* 0x0000000400027d09 */ /* 0x000e6e0008000000 */
[----:B-1----:R-:W3:Y:S04]  /*25c50*/  @P1 ATOMG.E.ADD.STRONG.GPU PT, R2, desc[UR54][R4.64], R2 ;  /* 0x00000002040219a8 */ /* 0x002ee800081ee1f6 */
[----:B---3--:R1:W3:Y:S02]  /*25c60*/  SHFL.IDX PT, R2, R2, R0, 0x1f ;  /* 0x00001f0002027589 */ /* 0x0082e400000e0000 */
[----:B-1----:R-:W1:Y:S02]  /*25c70*/  S2R R0, SR_LTMASK ;  /* 0x0000000000007919 */ /* 0x002e640000003900 */
[----:B-1----:R-:W-:-:S06]  /*25c80*/  LOP3.LUT R0, R0, UR4, RZ, 0xc0, !PT ;  /* 0x0000000400007c12 */ /* 0x002fcc000f8ec0ff */
[----:B------:R-:W3:Y:S02]  /*25c90*/  POPC R0, R0 ;  /* 0x0000000000007309 */ /* 0x000ee40000000000 */
[----:B---3--:R-:W-:-:S07]  /*25ca0*/  IADD3 R16, R2, UR38, R0 ;  /* 0x0000002602107c10 */ /* 0x008fce000fffe000 */
.L_x_761:
[----:B------:R-:W-:Y:S05]  /*25cb0*/  BSYNC B0 ;  /* 0x0000000000007941 */ /* 0x000fea0003800000 */
.L_x_760:
[----:B------:R-:W-:-:S06]  /*25cc0*/  UISETP.NE.AND UP0, UPT, UR37, 0x3, UPT ;  /* 0x000000032500788c */ /* 0x000fcc000bf05270 */
[----:B------:R-:W-:-:S13]  /*25cd0*/  PLOP3.LUT P1, PT, PT, PT, UP0, 0x80, 0x0 ;  /* 0x000000000000781c */ /* 0x000fda0003f2f008 */
[----:B------:R-:W-:Y:S05]  /*25ce0*/  @!P1 BRA `(.L_x_762) ;  /* 0x0000000000049947 */ /* 0x000fea0003800000 */
[----:B------:R-:W-:Y:S01]  /*25cf0*/  BPT.TRAP 0x1 ;  /* 0x000000040000795c */ /* 0x000fe20000300000 */
.L_x_762:
[----:B------:R-:W3:Y:S04]  /*25d00*/  LDL R4, [R1+0x14] ;  /* 0x0000140001047983 */ /* 0x000ee80000100800 */
[----:B-----5:R-:W4:Y:S04]  /*25d10*/  LDL R3, [R1+0x4] ;  /* 0x0000040001037983 */ /* 0x020f280000100800 */
[----:B------:R-:W4:Y:S01]  /*25d20*/  LDL R2, [R1+0x8] ;  /* 0x0000080001027983 */ /* 0x000f220000100800 */
[----:B------:R-:W-:Y:S01]  /*25d30*/  IMAD.U32 R0, RZ, RZ, UR39 ;  /* 0x00000027ff007e24 */ /* 0x000fe2000f8e00ff */
[----:B------:R-:W-:Y:S04]  /*25d40*/  BSSY B0, `(.L_x_763) ;  /* 0x0000007000007945 */ /* 0x000fe80003800000 */
[----:B------:R-:W-:-:S02]  /*25d50*/  ISETP.NE.AND P2, PT, R0, 0x3, PT ;  /* 0x000000030000780c */ /* 0x000fc40003f45270 */
[----:B---3--:R-:W-:-:S04]  /*25d60*/  LOP3.LUT R0, R4, 0x1, RZ, 0x3c, !PT ;  /* 0x0000000104007812 */ /* 0x008fc800078e3cff */
[----:B------:R-:W-:Y:S01]  /*25d70*/  SHF.L.U32 R0, R0, 0x1f, RZ ;  /* 0x0000001f00007819 */ /* 0x000fe200000006ff */
[----:B----4-:R-:W-:-:S04]  /*25d80*/  IMAD R17, R2, 0x8, R3 ;  /* 0x0000000802117824 */ /* 0x010fc800078e0203 */
[----:B------:R-:W3:Y:S02]  /*25d90*/  SYNCS.PHASECHK.TRANS64.TRYWAIT P1, [R17+URZ+0x29870], R0 ;  /* 0x02987000110075a7 */ /* 0x000ee4000802017f */
[----:B---3--:R-:W-:Y:S05]  /*25da0*/  @!P1 BRA `(.L_x_764) ;  /* 0x0000003c000c9947 */ /* 0x008fea0003800000 */
.L_x_897:
[----:B------:R-:W-:Y:S05]  /*25db0*/  BSYNC B0 ;  /* 0x0000000000007941 */ /* 0x000fea0003800000 */
.L_x_763:
[----:B------:R-:W-:Y:S05]  /*25dc0*/  @!P2 BRA `(.L_x_765) ;  /* 0x000000000004a947 */ /* 0x000fea0003800000 */
[----:B------:R-:W-:Y:S01]  /*25dd0*/  BPT.TRAP 0x1 ;  /* 0x000000040000795c */ /* 0x000fe20000300000 */
.L_x_765:
[----:B---3--:R-:W3:Y:S02]  /*25de0*/  LDL R0, [R1+0x14] ;  /* 0x0000140001007983 */ /* 0x008ee40000100800 */
[----:B---3--:R-:W-:-:S04]  /*25df0*/  SHF.L.U32 R0, R0, 0x1f, RZ ;  /* 0x0000001f00007819 */ /* 0x008fc800000006ff */
[----:B------:R-:W3:Y:S02]  /*25e00*/  SYNCS.PHASECHK.TRANS64.TRYWAIT P1, [R17+URZ+0x29860], R0 ;  /* 0x02986000110075a7 */ /* 0x000ee4000802017f */
[----:B---3--:R-:W-:Y:S05]  /*25e10*/  @!P1 BRA `(.L_x_766) ;  /* 0x0000003c00049947 */ /* 0x008fea0003800000 */
.L_x_898:
[----:B------:R-:W3:Y:S04]  /*25e20*/  LDL R18, [R1+0x8] ;  /* 0x0000080001127983 */ /* 0x000ee80000100800 */
[----:B------:R-:W4:Y:S04]  /*25e30*/  LDL R2, [R1+0x2c] ;  /* 0x00002c0001027983 */ /* 0x000f280000100800 */
[----:B--2---:R-:W2:Y:S04]  /*25e40*/  LDL R12, [R1+0x4] ;  /* 0x00000400010c7983 */ /* 0x004ea80000100800 */
[----:B------:R-:W5:Y:S04]  /*25e50*/  LDL R3, [R1+0x30] ;  /* 0x0000300001037983 */ /* 0x000f680000100800 */
[----:B------:R-:W5:Y:S01]  /*25e60*/  LDL R13, [R1+0x28] ;  /* 0x00002800010d7983 */ /* 0x000f620000100800 */
[----:B------:R-:W-:Y:S05]  /*25e70*/  WARPSYNC.ALL ;  /* 0x0000000000007948 */ /* 0x000fea0003800000 */
[----:B---3--:R-:W-:-:S05]  /*25e80*/  IMAD R0, R18, 0x5000, RZ ;  /* 0x0000500012007824 */ /* 0x008fca00078e02ff */
[----:B----4-:R-:W-:-:S05]  /*25e90*/  LOP3.LUT R2, R0, R2, RZ, 0xfc, !PT ;  /* 0x0000000200027212 */ /* 0x010fca00078efcff */
[----:B--2---:R-:W-:-:S05]  /*25ea0*/  IMAD.IADD R2, R12, 0x1, R2 ;  /* 0x000000010c027824 */ /* 0x004fca00078e0202 */
[----:B-1----:R-:W1:Y:S01]  /*25eb0*/  LDSM.16.MT88.4 R4, [R2+0xa400] ;  /* 0x00a400000204783b */ /* 0x002e620000004200 */
[----:B-----5:R-:W-:Y:S02]  /*25ec0*/  IADD3 R3, R3, R2, RZ ;  /* 0x0000000203037210 */ /* 0x020fe40007ffe0ff */
[----:B------:R-:W-:Y:S02]  /*25ed0*/  LOP3.LUT R0, R0, R13, RZ, 0xfc, !PT ;  /* 0x0000000d00007212 */ /* 0x000fe400078efcff */
[C-C-:B-1----:R-:W-:Y:S02]  /*25ee0*/  PRMT R8, R4.reuse, 0x6420, R5.reuse ;  /* 0x0000642004087816 */ /* 0x142fe40000000005 */
[----:B------:R-:W-:Y:S02]  /*25ef0*/  PRMT R9, R4, 0x7531, R5 ;  /* 0x0000753104097816 */ /* 0x000fe40000000005 */
        /* <DEDUP_REMOVED lines=66> */
.L_x_767:
[----:B------:R-:W3:Y:S01]  /*26320*/  LDL.LU R3, [R1+0x14] ;  /* 0x0000140001037983 */ /* 0x000ee20000300800 */
[----:B-1----:R1:W-:Y:S01]  /*26330*/  SYNCS.ARRIVE.TRANS64.A1T0 RZ, [R17+URZ+0x29850], RZ ;  /* 0x029850ff11ff79a7 */ /* 0x0023e2000810003f */
[----:B--2---:R-:W-:Y:S02]  /*26340*/  VIADD R0, R18, 0x1 ;  /* 0x0000000112007836 */ /* 0x004fe40000000000 */
[----:B-1----:R-:W-:-:S05]  /*26350*/  @!P0 VIADD R17, R17, 0x29880 ;  /* 0x0002988011118836 */ /* 0x002fca0000000000 */
[----:B------:R-:W-:Y:S01]  /*26360*/  @!P0 PRMT R17, RZ, 0x654, R17 ;  /* 0x00000654ff118816 */ /* 0x000fe20000000011 */
[----:B------:R-:W-:Y:S06]  /*26370*/  BAR.SYNC.DEFER_BLOCKING 0x2, 0x80 ;  /* 0x0082000000007b1d */ /* 0x000fec0000010000 */
[----:B------:R1:W-:Y:S01]  /*26380*/  @!P0 SYNCS.ARRIVE.TRANS64.RED.A1T0 RZ, [R17+URZ], RZ ;  /* 0x000000ff11ff89a7 */ /* 0x0003e2000810043f */
[----:B------:R-:W-:-:S04]  /*26390*/  ISETP.NE.AND P0, PT, R0, 0x2, PT ;  /* 0x000000020000780c */ /* 0x000fc80003f05270 */
[----:B------:R-:W-:Y:S02]  /*263a0*/  SEL R2, RZ, 0x1, P0 ;  /* 0x00000001ff027807 */ /* 0x000fe40000000000 */
[----:B------:R-:W-:-:S05]  /*263b0*/  SEL R0, R0, RZ, P0 ;  /* 0x000000ff00007207 */ /* 0x000fca0000000000 */
[----:B------:R1:W-:Y:S01]  /*263c0*/  STL [R1+0x8], R0 ;  /* 0x0000080001007387 */ /* 0x0003e20000100800 */
[----:B---3--:R-:W-:-:S05]  /*263d0*/  LOP3.LUT R3, R3, R2, RZ, 0x3c, !PT ;  /* 0x0000000203037212 */ /* 0x008fca00078e3cff */
[----:B------:R1:W-:Y:S02]  /*263e0*/  STL [R1+0x14], R3 ;  /* 0x0000140301007387 */ /* 0x0003e40000100800 */
.L_x_712:
[----:B-1----:R-:W2:Y:S02]  /*263f0*/  LDL R0, [R1+0x10] ;  /* 0x0000100001007983 */ /* 0x002ea40000100800 */
[----:B--2---:R-:W-:-:S13]  /*26400*/  LOP3.LUT P0, RZ, R0, 0x2, RZ, 0xc0, !PT ;  /* 0x0000000200ff7812 */ /* 0x004fda000780c0ff */
[----:B------:R-:W-:Y:S05]  /*26410*/  @!P0 BRA `(.L_x_768) ;  /* 0x0000000000288947 */ /* 0x000fea0003800000 */
[----:B------:R-:W-:Y:S05]  /*26420*/  WARPSYNC.ALL ;  /* 0x0000000000007948 */ /* 0x000fea0003800000 */
[----:B------:R-:W1:Y:S08]  /*26430*/  S2UR UR5, SR_CgaCtaId ;  /* 0x00000000000579c3 */ /* 0x000e700000008800 */
[----:B------:R-:W-:Y:S06]  /*26440*/  BAR.SYNC.DEFER_BLOCKING 0x5, 0x180 ;  /* 0x0146000000007b1d */ /* 0x000fec0000010000 */
[----:B------:R-:W-:-:S02]  /*26450*/  UMOV UR4, 0x400 ;  /* 0x0000040000047882 */ /* 0x000fc40000000000 */
[----:B-1----:R-:W-:-:S06]  /*26460*/  ULEA UR4, UR5, UR4, 0x18 ;  /* 0x0000000405047291 */ /* 0x002fcc000f8ec03f */
[----:B------:R-:W-:-:S05]  /*26470*/  MOV R0, UR4 ;  /* 0x0000000400007c02 */ /* 0x000fca0008000f00 */
[----:B------:R1:W2:Y:S04]  /*26480*/  LDS.128 R16, [R0+0x298d0] ;  /* 0x0298d00000107984 */ /* 0x0002a80000000c00 */
[----:B------:R1:W-:Y:S01]  /*26490*/  STL [R1+0x4], R0 ;  /* 0x0000040001007387 */ /* 0x0003e20000100800 */
[----:B------:R-:W-:Y:S06]  /*264a0*/  BAR.ARV 0x4, 0x180 ;  /* 0x0106000000007b1d */ /* 0x000fec0000002000 */
[----:B------:R-:W-:Y:S05]  /*264b0*/  BRA `(.L_x_769) ;  /* 0x0000000800487947 */ /* 0x000fea0003800000 */
.L_x_768:
[----:B------:R-:W1:Y:S01]  /*264c0*/  S2R R0, SR_TID.X ;  /* 0x0000000000007919 */ /* 0x000e620000002100 */
[----:B------:R-:W-:Y:S01]  /*264d0*/  UMOV UR4, 0xffffffff ;  /* 0xffffffff00047882 */ /* 0x000fe20000000000 */
[----:B-1----:R-:W-:-:S04]  /*264e0*/  LOP3.LUT R7, R0, 0x1f, RZ, 0xc0, !PT ;  /* 0x0000001f00077812 */ /* 0x002fc800078ec0ff */
[----:B------:R-:W-:Y:S01]  /*264f0*/  ISETP.NE.AND P0, PT, R7, 0x1f, PT ;  /* 0x0000001f0700780c */ /* 0x000fe20003f05270 */
[----:B------:R-:W-:-:S12]  /*26500*/  BRA.DIV UR4, `(.L_x_770) ;  /* 0x00000036045c7947 */ /* 0x000fd8000b800000 */
[----:B------:R-:W-:Y:S01]  /*26510*/  IMAD.IADD R0, R19, 0x1, R7 ;  /* 0x0000000113007824 */ /* 0x000fe200078e0207 */
[----:B------:R-:W-:-:S04]  /*26520*/  ULDC UR4, c[0x0][0xc3c] ;  /* 0x00030f0000047ab9 */ /* 0x000fc80000000800 */
[----:B------:R-:W-:-:S13]  /*26530*/  ISETP.GE.OR P1, PT, R0, UR4, !P0 ;  /* 0x0000000400007c0c */ /* 0x000fda000c726670 */
[----:B------:R-:W1:Y:S02]  /*26540*/  @!P1 LDC.64 R2, c[0x0][0xc80] ;  /* 0x00032000ff029b82 */ /* 0x000e640000000a00 */
[----:B-1----:R-:W-:-:S06]  /*26550*/  @!P1 IMAD.WIDE R2, R0, 0x4, R2 ;  /* 0x0000000400029825 */ /* 0x002fcc00078e0202 */
[----:B------:R1:W2:Y:S01]  /*26560*/  @!P1 LDG.E R3, desc[UR54][R2.64] ;  /* 0x0000003602039981 */ /* 0x0002a2000c1e1900 */
[C---:B------:R-:W-:Y:S02]  /*26570*/  ISETP.GE.U32.AND P2, PT, R7.reuse, 0x2, PT ;  /* 0x000000020700780c */ /* 0x040fe40003f46070 */
[C---:B------:R-:W-:Y:S01]  /*26580*/  ISETP.GE.U32.AND P3, PT, R7.reuse, 0x4, PT ;  /* 0x000000040700780c */ /* 0x040fe20003f66070 */
[----:B------:R-:W-:Y:S01]  /*26590*/  SHFL.IDX PT, R0, R16, RZ, 0x1f ;  /* 0x00001fff10007589 */ /* 0x000fe200000e0000 */
[C---:B------:R-:W-:Y:S02]  /*265a0*/  ISETP.GE.U32.AND P4, PT, R7.reuse, 0x8, PT ;  /* 0x000000080700780c */ /* 0x040fe40003f86070 */
[C---:B------:R-:W-:Y:S01]  /*265b0*/  ISETP.GE.U32.AND P5, PT, R7.reuse, 0x10, PT ;  /* 0x000000100700780c */ /* 0x040fe20003fa6070 */
[----:B------:R-:W-:Y:S01]  /*265c0*/  SHFL.IDX PT, R4, R16, 0x1, 0x1f ;  /* 0x00201f0010047f89 */ /* 0x000fe200000e0000 */
[----:B-1----:R-:W-:Y:S02]  /*265d0*/  IMAD.MOV.U32 R2, RZ, RZ, RZ ;  /* 0x000000ffff027224 */ /* 0x002fe400078e00ff */
[----:B--2---:R-:W-:Y:S01]  /*265e0*/  @!P1 IMAD.MOV.U32 R2, RZ, RZ, R3 ;  /* 0x000000ffff029224 */ /* 0x004fe200078e0003 */
[----:B------:R-:W-:-:S04]  /*265f0*/  ISETP.NE.AND P1, PT, R7, RZ, PT ;  /* 0x000000ff0700720c */ /* 0x000fc80003f25270 */
[----:B------:R-:W1:Y:S02]  /*26600*/  SHFL.UP PT, R3, R2, 0x1, RZ ;  /* 0x0420000002037989 */ /* 0x000e6400000e00ff */
[----:B-1----:R-:W-:-:S04]  /*26610*/  SEL R3, R3, RZ, P1 ;  /* 0x000000ff03037207 */ /* 0x002fc80000800000 */
[----:B------:R-:W-:-:S05]  /*26620*/  IADD3 R3, R2, R3, RZ ;  /* 0x0000000302037210 */ /* 0x000fca0007ffe0ff */
[----:B------:R-:W1:Y:S02]  /*26630*/  SHFL.UP PT, R5, R3, 0x2, RZ ;  /* 0x0440000003057989 */ /* 0x000e6400000e00ff */
[----:B-1----:R-:W-:-:S05]  /*26640*/  SEL R5, R5, RZ, P2 ;  /* 0x000000ff05057207 */ /* 0x002fca0001000000 */
[----:B------:R-:W-:-:S05]  /*26650*/  IMAD.IADD R3, R3, 0x1, R5 ;  /* 0x0000000103037824 */ /* 0x000fca00078e0205 */
[----:B------:R-:W1:Y:S02]  /*26660*/  SHFL.UP PT, R5, R3, 0x4, RZ ;  /* 0x0480000003057989 */ /* 0x000e6400000e00ff */
[----:B-1----:R-:W-:-:S05]  /*26670*/  SEL R5, R5, RZ, P3 ;  /* 0x000000ff05057207 */ /* 0x002fca0001800000 */
[----:B------:R-:W-:-:S05]  /*26680*/  IMAD.IADD R3, R3, 0x1, R5 ;  /* 0x0000000103037824 */ /* 0x000fca00078e0205 */
[----:B------:R-:W1:Y:S02]  /*26690*/  SHFL.UP PT, R5, R3, 0x8, RZ ;  /* 0x0500000003057989 */ /* 0x000e6400000e00ff */
[----:B-1----:R-:W-:-:S05]  /*266a0*/  SEL R5, R5, RZ, P4 ;  /* 0x000000ff05057207 */ /* 0x002fca0002000000 */
[----:B------:R-:W-:-:S05]  /*266b0*/  IMAD.IADD R3, R3, 0x1, R5 ;  /* 0x0000000103037824 */ /* 0x000fca00078e0205 */
[----:B------:R-:W1:Y:S02]  /*266c0*/  SHFL.UP PT, R5, R3, 0x10, RZ ;  /* 0x0600000003057989 */ /* 0x000e6400000e00ff */
[----:B-1----:R-:W-:-:S04]  /*266d0*/  SEL R5, R5, RZ, P5 ;  /* 0x000000ff05057207 */ /* 0x002fc80002800000 */
[----:B------:R-:W-:-:S05]  /*266e0*/  IADD3 R5, R3, R5, RZ ;  /* 0x0000000503057210 */ /* 0x000fca0007ffe0ff */
[----:B------:R1:W2:Y:S02]  /*266f0*/  SHFL.IDX PT, R6, R5, 0x1f, 0x1f ;  /* 0x03e01f0005067f89 */ /* 0x0002a400000e0000 */
.L_x_908:
[----:B------:R-:W-:Y:S02]  /*26700*/  ULDC UR4, c[0x0][0xc38] ;  /* 0x00030e0000047ab9 */ /* 0x000fe40000000800 */
[----:B------:R-:W-:-:S04]  /*26710*/  IMAD.U32 R16, RZ, RZ, UR4 ;  /* 0x00000004ff107e24 */ /* 0x000fc8000f8e00ff */
[----:B--2---:R-:W-:-:S04]  /*26720*/  IMAD R6, R6, R16, RZ ;  /* 0x0000001006067224 */ /* 0x004fc800078e02ff */
[----:B------:R-:W-:-:S05]  /*26730*/  IMAD.IADD R4, R4, 0x1, R6 ;  /* 0x0000000104047824 */ /* 0x000fca00078e0206 */
[----:B------:R-:W-:-:S13]  /*26740*/  ISETP.GT.AND P6, PT, R4, R0, PT ;  /* 0x000000000400720c */ /* 0x000fda0003fc4270 */
[----:B------:R-:W-:Y:S05]  /*26750*/  @P6 BRA `(.L_x_771) ;  /* 0x00000000009c6947 */ /* 0x000fea0003800000 */
.L_x_776:
[----:B------:R-:W2:Y:S01]  /*26760*/  LDC R2, c[0x0][0xc3c] ;  /* 0x00030f00ff027b82 */ /* 0x000ea20000000800 */
[----:B------:R-:W-:-:S05]  /*26770*/  VIADD R19, R19, 0x1f ;  /* 0x0000001f13137836 */ /* 0x000fca0000000000 */
[----:B--2---:R-:W-:-:S13]  /*26780*/  ISETP.GE.AND P6, PT, R19, R2, PT ;  /* 0x000000021300720c */ /* 0x004fda0003fc6270 */
[----:B------:R-:W-:Y:S05]  /*26790*/  @P6 BRA `(.L_x_772) ;  /* 0x0000000400446947 */ /* 0x000fea0003800000 */
[----:B------:R-:W2:Y:S01]  /*267a0*/  S2R R3, SR_TID.X ;  /* 0x0000000000037919 */ /* 0x000ea20000002100 */
[----:B------:R-:W-:Y:S01]  /*267b0*/  BSSY B0, `(.L_x_773) ;  /* 0x0000009000007945 */ /* 0x000fe20003800000 */
[----:B--2---:R-:W-:-:S04]  /*267c0*/  LOP3.LUT R3, R3, 0x1f, RZ, 0xc0, !PT ;  /* 0x0000001f03037812 */ /* 0x004fc800078ec0ff */
[----:B-1----:R-:W-:-:S04]  /*267d0*/  IADD3 R5, R19, R3, RZ ;  /* 0x0000000313057210 */ /* 0x002fc80007ffe0ff */
[----:B------:R-:W-:Y:S01]  /*267e0*/  ISETP.GE.OR P6, PT, R5, R2, !P0 ;  /* 0x000000020500720c */ /* 0x000fe200047c6670 */
[----:B------:R-:W-:-:S12]  /*267f0*/  IMAD.MOV.U32 R2, RZ, RZ, RZ ;  /* 0x000000ffff027224 */ /* 0x000fd800078e00ff */
[----:B------:R-:W-:Y:S05]  /*26800*/  @P6 BRA `(.L_x_774) ;  /* 0x00000000000c6947 */ /* 0x000fea0003800000 */
[----:B------:R-:W1:Y:S02]  /*26810*/  LDC.64 R2, c[0x0][0xc80] ;  /* 0x00032000ff027b82 */ /* 0x000e640000000a00 */
[----:B-1----:R-:W-:-:S06]  /*26820*/  IMAD.WIDE R2, R5, 0x4, R2 ;  /* 0x0000000405027825 */ /* 0x002fcc00078e0202 */
[----:B------:R1:W5:Y:S02]  /*26830*/  LDG.E R2, desc[UR54][R2.64] ;  /* 0x0000003602027981 */ /* 0x000364000c1e1900 */
.L_x_774:
[----:B------:R-:W-:Y:S05]  /*26840*/  BSYNC B0 ;  /* 0x0000000000007941 */ /* 0x000fea0003800000 */
.L_x_773:
[----:B------:R-:W-:-:S03]  /*26850*/  UMOV UR4, 0xffffffff ;  /* 0xffffffff00047882 */ /* 0x000fc60000000000 */
[----:B------:R-:W-:Y:S05]  /*26860*/  BRA.DIV UR4, `(.L_x_775) ;  /* 0x0000003604c07947 */ /* 0x000fea000b800000 */
[----:B-1---5:R-:W1:Y:S02]  /*26870*/  SHFL.UP PT, R3, R2, 0x1, RZ ;  /* 0x0420000002037989 */ /* 0x022e6400000e00ff */
        /* <DEDUP_REMOVED lines=14> */
[----:B------:R1:W2:Y:S02]  /*26960*/  SHFL.IDX PT, R6, R5, 0x1f, 0x1f ;  /* 0x03e01f0005067f89 */ /* 0x0002a400000e0000 */
.L_x_916:
[----:B------:R-:W-:Y:S02]  /*26970*/  ULDC UR4, c[0x0][0xc38] ;  /* 0x00030e0000047ab9 */ /* 0x000fe40000000800 */
[----:B------:R-:W-:-:S04]  /*26980*/  IMAD.U32 R16, RZ, RZ, UR4 ;  /* 0x00000004ff107e24 */ /* 0x000fc8000f8e00ff */
[----:B--2---:R-:W-:-:S05]  /*26990*/  IMAD R6, R6, R16, RZ ;  /* 0x0000001006067224 */ /* 0x004fca00078e02ff */
[----:B------:R-:W-:-:S04]  /*269a0*/  IADD3 R4, R6, R4, RZ ;  /* 0x0000000406047210 */ /* 0x000fc80007ffe0ff */
[----:B------:R-:W-:-:S13]  /*269b0*/  ISETP.GT.AND P6, PT, R4, R0, PT ;  /* 0x000000000400720c */ /* 0x000fda0003fc4270 */
[----:B------:R-:W-:Y:S05]  /*269c0*/  @!P6 BRA `(.L_x_776) ;  /* 0xfffffffc0064e947 */ /* 0x000fea000383ffff */
.L_x_771:
[----:B------:R-:W-:Y:S01]  /*269d0*/  IMAD.IADD R6, R4, 0x1, -R6 ;  /* 0x0000000104067824 */ /* 0x000fe200078e0a06 */
[----:B------:R-:W-:-:S03]  /*269e0*/  UMOV UR4, 0xffffffff ;  /* 0xffffffff00047882 */ /* 0x000fc60000000000 */
[----:B------:R-:W-:-:S05]  /*269f0*/  IMAD R3, R5, R16, R6 ;  /* 0x0000001005037224 */ /* 0x000fca00078e0206 */
[----:B------:R-:W-:Y:S01]  /*26a00*/  ISETP.GT.AND P6, PT, R3, R0, PT ;  /* 0x000000000300720c */ /* 0x000fe20003fc4270 */
[----:B------:R-:W-:-:S12]  /*26a10*/  BRA.DIV UR4, `(.L_x_777) ;  /* 0x0000003a042c7947 */ /* 0x000fd8000b800000 */
[----:B------:R-:W-:-:S04]  /*26a20*/  VOTE.ANY R4, PT, !P6 ;  /* 0x0000000000047806 */ /* 0x000fc800070e0100 */
[----:B------:R-:W2:Y:S02]  /*26a30*/  POPC R3, R4 ;  /* 0x0000000400037309 */ /* 0x000ea40000000000 */
[----:B--2---:R2:W3:Y:S02]  /*26a40*/  SHFL.IDX PT, R2, R2, R3, 0x1f ;  /* 0x00001f0302027589 */ /* 0x0044e400000e0000 */
.L_x_920:
[----:B------:R-:W-:Y:S01]  /*26a50*/  ISETP.NE.AND P0, PT, R4, RZ, PT ;  /* 0x000000ff0400720c */ /* 0x000fe20003f05270 */
[----:B------:R-:W-:-:S12]  /*26a60*/  IMAD.MOV.U32 R4, RZ, RZ, RZ ;  /* 0x000000ffff047224 */ /* 0x000fd800078e00ff */
[----:B------:R-:W-:Y:S05]  /*26a70*/  @!P0 BRA `(.L_x_778) ;  /* 0x0000000000108947 */ /* 0x000fea0003800000 */
[----:B------:R-:W-:Y:S01]  /*26a80*/  UMOV UR4, 0xffffffff ;  /* 0xffffffff00047882 */ /* 0x000fe20000000000 */
[----:B------:R-:W-:Y:S02]  /*26a90*/  VIADD R12, R3, 0xffffffff ;  /* 0xffffffff030c7836 */ /* 0x000fe40000000000 */
[----:B------:R-:W-:Y:S05]  /*26aa0*/  BRA.DIV UR4, `(.L_x_779) ;  /* 0x0000003a04507947 */ /* 0x000fea000b800000 */
[----:B------:R4:W0:Y:S02]  /*26ab0*/  SHFL.IDX PT, R4, R5, R12, 0x1f ;  /* 0x00001f0c05047589 */ /* 0x00082400000e0000 */
.L_x_778:
[----:B0-----:R-:W-:Y:S01]  /*26ac0*/  IMAD R16, R4, R16, R6 ;  /* 0x0000001004107224 */ /* 0x001fe200078e0206 */
[----:B---3--:R-:W-:Y:S01]  /*26ad0*/  IABS R6, R2 ;  /* 0x0000000200067213 */ /* 0x008fe20000000000 */
[----:B------:R-:W-:Y:S02]  /*26ae0*/  IMAD.IADD R19, R3, 0x1, R19 ;  /* 0x0000000103137824 */ /* 0x000fe400078e0213 */
[----:B------:R-:W-:Y:S01]  /*26af0*/  IMAD.IADD R17, R0, 0x1, -R16 ;  /* 0x0000000100117824 */ /* 0x000fe200078e0a10 */
[----:B------:R-:W0:Y:S04]  /*26b00*/  I2F.RP R4, R6 ;  /* 0x0000000600047306 */ /* 0x000e280000209400 */
[----:B------:R-:W-:-:S04]  /*26b10*/  IABS R0, R17 ;  /* 0x0000001100007213 */ /* 0x000fc80000000000 */
[----:B0-----:R-:W0:Y:S02]  /*26b20*/  MUFU.RCP R4, R4 ;  /* 0x0000000400047308 */ /* 0x001e240000001000 */
[----:B0-----:R-:W-:-:S06]  /*26b30*/  IADD3 R4, R4, 0xffffffe, RZ ;  /* 0x0ffffffe04047810 */ /* 0x001fcc0007ffe0ff */
[----:B-1--4-:R-:W0:Y:S02]  /*26b40*/  F2I.FTZ.U32.TRUNC.NTZ R5, R4 ;  /* 0x0000000400057305 */ /* 0x012e24000021f000 */
[----:B0-----:R-:W-:-:S04]  /*26b50*/  IMAD.MOV R4, RZ, RZ, -R5 ;  /* 0x000000ffff047224 */ /* 0x001fc800078e0a05 */
[----:B------:R-:W-:Y:S02]  /*26b60*/  IMAD R7, R4, R6, RZ ;  /* 0x0000000604077224 */ /* 0x000fe400078e02ff */
[----:B------:R-:W-:-:S04]  /*26b70*/  IMAD.MOV.U32 R4, RZ, RZ, RZ ;  /* 0x000000ffff047224 */ /* 0x000fc800078e00ff */
[----:B------:R-:W-:Y:S01]  /*26b80*/  IMAD.HI.U32 R4, R5, R7, R4 ;  /* 0x0000000705047227 */ /* 0x000fe200078e0004 */
[----:B------:R-:W-:-:S04]  /*26b90*/  IABS R5, R2 ;  /* 0x0000000200057213 */ /* 0x000fc80000000000 */
[----:B------:R-:W-:Y:S01]  /*26ba0*/  IADD3 R5, RZ, -R5, RZ ;  /* 0x80000005ff057210 */ /* 0x000fe20007ffe0ff */
        /* <DEDUP_REMOVED lines=10> */
[----:B------:R-:W-:Y:S02]  /*26c50*/  @!P2 IADD3 R4, -R4, RZ, RZ ;  /* 0x000000ff0404a210 */ /* 0x000fe40007ffe1ff */
[----:B------:R-:W-:-:S05]  /*26c60*/  @!P1 LOP3.LUT R4, RZ, R2, RZ, 0x33, !PT ;  /* 0x00000002ff049212 */ /* 0x000fca00078e33ff */
[--C-:B------:R-:W-:Y:S02]  /*26c70*/  IMAD.MOV R0, RZ, RZ, -R4.reuse ;  /* 0x000000ffff007224 */ /* 0x100fe400078e0a04 */
[----:B------:R-:W-:Y:S02]  /*26c80*/  IMAD.MOV.U32 R18, RZ, RZ, R4 ;  /* 0x000000ffff127224 */ /* 0x000fe400078e0004 */
[----:B------:R-:W-:Y:S01]  /*26c90*/  IMAD R17, R2, R0, R17 ;  /* 0x0000000002117224 */ /* 0x000fe200078e0211 */
[----:B------:R-:W-:Y:S06]  /*26ca0*/  BRA `(.L_x_780) ;  /* 0x00000000001c7947 */ /* 0x000fec0003800000 */
.L_x_772:
[----:B------:R-:W-:Y:S01]  /*26cb0*/  UMOV UR4, URZ ;  /* 0x0000003f00047c82 */ /* 0x000fe20008000000 */
[----:B------:R-:W-:Y:S01]  /*26cc0*/  UMOV UR5, URZ ;  /* 0x0000003f00057c82 */ /* 0x000fe20008000000 */
[----:B------:R-:W-:Y:S01]  /*26cd0*/  ULDC UR6, c[0x0][0xc3c] ;  /* 0x00030f0000067ab9 */ /* 0x000fe20000000800 */
[----:B------:R-:W-:Y:S01]  /*26ce0*/  MOV R16, R0 ;  /* 0x0000000000107202 */ /* 0x000fe20000000f00 */
[----:B------:R-:W-:Y:S02]  /*26cf0*/  IMAD.U32 R17, RZ, RZ, UR4 ;  /* 0x00000004ff117e24 */ /* 0x000fe4000f8e00ff */
[----:B------:R-:W-:Y:S02]  /*26d00*/  IMAD.U32 R18, RZ, RZ, UR5 ;  /* 0x00000005ff127e24 */ /* 0x000fe4000f8e00ff */
[----:B------:R-:W-:-:S07]  /*26d10*/  IMAD.U32 R19, RZ, RZ, UR6 ;  /* 0x00000006ff137e24 */ /* 0x000fce000f8e00ff */
.L_x_780:
[----:B--2---:R3:W2:Y:S01]  /*26d20*/  LDL R3, [R1+0x4] ;  /* 0x0000040001037983 */ /* 0x0046a20000100800 */
[----:B------:R-:W4:Y:S01]  /*26d30*/  S2R R0, SR_TID.X ;  /* 0x0000000000007919 */ /* 0x000f220000002100 */
[----:B------:R-:W-:Y:S05]  /*26d40*/  WARPSYNC.ALL ;  /* 0x0000000000007948 */ /* 0x000fea0003800000 */
[----:B----4-:R-:W-:Y:S01]  /*26d50*/  LOP3.LUT R0, R0, 0x1f, RZ, 0xc0, !PT ;  /* 0x0000001f00007812 */ /* 0x010fe200078ec0ff */
[----:B------:R-:W-:Y:S03]  /*26d60*/  BAR.SYNC.DEFER_BLOCKING 0x4, 0x180 ;  /* 0x0106000000007b1d */ /* 0x000fe60000010000 */
[----:B------:R-:W-:-:S13]  /*26d70*/  ISETP.NE.AND P0, PT, R0, RZ, PT ;  /* 0x000000ff0000720c */ /* 0x000fda0003f05270 */
[----:B------:R-:W2:Y:S01]  /*26d80*/  @!P0 S2R R0, SR_CgaCtaId ;  /* 0x0000000000008919 */ /* 0x000ea20000008800 */
[----:B------:R-:W-:-:S04]  /*26d90*/  @!P0 MOV R2, 0x400 ;  /* 0x0000040000028802 */ /* 0x000fc80000000f00 */
[----:B--2---:R-:W-:-:S05]  /*26da0*/  @!P0 LEA R3, R0, R2, 0x18 ;  /* 0x0000000200038211 */ /* 0x004fca00078ec0ff */
[----:B------:R3:W-:Y:S04]  /*26db0*/  @!P0 STS.128 [R3+0x298d0], R16 ;  /* 0x0298d01003008388 */ /* 0x0007e80000000c00 */
[----:B------:R3:W-:Y:S01]  /*26dc0*/  @!P0 STL [R1+0x4], R3 ;  /* 0x0000040301008387 */ /* 0x0007e20000100800 */
[----:B------:R-:W-:Y:S06]  /*26dd0*/  BAR.ARV 0x5, 0x180 ;  /* 0x0146000000007b1d */ /* 0x000fec0000002000 */
.L_x_769:
[----:B------:R-:W-:Y:S02]  /*26de0*/  ULDC UR4, c[0x0][0xc3c] ;  /* 0x00030f0000047ab9 */ /* 0x000fe40000000800 */
[----:B--2---:R-:W-:-:S13]  /*26df0*/  ISETP.GE.AND P0, PT, R19, UR4, PT ;  /* 0x0000000413007c0c */ /* 0x004fda000bf06270 */
[----:B------:R-:W-:Y:S05]  /*26e00*/  @!P0 BRA `(.L_x_781) ;  /* 0xffffffa8004c8947 */ /* 0x000fea000383ffff */
[----:B------:R-:W-:Y:S05]  /*26e10*/  BSYNC B7 ;  /* 0x0000000000077941 */ /* 0x000fea0003800000 */
.L_x_671:
[----:B-1----:R-:W2:Y:S01]  /*26e20*/  LDL.LU R0, [R1+0x58] ;  /* 0x0000580001007983 */ /* 0x002ea20000300800 */
[----:B------:R-:W-:Y:S01]  /*26e30*/  BSSY B0, `(.L_x_782) ;  /* 0x000000b000007945 */ /* 0x000fe20003800000 */
[----:B------:R-:W1:Y:S01]  /*26e40*/  S2R R5, SR_CgaCtaId ;  /* 0x0000000000057919 */ /* 0x000e620000008800 */
[----:B--2---:R-:W-:-:S04]  /*26e50*/  IADD3 R0, R0, 0x1, RZ ;  /* 0x0000000100007810 */ /* 0x004fc80007ffe0ff */
[----:B0-----:R-:W-:-:S04]  /*26e60*/  LEA.HI R2, R0, R0, RZ, 0x1 ;  /* 0x0000000000027211 */ /* 0x001fc800078f08ff */
[----:B---3--:R-:W-:-:S05]  /*26e70*/  LOP3.LUT R3, R2, 0xfffffffe, RZ, 0xc0, !PT ;  /* 0xfffffffe02037812 */ /* 0x008fca00078ec0ff */
[----:B------:R-:W-:Y:S01]  /*26e80*/  IMAD.IADD R3, R0, 0x1, -R3 ;  /* 0x0000000100037824 */ /* 0x000fe200078e0a03 */
[----:B------:R-:W-:-:S04]  /*26e90*/  MOV R0, 0x400 ;  /* 0x0000040000007802 */ /* 0x000fc80000000f00 */
[----:B-1----:R-:W-:Y:S02]  /*26ea0*/  LEA R0, R5, R0, 0x18 ;  /* 0x0000000005007211 */ /* 0x002fe400078ec0ff */
[----:B------:R-:W-:-:S04]  /*26eb0*/  SHF.L.U32 R3, R3, 0x1f, RZ ;  /* 0x0000001f03037819 */ /* 0x000fc800000006ff */
[----:B------:R-:W0:Y:S02]  /*26ec0*/  SYNCS.PHASECHK.TRANS64.TRYWAIT P0, [R0+URZ+0x29820], R3 ;  /* 0x02982003000075a7 */ /* 0x000e24000800017f */
[----:B0-----:R-:W-:Y:S05]  /*26ed0*/  @!P0 BRA `(.L_x_783) ;  /* 0x00000034006c8947 */ /* 0x001fea0003800000 */
.L_x_923:
[----:B------:R-:W-:Y:S05]  /*26ee0*/  BSYNC B0 ;  /* 0x0000000000007941 */ /* 0x000fea0003800000 */
.L_x_782:
[----:B------:R-:W-:-:S03]  /*26ef0*/  UMOV UR4, 0xffffffff ;  /* 0xffffffff00047882 */ /* 0x000fc60000000000 */
[----:B------:R-:W-:Y:S05]  /*26f00*/  BRA.DIV UR4, `(.L_x_784) ;  /* 0x0000003604747947 */ /* 0x000fea000b800000 */
[----:B------:R-:W1:Y:S02]  /*26f10*/  S2R R2, SR_TID.X ;  /* 0x0000000000027919 */ /* 0x000e640000002100 */
[----:B-1----:R-:W-:-:S04]  /*26f20*/  SHF.R.U32.HI R2, RZ, 0x5, R2 ;  /* 0x00000005ff027819 */ /* 0x002fc80000011602 */
[----:B------:R-:W-:-:S05]  /*26f30*/  LOP3.LUT R2, R2, 0x3, RZ, 0xc0, !PT ;  /* 0x0000000302027812 */ /* 0x000fca00078ec0ff */
[----:B------:R1:W2:Y:S02]  /*26f40*/  SHFL.IDX PT, R14, R2, RZ, 0x1f ;  /* 0x00001fff020e7589 */ /* 0x0002a400000e0000 */
.L_x_926:
[----:B--2---:R-:W-:-:S13]  /*26f50*/  ISETP.NE.AND P0, PT, R14, RZ, PT ;  /* 0x000000ff0e00720c */ /* 0x004fda0003f05270 */
[----:B------:R-:W-:Y:S05]  /*26f60*/  @P0 BRA `(.L_x_470) ;  /* 0x0000000000b00947 */ /* 0x000fea0003800000 */
[----:B------:R-:W-:-:S03]  /*26f70*/  UMOV UR4, 0xffffffff ;  /* 0xffffffff00047882 */ /* 0x000fc60000000000 */
[----:B------:R-:W-:Y:S05]  /*26f80*/  BRA.DIV UR4, `(.L_x_785) ;  /* 0x0000003604887947 */ /* 0x000fea000b800000 */
[----:B------:R-:W-:-:S13]  /*26f90*/  ELECT P6, URZ, PT ;  /* 0x00000000003f782f */ /* 0x000fda00038c0000 */
.L_x_929:
[----:B------:R-:W-:Y:S05]  /*26fa0*/  @!P6 BRA `(.L_x_470) ;  /* 0x0000000000a0e947 */ /* 0x000fea0003800000 */
[----:B------:R-:W-:-:S06]  /*26fb0*/  ULOP3.LUT UR4, UR36, 0x2, URZ, 0xfc, !UPT ;  /* 0x0000000224047892 */ /* 0x000fcc000f8efc3f */
[----:B-1----:R-:W-:-:S05]  /*26fc0*/  IMAD.U32 R2, RZ, RZ, UR4 ;  /* 0x00000004ff027e24 */ /* 0x002fca000f8e00ff */
[----:B------:R-:W-:-:S13]  /*26fd0*/  ISETP.NE.AND P0, PT, R2, 0x3, PT ;  /* 0x000000030200780c */ /* 0x000fda0003f05270 */
[----:B------:R-:W-:Y:S05]  /*26fe0*/  @!P0 BRA `(.L_x_786) ;  /* 0x0000000000048947 */ /* 0x000fea0003800000 */
[----:B------:R-:W-:Y:S01]  /*26ff0*/  BPT.TRAP 0x1 ;  /* 0x000000040000795c */ /* 0x000fe20000300000 */
.L_x_786:
[----:B0-----:R-:W2:Y:S04]  /*27000*/  LDL R3, [R1+0x8] ;  /* 0x0000080001037983 */ /* 0x001ea80000100800 */
[----:B------:R-:W3:Y:S01]  /*27010*/  LDL.LU R7, [R1+0x14] ;  /* 0x0000140001077983 */ /* 0x000ee20000300800 */
[----:B------:R-:W-:-:S05]  /*27020*/  VIADD R2, R0, 0x29840 ;  /* 0x0002984000027836 */ /* 0x000fca0000000000 */
[C---:B--2---:R-:W-:Y:S01]  /*27030*/  LEA R6, R3.reuse, R2, 0x3 ;  /* 0x0000000203067211 */ /* 0x044fe200078e18ff */
[----:B------:R-:W-:Y:S01]  /*27040*/  VIADD R3, R3, 0x1 ;  /* 0x0000000103037836 */ /* 0x000fe20000000000 */
[----:B---3--:R-:W-:-:S04]  /*27050*/  SHF.L.U32 R5, R7, 0x1f, RZ ;  /* 0x0000001f07057819 */ /* 0x008fc800000006ff */
[C---:B------:R-:W-:Y:S01]  /*27060*/  ISETP.NE.AND P2, PT, R3.reuse, 0x2, PT ;  /* 0x000000020300780c */ /* 0x040fe20003f45270 */
[----:B------:R-:W0:Y:S03]  /*27070*/  SYNCS.PHASECHK.TRANS64.TRYWAIT P1, [R6+URZ], R5 ;  /* 0x00000005060075a7 */ /* 0x000e26000802017f */
[----:B------:R-:W-:Y:S02]  /*27080*/  SEL R4, RZ, 0x1, P2 ;  /* 0x00000001ff047807 */ /* 0x000fe40001000000 */
[----:B------:R-:W-:Y:S02]  /*27090*/  SEL R3, R3, RZ, P2 ;  /* 0x000000ff03037207 */ /* 0x000fe40001000000 */
[----:B------:R-:W-:-:S03]  /*270a0*/  LOP3.LUT R4, R7, R4, RZ, 0x3c, !PT ;  /* 0x0000000407047212 */ /* 0x000fc600078e3cff */
[----:B------:R-:W-:Y:S01]  /*270b0*/  IMAD R7, R3, 0x8, R2 ;  /* 0x0000000803077824 */ /* 0x000fe200078e0202 */
[----:B------:R-:W-:Y:S01]  /*270c0*/  SHF.L.U32 R2, R4, 0x1f, RZ ;  /* 0x0000001f04027819 */ /* 0x000fe200000006ff */
[----:B0-----:R-:W-:Y:S06]  /*270d0*/  @!P1 BRA `(.L_x_787) ;  /* 0x0000003400549947 */ /* 0x001fec0003800000 */
.L_x_930:
[----:B------:R-:W1:Y:S02]  /*270e0*/  SYNCS.PHASECHK.TRANS64.TRYWAIT P1, [R7+URZ], R2 ;  /* 0x00000002070075a7 */ /* 0x000e64000802017f */
[----:B-1----:R-:W-:Y:S05]  /*270f0*/  @!P1 BRA `(.L_x_788) ;  /* 0x0000003400609947 */ /* 0x002fea0003800000 */
.L_x_931:
[----:B------:R-:W-:Y:S05]  /*27100*/  @!P0 BRA `(.L_x_789) ;  /* 0x0000000000048947 */ /* 0x000fea0003800000 */
[----:B------:R-:W-:Y:S01]  /*27110*/  BPT.TRAP 0x1 ;  /* 0x000000040000795c */ /* 0x000fe20000300000 */
.L_x_789:
[----:B------:R-:W2:Y:S02]  /*27120*/  LDL.LU R4, [R1+0x8] ;  /* 0x0000080001047983 */ /* 0x000ea40000300800 */
[----:B--2---:R-:W-:-:S04]  /*27130*/  IMAD R4, R4, 0x8, R0 ;  /* 0x0000000804047824 */ /* 0x004fc800078e0200 */
[----:B------:R-:W2:Y:S02]  /*27140*/  SYNCS.PHASECHK.TRANS64.TRYWAIT P1, [R4+URZ+0x29860], R5 ;  /* 0x02986005040075a7 */ /* 0x000ea4000802017f */
[----:B--2---:R-:W-:Y:S05]  /*27150*/  @!P1 BRA `(.L_x_790) ;  /* 0x00000034005c9947 */ /* 0x004fea0003800000 */
.L_x_932:
[----:B------:R-:W-:Y:S05]  /*27160*/  @!P0 BRA `(.L_x_791) ;  /* 0x0000000000048947 */ /* 0x000fea0003800000 */
[----:B------:R-:W-:Y:S01]  /*27170*/  BPT.TRAP 0x1 ;  /* 0x000000040000795c */ /* 0x000fe20000300000 */
.L_x_791:
[----:B------:R-:W-:-:S04]  /*27180*/  LEA R3, R3, R0, 0x3 ;  /* 0x0000000003037211 */ /* 0x000fc800078e18ff */
[----:B------:R-:W3:Y:S02]  /*27190*/  SYNCS.PHASECHK.TRANS64.TRYWAIT P1, [R3+URZ+0x29860], R2 ;  /* 0x02986002030075a7 */ /* 0x000ee4000802017f */
[----:B---3--:R-:W-:Y:S05]  /*271a0*/  @!P1 BRA `(.L_x_792) ;  /* 0x00000034005c9947 */ /* 0x008fea0003800000 */
.L_x_933:
[----:B------:R-:W-:Y:S05]  /*271b0*/  @!P0 BRA `(.L_x_793) ;  /* 0x0000000000048947 */ /* 0x000fea0003800000 */
[----:B------:R-:W-:Y:S01]  /*271c0*/  BPT.TRAP 0x1 ;  /* 0x000000040000795c */ /* 0x000fe20000300000 */
.L_x_793:
[----:B------:R-:W4:Y:S02]  /*271d0*/  SYNCS.PHASECHK.TRANS64.TRYWAIT P0, [R4+URZ+0x29880], R5 ;  /* 0x02988005040075a7 */ /* 0x000f24000800017f */
[----:B----4-:R-:W-:Y:S05]  /*271e0*/  @!P0 BRA `(.L_x_794) ;  /* 0x0000003400608947 */ /* 0x010fea0003800000 */
.L_x_795:
[----:B------:R0:W0:Y:S02]  /*271f0*/  SYNCS.PHASECHK.TRANS64.TRYWAIT P0, [R3+URZ+0x29880], R2 ;  /* 0x02988002030075a7 */ /* 0x000024000800017f */
[----:B0-----:R-:W-:Y:S05]  /*27200*/  @!P0 NANOSLEEP.SYNCS 0x989680 ;  /* 0x009896800000895d */ /* 0x001fea0003900000 */
[----:B------:R-:W0:Y:S02]  /*27210*/  @!P0 SYNCS.PHASECHK.TRANS64 P0, [R3+URZ+0x29880], R2 ;  /* 0x02988002030085a7 */ /* 0x000e24000800007f */
[----:B0-----:R-:W-:Y:S05]  /*27220*/  @!P0 BRA `(.L_x_795) ;  /* 0xfffffffc00f08947 */ /* 0x001fea000383ffff */
.L_x_470:
[----:B------:R-:W-:Y:S05]  /*27230*/  BSYNC B8 ;  /* 0x0000000000087941 */ /* 0x000fea0003800000 */
.L_x_467:
[----:B------:R-:W-:Y:S05]  /*27240*/  EXIT ;  /* 0x000000000000794d */ /* 0x000fea0003800000 */
.L_x_488:
[----:B---3--:R3:W4:Y:S02]  /*27250*/  SYNCS.PHASECHK.TRANS64.TRYWAIT P5, [R97+URZ+0x29890], R98 ;  /* 0x02989062610075a7 */ /* 0x00872400080a017f */
[----:B----4-:R-:W-:Y:S05]  /*27260*/  @!P5 NANOSLEEP.SYNCS 0x989680 ;  /* 0x009896800000d95d */ /* 0x010fea0003900000 */
[----:B------:R-:W4:Y:S02]  /*27270*/  @!P5 SYNCS.PHASECHK.TRANS64 P5, [R97+URZ+0x29890], R98 ;  /* 0x029890626100d5a7 */ /* 0x000f2400080a007f */
[----:B----4-:R-:W-:Y:S05]  /*27280*/  @!P5 BRA `(.L_x_488) ;  /* 0xfffffffc00f0d947 */ /* 0x010fea000383ffff */
[----:B------:R-:W-:Y:S05]  /*27290*/  BRA `(.L_x_796) ;  /* 0xfffffdc000947947 */ /* 0x000fea000383ffff */
.L_x_542:
[----:B--2---:R2:W4:Y:S02]  /*272a0*/  SYNCS.PHASECHK.TRANS64.TRYWAIT P5, [R97+URZ+0x29890], R98 ;  /* 0x02989062610075a7 */ /* 0x00452400080a017f */
[----:B----4-:R-:W-:Y:S05]  /*272b0*/  @!P5 NANOSLEEP.SYNCS 0x989680 ;  /* 0x009896800000d95d */ /* 0x010fea0003900000 */
[----:B------:R-:W4:Y:S02]  /*272c0*/  @!P5 SYNCS.PHASECHK.TRANS64 P5, [R97+URZ+0x29890], R98 ;  /* 0x029890626100d5a7 */ /* 0x000f2400080a007f */
[----:B----4-:R-:W-:Y:S05]  /*272d0*/  @!P5 BRA `(.L_x_542) ;  /* 0xfffffffc00f0d947 */ /* 0x010fea000383ffff */
[----:B------:R-:W-:Y:S05]  /*272e0*/  BRA `(.L_x_797) ;  /* 0xfffffe1c00d87947 */ /* 0x000fea000383ffff */
.L_x_567:
[----:B-1----:R1:W2:Y:S02]  /*272f0*/  SYNCS.PHASECHK.TRANS64.TRYWAIT P2, [R97+URZ+0x29890], R98 ;  /* 0x02989062610075a7 */ /* 0x0022a4000804017f */
[----:B--2---:R-:W-:Y:S05]  /*27300*/  @!P2 NANOSLEEP.SYNCS 0x989680 ;  /* 0x009896800000a95d */ /* 0x004fea0003900000 */
[----:B------:R-:W2:Y:S02]  /*27310*/  @!P2 SYNCS.PHASECHK.TRANS64 P2, [R97+URZ+0x29890], R98 ;  /* 0x029890626100a5a7 */ /* 0x000ea4000804007f */
[----:B--2---:R-:W-:Y:S05]  /*27320*/  @!P2 BRA `(.L_x_567) ;  /* 0xfffffffc00f0a947 */ /* 0x004fea000383ffff */
[----:B------:R-:W-:Y:S05]  /*27330*/  BRA `(.L_x_798) ;  /* 0xfffffe7c00887947 */ /* 0x000fea000383ffff */
.L_x_573:
[----:B-1----:R1:W2:Y:S02]  /*27340*/  SYNCS.PHASECHK.TRANS64.TRYWAIT P1, [R97+URZ+0x298b0], R98 ;  /* 0x0298b062610075a7 */ /* 0x0022a4000802017f */
[----:B--2---:R-:W-:Y:S05]  /*27350*/  @!P1 NANOSLEEP.SYNCS 0x989680 ;  /* 0x009896800000995d */ /* 0x004fea0003900000 */
[----:B------:R-:W2:Y:S02]  /*27360*/  @!P1 SYNCS.PHASECHK.TRANS64 P1, [R97+URZ+0x298b0], R98 ;  /* 0x0298b062610095a7 */ /* 0x000ea4000802007f */
[----:B--2---:R-:W-:Y:S05]  /*27370*/  @!P1 BRA `(.L_x_573) ;  /* 0xfffffffc00f09947 */ /* 0x004fea000383ffff */
[----:B------:R-:W-:Y:S05]  /*27380*/  BRA `(.L_x_799) ;  /* 0xfffffe8000887947 */ /* 0x000fea000383ffff */
.L_x_581:
[----:B------:R-:W-:Y:S01]  /*27390*/  BSSY B0, `(.L_x_800) ;  /* 0x0000008000007945 */ /* 0x000fe20003800000 */
[----:B------:R-:W-:Y:S01]  /*273a0*/  IMAD.MOV.U32 R13, RZ, RZ, R234 ;  /* 0x000000ffff0d7224 */ /* 0x000fe200078e00ea */
[----:B------:R-:W-:Y:S01]  /*273b0*/  MOV R15, 0xffffffff ;  /* 0xffffffff000f7802 */ /* 0x000fe20000000f00 */
[----:B------:R-:W-:Y:S02]  /*273c0*/  IMAD.MOV.U32 R12, RZ, RZ, RZ ;  /* 0x000000ffff0c7224 */ /* 0x000fe400078e00ff */
[----:B------:R-:W-:-:S07]  /*273d0*/  IMAD.MOV.U32 R11, RZ, RZ, 0x1f ;  /* 0x0000001fff0b7424 */ /* 0x000fce00078e00ff */
[----:B-----5:R-:W-:Y:S05]  /*273e0*/  WARPSYNC.COLLECTIVE R15, `(.L_x_801) ;  /* 0x000000000f087348 */ /* 0x020fea0003c00000 */
[----:B------:R0:W1:Y:S02]  /*273f0*/  SHFL.IDX P6, R14, R13, R12, R11 ;  /* 0x0000000c0d0e7389 */ /* 0x00006400000c000b */
[----:B01---5:R-:W-:Y:S01]  /*27400*/  ENDCOLLECTIVE ;  /* 0x000000000000791b */ /* 0x023fe20003800000 */
.L_x_801:
[----:B------:R-:W-:Y:S05]  /*27410*/  BSYNC B0 ;  /* 0x0000000000007941 */ /* 0x000fea0003800000 */
.L_x_800:
[----:B------:R-:W-:Y:S01]  /*27420*/  IMAD.MOV.U32 R201, RZ, RZ, R14 ;  /* 0x000000ffffc97224 */ /* 0x000fe200078e000e */
[----:B------:R-:W-:Y:S06]  /*27430*/  BRA `(.L_x_802) ;  /* 0xfffffe8800e07947 */ /* 0x000fec000383ffff */
.L_x_591:
[----:B------:R-:W-:Y:S01]  /*27440*/  BSSY B1, `(.L_x_803) ;  /* 0x0000008000017945 */ /* 0x000fe20003800000 */
[----:B------:R-:W-:Y:S01]  /*27450*/  IMAD.MOV.U32 R13, RZ, RZ, R26 ;  /* 0x000000ffff0d7224 */ /* 0x000fe200078e001a */
[----:B------:R-:W-:Y:S01]  /*27460*/  MOV R11, 0x1e1f ;  /* 0x00001e1f000b7802 */ /* 0x000fe20000000f00 */
[----:B------:R-:W-:Y:S02]  /*27470*/  IMAD.MOV.U32 R12, RZ, RZ, RZ ;  /* 0x000000ffff0c7224 */ /* 0x000fe400078e00ff */
[----:B------:R-:W-:-:S07]  /*27480*/  IMAD.MOV.U32 R15, RZ, RZ, -0x1 ;  /* 0xffffffffff0f7424 */ /* 0x000fce00078e00ff */
[----:B0-----:R-:W-:Y:S05]  /*27490*/  WARPSYNC.COLLECTIVE R15, `(.L_x_804) ;  /* 0x000000000f087348 */ /* 0x001fea0003c00000 */
[----:B------:R1:W2:Y:S02]  /*274a0*/  SHFL.IDX P6, R14, R13, R12, R11 ;  /* 0x0000000c0d0e7389 */ /* 0x0002a400000c000b */
[----:B012---:R-:W-:Y:S01]  /*274b0*/  ENDCOLLECTIVE ;  /* 0x000000000000791b */ /* 0x007fe20003800000 */
.L_x_804:
[----:B------:R-:W-:Y:S05]  /*274c0*/  BSYNC B1 ;  /* 0x0000000000017941 */ /* 0x000fea0003800000 */
.L_x_803:
[----:B------:R-:W-:Y:S01]  /*274d0*/  IMAD.MOV.U32 R13, RZ, RZ, R24 ;  /* 0x000000ffff0d7224 */ /* 0x000fe200078e0018 */
[----:B------:R-:W-:Y:S01]  /*274e0*/  MOV R12, RZ ;  /* 0x000000ff000c7202 */ /* 0x000fe20000000f00 */
[----:B------:R-:W-:Y:S02]  /*274f0*/  IMAD.MOV.U32 R11, RZ, RZ, 0x1e1f ;  /* 0x00001e1fff0b7424 */ /* 0x000fe400078e00ff */
[----:B------:R-:W-:Y:S02]  /*27500*/  IMAD.MOV.U32 R15, RZ, RZ, -0x1 ;  /* 0xffffffffff0f7424 */ /* 0x000fe400078e00ff */
[----:B------:R-:W-:-:S07]  /*27510*/  IMAD.MOV.U32 R3, RZ, RZ, R14 ;  /* 0x000000ffff037224 */ /* 0x000fce00078e000e */
[----:B------:R-:W-:Y:S05]  /*27520*/  WARPSYNC.COLLECTIVE R15, `(.L_x_805) ;  /* 0x000000000f087348 */ /* 0x000fea0003c00000 */
[----:B------:R0:W1:Y:S02]  /*27530*/  SHFL.IDX P6, R14, R13, R12, R11 ;  /* 0x0000000c0d0e7389 */ /* 0x00006400000c000b */
[----:B01----:R-:W-:Y:S01]  /*27540*/  ENDCOLLECTIVE ;  /* 0x000000000000791b */ /* 0x003fe20003800000 */
.L_x_805:
[----:B------:R-:W-:Y:S01]  /*27550*/  MOV R13, R27 ;  /* 0x0000001b000d7202 */ /* 0x000fe20000000f00 */
[----:B------:R-:W-:-:S07]  /*27560*/  IMAD.MOV.U32 R5, RZ, RZ, R14 ;  /* 0x000000ffff057224 */ /* 0x000fce00078e000e */
[----:B------:R-:W-:Y:S05]  /*27570*/  WARPSYNC.COLLECTIVE R15, `(.L_x_806) ;  /* 0x000000000f087348 */ /* 0x000fea0003c00000 */
[----:B------:R0:W1:Y:S02]  /*27580*/  SHFL.IDX P6, R14, R13, R12, R11 ;  /* 0x0000000c0d0e7389 */ /* 0x00006400000c000b */
[----:B01----:R-:W-:Y:S01]  /*27590*/  ENDCOLLECTIVE ;  /* 0x000000000000791b */ /* 0x003fe20003800000 */
.L_x_806:
[----:B------:R-:W-:Y:S02]  /*275a0*/  IMAD.MOV.U32 R13, RZ, RZ, R144 ;  /* 0x000000ffff0d7224 */ /* 0x000fe400078e0090 */
[----:B------:R-:W-:-:S07]  /*275b0*/  IMAD.MOV.U32 R7, RZ, RZ, R14 ;  /* 0x000000ffff077224 */ /* 0x000fce00078e000e */
[----:B------:R-:W-:Y:S05]  /*275c0*/  WARPSYNC.COLLECTIVE R15, `(.L_x_807) ;  /* 0x000000000f087348 */ /* 0x000fea0003c00000 */
[----:B------:R0:W1:Y:S02]  /*275d0*/  SHFL.IDX P6, R14, R13, R12, R11 ;  /* 0x0000000c0d0e7389 */ /* 0x00006400000c000b */
[----:B01----:R-:W-:Y:S01]  /*275e0*/  ENDCOLLECTIVE ;  /* 0x000000000000791b */ /* 0x003fe20003800000 */
.L_x_807:
[----:B------:R-:W-:Y:S05]  /*275f0*/  BRA `(.L_x_808) ;  /* 0xfffffe8c00cc7947 */ /* 0x000fea000383ffff */
.L_x_595:
[----:B-1----:R1:W2:Y:S02]  /*27600*/  SYNCS.PHASECHK.TRANS64.TRYWAIT P0, [R16+URZ+0x29800], R5 ;  /* 0x02980005100075a7 */ /* 0x0022a4000800017f */
[----:B--2---:R-:W-:Y:S05]  /*27610*/  @!P0 NANOSLEEP.SYNCS 0x989680 ;  /* 0x009896800000895d */ /* 0x004fea0003900000 */
[----:B------:R-:W2:Y:S02]  /*27620*/  @!P0 SYNCS.PHASECHK.TRANS64 P0, [R16+URZ+0x29800], R5 ;  /* 0x02980005100085a7 */ /* 0x000ea4000800007f */
[----:B--2---:R-:W-:Y:S05]  /*27630*/  @!P0 BRA `(.L_x_595) ;  /* 0xfffffffc00f08947 */ /* 0x004fea000383ffff */
[----:B------:R-:W-:Y:S05]  /*27640*/  BRA `(.L_x_809) ;  /* 0xfffffe94000c7947 */ /* 0x000fea000383ffff */
.L_x_607:
[----:B------:R-:W-:Y:S01]  /*27650*/  BSSY B1, `(.L_x_810) ;  /* 0x0000008000017945 */ /* 0x000fe20003800000 */
[----:B------:R-:W-:Y:S01]  /*27660*/  IMAD.MOV.U32 R13, RZ, RZ, R26 ;  /* 0x000000ffff0d7224 */ /* 0x000fe200078e001a */
[----:B------:R-:W-:Y:S01]  /*27670*/  MOV R12, RZ ;  /* 0x000000ff000c7202 */ /* 0x000fe20000000f00 */
[----:B------:R-:W-:Y:S02]  /*27680*/  IMAD.MOV.U32 R11, RZ, RZ, 0x1e1f ;  /* 0x00001e1fff0b7424 */ /* 0x000fe400078e00ff */
[----:B------:R-:W-:-:S07]  /*27690*/  IMAD.MOV.U32 R15, RZ, RZ, -0x1 ;  /* 0xffffffffff0f7424 */ /* 0x000fce00078e00ff */
[----:B0-----:R-:W-:Y:S05]  /*276a0*/  WARPSYNC.COLLECTIVE R15, `(.L_x_811) ;  /* 0x000000000f087348 */ /* 0x001fea0003c00000 */
[----:B------:R1:W2:Y:S02]  /*276b0*/  SHFL.IDX P6, R14, R13, R12, R11 ;  /* 0x0000000c0d0e7389 */ /* 0x0002a400000c000b */
[----:B012---:R-:W-:Y:S01]  /*276c0*/  ENDCOLLECTIVE ;  /* 0x000000000000791b */ /* 0x007fe20003800000 */
.L_x_811:
[----:B------:R-:W-:Y:S05]  /*276d0*/  BSYNC B1 ;  /* 0x0000000000017941 */ /* 0x000fea0003800000 */
.L_x_810:
[----:B------:R-:W-:Y:S01]  /*276e0*/  MOV R13, R24 ;  /* 0x00000018000d7202 */ /* 0x000fe20000000f00 */
[----:B------:R-:W-:Y:S02]  /*276f0*/  IMAD.MOV.U32 R12, RZ, RZ, RZ ;  /* 0x000000ffff0c7224 */ /* 0x000fe400078e00ff */
[----:B------:R-:W-:Y:S02]  /*27700*/  IMAD.MOV.U32 R11, RZ, RZ, 0x1e1f ;  /* 0x00001e1fff0b7424 */ /* 0x000fe400078e00ff */
[----:B------:R-:W-:Y:S02]  /*27710*/  IMAD.MOV.U32 R15, RZ, RZ, -0x1 ;  /* 0xffffffffff0f7424 */ /* 0x000fe400078e00ff */
[----:B------:R-:W-:-:S07]  /*27720*/  IMAD.MOV.U32 R0, RZ, RZ, R14 ;  /* 0x000000ffff007224 */ /* 0x000fce00078e000e */
[----:B------:R-:W-:Y:S05]  /*27730*/  WARPSYNC.COLLECTIVE R15, `(.L_x_812) ;  /* 0x000000000f087348 */ /* 0x000fea0003c00000 */
[----:B------:R0:W1:Y:S02]  /*27740*/  SHFL.IDX P6, R14, R13, R12, R11 ;  /* 0x0000000c0d0e7389 */ /* 0x00006400000c000b */
[----:B01----:R-:W-:Y:S01]  /*27750*/  ENDCOLLECTIVE ;  /* 0x000000000000791b */ /* 0x003fe20003800000 */
.L_x_812:
[----:B------:R-:W-:Y:S01]  /*27760*/  IMAD.MOV.U32 R13, RZ, RZ, R27 ;  /* 0x000000ffff0d7224 */ /* 0x000fe200078e001b */
[----:B------:R-:W-:-:S07]  /*27770*/  MOV R3, R14 ;  /* 0x0000000e00037202 */ /* 0x000fce0000000f00 */
[----:B------:R-:W-:Y:S05]  /*27780*/  WARPSYNC.COLLECTIVE R15, `(.L_x_813) ;  /* 0x000000000f087348 */ /* 0x000fea0003c00000 */
[----:B------:R0:W1:Y:S02]  /*27790*/  SHFL.IDX P6, R14, R13, R12, R11 ;  /* 0x0000000c0d0e7389 */ /* 0x00006400000c000b */
[----:B01----:R-:W-:Y:S01]  /*277a0*/  ENDCOLLECTIVE ;  /* 0x000000000000791b */ /* 0x003fe20003800000 */
.L_x_813:
[----:B------:R-:W-:Y:S02]  /*277b0*/  IMAD.MOV.U32 R13, RZ, RZ, R144 ;  /* 0x000000ffff0d7224 */ /* 0x000fe400078e0090 */
[----:B------:R-:W-:-:S07]  /*277c0*/  IMAD.MOV.U32 R20, RZ, RZ, R14 ;  /* 0x000000ffff147224 */ /* 0x000fce00078e000e */
[----:B------:R-:W-:Y:S05]  /*277d0*/  WARPSYNC.COLLECTIVE R15, `(.L_x_814) ;  /* 0x000000000f087348 */ /* 0x000fea0003c00000 */
[----:B------:R0:W1:Y:S02]  /*277e0*/  SHFL.IDX P6, R14, R13, R12, R11 ;  /* 0x0000000c0d0e7389 */ /* 0x00006400000c000b */
[----:B01----:R-:W-:Y:S01]  /*277f0*/  ENDCOLLECTIVE ;  /* 0x000000000000791b */ /* 0x003fe20003800000 */
.L_x_814:
[----:B------:R-:W-:Y:S01]  /*27800*/  MOV R21, R14 ;  /* 0x0000000e00157202 */ /* 0x000fe20000000f00 */
[----:B------:R-:W-:Y:S06]  /*27810*/  BRA `(.L_x_815) ;  /* 0xfffffec0005c7947 */ /* 0x000fec000383ffff */
.L_x_611:
[----:B--2---:R2:W3:Y:S02]  /*27820*/  SYNCS.PHASECHK.TRANS64.TRYWAIT P0, [R16+URZ+0x29800], R21 ;  /* 0x02980015100075a7 */ /* 0x0044e4000800017f */
[----:B---3--:R-:W-:Y:S05]  /*27830*/  @!P0 NANOSLEEP.SYNCS 0x989680 ;  /* 0x009896800000895d */ /* 0x008fea0003900000 */
[----:B------:R-:W3:Y:S02]  /*27840*/  @!P0 SYNCS.PHASECHK.TRANS64 P0, [R16+URZ+0x29800], R21 ;  /* 0x02980015100085a7 */ /* 0x000ee4000800007f */
[----:B---3--:R-:W-:Y:S05]  /*27850*/  @!P0 BRA `(.L_x_611) ;  /* 0xfffffffc00f08947 */ /* 0x008fea000383ffff */
[----:B------:R-:W-:Y:S05]  /*27860*/  BRA `(.L_x_816) ;  /* 0xfffffec400607947 */ /* 0x000fea000383ffff */
.L_x_619:
[----:B-1----:R1:W2:Y:S02]  /*27870*/  SYNCS.PHASECHK.TRANS64.TRYWAIT P2, [R3+URZ+0x29830], R0 ;  /* 0x02983000030075a7 */ /* 0x0022a4000804017f */
[----:B--2---:R-:W-:Y:S05]  /*27880*/  @!P2 NANOSLEEP.SYNCS 0x989680 ;  /* 0x009896800000a95d */ /* 0x004fea0003900000 */
[----:B------:R-:W2:Y:S02]  /*27890*/  @!P2 SYNCS.PHASECHK.TRANS64 P2, [R3+URZ+0x29830], R0 ;  /* 0x029830000300a5a7 */ /* 0x000ea4000804007f */
[----:B--2---:R-:W-:Y:S05]  /*278a0*/  @!P2 BRA `(.L_x_619) ;  /* 0xfffffffc00f0a947 */ /* 0x004fea000383ffff */
[----:B------:R-:W-:Y:S05]  /*278b0*/  BRA `(.L_x_618) ;  /* 0xfffffef400947947 */ /* 0x000fea000383ffff */
.L_x_625:
[----:B-1----:R1:W2:Y:S02]  /*278c0*/  SYNCS.PHASECHK.TRANS64.TRYWAIT P2, [R11+URZ+0x29830], R10 ;  /* 0x0298300a0b0075a7 */ /* 0x0022a4000804017f */
[----:B--2---:R-:W-:Y:S05]  /*278d0*/  @!P2 NANOSLEEP.SYNCS 0x989680 ;  /* 0x009896800000a95d */ /* 0x004fea0003900000 */
[----:B------:R-:W2:Y:S02]  /*278e0*/  @!P2 SYNCS.PHASECHK.TRANS64 P2, [R11+URZ+0x29830], R10 ;  /* 0x0298300a0b00a5a7 */ /* 0x000ea4000804007f */
[----:B--2---:R-:W-:Y:S05]  /*278f0*/  @!P2 BRA `(.L_x_625) ;  /* 0xfffffffc00f0a947 */ /* 0x004fea000383ffff */
[----:B------:R-:W-:Y:S05]  /*27900*/  BRA `(.L_x_624) ;  /* 0xffffff2c00607947 */ /* 0x000fea000383ffff */
.L_x_629:
[----:B-1----:R1:W2:Y:S02]  /*27910*/  SYNCS.PHASECHK.TRANS64.TRYWAIT P1, [R11+URZ+0x29850], R8 ;  /* 0x029850080b0075a7 */ /* 0x0022a4000802017f */
[----:B--2---:R-:W-:Y:S05]  /*27920*/  @!P1 NANOSLEEP.SYNCS 0x989680 ;  /* 0x009896800000995d */ /* 0x004fea0003900000 */
[----:B------:R-:W2:Y:S02]  /*27930*/  @!P1 SYNCS.PHASECHK.TRANS64 P1, [R11+URZ+0x29850], R8 ;  /* 0x029850080b0095a7 */ /* 0x000ea4000802007f */
[----:B--2---:R-:W-:Y:S05]  /*27940*/  @!P1 BRA `(.L_x_629) ;  /* 0xfffffffc00f09947 */ /* 0x004fea000383ffff */
[----:B------:R-:W-:Y:S05]  /*27950*/  BRA `(.L_x_626) ;  /* 0xffffff3c009c7947 */ /* 0x000fea000383ffff */
.L_x_635:
[----:B-1----:R1:W2:Y:S02]  /*27960*/  SYNCS.PHASECHK.TRANS64.TRYWAIT P1, [R15+URZ+0x29850], R0 ;  /* 0x029850000f0075a7 */ /* 0x0022a4000802017f */
[----:B--2---:R-:W-:Y:S05]  /*27970*/  @!P1 NANOSLEEP.SYNCS 0x989680 ;  /* 0x009896800000995d */ /* 0x004fea0003900000 */
[----:B------:R-:W2:Y:S02]  /*27980*/  @!P1 SYNCS.PHASECHK.TRANS64 P1, [R15+URZ+0x29850], R0 ;  /* 0x029850000f0095a7 */ /* 0x000ea4000802007f */
[----:B--2---:R-:W-:Y:S05]  /*27990*/  @!P1 BRA `(.L_x_635) ;  /* 0xfffffffc00f09947 */ /* 0x004fea000383ffff */
[----:B------:R-:W-:Y:S05]  /*279a0*/  BRA `(.L_x_634) ;  /* 0xffffff5c00b07947 */ /* 0x000fea000383ffff */
.L_x_639:
[----:B------:R-:W-:Y:S01]  /*279b0*/  IMAD.MOV.U32 R12, RZ, RZ, R0 ;  /* 0x000000ffff0c7224 */ /* 0x000fe200078e0000 */
[----:B------:R-:W-:Y:S01]  /*279c0*/  SEL R5, R96, R97, P0 ;  /* 0x0000006160057207 */ /* 0x000fe20000000000 */
[----:B------:R-:W-:Y:S01]  /*279d0*/  IMAD.MOV.U32 R11, RZ, RZ, 0x1c1f ;  /* 0x00001c1fff0b7424 */ /* 0x000fe200078e00ff */
[----:B------:R-:W-:Y:S01]  /*279e0*/  SEL R7, R97, R96, P0 ;  /* 0x0000006061077207 */ /* 0x000fe20000000000 */
[----:B------:R-:W-:Y:S01]  /*279f0*/  IMAD.MOV.U32 R15, RZ, RZ, -0x1 ;  /* 0xffffffffff0f7424 */ /* 0x000fe200078e00ff */
[----:B------:R-:W-:Y:S02]  /*27a00*/  SEL R9, R92, R93, P0 ;  /* 0x0000005d5c097207 */ /* 0x000fe40000000000 */
[----:B------:R-:W-:-:S07]  /*27a10*/  SEL R21, R93, R92, P0 ;  /* 0x0000005c5d157207 */ /* 0x000fce0000000000 */
[----:B-1---5:R-:W-:Y:S05]  /*27a20*/  WARPSYNC.COLLECTIVE R15, `(.L_x_817) ;  /* 0x000000000f087348 */ /* 0x022fea0003c00000 */
[----:B------:R0:W2:Y:S02]  /*27a30*/  SHFL.IDX P6, R14, R13, R12, R11 ;  /* 0x0000000c0d0e7389 */ /* 0x0000a400000c000b */
[----:B012--5:R-:W-:Y:S01]  /*27a40*/  ENDCOLLECTIVE ;  /* 0x000000000000791b */ /* 0x027fe20003800000 */
.L_x_817:
[----:B------:R-:W-:Y:S02]  /*27a50*/  SEL R25, R48, R45, P0 ;  /* 0x0000002d30197207 */ /* 0x000fe40000000000 */
[----:B------:R-:W-:Y:S02]  /*27a60*/  SEL R27, R45, R48, P0 ;  /* 0x000000302d1b7207 */ /* 0x000fe40000000000 */
[----:B------:R-:W-:Y:S02]  /*27a70*/  SEL R29, R40, R37, P0 ;  /* 0x00000025281d7207 */ /* 0x000fe40000000000 */
[----:B------:R-:W-:Y:S02]  /*27a80*/  SEL R31, R37, R40, P0 ;  /* 0x00000028251f7207 */ /* 0x000fe40000000000 */
[----:B------:R-:W-:Y:S02]  /*27a90*/  SEL R45, R65, R68, P0 ;  /* 0x00000044412d7207 */ /* 0x000fe40000000000 */
[----:B------:R-:W-:-:S02]  /*27aa0*/  SEL R49, R68, R65, P0 ;  /* 0x0000004144317207 */ /* 0x000fc40000000000 */
[----:B------:R-:W-:Y:S01]  /*27ab0*/  SEL R63, R38, R67, P0 ;  /* 0x00000043263f7207 */ /* 0x000fe20000000000 */
[----:B------:R-:W-:Y:S01]  /*27ac0*/  IMAD.MOV.U32 R13, RZ, RZ, R3 ;  /* 0x000000ffff0d7224 */ /* 0x000fe200078e0003 */
[----:B------:R-:W-:Y:S01]  /*27ad0*/  SEL R65, R67, R38, P0 ;  /* 0x0000002643417207 */ /* 0x000fe20000000000 */
[----:B------:R-:W-:Y:S01]  /*27ae0*/  IMAD.MOV.U32 R12, RZ, RZ, R2 ;  /* 0x000000ffff0c7224 */ /* 0x000fe200078e0002 */
[----:B------:R-:W-:Y:S02]  /*27af0*/  SEL R67, R30, R69, P0 ;  /* 0x000000451e437207 */ /* 0x000fe40000000000 */
[----:B------:R-:W-:Y:S02]  /*27b00*/  SEL R69, R69, R30, P0 ;  /* 0x0000001e45457207 */ /* 0x000fe40000000000 */
[----:B------:R-:W-:Y:S02]  /*27b10*/  SEL R33, R32, R35, P0 ;  /* 0x0000002320217207 */ /* 0x000fe40000000000 */
[----:B------:R-:W-:-:S02]  /*27b20*/  SEL R35, R35, R32, P0 ;  /* 0x0000002023237207 */ /* 0x000fc40000000000 */
[----:B------:R-:W-:-:S07]  /*27b30*/  MOV R6, R14 ;  /* 0x0000000e00067202 */ /* 0x000fce0000000f00 */
[----:B------:R-:W-:Y:S05]  /*27b40*/  WARPSYNC.COLLECTIVE R15, `(.L_x_818) ;  /* 0x000000000f087348 */ /* 0x000fea0003c00000 */
[----:B------:R0:W1:Y:S02]  /*27b50*/  SHFL.IDX P6, R14, R13, R12, R11 ;  /* 0x0000000c0d0e7389 */ /* 0x00006400000c000b */
[----:B01----:R-:W-:Y:S01]  /*27b60*/  ENDCOLLECTIVE ;  /* 0x000000000000791b */ /* 0x003fe20003800000 */
.L_x_818:
        /* <DEDUP_REMOVED lines=8> */
[----:B------:R-:W-:Y:S02]  /*27bf0*/  MOV R13, R5 ;  /* 0x00000005000d7202 */ /* 0x000fe40000000f00 */
[----:B------:R-:W-:Y:S02]  /*27c00*/  SEL R53, R60, R57, P0 ;  /* 0x000000393c357207 */ /* 0x000fe40000000000 */
[----:B------:R-:W-:Y:S02]  /*27c10*/  SEL R55, R56, R59, P0 ;  /* 0x0000003b38377207 */ /* 0x000fe40000000000 */
[----:B------:R-:W-:Y:S02]  /*27c20*/  SEL R57, R59, R56, P0 ;  /* 0x000000383b397207 */ /* 0x000fe40000000000 */
[----:B------:R-:W-:Y:S01]  /*27c30*/  SEL R59, R61, R42, P0 ;  /* 0x0000002a3d3b7207 */ /* 0x000fe20000000000 */
[----:B------:R-:W-:Y:S01]  /*27c40*/  IMAD.MOV.U32 R3, RZ, RZ, R14 ;  /* 0x000000ffff037224 */ /* 0x000fe200078e000e */
[----:B------:R-:W-:-:S07]  /*27c50*/  SEL R61, R42, R61, P0 ;  /* 0x0000003d2a3d7207 */ /* 0x000fce0000000000 */
[----:B------:R-:W-:Y:S05]  /*27c60*/  WARPSYNC.COLLECTIVE R15, `(.L_x_819) ;  /* 0x000000000f087348 */ /* 0x000fea0003c00000 */
[----:B------:R0:W1:Y:S02]  /*27c70*/  SHFL.IDX P6, R14, R13, R12, R11 ;  /* 0x0000000c0d0e7389 */ /* 0x00006400000c000b */
[----:B01----:R-:W-:Y:S01]  /*27c80*/  ENDCOLLECTIVE ;  /* 0x000000000000791b */ /* 0x003fe20003800000 */
.L_x_819:
[----:B------:R-:W-:Y:S02]  /*27c90*/  SEL R75, R77, R44, P0 ;  /* 0x0000002c4d4b7207 */ /* 0x000fe40000000000 */
[----:B------:R-:W-:Y:S02]  /*27ca0*/  SEL R77, R44, R77, P0 ;  /* 0x0000004d2c4d7207 */ /* 0x000fe40000000000 */
[----:B------:R-:W-:Y:S02]  /*27cb0*/  SEL R4, R6, R3, P0 ;  /* 0x0000000306047207 */ /* 0x000fe40000000000 */
[----:B------:R-:W-:Y:S01]  /*27cc0*/  SEL R6, R3, R6, P0 ;  /* 0x0000000603067207 */ /* 0x000fe20000000000 */
[----:B------:R-:W-:Y:S01]  /*27cd0*/  IMAD.MOV.U32 R13, RZ, RZ, R7 ;  /* 0x000000ffff0d7224 */ /* 0x000fe200078e0007 */
[----:B------:R-:W-:Y:S01]  /*27ce0*/  MOV R12, R2 ;  /* 0x00000002000c7202 */ /* 0x000fe20000000f00 */
[----:B------:R-:W-:-:S07]  /*27cf0*/  IMAD.MOV.U32 R10, RZ, RZ, R14 ;  /* 0x000000ffff0a7224 */ /* 0x000fce00078e000e */
[----:B------:R-:W-:Y:S05]  /*27d00*/  WARPSYNC.COLLECTIVE R15, `(.L_x_820) ;  /* 0x000000000f087348 */ /* 0x000fea0003c00000 */
[----:B------:R0:W1:Y:S02]  /*27d10*/  SHFL.IDX P6, R14, R13, R12, R11 ;  /* 0x0000000c0d0e7389 */ /* 0x00006400000c000b */
[----:B01----:R-:W-:Y:S01]  /*27d20*/  ENDCOLLECTIVE ;  /* 0x000000000000791b */ /* 0x003fe20003800000 */
.L_x_820:
[----:B------:R-:W-:Y:S02]  /*27d30*/  IMAD.MOV.U32 R13, RZ, RZ, R9 ;  /* 0x000000ffff0d7224 */ /* 0x000fe400078e0009 */
[----:B------:R-:W-:Y:S02]  /*27d40*/  IMAD.MOV.U32 R12, RZ, RZ, R0 ;  /* 0x000000ffff0c7224 */ /* 0x000fe400078e0000 */
[----:B------:R-:W-:-:S07]  /*27d50*/  IMAD.MOV.U32 R7, RZ, RZ, R14 ;  /* 0x000000ffff077224 */ /* 0x000fce00078e000e */
[----:B------:R-:W-:Y:S05]  /*27d60*/  WARPSYNC.COLLECTIVE R15, `(.L_x_821) ;  /* 0x000000000f087348 */ /* 0x000fea0003c00000 */
[----:B------:R0:W1:Y:S02]  /*27d70*/  SHFL.IDX P6, R14, R13, R12, R11 ;  /* 0x0000000c0d0e7389 */ /* 0x00006400000c000b */
[----:B01----:R-:W-:Y:S01]  /*27d80*/  ENDCOLLECTIVE ;  /* 0x000000000000791b */ /* 0x003fe20003800000 */
.L_x_821:
[----:B------:R-:W-:Y:S02]  /*27d90*/  SEL R8, R10, R7, P0 ;  /* 0x000000070a087207 */ /* 0x000fe40000000000 */
[----:B------:R-:W-:Y:S01]  /*27da0*/  SEL R10, R7, R10, P0 ;  /* 0x0000000a070a7207 */ /* 0x000fe20000000000 */
[----:B------:R-:W-:Y:S02]  /*27db0*/  IMAD.MOV.U32 R13, RZ, RZ, R21 ;  /* 0x000000ffff0d7224 */ /* 0x000fe400078e0015 */
[----:B------:R-:W-:Y:S01]  /*27dc0*/  IMAD.MOV.U32 R12, RZ, RZ, R2 ;  /* 0x000000ffff0c7224 */ /* 0x000fe200078e0002 */
[----:B------:R-:W-:-:S07]  /*27dd0*/  MOV R9, R14 ;  /* 0x0000000e00097202 */ /* 0x000fce0000000f00 */
[----:B------:R-:W-:Y:S05]  /*27de0*/  WARPSYNC.COLLECTIVE R15, `(.L_x_822) ;  /* 0x000000000f087348 */ /* 0x000fea0003c00000 */
[----:B------:R0:W1:Y:S02]  /*27df0*/  SHFL.IDX P6, R14, R13, R12, R11 ;  /* 0x0000000c0d0e7389 */ /* 0x00006400000c000b */
[----:B01----:R-:W-:Y:S01]  /*27e00*/  ENDCOLLECTIVE ;  /* 0x000000000000791b */ /* 0x003fe20003800000 */
.L_x_822:
[----:B------:R-:W-:Y:S01]  /*27e10*/  MOV R13, R25 ;  /* 0x00000019000d7202 */ /* 0x000fe20000000f00 */
[----:B------:R-:W-:Y:S02]  /*27e20*/  IMAD.MOV.U32 R12, RZ, RZ, R0 ;  /* 0x000000ffff0c7224 */ /* 0x000fe400078e0000 */
[----:B------:R-:W-:-:S07]  /*27e30*/  IMAD.MOV.U32 R20, RZ, RZ, R14 ;  /* 0x000000ffff147224 */ /* 0x000fce00078e000e */
[----:B------:R-:W-:Y:S05]  /*27e40*/  WARPSYNC.COLLECTIVE R15, `(.L_x_823) ;  /* 0x000000000f087348 */ /* 0x000fea0003c00000 */
[----:B------:R0:W1:Y:S02]  /*27e50*/  SHFL.IDX P6, R14, R13, R12, R11 ;  /* 0x0000000c0d0e7389 */ /* 0x00006400000c000b */
[----:B01----:R-:W-:Y:S01]  /*27e60*/  ENDCOLLECTIVE ;  /* 0x000000000000791b */ /* 0x003fe20003800000 */
.L_x_823:
[----:B------:R-:W-:Y:S01]  /*27e70*/  IMAD.MOV.U32 R13, RZ, RZ, R27 ;  /* 0x000000ffff0d7224 */ /* 0x000fe200078e001b */
[----:B------:R-:W-:Y:S01]  /*27e80*/  MOV R12, R2 ;  /* 0x00000002000c7202 */ /* 0x000fe20000000f00 */
[----:B------:R-:W-:-:S07]  /*27e90*/  IMAD.MOV.U32 R26, RZ, RZ, R14 ;  /* 0x000000ffff1a7224 */ /* 0x000fce00078e000e */
[----:B------:R-:W-:Y:S05]  /*27ea0*/  WARPSYNC.COLLECTIVE R15, `(.L_x_824) ;  /* 0x000000000f087348 */ /* 0x000fea0003c00000 */
[----:B------:R0:W1:Y:S02]  /*27eb0*/  SHFL.IDX P6, R14, R13, R12, R11 ;  /* 0x0000000c0d0e7389 */ /* 0x00006400000c000b */
[----:B01----:R-:W-:Y:S01]  /*27ec0*/  ENDCOLLECTIVE ;  /* 0x000000000000791b */ /* 0x003fe20003800000 */
.L_x_824:
[----:B------:R-:W-:Y:S02]  /*27ed0*/  IMAD.MOV.U32 R13, RZ, RZ, R29 ;  /* 0x000000ffff0d7224 */ /* 0x000fe400078e001d */
[----:B------:R-:W-:Y:S02]  /*27ee0*/  IMAD.MOV.U32 R12, RZ, RZ, R0 ;  /* 0x000000ffff0c7224 */ /* 0x000fe400078e0000 */
[----:B------:R-:W-:-:S07]  /*27ef0*/  IMAD.MOV.U32 R27, RZ, RZ, R14 ;  /* 0x000000ffff1b7224 */ /* 0x000fce00078e000e */
[----:B------:R-:W-:Y:S05]  /*27f00*/  WARPSYNC.COLLECTIVE R15, `(.L_x_825) ;  /* 0x000000000f087348 */ /* 0x000fea0003c00000 */
[----:B------:R0:W1:Y:S02]  /*27f10*/  SHFL.IDX P6, R14, R13, R12, R11 ;  /* 0x0000000c0d0e7389 */ /* 0x00006400000c000b */
[----:B01----:R-:W-:Y:S01]  /*27f20*/  ENDCOLLECTIVE ;  /* 0x000000000000791b */ /* 0x003fe20003800000 */
.L_x_825:
        /* <DEDUP_REMOVED lines=8> */
.L_x_826:
[----:B------:R-:W-:Y:S01]  /*27fb0*/  MOV R13, R33 ;  /* 0x00000021000d7202 */ /* 0x000fe20000000f00 */
[----:B------:R-:W-:Y:S02]  /*27fc0*/  IMAD.MOV.U32 R12, RZ, RZ, R0 ;  /* 0x000000ffff0c7224 */ /* 0x000fe400078e0000 */
[----:B------:R-:W-:-:S07]  /*27fd0*/  IMAD.MOV.U32 R31, RZ, RZ, R14 ;  /* 0x000000ffff1f7224 */ /* 0x000fce00078e000e */
[----:B------:R-:W-:Y:S05]  /*27fe0*/  WARPSYNC.COLLECTIVE R15, `(.L_x_827) ;  /* 0x000000000f087348 */ /* 0x000fea0003c00000 */
[----:B------:R0:W1:Y:S02]  /*27ff0*/  SHFL.IDX P6, R14, R13, R12, R11 ;  /* 0x0000000c0d0e7389 */ /* 0x00006400000c000b */
[----:B01----:R-:W-:Y:S01]  /*28000*/  ENDCOLLECTIVE ;  /* 0x000000000000791b */ /* 0x003fe20003800000 */
.L_x_827:
        /* <DEDUP_REMOVED lines=8> */
.L_x_828:
[----:B------:R-:W-:Y:S02]  /*28090*/  IMAD.MOV.U32 R13, RZ, RZ, R37 ;  /* 0x000000ffff0d7224 */ /* 0x000fe400078e0025 */
[----:B------:R-:W-:Y:S02]  /*280a0*/  IMAD.MOV.U32 R12, RZ, RZ, R0 ;  /* 0x000000ffff0c7224 */ /* 0x000fe400078e0000 */
[----:B------:R-:W-:-:S07]  /*280b0*/  IMAD.MOV.U32 R35, RZ, RZ, R14 ;  /* 0x000000ffff237224 */ /* 0x000fce00078e000e */
[----:B------:R-:W-:Y:S05]  /*280c0*/  WARPSYNC.COLLECTIVE R15, `(.L_x_829) ;  /* 0x000000000f087348 */ /* 0x000fea0003c00000 */
[----:B------:R0:W1:Y:S02]  /*280d0*/  SHFL.IDX P6, R14, R13, R12, R11 ;  /* 0x0000000c0d0e7389 */ /* 0x00006400000c000b */
[----:B01----:R-:W-:Y:S01]  /*280e0*/  ENDCOLLECTIVE ;  /* 0x000000000000791b */ /* 0x003fe20003800000 */
.L_x_829:
        /* <DEDUP_REMOVED lines=8> */
.L_x_830:
[----:B------:R-:W-:Y:S01]  /*28170*/  MOV R13, R41 ;  /* 0x00000029000d7202 */ /* 0x000fe20000000f00 */
[----:B------:R-:W-:Y:S02]  /*28180*/  IMAD.MOV.U32 R12, RZ, RZ, R0 ;  /* 0x000000ffff0c7224 */ /* 0x000fe400078e0000 */
[----:B------:R-:W-:-:S07]  /*28190*/  IMAD.MOV.U32 R39, RZ, RZ, R14 ;  /* 0x000000ffff277224 */ /* 0x000fce00078e000e */
[----:B------:R-:W-:Y:S05]  /*281a0*/  WARPSYNC.COLLECTIVE R15, `(.L_x_831) ;  /* 0x000000000f087348 */ /* 0x000fea0003c00000 */
[----:B------:R0:W1:Y:S02]  /*281b0*/  SHFL.IDX P6, R14, R13, R12, R11 ;  /* 0x0000000c0d0e7389 */ /* 0x00006400000c000b */
[----:B01----:R-:W-:Y:S01]  /*281c0*/  ENDCOLLECTIVE ;  /* 0x000000000000791b */ /* 0x003fe20003800000 */
.L_x_831:
        /* <DEDUP_REMOVED lines=8> */
.L_x_832:
[----:B------:R-:W-:Y:S02]  /*28250*/  IMAD.MOV.U32 R13, RZ, RZ, R45 ;  /* 0x000000ffff0d7224 */ /* 0x000fe400078e002d */
[----:B------:R-:W-:Y:S02]  /*28260*/  IMAD.MOV.U32 R12, RZ, RZ, R0 ;  /* 0x000000ffff0c7224 */ /* 0x000fe400078e0000 */
[----:B------:R-:W-:-:S07]  /*28270*/  IMAD.MOV.U32 R43, RZ, RZ, R14 ;  /* 0x000000ffff2b7224 */ /* 0x000fce00078e000e */
[----:B------:R-:W-:Y:S05]  /*28280*/  WARPSYNC.COLLECTIVE R15, `(.L_x_833) ;  /* 0x000000000f087348 */ /* 0x000fea0003c00000 */
[----:B------:R0:W1:Y:S02]  /*28290*/  SHFL.IDX P6, R14, R13, R12, R11 ;  /* 0x0000000c0d0e7389 */ /* 0x00006400000c000b */
[----:B01----:R-:W-:Y:S01]  /*282a0*/  ENDCOLLECTIVE ;  /* 0x000000000000791b */ /* 0x003fe20003800000 */
.L_x_833:
[----:B------:R-:W-:Y:S02]  /*282b0*/  SEL R40, R42, R43, P0 ;  /* 0x0000002b2a287207 */ /* 0x000fe40000000000 */
[----:B------:R-:W-:Y:S01]  /*282c0*/  SEL R42, R43, R42, P0 ;  /* 0x0000002a2b2a7207 */ /* 0x000fe20000000000 */
[----:B------:R-:W-:Y:S02]  /*282d0*/  IMAD.MOV.U32 R13, RZ, RZ, R49 ;  /* 0x000000ffff0d7224 */ /* 0x000fe400078e0031 */
[----:B------:R-:W-:Y:S02]  /*282e0*/  IMAD.MOV.U32 R12, RZ, RZ, R2 ;  /* 0x000000ffff0c7224 */ /* 0x000fe400078e0002 */
[----:B------:R-:W-:Y:S01]  /*282f0*/  IMAD.MOV.U32 R49, RZ, RZ, RZ ;  /* 0x000000ffff317224 */ /* 0x000fe200078e00ff */
[----:B------:R-:W-:-:S07]  /*28300*/  MOV R45, R14 ;  /* 0x0000000e002d7202 */ /* 0x000fce0000000f00 */
[----:B------:R-:W-:Y:S05]  /*28310*/  WARPSYNC.COLLECTIVE R15, `(.L_x_834) ;  /* 0x000000000f087348 */ /* 0x000fea0003c00000 */
[----:B------:R0:W1:Y:S02]  /*28320*/  SHFL.IDX P6, R14, R13, R12, R11 ;  /* 0x0000000c0d0e7389 */ /* 0x00006400000c000b */
[----:B01----:R-:W-:Y:S01]  /*28330*/  ENDCOLLECTIVE ;  /* 0x000000000000791b */ /* 0x003fe20003800000 */
.L_x_834:
[----:B------:R-:W-:Y:S01]  /*28340*/  MOV R13, R51 ;  /* 0x00000033000d7202 */ /* 0x000fe20000000f00 */
[----:B------:R-:W-:Y:S02]  /*28350*/  IMAD.MOV.U32 R12, RZ, RZ, R0 ;  /* 0x000000ffff0c7224 */ /* 0x000fe400078e0000 */
[----:B------:R-:W-:-:S07]  /*28360*/  IMAD.MOV.U32 R44, RZ, RZ, R14 ;  /* 0x000000ffff2c7224 */ /* 0x000fce00078e000e */
[----:B------:R-:W-:Y:S05]  /*28370*/  WARPSYNC.COLLECTIVE R15, `(.L_x_835) ;  /* 0x000000000f087348 */ /* 0x000fea0003c00000 */
[----:B------:R0:W1:Y:S02]  /*28380*/  SHFL.IDX P6, R14, R13, R12, R11 ;  /* 0x0000000c0d0e7389 */ /* 0x00006400000c000b */
[----:B01----:R-:W-:Y:S01]  /*28390*/  ENDCOLLECTIVE ;  /* 0x000000000000791b */ /* 0x003fe20003800000 */
.L_x_835:
        /* <DEDUP_REMOVED lines=8> */
.L_x_836:
[----:B------:R-:W-:Y:S02]  /*28420*/  IMAD.MOV.U32 R13, RZ, RZ, R55 ;  /* 0x000000ffff0d7224 */ /* 0x000fe400078e0037 */
[----:B------:R-:W-:Y:S02]  /*28430*/  IMAD.MOV.U32 R12, RZ, RZ, R0 ;  /* 0x000000ffff0c7224 */ /* 0x000fe400078e0000 */
[----:B------:R-:W-:-:S07]  /*28440*/  IMAD.MOV.U32 R48, RZ, RZ, R14 ;  /* 0x000000ffff307224 */ /* 0x000fce00078e000e */
[----:B------:R-:W-:Y:S05]  /*28450*/  WARPSYNC.COLLECTIVE R15, `(.L_x_837) ;  /* 0x000000000f087348 */ /* 0x000fea0003c00000 */
[----:B------:R0:W1:Y:S02]  /*28460*/  SHFL.IDX P6, R14, R13, R12, R11 ;  /* 0x0000000c0d0e7389 */ /* 0x00006400000c000b */
[----:B01----:R-:W-:Y:S01]  /*28470*/  ENDCOLLECTIVE ;  /* 0x000000000000791b */ /* 0x003fe20003800000 */
.L_x_837:
[----:B------:R-:W-:Y:S02]  /*28480*/  IMAD.MOV.U32 R13, RZ, RZ, R57 ;  /* 0x000000ffff0d7224 */ /* 0x000fe400078e0039 */
[----:B------:R-:W-:Y:S01]  /*28490*/  IMAD.MOV.U32 R12, RZ, RZ, R2 ;  /* 0x000000ffff0c7224 */ /* 0x000fe200078e0002 */
[----:B------:R-:W-:-:S07]  /*284a0*/  MOV R55, R14 ;  /* 0x0000000e00377202 */ /* 0x000fce0000000f00 */
[----:B------:R-:W-:Y:S05]  /*284b0*/  WARPSYNC.COLLECTIVE R15, `(.L_x_838) ;  /* 0x000000000f087348 */ /* 0x000fea0003c00000 */
[----:B------:R0:W1:Y:S02]  /*284c0*/  SHFL.IDX P6, R14, R13, R12, R11 ;  /* 0x0000000c0d0e7389 */ /* 0x00006400000c000b */
[----:B01----:R-:W-:Y:S01]  /*284d0*/  ENDCOLLECTIVE ;  /* 0x000000000000791b */ /* 0x003fe20003800000 */
.L_x_838:
[----:B------:R-:W-:Y:S01]  /*284e0*/  MOV R13, R59 ;  /* 0x0000003b000d7202 */ /* 0x000fe20000000f00 */
[----:B------:R-:W-:Y:S02]  /*284f0*/  IMAD.MOV.U32 R12, RZ, RZ, R0 ;  /* 0x000000ffff0c7224 */ /* 0x000fe400078e0000 */
[----:B------:R-:W-:-:S07]  /*28500*/  IMAD.MOV.U32 R50, RZ, RZ, R14 ;  /* 0x000000ffff327224 */ /* 0x000fce00078e000e */
[----:B------:R-:W-:Y:S05]  /*28510*/  WARPSYNC.COLLECTIVE R15, `(.L_x_839) ;  /* 0x000000000f087348 */ /* 0x000fea0003c00000 */
[----:B------:R0:W1:Y:S02]  /*28520*/  SHFL.IDX P6, R14, R13, R12, R11 ;  /* 0x0000000c0d0e7389 */ /* 0x00006400000c000b */
[----:B01----:R-:W-:Y:S01]  /*28530*/  ENDCOLLECTIVE ;  /* 0x000000000000791b */ /* 0x003fe20003800000 */
.L_x_839:
[----:B------:R-:W-:Y:S01]  /*28540*/  IMAD.MOV.U32 R13, RZ, RZ, R61 ;  /* 0x000000ffff0d7224 */ /* 0x000fe200078e003d */
[----:B------:R-:W-:Y:S01]  /*28550*/  MOV R12, R2 ;  /* 0x00000002000c7202 */ /* 0x000fe20000000f00 */
[----:B------:R-:W-:-:S07]  /*28560*/  IMAD.MOV.U32 R59, RZ, RZ, R14 ;  /* 0x000000ffff3b7224 */ /* 0x000fce00078e000e */
[----:B------:R-:W-:Y:S05]  /*28570*/  WARPSYNC.COLLECTIVE R15, `(.L_x_840) ;  /* 0x000000000f087348 */ /* 0x000fea0003c00000 */
[----:B------:R0:W1:Y:S02]  /*28580*/  SHFL.IDX P6, R14, R13, R12, R11 ;  /* 0x0000000c0d0e7389 */ /* 0x00006400000c000b */
[----:B01----:R-:W-:Y:S01]  /*28590*/  ENDCOLLECTIVE ;  /* 0x000000000000791b */ /* 0x003fe20003800000 */
.L_x_840:
[----:B------:R-:W-:Y:S02]  /*285a0*/  IMAD.MOV.U32 R13, RZ, RZ, R63 ;  /* 0x000000ffff0d7224 */ /* 0x000fe400078e003f */
[----:B------:R-:W-:Y:S02]  /*285b0*/  IMAD.MOV.U32 R12, RZ, RZ, R0 ;  /* 0x000000ffff0c7224 */ /* 0x000fe400078e0000 */
[----:B------:R-:W-:-:S07]  /*285c0*/  IMAD.MOV.U32 R52, RZ, RZ, R14 ;  /* 0x000000ffff347224 */ /* 0x000fce00078e000e */
[----:B------:R-:W-:Y:S05]  /*285d0*/  WARPSYNC.COLLECTIVE R15, `(.L_x_841) ;  /* 0x000000000f087348 */ /* 0x000fea0003c00000 */
[----:B------:R0:W1:Y:S02]  /*285e0*/  SHFL.IDX P6, R14, R13, R12, R11 ;  /* 0x0000000c0d0e7389 */ /* 0x00006400000c000b */
[----:B01----:R-:W-:Y:S01]  /*285f0*/  ENDCOLLECTIVE ;  /* 0x000000000000791b */ /* 0x003fe20003800000 */
.L_x_841:
        /* <DEDUP_REMOVED lines=8> */
.L_x_842:
[----:B------:R-:W-:Y:S01]  /*28680*/  MOV R13, R67 ;  /* 0x00000043000d7202 */ /* 0x000fe20000000f00 */
[----:B------:R-:W-:Y:S02]  /*28690*/  IMAD.MOV.U32 R12, RZ, RZ, R0 ;  /* 0x000000ffff0c7224 */ /* 0x000fe400078e0000 */
[----:B------:R-:W-:-:S07]  /*286a0*/  IMAD.MOV.U32 R54, RZ, RZ, R14 ;  /* 0x000000ffff367224 */ /* 0x000fce00078e000e */
[----:B------:R-:W-:Y:S05]  /*286b0*/  WARPSYNC.COLLECTIVE R15, `(.L_x_843) ;  /* 0x000000000f087348 */ /* 0x000fea0003c00000 */
[----:B------:R0:W1:Y:S02]  /*286c0*/  SHFL.IDX P6, R14, R13, R12, R11 ;  /* 0x0000000c0d0e7389 */ /* 0x00006400000c000b */
[----:B01----:R-:W-:Y:S01]  /*286d0*/  ENDCOLLECTIVE ;  /* 0x000000000000791b */ /* 0x003fe20003800000 */
.L_x_843:
        /* <DEDUP_REMOVED lines=8> */
.L_x_844:
[----:B------:R-:W-:Y:S02]  /*28760*/  IMAD.MOV.U32 R13, RZ, RZ, R71 ;  /* 0x000000ffff0d7224 */ /* 0x000fe400078e0047 */
[----:B------:R-:W-:Y:S02]  /*28770*/  IMAD.MOV.U32 R12, RZ, RZ, R0 ;  /* 0x000000ffff0c7224 */ /* 0x000fe400078e0000 */
[----:B------:R-:W-:-:S07]  /*28780*/  IMAD.MOV.U32 R56, RZ, RZ, R14 ;  /* 0x000000ffff387224 */ /* 0x000fce00078e000e */
[----:B------:R-:W-:Y:S05]  /*28790*/  WARPSYNC.COLLECTIVE R15, `(.L_x_845) ;  /* 0x000000000f087348 */ /* 0x000fea0003c00000 */
[----:B------:R0:W1:Y:S02]  /*287a0*/  SHFL.IDX P6, R14, R13, R12, R11 ;  /* 0x0000000c0d0e7389 */ /* 0x00006400000c000b */
[----:B01----:R-:W-:Y:S01]  /*287b0*/  ENDCOLLECTIVE ;  /* 0x000000000000791b */ /* 0x003fe20003800000 */
.L_x_845:
        /* <DEDUP_REMOVED lines=8> */
.L_x_846:
[----:B------:R-:W-:Y:S01]  /*28840*/  MOV R13, R75 ;  /* 0x0000004b000d7202 */ /* 0x000fe20000000f00 */
[----:B------:R-:W-:Y:S02]  /*28850*/  IMAD.MOV.U32 R12, RZ, RZ, R0 ;  /* 0x000000ffff0c7224 */ /* 0x000fe400078e0000 */
[----:B------:R-:W-:-:S07]  /*28860*/  IMAD.MOV.U32 R58, RZ, RZ, R14 ;  /* 0x000000ffff3a7224 */ /* 0x000fce00078e000e */
[----:B------:R-:W-:Y:S05]  /*28870*/  WARPSYNC.COLLECTIVE R15, `(.L_x_847) ;  /* 0x000000000f087348 */ /* 0x000fea0003c00000 */
[----:B------:R0:W1:Y:S02]  /*28880*/  SHFL.IDX P6, R14, R13, R12, R11 ;  /* 0x0000000c0d0e7389 */ /* 0x00006400000c000b */
[----:B01----:R-:W-:Y:S01]  /*28890*/  ENDCOLLECTIVE ;  /* 0x000000000000791b */ /* 0x003fe20003800000 */
.L_x_847:
        /* <DEDUP_REMOVED lines=8> */
.L_x_848:
[----:B------:R-:W-:Y:S02]  /*28920*/  SEL R12, R9, R20, P0 ;  /* 0x00000014090c7207 */ /* 0x000fe40000000000 */
[----:B------:R-:W-:Y:S02]  /*28930*/  SEL R11, R48, R51, P0 ;  /* 0x00000033300b7207 */ /* 0x000fe40000000000 */
[----:B------:R-:W-:Y:S02]  /*28940*/  SEL R13, R55, R50, P0 ;  /* 0x00000032370d7207 */ /* 0x000fe40000000000 */
[----:B------:R-:W-:Y:S01]  /*28950*/  SEL R15, R50, R55, P0 ;  /* 0x00000037320f7207 */ /* 0x000fe20000000000 */
[----:B------:R-:W-:Y:S01]  /*28960*/  IMAD.MOV.U32 R60, RZ, RZ, R14 ;  /* 0x000000ffff3c7224 */ /* 0x000fe200078e000e */
[----:B------:R-:W-:Y:S02]  /*28970*/  SEL R14, R20, R9, P0 ;  /* 0x00000009140e7207 */ /* 0x000fe40000000000 */
[----:B------:R-:W-:Y:S01]  /*28980*/  SEL R9, R51, R48, P0 ;  /* 0x0000003033097207 */ /* 0x000fe20000000000 */
[----:B------:R-:W-:Y:S06]  /*28990*/  BRA `(.L_x_849) ;  /* 0xffffff6400587947 */ /* 0x000fec000383ffff */
.L_x_651:
[----:B------:R-:W-:Y:S01]  /*289a0*/  IMAD.MOV.U32 R13, RZ, RZ, R3 ;  /* 0x000000ffff0d7224 */ /* 0x000fe200078e0003 */
[----:B------:R-:W-:Y:S01]  /*289b0*/  MOV R12, RZ ;  /* 0x000000ff000c7202 */ /* 0x000fe20000000f00 */
[----:B------:R-:W-:Y:S02]  /*289c0*/  IMAD.MOV.U32 R11, RZ, RZ, 0x181f ;  /* 0x0000181fff0b7424 */ /* 0x000fe400078e00ff */
[----:B------:R-:W-:-:S07]  /*289d0*/  IMAD.MOV.U32 R15, RZ, RZ, -0x1 ;  /* 0xffffffffff0f7424 */ /* 0x000fce00078e00ff */
[----:B01----:R-:W-:Y:S05]  /*289e0*/  WARPSYNC.COLLECTIVE R15, `(.L_x_850) ;  /* 0x000000000f087348 */ /* 0x003fea0003c00000 */
[----:B------:R2:W3:Y:S02]  /*289f0*/  SHFL.IDX P6, R14, R13, R12, R11 ;  /* 0x0000000c0d0e7389 */ /* 0x0004e400000c000b */
[----:B0123--:R-:W-:Y:S01]  /*28a00*/  ENDCOLLECTIVE ;  /* 0x000000000000791b */ /* 0x00ffe20003800000 */
.L_x_850:
[----:B------:R-:W-:Y:S01]  /*28a10*/  MOV R13, R2 ;  /* 0x00000002000d7202 */ /* 0x000fe20000000f00 */
[----:B------:R-:W-:-:S07]  /*28a20*/  IMAD.MOV.U32 R0, RZ, RZ, R14 ;  /* 0x000000ffff007224 */ /* 0x000fce00078e000e */
[----:B------:R-:W-:Y:S05]  /*28a30*/  WARPSYNC.COLLECTIVE R15, `(.L_x_851) ;  /* 0x000000000f087348 */ /* 0x000fea0003c00000 */
[----:B------:R0:W1:Y:S02]  /*28a40*/  SHFL.IDX P6, R14, R13, R12, R11 ;  /* 0x0000000c0d0e7389 */ /* 0x00006400000c000b */
[----:B01----:R-:W-:Y:S01]  /*28a50*/  ENDCOLLECTIVE ;  /* 0x000000000000791b */ /* 0x003fe20003800000 */
.L_x_851:
[----:B------:R-:W-:Y:S05]  /*28a60*/  BRA `(.L_x_852) ;  /* 0xffffff7800bc7947 */ /* 0x000fea000383ffff */
.L_x_654:
[----:B------:R-:W-:Y:S01]  /*28a70*/  BSSY B1, `(.L_x_853) ;  /* 0x0000008000017945 */ /* 0x000fe20003800000 */
[----:B------:R-:W-:Y:S01]  /*28a80*/  IMAD.MOV.U32 R13, RZ, RZ, R3 ;  /* 0x000000ffff0d7224 */ /* 0x000fe200078e0003 */
[----:B---3--:R-:W-:Y:S01]  /*28a90*/  MOV R15, 0xffffffff ;  /* 0xffffffff000f7802 */ /* 0x008fe20000000f00 */
[----:B------:R-:W-:Y:S02]  /*28aa0*/  IMAD.MOV.U32 R12, RZ, RZ, 0x1 ;  /* 0x00000001ff0c7424 */ /* 0x000fe400078e00ff */
[----:B------:R-:W-:-:S07]  /*28ab0*/  IMAD.MOV.U32 R11, RZ, RZ, 0x181f ;  /* 0x0000181fff0b7424 */ /* 0x000fce00078e00ff */
[----:B012-4-:R-:W-:Y:S05]  /*28ac0*/  WARPSYNC.COLLECTIVE R15, `(.L_x_854) ;  /* 0x000000000f087348 */ /* 0x017fea0003c00000 */
[----:B----4-:R3:W4:Y:S02]  /*28ad0*/  SHFL.IDX P6, R14, R13, R12, R11 ;  /* 0x0000000c0d0e7389 */ /* 0x01072400000c000b */
[----:B01234-:R-:W-:Y:S01]  /*28ae0*/  ENDCOLLECTIVE ;  /* 0x000000000000791b */ /* 0x01ffe20003800000 */
.L_x_854:
[----:B------:R-:W-:Y:S05]  /*28af0*/  BSYNC B1 ;  /* 0x0000000000017941 */ /* 0x000fea0003800000 */
.L_x_853:
[----:B------:R-:W-:Y:S01]  /*28b00*/  IMAD.MOV.U32 R13, RZ, RZ, R2 ;  /* 0x000000ffff0d7224 */ /* 0x000fe200078e0002 */
[----:B------:R-:W-:Y:S01]  /*28b10*/  MOV R11, 0x181f ;  /* 0x0000181f000b7802 */ /* 0x000fe20000000f00 */
[----:B------:R-:W-:Y:S02]  /*28b20*/  IMAD.MOV.U32 R12, RZ, RZ, 0x1 ;  /* 0x00000001ff0c7424 */ /* 0x000fe400078e00ff */
[----:B------:R-:W-:Y:S02]  /*28b30*/  IMAD.MOV.U32 R15, RZ, RZ, -0x1 ;  /* 0xffffffffff0f7424 */ /* 0x000fe400078e00ff */
[----:B------:R-:W-:-:S07]  /*28b40*/  IMAD.MOV.U32 R0, RZ, RZ, R14 ;  /* 0x000000ffff007224 */ /* 0x000fce00078e000e */
[----:B------:R-:W-:Y:S05]  /*28b50*/  WARPSYNC.COLLECTIVE R15, `(.L_x_855) ;  /* 0x000000000f087348 */ /* 0x000fea0003c00000 */
[----:B------:R0:W1:Y:S02]  /*28b60*/  SHFL.IDX P6, R14, R13, R12, R11 ;  /* 0x0000000c0d0e7389 */ /* 0x00006400000c000b */
[----:B01----:R-:W-:Y:S01]  /*28b70*/  ENDCOLLECTIVE ;  /* 0x000000000000791b */ /* 0x003fe20003800000 */
.L_x_855:
[----:B------:R-:W-:Y:S05]  /*28b80*/  BRA `(.L_x_856) ;  /* 0xffffff7800c87947 */ /* 0x000fea000383ffff */
.L_x_657:
[----:B------:R-:W-:Y:S01]  /*28b90*/  BSSY B1, `(.L_x_857) ;  /* 0x0000008000017945 */ /* 0x000fe20003800000 */
[----:B------:R-:W-:Y:S01]  /*28ba0*/  IMAD.MOV.U32 R13, RZ, RZ, R3 ;  /* 0x000000ffff0d7224 */ /* 0x000fe200078e0003 */
[----:B------:R-:W-:Y:S01]  /*28bb0*/  MOV R11, 0x181f ;  /* 0x0000181f000b7802 */ /* 0x000fe20000000f00 */
[----:B------:R-:W-:Y:S02]  /*28bc0*/  IMAD.MOV.U32 R12, RZ, RZ, 0x2 ;  /* 0x00000002ff0c7424 */ /* 0x000fe400078e00ff */
[----:B0-----:R-:W-:-:S07]  /*28bd0*/  IMAD.MOV.U32 R15, RZ, RZ, -0x1 ;  /* 0xffffffffff0f7424 */ /* 0x001fce00078e00ff */
[----:B-1234-:R-:W-:Y:S05]  /*28be0*/  WARPSYNC.COLLECTIVE R15, `(.L_x_858) ;  /* 0x000000000f087348 */ /* 0x01efea0003c00000 */
[----:B----4-:R0:W4:Y:S02]  /*28bf0*/  SHFL.IDX P6, R14, R13, R12, R11 ;  /* 0x0000000c0d0e7389 */ /* 0x01012400000c000b */
[----:B01234-:R-:W-:Y:S01]  /*28c00*/  ENDCOLLECTIVE ;  /* 0x000000000000791b */ /* 0x01ffe20003800000 */
.L_x_858:
[----:B------:R-:W-:Y:S05]  /*28c10*/  BSYNC B1 ;  /* 0x0000000000017941 */ /* 0x000fea0003800000 */
.L_x_857:
        /* <DEDUP_REMOVED lines=8> */
.L_x_859:
[----:B------:R-:W-:Y:S05]  /*28ca0*/  BRA `(.L_x_860) ;  /* 0xffffff7800d07947 */ /* 0x000fea000383ffff */
.L_x_660:
[----:B------:R-:W-:Y:S01]  /*28cb0*/  BSSY B1, `(.L_x_861) ;  /* 0x0000008000017945 */ /* 0x000fe20003800000 */
[----:B------:R-:W-:Y:S01]  /*28cc0*/  IMAD.MOV.U32 R13, RZ, RZ, R3 ;  /* 0x000000ffff0d7224 */ /* 0x000fe200078e0003 */
[----:B------:R-:W-:Y:S01]  /*28cd0*/  MOV R12, 0x3 ;  /* 0x00000003000c7802 */ /* 0x000fe20000000f00 */
[----:B------:R-:W-:Y:S02]  /*28ce0*/  IMAD.MOV.U32 R11, RZ, RZ, 0x181f ;  /* 0x0000181fff0b7424 */ /* 0x000fe400078e00ff */
[----:B0-----:R-:W-:-:S07]  /*28cf0*/  IMAD.MOV.U32 R15, RZ, RZ, -0x1 ;  /* 0xffffffffff0f7424 */ /* 0x001fce00078e00ff */
[----:B-1234-:R-:W-:Y:S05]  /*28d00*/  WARPSYNC.COLLECTIVE R15, `(.L_x_862) ;  /* 0x000000000f087348 */ /* 0x01efea0003c00000 */
[----:B------:R0:W0:Y:S02]  /*28d10*/  SHFL.IDX P6, R14, R13, R12, R11 ;  /* 0x0000000c0d0e7389 */ /* 0x00002400000c000b */
[----:B01234-:R-:W-:Y:S01]  /*28d20*/  ENDCOLLECTIVE ;  /* 0x000000000000791b */ /* 0x01ffe20003800000 */
.L_x_862:
[----:B------:R-:W-:Y:S05]  /*28d30*/  BSYNC B1 ;  /* 0x0000000000017941 */ /* 0x000fea0003800000 */
.L_x_861:
[----:B------:R-:W-:Y:S01]  /*28d40*/  MOV R13, R2 ;  /* 0x00000002000d7202 */ /* 0x000fe20000000f00 */
[----:B------:R-:W-:Y:S02]  /*28d50*/  IMAD.MOV.U32 R12, RZ, RZ, 0x3 ;  /* 0x00000003ff0c7424 */ /* 0x000fe400078e00ff */
[----:B------:R-:W-:Y:S02]  /*28d60*/  IMAD.MOV.U32 R11, RZ, RZ, 0x181f ;  /* 0x0000181fff0b7424 */ /* 0x000fe400078e00ff */
[----:B------:R-:W-:Y:S02]  /*28d70*/  IMAD.MOV.U32 R15, RZ, RZ, -0x1 ;  /* 0xffffffffff0f7424 */ /* 0x000fe400078e00ff */
[----:B------:R-:W-:-:S07]  /*28d80*/  IMAD.MOV.U32 R0, RZ, RZ, R14 ;  /* 0x000000ffff007224 */ /* 0x000fce00078e000e */
[----:B------:R-:W-:Y:S05]  /*28d90*/  WARPSYNC.COLLECTIVE R15, `(.L_x_863) ;  /* 0x000000000f087348 */ /* 0x000fea0003c00000 */
[----:B------:R0:W1:Y:S02]  /*28da0*/  SHFL.IDX P6, R14, R13, R12, R11 ;  /* 0x0000000c0d0e7389 */ /* 0x00006400000c000b */
[----:B01----:R-:W-:Y:S01]  /*28db0*/  ENDCOLLECTIVE ;  /* 0x000000000000791b */ /* 0x003fe20003800000 */
.L_x_863:
[----:B------:R-:W-:Y:S05]  /*28dc0*/  BRA `(.L_x_864) ;  /* 0xffffff7800d87947 */ /* 0x000fea000383ffff */
.L_x_677:
[----:B------:R-:W0:Y:S01]  /*28dd0*/  S2R R9, SR_TID.X ;  /* 0x0000000000097919 */ /* 0x000e220000002100 */
[----:B------:R-:W-:Y:S01]  /*28de0*/  BSSY B1, `(.L_x_865) ;  /* 0x000000a000017945 */ /* 0x000fe20003800000 */
[----:B------:R-:W-:Y:S02]  /*28df0*/  IMAD.MOV.U32 R12, RZ, RZ, RZ ;  /* 0x000000ffff0c7224 */ /* 0x000fe400078e00ff */
[----:B------:R-:W-:Y:S02]  /*28e00*/  IMAD.MOV.U32 R11, RZ, RZ, 0x1f ;  /* 0x0000001fff0b7424 */ /* 0x000fe400078e00ff */
[----:B------:R-:W-:Y:S01]  /*28e10*/  IMAD.MOV.U32 R15, RZ, RZ, -0x1 ;  /* 0xffffffffff0f7424 */ /* 0x000fe200078e00ff */
[----:B0-----:R-:W-:-:S04]  /*28e20*/  SHF.R.U32.HI R9, RZ, 0x5, R9 ;  /* 0x00000005ff097819 */ /* 0x001fc80000011609 */
[----:B------:R-:W-:-:S04]  /*28e30*/  LOP3.LUT R9, R9, 0x3, RZ, 0xc0, !PT ;  /* 0x0000000309097812 */ /* 0x000fc800078ec0ff */
[----:B------:R-:W-:-:S07]  /*28e40*/  MOV R13, R9 ;  /* 0x00000009000d7202 */ /* 0x000fce0000000f00 */
[----:B------:R-:W-:Y:S05]  /*28e50*/  WARPSYNC.COLLECTIVE R15, `(.L_x_866) ;  /* 0x000000000f087348 */ /* 0x000fea0003c00000 */
[----:B------:R0:W1:Y:S02]  /*28e60*/  SHFL.IDX P6, R14, R13, R12, R11 ;  /* 0x0000000c0d0e7389 */ /* 0x00006400000c000b */
[----:B01----:R-:W-:Y:S01]  /*28e70*/  ENDCOLLECTIVE ;  /* 0x000000000000791b */ /* 0x003fe20003800000 */
.L_x_866:
[----:B------:R-:W-:Y:S05]  /*28e80*/  BSYNC B1 ;  /* 0x0000000000017941 */ /* 0x000fea0003800000 */
.L_x_865:
[----:B------:R-:W-:Y:S05]  /*28e90*/  BRA `(.L_x_867) ;  /* 0xffffff8c00f07947 */ /* 0x000fea000383ffff */
.L_x_679:
[----:B------:R-:W-:Y:S01]  /*28ea0*/  BSSY B1, `(.L_x_868) ;  /* 0x0000006000017945 */ /* 0x000fe20003800000 */
[----:B------:R-:W-:-:S07]  /*28eb0*/  MOV R15, 0xffffffff ;  /* 0xffffffff000f7802 */ /* 0x000fce0000000f00 */
[----:B0-----:R-:W-:Y:S05]  /*28ec0*/  WARPSYNC.COLLECTIVE R15, `(.L_x_869) ;  /* 0x000000000f0c7348 */ /* 0x001fea0003c00000 */
[----:B------:R-:W-:Y:S02]  /*28ed0*/  ELECT P6, UR62, PT ;  /* 0x00000000003e782f */ /* 0x000fe400038c0000 */
[----:B------:R-:W-:Y:S01]  /*28ee0*/  MOV R14, UR62 ;  /* 0x0000003e000e7c02 */ /* 0x000fe20008000f00 */
[----:B0-----:R-:W-:Y:S10]  /*28ef0*/  ENDCOLLECTIVE ;  /* 0x000000000000791b */ /* 0x001ff40003800000 */
.L_x_869:
[----:B------:R-:W-:Y:S05]  /*28f00*/  BSYNC B1 ;  /* 0x0000000000017941 */ /* 0x000fea0003800000 */
.L_x_868:
[----:B------:R-:W-:Y:S05]  /*28f10*/  BRA `(.L_x_678) ;  /* 0xffffff8c00e87947 */ /* 0x000fea000383ffff */
.L_x_681:
[----:B0-----:R-:W2:Y:S02]  /*28f20*/  LDL R5, [R1+0x4] ;  /* 0x0000040001057983 */ /* 0x001ea40000100800 */
[----:B--2---:R0:W1:Y:S02]  /*28f30*/  SYNCS.PHASECHK.TRANS64.TRYWAIT P0, [R5+URZ+0x29820], R4 ;  /* 0x02982004050075a7 */ /* 0x004064000800017f */
[----:B-1----:R-:W-:Y:S05]  /*28f40*/  @!P0 NANOSLEEP.SYNCS 0x989680 ;  /* 0x009896800000895d */ /* 0x002fea0003900000 */
[----:B------:R-:W1:Y:S02]  /*28f50*/  @!P0 SYNCS.PHASECHK.TRANS64 P0, [R5+URZ+0x29820], R4 ;  /* 0x02982004050085a7 */ /* 0x000e64000800007f */
[----:B-1----:R-:W-:Y:S05]  /*28f60*/  @!P0 BRA `(.L_x_681) ;  /* 0xfffffffc00ec8947 */ /* 0x002fea000383ffff */
[----:B------:R-:W-:Y:S05]  /*28f70*/  BRA `(.L_x_870) ;  /* 0xffffff8c00f87947 */ /* 0x000fea000383ffff */
.L_x_685:
[----:B0-----:R0:W1:Y:S02]  /*28f80*/  SYNCS.PHASECHK.TRANS64.TRYWAIT P0, [R7+URZ+0x298a0], R10 ;  /* 0x0298a00a070075a7 */ /* 0x001064000800017f */
[----:B-1----:R-:W-:Y:S05]  /*28f90*/  @!P0 NANOSLEEP.SYNCS 0x989680 ;  /* 0x009896800000895d */ /* 0x002fea0003900000 */
[----:B------:R-:W1:Y:S02]  /*28fa0*/  @!P0 SYNCS.PHASECHK.TRANS64 P0, [R7+URZ+0x298a0], R10 ;  /* 0x0298a00a070085a7 */ /* 0x000e64000800007f */
[----:B-1----:R-:W-:Y:S05]  /*28fb0*/  @!P0 BRA `(.L_x_685) ;  /* 0xfffffffc00f08947 */ /* 0x002fea000383ffff */
[----:B------:R-:W-:Y:S05]  /*28fc0*/  BRA `(.L_x_871) ;  /* 0xffffff9000207947 */ /* 0x000fea000383ffff */
.L_x_692:
[----:B-1----:R1:W2:Y:S02]  /*28fd0*/  SYNCS.PHASECHK.TRANS64.TRYWAIT P0, [R7+URZ+0x298c0], R10 ;  /* 0x0298c00a070075a7 */ /* 0x0022a4000800017f */
[----:B--2---:R-:W-:Y:S05]  /*28fe0*/  @!P0 NANOSLEEP.SYNCS 0x989680 ;  /* 0x009896800000895d */ /* 0x004fea0003900000 */
[----:B------:R-:W2:Y:S02]  /*28ff0*/  @!P0 SYNCS.PHASECHK.TRANS64 P0, [R7+URZ+0x298c0], R10 ;  /* 0x0298c00a070085a7 */ /* 0x000ea4000800007f */
[----:B--2---:R-:W-:Y:S05]  /*29000*/  @!P0 BRA `(.L_x_692) ;  /* 0xfffffffc00f08947 */ /* 0x004fea000383ffff */
[----:B------:R-:W-:Y:S05]  /*29010*/  BRA `(.L_x_872) ;  /* 0xffffff94001c7947 */ /* 0x000fea000383ffff */
.L_x_699:
[----:B0-----:R0:W1:Y:S02]  /*29020*/  SYNCS.PHASECHK.TRANS64.TRYWAIT P1, [R8+URZ+0x298a0], R7 ;  /* 0x0298a007080075a7 */ /* 0x001064000802017f */
[----:B-1----:R-:W-:Y:S05]  /*29030*/  @!P1 NANOSLEEP.SYNCS 0x989680 ;  /* 0x009896800000995d */ /* 0x002fea0003900000 */
[----:B------:R-:W1:Y:S02]  /*29040*/  @!P1 SYNCS.PHASECHK.TRANS64 P1, [R8+URZ+0x298a0], R7 ;  /* 0x0298a007080095a7 */ /* 0x000e64000802007f */
[----:B-1----:R-:W-:Y:S05]  /*29050*/  @!P1 BRA `(.L_x_699) ;  /* 0xfffffffc00f09947 */ /* 0x002fea000383ffff */
[----:B------:R-:W-:Y:S05]  /*29060*/  BRA `(.L_x_873) ;  /* 0xffffff9800007947 */ /* 0x000fea000383ffff */
.L_x_706:
[----:B-1----:R1:W2:Y:S02]  /*29070*/  SYNCS.PHASECHK.TRANS64.TRYWAIT P1, [R8+URZ+0x298c0], R7 ;  /* 0x0298c007080075a7 */ /* 0x0022a4000802017f */
[----:B--2---:R-:W-:Y:S05]  /*29080*/  @!P1 NANOSLEEP.SYNCS 0x989680 ;  /* 0x009896800000995d */ /* 0x004fea0003900000 */
[----:B------:R-:W2:Y:S02]  /*29090*/  @!P1 SYNCS.PHASECHK.TRANS64 P1, [R8+URZ+0x298c0], R7 ;  /* 0x0298c007080095a7 */ /* 0x000ea4000802007f */
[----:B--2---:R-:W-:Y:S05]  /*290a0*/  @!P1 BRA `(.L_x_706) ;  /* 0xfffffffc00f09947 */ /* 0x004fea000383ffff */
[----:B------:R-:W-:Y:S05]  /*290b0*/  BRA `(.L_x_874) ;  /* 0xffffff9800f87947 */ /* 0x000fea000383ffff */
.L_x_721:
[----:B------:R-:W0:Y:S01]  /*290c0*/  S2R R4, SR_TID.X ;  /* 0x0000000000047919 */ /* 0x000e220000002100 */
[----:B------:R-:W-:Y:S01]  /*290d0*/  BSSY B0, `(.L_x_875) ;  /* 0x000000a000007945 */ /* 0x000fe20003800000 */
[----:B------:R-:W-:Y:S01]  /*290e0*/  IMAD.MOV.U32 R12, RZ, RZ, RZ ;  /* 0x000000ffff0c7224 */ /* 0x000fe200078e00ff */
[----:B------:R-:W-:Y:S01]  /*290f0*/  MOV R15, 0xffffffff ;  /* 0xffffffff000f7802 */ /* 0x000fe20000000f00 */
[----:B------:R-:W-:Y:S01]  /*29100*/  IMAD.MOV.U32 R11, RZ, RZ, 0x1f ;  /* 0x0000001fff0b7424 */ /* 0x000fe200078e00ff */
[----:B0-----:R-:W-:-:S04]  /*29110*/  SHF.R.U32.HI R4, RZ, 0x5, R4 ;  /* 0x00000005ff047819 */ /* 0x001fc80000011604 */
[----:B------:R-:W-:-:S05]  /*29120*/  LOP3.LUT R4, R4, 0x3, RZ, 0xc0, !PT ;  /* 0x0000000304047812 */ /* 0x000fca00078ec0ff */
[----:B------:R-:W-:-:S07]  /*29130*/  IMAD.MOV.U32 R13, RZ, RZ, R4 ;  /* 0x000000ffff0d7224 */ /* 0x000fce00078e0004 */
[----:B-1----:R-:W-:Y:S05]  /*29140*/  WARPSYNC.COLLECTIVE R15, `(.L_x_876) ;  /* 0x000000000f087348 */ /* 0x002fea0003c00000 */
[----:B------:R0:W2:Y:S02]  /*29150*/  SHFL.IDX P6, R14, R13, R12, R11 ;  /* 0x0000000c0d0e7389 */ /* 0x0000a400000c000b */
[----:B012---:R-:W-:Y:S01]  /*29160*/  ENDCOLLECTIVE ;  /* 0x000000000000791b */ /* 0x007fe20003800000 */
.L_x_876:
[----:B------:R-:W-:Y:S05]  /*29170*/  BSYNC B0 ;  /* 0x0000000000007941 */ /* 0x000fea0003800000 */
.L_x_875:
[----:B------:R-:W-:Y:S05]  /*29180*/  BRA `(.L_x_877) ;  /* 0xffffffa400a47947 */ /* 0x000fea000383ffff */
.L_x_723:
[----:B------:R-:W-:Y:S01]  /*29190*/  BSSY B0, `(.L_x_878) ;  /* 0x0000006000007945 */ /* 0x000fe20003800000 */
[----:B------:R-:W-:-:S07]  /*291a0*/  IMAD.MOV.U32 R15, RZ, RZ, -0x1 ;  /* 0xffffffffff0f7424 */ /* 0x000fce00078e00ff */
[----:B01----:R-:W-:Y:S05]  /*291b0*/  WARPSYNC.COLLECTIVE R15, `(.L_x_879) ;  /* 0x000000000f0c7348 */ /* 0x003fea0003c00000 */
[----:B------:R-:W-:Y:S02]  /*291c0*/  ELECT P6, UR62, PT ;  /* 0x00000000003e782f */ /* 0x000fe400038c0000 */
[----:B------:R-:W-:Y:S01]  /*291d0*/  MOV R14, UR62 ;  /* 0x0000003e000e7c02 */ /* 0x000fe20008000f00 */
[----:B01----:R-:W-:Y:S10]  /*291e0*/  ENDCOLLECTIVE ;  /* 0x000000000000791b */ /* 0x003ff40003800000 */
.L_x_879:
[----:B------:R-:W-:Y:S05]  /*291f0*/  BSYNC B0 ;  /* 0x0000000000007941 */ /* 0x000fea0003800000 */
.L_x_878:
[----:B------:R-:W-:Y:S05]  /*29200*/  BRA `(.L_x_880) ;  /* 0xffffffa400b07947 */ /* 0x000fea000383ffff */
.L_x_725:
[----:B0-----:R0:W1:Y:S02]  /*29210*/  SYNCS.PHASECHK.TRANS64.TRYWAIT P0, [R2+URZ+0x29880], R3 ;  /* 0x02988003020075a7 */ /* 0x001064000800017f */
[----:B-1----:R-:W-:Y:S05]  /*29220*/  @!P0 NANOSLEEP.SYNCS 0x989680 ;  /* 0x009896800000895d */ /* 0x002fea0003900000 */
[----:B------:R-:W1:Y:S02]  /*29230*/  @!P0 SYNCS.PHASECHK.TRANS64 P0, [R2+URZ+0x29880], R3 ;  /* 0x02988003020085a7 */ /* 0x000e64000800007f */
[----:B-1----:R-:W-:Y:S05]  /*29240*/  @!P0 BRA `(.L_x_725) ;  /* 0xfffffffc00f08947 */ /* 0x002fea000383ffff */
[----:B------:R-:W-:Y:S05]  /*29250*/  BRA `(.L_x_881) ;  /* 0xffffffa800247947 */ /* 0x000fea000383ffff */
.L_x_727:
[----:B-1----:R1:W2:Y:S02]  /*29260*/  SYNCS.PHASECHK.TRANS64.TRYWAIT P0, [R2+URZ+0x29840], R3 ;  /* 0x02984003020075a7 */ /* 0x0022a4000800017f */
[----:B--2---:R-:W-:Y:S05]  /*29270*/  @!P0 NANOSLEEP.SYNCS 0x989680 ;  /* 0x009896800000895d */ /* 0x004fea0003900000 */
[----:B------:R-:W2:Y:S02]  /*29280*/  @!P0 SYNCS.PHASECHK.TRANS64 P0, [R2+URZ+0x29840], R3 ;  /* 0x02984003020085a7 */ /* 0x000ea4000800007f */
[----:B--2---:R-:W-:Y:S05]  /*29290*/  @!P0 BRA `(.L_x_727) ;  /* 0xfffffffc00f08947 */ /* 0x004fea000383ffff */
[----:B------:R-:W-:Y:S05]  /*292a0*/  BRA `(.L_x_882) ;  /* 0xffffffa800847947 */ /* 0x000fea000383ffff */
.L_x_731:
[----:B------:R-:W2:Y:S01]  /*292b0*/  LDL.LU R11, [R1+0x54] ;  /* 0x00005400010b7983 */ /* 0x000ea20000300800 */
[----:B------:R-:W-:Y:S02]  /*292c0*/  IMAD.MOV.U32 R13, RZ, RZ, R3 ;  /* 0x000000ffff0d7224 */ /* 0x000fe400078e0003 */
[----:B------:R-:W-:Y:S02]  /*292d0*/  IMAD.MOV.U32 R12, RZ, RZ, RZ ;  /* 0x000000ffff0c7224 */ /* 0x000fe400078e00ff */
[----:B------:R-:W-:Y:S02]  /*292e0*/  IMAD.MOV.U32 R15, RZ, RZ, -0x1 ;  /* 0xffffffffff0f7424 */ /* 0x000fe400078e00ff */
[----:B------:R-:W-:-:S04]  /*292f0*/  IMAD.IADD R0, R10, 0x1, R17 ;  /* 0x000000010a007824 */ /* 0x000fc800078e0211 */
[----:B------:R-:W-:Y:S02]  /*29300*/  VIADD R5, R0, 0x20 ;  /* 0x0000002000057836 */ /* 0x000fe40000000000 */
[----:B--2---:R-:W-:Y:S01]  /*29310*/  IMAD R2, R11, R7, RZ ;  /* 0x000000070b027224 */ /* 0x004fe200078e02ff */
[----:B------:R-:W-:-:S04]  /*29320*/  MOV R11, 0x1c1f ;  /* 0x00001c1f000b7802 */ /* 0x000fc80000000f00 */
[----:B------:R-:W-:-:S13]  /*29330*/  ISETP.GE.AND P4, PT, R0, R2, PT ;  /* 0x000000020000720c */ /* 0x000fda0003f86270 */
[----:B-----5:R-:W-:Y:S05]  /*29340*/  WARPSYNC.COLLECTIVE R15, `(.L_x_883) ;  /* 0x000000000f087348 */ /* 0x020fea0003c00000 */
[----:B------:R0:W1:Y:S02]  /*29350*/  SHFL.IDX P6, R14, R13, R12, R11 ;  /* 0x0000000c0d0e7389 */ /* 0x00006400000c000b */
[----:B01---5:R-:W-:Y:S01]  /*29360*/  ENDCOLLECTIVE ;  /* 0x000000000000791b */ /* 0x023fe20003800000 */
.L_x_883:
[----:B------:R-:W-:Y:S02]  /*29370*/  IMAD.MOV.U32 R13, RZ, RZ, R4 ;  /* 0x000000ffff0d7224 */ /* 0x000fe400078e0004 */
[----:B------:R-:W-:-:S07]  /*29380*/  IMAD.MOV.U32 R6, RZ, RZ, R14 ;  /* 0x000000ffff067224 */ /* 0x000fce00078e000e */
[----:B------:R-:W-:Y:S05]  /*29390*/  WARPSYNC.COLLECTIVE R15, `(.L_x_884) ;  /* 0x000000000f087348 */ /* 0x000fea0003c00000 */
[----:B------:R0:W1:Y:S02]  /*293a0*/  SHFL.IDX P6, R14, R13, R12, R11 ;  /* 0x0000000c0d0e7389 */ /* 0x00006400000c000b */
[----:B01----:R-:W-:Y:S01]  /*293b0*/  ENDCOLLECTIVE ;  /* 0x000000000000791b */ /* 0x003fe20003800000 */
.L_x_884:
[----:B------:R-:W-:Y:S01]  /*293c0*/  MOV R13, R3 ;  /* 0x00000003000d7202 */ /* 0x000fe20000000f00 */
[----:B------:R-:W-:Y:S01]  /*293d0*/  IMAD.MOV.U32 R12, RZ, RZ, 0x1 ;  /* 0x00000001ff0c7424 */ /* 0x000fe200078e00ff */
[----:B------:R-:W-:-:S07]  /*293e0*/  MOV R7, R14 ;  /* 0x0000000e00077202 */ /* 0x000fce0000000f00 */
[----:B------:R-:W-:Y:S05]  /*293f0*/  WARPSYNC.COLLECTIVE R15, `(.L_x_885) ;  /* 0x000000000f087348 */ /* 0x000fea0003c00000 */
[----:B------:R0:W1:Y:S02]  /*29400*/  SHFL.IDX P6, R14, R13, R12, R11 ;  /* 0x0000000c0d0e7389 */ /* 0x00006400000c000b */
[----:B01----:R-:W-:Y:S01]  /*29410*/  ENDCOLLECTIVE ;  /* 0x000000000000791b */ /* 0x003fe20003800000 */
.L_x_885:
        /* <DEDUP_REMOVED lines=17> */
.L_x_886:
[----:B------:R-:W-:Y:S02]  /*29530*/  IMAD.MOV.U32 R13, RZ, RZ, R3 ;  /* 0x000000ffff0d7224 */ /* 0x000fe400078e0003 */
[----:B------:R-:W-:Y:S01]  /*29540*/  IMAD.MOV.U32 R12, RZ, RZ, 0x2 ;  /* 0x00000002ff0c7424 */ /* 0x000fe200078e00ff */
[----:B------:R-:W-:-:S07]  /*29550*/  MOV R5, R14 ;  /* 0x0000000e00057202 */ /* 0x000fce0000000f00 */
[----:B------:R-:W-:Y:S05]  /*29560*/  WARPSYNC.COLLECTIVE R15, `(.L_x_887) ;  /* 0x000000000f087348 */ /* 0x000fea0003c00000 */
[----:B------:R0:W1:Y:S02]  /*29570*/  SHFL.IDX P6, R14, R13, R12, R11 ;  /* 0x0000000c0d0e7389 */ /* 0x00006400000c000b */
[----:B01----:R-:W-:Y:S01]  /*29580*/  ENDCOLLECTIVE ;  /* 0x000000000000791b */ /* 0x003fe20003800000 */
.L_x_887:
[----:B------:R-:W-:-:S05]  /*29590*/  @!P3 IADD3 R5, P4, R9, R5, RZ ;  /* 0x000000050905b210 */ /* 0x000fca0007f9e0ff */
[----:B------:R-:W-:-:S04]  /*295a0*/  @!P3 IMAD.X R6, RZ, RZ, R6, P4 ;  /* 0x000000ffff06b224 */ /* 0x000fc800020e0606 */
[----:B------:R-:W-:Y:S02]  /*295b0*/  @!P3 IMAD.MOV.U32 R7, RZ, RZ, R6 ;  /* 0x000000ffff07b224 */ /* 0x000fe400078e0006 */
[----:B------:R-:W-:Y:S01]  /*295c0*/  @!P3 IMAD.MOV.U32 R6, RZ, RZ, R5 ;  /* 0x000000ffff06b224 */ /* 0x000fe200078e0005 */
[----:B------:R-:W-:Y:S02]  /*295d0*/  MOV R13, R4 ;  /* 0x00000004000d7202 */ /* 0x000fe40000000f00 */
[----:B------:R-:W-:Y:S02]  /*295e0*/  IADD3 R5, R0, 0x40, RZ ;  /* 0x0000004000057810 */ /* 0x000fe40007ffe0ff */
[----:B------:R-:W-:Y:S01]  /*295f0*/  @!PT LDS RZ, [RZ] ;  /* 0x00000000fffff984 */ /* 0x000fe20000000800 */
[----:B------:R-:W-:Y:S01]  /*29600*/  @!PT LDS RZ, [RZ] ;  /* 0x00000000fffff984 */ /* 0x000fe20000000800 */
[----:B------:R-:W-:Y:S01]  /*29610*/  @!PT LDS RZ, [RZ] ;  /* 0x00000000fffff984 */ /* 0x000fe20000000800 */
[----:B------:R-:W-:Y:S04]  /*29620*/  @!P3 LDGSTS.E.BYPASS.LTC128B.128 [R8+0x14c00], desc[UR54][R6.64], !P0 ;  /* 0x14c000000608bfae */ /* 0x000fe8000c101d76 */
[----:B------:R-:W-:Y:S04]  /*29630*/  @!P3 LDGSTS.E.BYPASS.LTC128B.128 [R8+0x16c00], desc[UR54][R6.64+0x40], !P1 ;  /* 0x16c000400608bfae */ /* 0x000fe8000c901d76 */
[----:B------:R0:W-:Y:S01]  /*29640*/  @!P3 LDGSTS.E.BYPASS.LTC128B.128 [R8+0x18c00], desc[UR54][R6.64+0x80], !P2 ;  /* 0x18c000800608bfae */ /* 0x0001e2000d101d76 */
[----:B------:R-:W-:Y:S01]  /*29650*/  ISETP.GE.AND P3, PT, R5, R2, PT ;  /* 0x000000020500720c */ /* 0x000fe20003f66270 */
[----:B0-----:R-:W-:-:S12]  /*29660*/  IMAD.MOV.U32 R6, RZ, RZ, R14 ;  /* 0x000000ffff067224 */ /* 0x001fd800078e000e */
[----:B------:R-:W-:Y:S05]  /*29670*/  WARPSYNC.COLLECTIVE R15, `(.L_x_888) ;  /* 0x000000000f087348 */ /* 0x000fea0003c00000 */
[----:B------:R0:W1:Y:S02]  /*29680*/  SHFL.IDX P6, R14, R13, R12, R11 ;  /* 0x0000000c0d0e7389 */ /* 0x00006400000c000b */
[----:B01----:R-:W-:Y:S01]  /*29690*/  ENDCOLLECTIVE ;  /* 0x000000000000791b */ /* 0x003fe20003800000 */
.L_x_888:
[----:B------:R-:W-:Y:S02]  /*296a0*/  IMAD.MOV.U32 R13, RZ, RZ, R3 ;  /* 0x000000ffff0d7224 */ /* 0x000fe400078e0003 */
[----:B------:R-:W-:Y:S02]  /*296b0*/  IMAD.MOV.U32 R12, RZ, RZ, 0x3 ;  /* 0x00000003ff0c7424 */ /* 0x000fe400078e00ff */
[----:B------:R-:W-:-:S07]  /*296c0*/  IMAD.MOV.U32 R5, RZ, RZ, R14 ;  /* 0x000000ffff057224 */ /* 0x000fce00078e000e */
[----:B------:R-:W-:Y:S05]  /*296d0*/  WARPSYNC.COLLECTIVE R15, `(.L_x_889) ;  /* 0x000000000f087348 */ /* 0x000fea0003c00000 */
[----:B------:R0:W1:Y:S02]  /*296e0*/  SHFL.IDX P6, R14, R13, R12, R11 ;  /* 0x0000000c0d0e7389 */ /* 0x00006400000c000b */
[----:B01----:R-:W-:Y:S01]  /*296f0*/  ENDCOLLECTIVE ;  /* 0x000000000000791b */ /* 0x003fe20003800000 */
.L_x_889:
[----:B------:R-:W-:-:S05]  /*29700*/  @!P3 IADD3 R5, P4, R9, R5, RZ ;  /* 0x000000050905b210 */ /* 0x000fca0007f9e0ff */
[----:B------:R-:W-:-:S04]  /*29710*/  @!P3 IMAD.X R6, RZ, RZ, R6, P4 ;  /* 0x000000ffff06b224 */ /* 0x000fc800020e0606 */
[----:B------:R-:W-:Y:S01]  /*29720*/  @!P3 IMAD.MOV.U32 R7, RZ, RZ, R6 ;  /* 0x000000ffff07b224 */ /* 0x000fe200078e0006 */
[----:B------:R-:W-:Y:S02]  /*29730*/  @!P3 MOV R6, R5 ;  /* 0x000000050006b202 */ /* 0x000fe40000000f00 */
[----:B------:R-:W-:-:S03]  /*29740*/  MOV R13, R4 ;  /* 0x00000004000d7202 */ /* 0x000fc60000000f00 */
[----:B------:R-:W-:Y:S01]  /*29750*/  @!PT LDS RZ, [RZ] ;  /* 0x00000000fffff984 */ /* 0x000fe20000000800 */
[----:B------:R-:W-:Y:S01]  /*29760*/  @!PT LDS RZ, [RZ] ;  /* 0x00000000fffff984 */ /* 0x000fe20000000800 */
[----:B------:R-:W-:Y:S01]  /*29770*/  @!PT LDS RZ, [RZ] ;  /* 0x00000000fffff984 */ /* 0x000fe20000000800 */
[----:B------:R0:W-:Y:S04]  /*29780*/  @!P3 LDGSTS.E.BYPASS.LTC128B.128 [R8+0x15400], desc[UR54][R6.64], !P0 ;  /* 0x154000000608bfae */ /* 0x0001e8000c101d76 */
[----:B------:R0:W-:Y:S01]  /*29790*/  @!P3 LDGSTS.E.BYPASS.LTC128B.128 [R8+0x17400], desc[UR54][R6.64+0x40], !P1 ;  /* 0x174000400608bfae */ /* 0x0001e2000c901d76 */
[----:B------:R-:W-:-:S07]  /*297a0*/  IMAD.MOV.U32 R5, RZ, RZ, R14 ;  /* 0x000000ffff057224 */ /* 0x000fce00078e000e */
[----:B0-----:R-:W-:Y:S05]  /*297b0*/  WARPSYNC.COLLECTIVE R15, `(.L_x_890) ;  /* 0x000000000f087348 */ /* 0x001fea0003c00000 */
[----:B------:R1:W2:Y:S02]  /*297c0*/  SHFL.IDX P6, R14, R13, R12, R11 ;  /* 0x0000000c0d0e7389 */ /* 0x0002a400000c000b */
[----:B012---:R-:W-:Y:S01]  /*297d0*/  ENDCOLLECTIVE ;  /* 0x000000000000791b */ /* 0x007fe20003800000 */
.L_x_890:
[----:B------:R-:W-:Y:S01]  /*297e0*/  @!PT LDS RZ, [RZ] ;  /* 0x00000000fffff984 */ /* 0x000fe20000000800 */
[----:B------:R-:W-:Y:S01]  /*297f0*/  @!PT LDS RZ, [RZ] ;  /* 0x00000000fffff984 */ /* 0x000fe20000000800 */
[----:B------:R-:W-:Y:S01]  /*29800*/  @!PT LDS RZ, [RZ] ;  /* 0x00000000fffff984 */ /* 0x000fe20000000800 */
[----:B------:R3:W-:Y:S01]  /*29810*/  @!P3 LDGSTS.E.BYPASS.LTC128B.128 [R8+0x19400], desc[UR54][R6.64+0x80], !P2 ;  /* 0x194000800608bfae */ /* 0x0007e2000d101d76 */
[----:B------:R-:W-:Y:S01]  /*29820*/  IMAD.MOV.U32 R3, RZ, RZ, R14 ;  /* 0x000000ffff037224 */ /* 0x000fe200078e000e */
[----:B------:R-:W-:Y:S06]  /*29830*/  BRA `(.L_x_891) ;  /* 0xffffffb0000c7947 */ /* 0x000fec000383ffff */
.L_x_736:
[----:B--2---:R-:W2:Y:S02]  /*29840*/  LDL R2, [R1+0x4] ;  /* 0x0000040001027983 */ /* 0x004ea40000100800 */
[----:B--2---:R2:W3:Y:S02]  /*29850*/  SYNCS.PHASECHK.TRANS64.TRYWAIT P0, [R2+URZ+0x29820], R0 ;  /* 0x02982000020075a7 */ /* 0x0044e4000800017f */
[----:B---3--:R-:W-:Y:S05]  /*29860*/  @!P0 NANOSLEEP.SYNCS 0x989680 ;  /* 0x009896800000895d */ /* 0x008fea0003900000 */
[----:B------:R-:W3:Y:S02]  /*29870*/  @!P0 SYNCS.PHASECHK.TRANS64 P0, [R2+URZ+0x29820], R0 ;  /* 0x02982000020085a7 */ /* 0x000ee4000800007f */
[----:B---3--:R-:W-:Y:S05]  /*29880*/  @!P0 BRA `(.L_x_736) ;  /* 0xfffffffc00ec8947 */ /* 0x008fea000383ffff */
[----:B------:R-:W-:Y:S05]  /*29890*/  BRA `(.L_x_892) ;  /* 0xffffffb000807947 */ /* 0x000fea000383ffff */
.L_x_742:
[----:B--2---:R2:W3:Y:S02]  /*298a0*/  SYNCS.PHASECHK.TRANS64.TRYWAIT P0, [R5+URZ+0x29880], R4 ;  /* 0x02988004050075a7 */ /* 0x0044e4000800017f */
[----:B---3--:R-:W-:Y:S05]  /*298b0*/  @!P0 NANOSLEEP.SYNCS 0x989680 ;  /* 0x009896800000895d */ /* 0x008fea0003900000 */
[----:B------:R-:W3:Y:S02]  /*298c0*/  @!P0 SYNCS.PHASECHK.TRANS64 P0, [R5+URZ+0x29880], R4 ;  /* 0x02988004050085a7 */ /* 0x000ee4000800007f */
[----:B---3--:R-:W-:Y:S05]  /*298d0*/  @!P0 BRA `(.L_x_742) ;  /* 0xfffffffc00f08947 */ /* 0x008fea000383ffff */
[----:B------:R-:W-:Y:S05]  /*298e0*/  BRA `(.L_x_893) ;  /* 0xffffffb400447947 */ /* 0x000fea000383ffff */
.L_x_747:
[----:B-1----:R1:W3:Y:S02]  /*298f0*/  SYNCS.PHASECHK.TRANS64.TRYWAIT P0, [R5+URZ+0x29840], R4 ;  /* 0x02984004050075a7 */ /* 0x0022e4000800017f */
[----:B---3--:R-:W-:Y:S05]  /*29900*/  @!P0 NANOSLEEP.SYNCS 0x989680 ;  /* 0x009896800000895d */ /* 0x008fea0003900000 */
[----:B------:R-:W3:Y:S02]  /*29910*/  @!P0 SYNCS.PHASECHK.TRANS64 P0, [R5+URZ+0x29840], R4 ;  /* 0x02984004050085a7 */ /* 0x000ee4000800007f */
[----:B---3--:R-:W-:Y:S05]  /*29920*/  @!P0 BRA `(.L_x_747) ;  /* 0xfffffffc00f08947 */ /* 0x008fea000383ffff */
[----:B------:R-:W-:Y:S05]  /*29930*/  BRA `(.L_x_894) ;  /* 0xffffffb400cc7947 */ /* 0x000fea000383ffff */
.L_x_755:
[----:B--2---:R2:W3:Y:S02]  /*29940*/  SYNCS.PHASECHK.TRANS64.TRYWAIT P0, [R17+URZ+0x29870], R4 ;  /* 0x02987004110075a7 */ /* 0x0044e4000800017f */
[----:B---3--:R-:W-:Y:S05]  /*29950*/  @!P0 NANOSLEEP.SYNCS 0x989680 ;  /* 0x009896800000895d */ /* 0x008fea0003900000 */
[----:B------:R-:W3:Y:S02]  /*29960*/  @!P0 SYNCS.PHASECHK.TRANS64 P0, [R17+URZ+0x29870], R4 ;  /* 0x02987004110085a7 */ /* 0x000ee4000800007f */
[----:B---3--:R-:W-:Y:S05]  /*29970*/  @!P0 BRA `(.L_x_755) ;  /* 0xfffffffc00f08947 */ /* 0x008fea000383ffff */
[----:B------:R-:W-:Y:S05]  /*29980*/  BRA `(.L_x_895) ;  /* 0xffffffb800fc7947 */ /* 0x000fea000383ffff */
.L_x_757:
[----:B---3--:R3:W4:Y:S02]  /*29990*/  SYNCS.PHASECHK.TRANS64.TRYWAIT P0, [R17+URZ+0x29860], R3 ;  /* 0x02986003110075a7 */ /* 0x008724000800017f */
[----:B----4-:R-:W-:Y:S05]  /*299a0*/  @!P0 NANOSLEEP.SYNCS 0x989680 ;  /* 0x009896800000895d */ /* 0x010fea0003900000 */
[----:B------:R-:W4:Y:S02]  /*299b0*/  @!P0 SYNCS.PHASECHK.TRANS64 P0, [R17+URZ+0x29860], R3 ;  /* 0x02986003110085a7 */ /* 0x000f24000800007f */
[----:B----4-:R-:W-:Y:S05]  /*299c0*/  @!P0 BRA `(.L_x_757) ;  /* 0xfffffffc00f08947 */ /* 0x010fea000383ffff */
[----:B------:R-:W-:Y:S05]  /*299d0*/  BRA `(.L_x_896) ;  /* 0xffffffbc00047947 */ /* 0x000fea000383ffff */
.L_x_764:
[----:B---3--:R3:W4:Y:S02]  /*299e0*/  SYNCS.PHASECHK.TRANS64.TRYWAIT P1, [R17+URZ+0x29870], R0 ;  /* 0x02987000110075a7 */ /* 0x008724000802017f */
[----:B----4-:R-:W-:Y:S05]  /*299f0*/  @!P1 NANOSLEEP.SYNCS 0x989680 ;  /* 0x009896800000995d */ /* 0x010fea0003900000 */
[----:B------:R-:W4:Y:S02]  /*29a00*/  @!P1 SYNCS.PHASECHK.TRANS64 P1, [R17+URZ+0x29870], R0 ;  /* 0x02987000110095a7 */ /* 0x000f24000802007f */
[----:B----4-:R-:W-:Y:S05]  /*29a10*/  @!P1 BRA `(.L_x_764) ;  /* 0xfffffffc00f09947 */ /* 0x010fea000383ffff */
[----:B------:R-:W-:Y:S05]  /*29a20*/  BRA `(.L_x_897) ;  /* 0xffffffc000e07947 */ /* 0x000fea000383ffff */
.L_x_766:
[----:B---3--:R3:W4:Y:S02]  /*29a30*/  SYNCS.PHASECHK.TRANS64.TRYWAIT P1, [R17+URZ+0x29860], R0 ;  /* 0x02986000110075a7 */ /* 0x008724000802017f */
[----:B----4-:R-:W-:Y:S05]  /*29a40*/  @!P1 NANOSLEEP.SYNCS 0x989680 ;  /* 0x009896800000995d */ /* 0x010fea0003900000 */
[----:B------:R-:W4:Y:S02]  /*29a50*/  @!P1 SYNCS.PHASECHK.TRANS64 P1, [R17+URZ+0x29860], R0 ;  /* 0x02986000110095a7 */ /* 0x000f24000802007f */
[----:B----4-:R-:W-:Y:S05]  /*29a60*/  @!P1 BRA `(.L_x_766) ;  /* 0xfffffffc00f09947 */ /* 0x010fea000383ffff */
[----:B------:R-:W-:Y:S05]  /*29a70*/  BRA `(.L_x_898) ;  /* 0xffffffc000e87947 */ /* 0x000fea000383ffff */
.L_x_770:
        /* <DEDUP_REMOVED lines=8> */
.L_x_900:
[----:B------:R-:W-:Y:S05]  /*29b00*/  BSYNC B0 ;  /* 0x0000000000007941 */ /* 0x000fea0003800000 */
.L_x_899:
[----:B------:R-:W-:Y:S01]  /*29b10*/  IMAD.MOV.U32 R13, RZ, RZ, R16 ;  /* 0x000000ffff0d7224 */ /* 0x000fe200078e0010 */
[----:B------:R-:W-:Y:S01]  /*29b20*/  MOV R12, 0x1 ;  /* 0x00000001000c7802 */ /* 0x000fe20000000f00 */
[----:B------:R-:W-:Y:S01]  /*29b30*/  IMAD.MOV.U32 R11, RZ, RZ, 0x1f ;  /* 0x0000001fff0b7424 */ /* 0x000fe200078e00ff */
[----:B------:R-:W-:Y:S01]  /*29b40*/  IADD3 R5, R19, R7, RZ ;  /* 0x0000000713057210 */ /* 0x000fe20007ffe0ff */
[----:B------:R-:W-:Y:S02]  /*29b50*/  IMAD.MOV.U32 R15, RZ, RZ, -0x1 ;  /* 0xffffffffff0f7424 */ /* 0x000fe400078e00ff */
[----:B------:R-:W-:-:S07]  /*29b60*/  IMAD.MOV.U32 R0, RZ, RZ, R14 ;  /* 0x000000ffff007224 */ /* 0x000fce00078e000e */
[----:B------:R-:W-:Y:S05]  /*29b70*/  WARPSYNC.COLLECTIVE R15, `(.L_x_901) ;  /* 0x000000000f087348 */ /* 0x000fea0003c00000 */
[----:B------:R0:W1:Y:S02]  /*29b80*/  SHFL.IDX P6, R14, R13, R12, R11 ;  /* 0x0000000c0d0e7389 */ /* 0x00006400000c000b */
[----:B01----:R-:W-:Y:S01]  /*29b90*/  ENDCOLLECTIVE ;  /* 0x000000000000791b */ /* 0x003fe20003800000 */
.L_x_901:
[----:B------:R-:W-:Y:S02]  /*29ba0*/  ULDC UR4, c[0x0][0xc3c] ;  /* 0x00030f0000047ab9 */ /* 0x000fe40000000800 */
[----:B------:R-:W-:-:S13]  /*29bb0*/  ISETP.GE.OR P1, PT, R5, UR4, !P0 ;  /* 0x0000000405007c0c */ /* 0x000fda000c726670 */
[----:B------:R-:W0:Y:S01]  /*29bc0*/  @!P1 LDC.64 R2, c[0x0][0xc80] ;  /* 0x00032000ff029b82 */ /* 0x000e220000000a00 */
[----:B------:R-:W-:Y:S01]  /*29bd0*/  MOV R11, RZ ;  /* 0x000000ff000b7202 */ /* 0x000fe20000000f00 */
[----:B------:R-:W-:Y:S02]  /*29be0*/  IMAD.MOV.U32 R4, RZ, RZ, R14 ;  /* 0x000000ffff047224 */ /* 0x000fe400078e000e */
[----:B0-----:R-:W-:-:S06]  /*29bf0*/  @!P1 IMAD.WIDE R2, R5, 0x4, R2 ;  /* 0x0000000405029825 */ /* 0x001fcc00078e0202 */
[----:B------:R0:W2:Y:S01]  /*29c00*/  @!P1 LDG.E R3, desc[UR54][R2.64] ;  /* 0x0000003602039981 */ /* 0x0000a2000c1e1900 */
[C---:B------:R-:W-:Y:S02]  /*29c10*/  ISETP.GE.U32.AND P2, PT, R7.reuse, 0x2, PT ;  /* 0x000000020700780c */ /* 0x040fe40003f46070 */
[C---:B------:R-:W-:Y:S02]  /*29c20*/  ISETP.GE.U32.AND P3, PT, R7.reuse, 0x4, PT ;  /* 0x000000040700780c */ /* 0x040fe40003f66070 */
[C---:B------:R-:W-:Y:S02]  /*29c30*/  ISETP.GE.U32.AND P4, PT, R7.reuse, 0x8, PT ;  /* 0x000000080700780c */ /* 0x040fe40003f86070 */
[C---:B------:R-:W-:Y:S01]  /*29c40*/  ISETP.GE.U32.AND P5, PT, R7.reuse, 0x10, PT ;  /* 0x000000100700780c */ /* 0x040fe20003fa6070 */
[----:B0-----:R-:W-:Y:S02]  /*29c50*/  IMAD.MOV.U32 R2, RZ, RZ, RZ ;  /* 0x000000ffff027224 */ /* 0x001fe400078e00ff */
[----:B--2---:R-:W-:Y:S01]  /*29c60*/  @!P1 IMAD.MOV.U32 R2, RZ, RZ, R3 ;  /* 0x000000ffff029224 */ /* 0x004fe200078e0003 */
[----:B------:R-:W-:-:S03]  /*29c70*/  ISETP.NE.AND P1, PT, R7, RZ, PT ;  /* 0x000000ff0700720c */ /* 0x000fc60003f25270 */
[----:B------:R-:W-:-:S10]  /*29c80*/  IMAD.MOV.U32 R13, RZ, RZ, R2 ;  /* 0x000000ffff0d7224 */ /* 0x000fd400078e0002 */
[----:B------:R-:W-:Y:S05]  /*29c90*/  WARPSYNC.COLLECTIVE R15, `(.L_x_902) ;  /* 0x000000000f087348 */ /* 0x000fea0003c00000 */
[----:B------:R0:W1:Y:S02]  /*29ca0*/  SHFL.UP P6, R14, R13, R12, R11 ;  /* 0x0400000c0d0e7389 */ /* 0x00006400000c000b */
[----:B01----:R-:W-:Y:S01]  /*29cb0*/  ENDCOLLECTIVE ;  /* 0x000000000000791b */ /* 0x003fe20003800000 */
.L_x_902:
[----:B------:R-:W-:Y:S01]  /*29cc0*/  MOV R12, 0x2 ;  /* 0x00000002000c7802 */ /* 0x000fe20000000f00 */
[----:B------:R-:W-:-:S05]  /*29cd0*/  IMAD.MOV.U32 R3, RZ, RZ, R14 ;  /* 0x000000ffff037224 */ /* 0x000fca00078e000e */
[----:B------:R-:W-:-:S05]  /*29ce0*/  SEL R3, R3, RZ, P1 ;  /* 0x000000ff03037207 */ /* 0x000fca0000800000 */
[----:B------:R-:W-:-:S04]  /*29cf0*/  IMAD.IADD R3, R2, 0x1, R3 ;  /* 0x0000000102037824 */ /* 0x000fc800078e0203 */
[----:B------:R-:W-:-:S07]  /*29d00*/  IMAD.MOV.U32 R13, RZ, RZ, R3 ;  /* 0x000000ffff0d7224 */ /* 0x000fce00078e0003 */
[----:B------:R-:W-:Y:S05]  /*29d10*/  WARPSYNC.COLLECTIVE R15, `(.L_x_903) ;  /* 0x000000000f087348 */ /* 0x000fea0003c00000 */
[----:B------:R0:W1:Y:S02]  /*29d20*/  SHFL.UP P6, R14, R13, R12, R11 ;  /* 0x0400000c0d0e7389 */ /* 0x00006400000c000b */
[----:B01----:R-:W-:Y:S01]  /*29d30*/  ENDCOLLECTIVE ;  /* 0x000000000000791b */ /* 0x003fe20003800000 */
.L_x_903:
        /* <DEDUP_REMOVED lines=8> */
.L_x_904:
        /* <DEDUP_REMOVED lines=8> */
.L_x_905:
        /* <DEDUP_REMOVED lines=8> */
.L_x_906:
[----:B------:R-:W-:Y:S01]  /*29ec0*/  MOV R12, 0x1f ;  /* 0x0000001f000c7802 */ /* 0x000fe20000000f00 */
[----:B------:R-:W-:Y:S02]  /*29ed0*/  IMAD.MOV.U32 R11, RZ, RZ, 0x1f ;  /* 0x0000001fff0b7424 */ /* 0x000fe400078e00ff */
[----:B------:R-:W-:-:S05]  /*29ee0*/  IMAD.MOV.U32 R5, RZ, RZ, R14 ;  /* 0x000000ffff057224 */ /* 0x000fca00078e000e */
[----:B------:R-:W-:-:S05]  /*29ef0*/  SEL R5, R5, RZ, P5 ;  /* 0x000000ff05057207 */ /* 0x000fca0002800000 */
[----:B------:R-:W-:-:S04]  /*29f00*/  IMAD.IADD R5, R3, 0x1, R5 ;  /* 0x0000000103057824 */ /* 0x000fc800078e0205 */
[----:B------:R-:W-:-:S07]  /*29f10*/  IMAD.MOV.U32 R13, RZ, RZ, R5 ;  /* 0x000000ffff0d7224 */ /* 0x000fce00078e0005 */
[----:B------:R-:W-:Y:S05]  /*29f20*/  WARPSYNC.COLLECTIVE R15, `(.L_x_907) ;  /* 0x000000000f087348 */ /* 0x000fea0003c00000 */
[----:B------:R0:W1:Y:S02]  /*29f30*/  SHFL.IDX P6, R14, R13, R12, R11 ;  /* 0x0000000c0d0e7389 */ /* 0x00006400000c000b */
[----:B01----:R-:W-:Y:S01]  /*29f40*/  ENDCOLLECTIVE ;  /* 0x000000000000791b */ /* 0x003fe20003800000 */
.L_x_907:
[----:B------:R-:W-:Y:S01]  /*29f50*/  IMAD.MOV.U32 R6, RZ, RZ, R14 ;  /* 0x000000ffff067224 */ /* 0x000fe200078e000e */
[----:B------:R-:W-:Y:S06]  /*29f60*/  BRA `(.L_x_908) ;  /* 0xffffffc400e47947 */ /* 0x000fec000383ffff */
.L_x_775:
[----:B------:R-:W-:Y:S01]  /*29f70*/  BSSY B0, `(.L_x_909) ;  /* 0x0000008000007945 */ /* 0x000fe20003800000 */
[----:B-----5:R-:W-:Y:S01]  /*29f80*/  IMAD.MOV.U32 R13, RZ, RZ, R2 ;  /* 0x000000ffff0d7224 */ /* 0x020fe200078e0002 */
[----:B------:R-:W-:Y:S01]  /*29f90*/  MOV R12, 0x1 ;  /* 0x00000001000c7802 */ /* 0x000fe20000000f00 */
[----:B------:R-:W-:Y:S02]  /*29fa0*/  IMAD.MOV.U32 R11, RZ, RZ, RZ ;  /* 0x000000ffff0b7224 */ /* 0x000fe400078e00ff */
[----:B------:R-:W-:-:S07]  /*29fb0*/  IMAD.MOV.U32 R15, RZ, RZ, -0x1 ;  /* 0xffffffffff0f7424 */ /* 0x000fce00078e00ff */
[----:B01----:R-:W-:Y:S05]  /*29fc0*/  WARPSYNC.COLLECTIVE R15, `(.L_x_910) ;  /* 0x000000000f087348 */ /* 0x003fea0003c00000 */
[----:B------:R2:W3:Y:S02]  /*29fd0*/  SHFL.UP P6, R14, R13, R12, R11 ;  /* 0x0400000c0d0e7389 */ /* 0x0004e400000c000b */
[----:B0123--:R-:W-:Y:S01]  /*29fe0*/  ENDCOLLECTIVE ;  /* 0x000000000000791b */ /* 0x00ffe20003800000 */
.L_x_910:
[----:B------:R-:W-:Y:S05]  /*29ff0*/  BSYNC B0 ;  /* 0x0000000000007941 */ /* 0x000fea0003800000 */
.L_x_909:
[----:B------:R-:W-:Y:S01]  /*2a000*/  IMAD.MOV.U32 R3, RZ, RZ, R14 ;  /* 0x000000ffff037224 */ /* 0x000fe200078e000e */
[----:B------:R-:W-:Y:S01]  /*2a010*/  MOV R15, 0xffffffff ;  /* 0xffffffff000f7802 */ /* 0x000fe20000000f00 */
[----:B------:R-:W-:Y:S02]  /*2a020*/  IMAD.MOV.U32 R12, RZ, RZ, 0x2 ;  /* 0x00000002ff0c7424 */ /* 0x000fe400078e00ff */
[----:B------:R-:W-:Y:S01]  /*2a030*/  IMAD.MOV.U32 R11, RZ, RZ, RZ ;  /* 0x000000ffff0b7224 */ /* 0x000fe200078e00ff */
[----:B------:R-:W-:-:S04]  /*2a040*/  SEL R3, R3, RZ, P1 ;  /* 0x000000ff03037207 */ /* 0x000fc80000800000 */
[----:B------:R-:W-:-:S05]  /*2a050*/  IADD3 R3, R2, R3, RZ ;  /* 0x0000000302037210 */ /* 0x000fca0007ffe0ff */
[----:B------:R-:W-:-:S07]  /*2a060*/  IMAD.MOV.U32 R13, RZ, RZ, R3 ;  /* 0x000000ffff0d7224 */ /* 0x000fce00078e0003 */
[----:B------:R-:W-:Y:S05]  /*2a070*/  WARPSYNC.COLLECTIVE R15, `(.L_x_911) ;  /* 0x000000000f087348 */ /* 0x000fea0003c00000 */
[----:B------:R0:W1:Y:S02]  /*2a080*/  SHFL.UP P6, R14, R13, R12, R11 ;  /* 0x0400000c0d0e7389 */ /* 0x00006400000c000b */
[----:B01----:R-:W-:Y:S01]  /*2a090*/  ENDCOLLECTIVE ;  /* 0x000000000000791b */ /* 0x003fe20003800000 */
.L_x_911:
        /* <DEDUP_REMOVED lines=8> */
.L_x_912:
        /* <DEDUP_REMOVED lines=8> */
.L_x_913:
        /* <DEDUP_REMOVED lines=8> */
.L_x_914:
        /* <DEDUP_REMOVED lines=9> */
.L_x_915:
[----:B------:R-:W-:Y:S01]  /*2a2b0*/  IMAD.MOV.U32 R6, RZ, RZ, R14 ;  /* 0x000000ffff067224 */ /* 0x000fe200078e000e */
[----:B------:R-:W-:Y:S06]  /*2a2c0*/  BRA `(.L_x_916) ;  /* 0xffffffc400a87947 */ /* 0x000fec000383ffff */
.L_x_777:
[----:B------:R-:W-:Y:S01]  /*2a2d0*/  BSSY B0, `(.L_x_917) ;  /* 0x0000006000007945 */ /* 0x000fe20003800000 */
[----:B------:R-:W-:Y:S01]  /*2a2e0*/  PLOP3.LUT P6, PT, P6, PT, PT, 0x8, 0x0 ;  /* 0x000000000000781c */ /* 0x000fe200037ce170 */
[----:B------:R-:W-:-:S12]  /*2a2f0*/  IMAD.MOV.U32 R15, RZ, RZ, -0x1 ;  /* 0xffffffffff0f7424 */ /* 0x000fd800078e00ff */
[----:B01----:R-:W-:Y:S05]  /*2a300*/  WARPSYNC.COLLECTIVE R15, `(.L_x_918) ;  /* 0x000000000f087348 */ /* 0x003fea0003c00000 */
[----:B------:R-:W-:Y:S01]  /*2a310*/  VOTE.ANY R14, PT, P6 ;  /* 0x00000000000e7806 */ /* 0x000fe200030e0100 */
[----:B01----:R-:W-:Y:S06]  /*2a320*/  ENDCOLLECTIVE ;  /* 0x000000000000791b */ /* 0x003fec0003800000 */
.L_x_918:
[----:B------:R-:W-:Y:S05]  /*2a330*/  BSYNC B0 ;  /* 0x0000000000007941 */ /* 0x000fea0003800000 */
.L_x_917:
[----:B------:R-:W-:Y:S01]  /*2a340*/  MOV R4, R14 ;  /* 0x0000000e00047202 */ /* 0x000fe20000000f00 */
[----:B------:R-:W-:Y:S01]  /*2a350*/  IMAD.MOV.U32 R13, RZ, RZ, R2 ;  /* 0x000000ffff0d7224 */ /* 0x000fe200078e0002 */
[----:B------:R-:W-:Y:S01]  /*2a360*/  MOV R15, 0xffffffff ;  /* 0xffffffff000f7802 */ /* 0x000fe20000000f00 */
[----:B------:R-:W-:Y:S01]  /*2a370*/  IMAD.MOV.U32 R11, RZ, RZ, 0x1f ;  /* 0x0000001fff0b7424 */ /* 0x000fe200078e00ff */
[----:B------:R-:W0:Y:S02]  /*2a380*/  POPC R3, R4 ;  /* 0x0000000400037309 */ /* 0x000e240000000000 */
[----:B0-----:R-:W-:-:S07]  /*2a390*/  IMAD.MOV.U32 R12, RZ, RZ, R3 ;  /* 0x000000ffff0c7224 */ /* 0x001fce00078e0003 */
[----:B------:R-:W-:Y:S05]  /*2a3a0*/  WARPSYNC.COLLECTIVE R15, `(.L_x_919) ;  /* 0x000000000f087348 */ /* 0x000fea0003c00000 */
[----:B------:R0:W1:Y:S02]  /*2a3b0*/  SHFL.IDX P6, R14, R13, R12, R11 ;  /* 0x0000000c0d0e7389 */ /* 0x00006400000c000b */
[----:B01----:R-:W-:Y:S01]  /*2a3c0*/  ENDCOLLECTIVE ;  /* 0x000000000000791b */ /* 0x003fe20003800000 */
.L_x_919:
[----:B------:R-:W-:Y:S01]  /*2a3d0*/  IMAD.MOV.U32 R2, RZ, RZ, R14 ;  /* 0x000000ffff027224 */ /* 0x000fe200078e000e */
[----:B------:R-:W-:Y:S06]  /*2a3e0*/  BRA `(.L_x_920) ;  /* 0xffffffc400987947 */ /* 0x000fec000383ffff */
.L_x_779:
[----:B------:R-:W-:Y:S01]  /*2a3f0*/  BSSY B0, `(.L_x_921) ;  /* 0x0000007000007945 */ /* 0x000fe20003800000 */
[----:B------:R-:W-:Y:S01]  /*2a400*/  IMAD.MOV.U32 R13, RZ, RZ, R5 ;  /* 0x000000ffff0d7224 */ /* 0x000fe200078e0005 */
[----:B------:R-:W-:Y:S01]  /*2a410*/  MOV R15, 0xffffffff ;  /* 0xffffffff000f7802 */ /* 0x000fe20000000f00 */
[----:B------:R-:W-:-:S07]  /*2a420*/  IMAD.MOV.U32 R11, RZ, RZ, 0x1f ;  /* 0x0000001fff0b7424 */ /* 0x000fce00078e00ff */
[----:B0123--:R-:W-:Y:S05]  /*2a430*/  WARPSYNC.COLLECTIVE R15, `(.L_x_922) ;  /* 0x000000000f087348 */ /* 0x00ffea0003c00000 */
[----:B------:R4:W0:Y:S02]  /*2a440*/  SHFL.IDX P6, R14, R13, R12, R11 ;  /* 0x0000000c0d0e7389 */ /* 0x00082400000c000b */
[----:B01234-:R-:W-:Y:S01]  /*2a450*/  ENDCOLLECTIVE ;  /* 0x000000000000791b */ /* 0x01ffe20003800000 */
.L_x_922:
[----:B------:R-:W-:Y:S05]  /*2a460*/  BSYNC B0 ;  /* 0x0000000000007941 */ /* 0x000fea0003800000 */
.L_x_921:
[----:B------:R-:W-:Y:S01]  /*2a470*/  IMAD.MOV.U32 R4, RZ, RZ, R14 ;  /* 0x000000ffff047224 */ /* 0x000fe200078e000e */
[----:B------:R-:W-:Y:S06]  /*2a480*/  BRA `(.L_x_778) ;  /* 0xffffffc4008c7947 */ /* 0x000fec000383ffff */
.L_x_783:
[----:B0-----:R0:W1:Y:S02]  /*2a490*/  SYNCS.PHASECHK.TRANS64.TRYWAIT P0, [R0+URZ+0x29820], R3 ;  /* 0x02982003000075a7 */ /* 0x001064000800017f */
[----:B-1----:R-:W-:Y:S05]  /*2a4a0*/  @!P0 NANOSLEEP.SYNCS 0x989680 ;  /* 0x009896800000895d */ /* 0x002fea0003900000 */
[----:B------:R-:W1:Y:S02]  /*2a4b0*/  @!P0 SYNCS.PHASECHK.TRANS64 P0, [R0+URZ+0x29820], R3 ;  /* 0x02982003000085a7 */ /* 0x000e64000800007f */
[----:B-1----:R-:W-:Y:S05]  /*2a4c0*/  @!P0 BRA `(.L_x_783) ;  /* 0xfffffffc00f08947 */ /* 0x002fea000383ffff */
[----:B------:R-:W-:Y:S05]  /*2a4d0*/  BRA `(.L_x_923) ;  /* 0xffffffc800807947 */ /* 0x000fea000383ffff */
.L_x_784:
[----:B------:R-:W1:Y:S01]  /*2a4e0*/  S2R R2, SR_TID.X ;  /* 0x0000000000027919 */ /* 0x000e620000002100 */
[----:B------:R-:W-:Y:S01]  /*2a4f0*/  BSSY B0, `(.L_x_924) ;  /* 0x000000a000007945 */ /* 0x000fe20003800000 */
[----:B------:R-:W-:Y:S01]  /*2a500*/  IMAD.MOV.U32 R12, RZ, RZ, RZ ;  /* 0x000000ffff0c7224 */ /* 0x000fe200078e00ff */
[----:B------:R-:W-:Y:S01]  /*2a510*/  MOV R11, 0x1f ;  /* 0x0000001f000b7802 */ /* 0x000fe20000000f00 */
[----:B------:R-:W-:Y:S01]  /*2a520*/  IMAD.MOV.U32 R15, RZ, RZ, -0x1 ;  /* 0xffffffffff0f7424 */ /* 0x000fe200078e00ff */
[----:B-1----:R-:W-:-:S04]  /*2a530*/  SHF.R.U32.HI R2, RZ, 0x5, R2 ;  /* 0x00000005ff027819 */ /* 0x002fc80000011602 */
[----:B------:R-:W-:-:S05]  /*2a540*/  LOP3.LUT R2, R2, 0x3, RZ, 0xc0, !PT ;  /* 0x0000000302027812 */ /* 0x000fca00078ec0ff */
[----:B------:R-:W-:-:S07]  /*2a550*/  IMAD.MOV.U32 R13, RZ, RZ, R2 ;  /* 0x000000ffff0d7224 */ /* 0x000fce00078e0002 */
[----:B0-----:R-:W-:Y:S05]  /*2a560*/  WARPSYNC.COLLECTIVE R15, `(.L_x_925) ;  /* 0x000000000f087348 */ /* 0x001fea0003c00000 */
[----:B------:R1:W2:Y:S02]  /*2a570*/  SHFL.IDX P6, R14, R13, R12, R11 ;  /* 0x0000000c0d0e7389 */ /* 0x0002a400000c000b */
[----:B012---:R-:W-:Y:S01]  /*2a580*/  ENDCOLLECTIVE ;  /* 0x000000000000791b */ /* 0x007fe20003800000 */
.L_x_925:
[----:B------:R-:W-:Y:S05]  /*2a590*/  BSYNC B0 ;  /* 0x0000000000007941 */ /* 0x000fea0003800000 */
.L_x_924:
[----:B------:R-:W-:Y:S05]  /*2a5a0*/  BRA `(.L_x_926) ;  /* 0xffffffc800687947 */ /* 0x000fea000383ffff */
.L_x_785:
[----:B------:R-:W-:Y:S01]  /*2a5b0*/  BSSY B0, `(.L_x_927) ;  /* 0x0000006000007945 */ /* 0x000fe20003800000 */
[----:B------:R-:W-:-:S07]  /*2a5c0*/  IMAD.MOV.U32 R15, RZ, RZ, -0x1 ;  /* 0xffffffffff0f7424 */ /* 0x000fce00078e00ff */
[----:B01----:R-:W-:Y:S05]  /*2a5d0*/  WARPSYNC.COLLECTIVE R15, `(.L_x_928) ;  /* 0x000000000f0c7348 */ /* 0x003fea0003c00000 */
[----:B------:R-:W-:Y:S02]  /*2a5e0*/  ELECT P6, UR62, PT ;  /* 0x00000000003e782f */ /* 0x000fe400038c0000 */
[----:B------:R-:W-:Y:S01]  /*2a5f0*/  MOV R14, UR62 ;  /* 0x0000003e000e7c02 */ /* 0x000fe20008000f00 */
[----:B01----:R-:W-:Y:S10]  /*2a600*/  ENDCOLLECTIVE ;  /* 0x000000000000791b */ /* 0x003ff40003800000 */
.L_x_928:
[----:B------:R-:W-:Y:S05]  /*2a610*/  BSYNC B0 ;  /* 0x0000000000007941 */ /* 0x000fea0003800000 */
.L_x_927:
[----:B------:R-:W-:Y:S05]  /*2a620*/  BRA `(.L_x_929) ;  /* 0xffffffc8005c7947 */ /* 0x000fea000383ffff */
.L_x_787:
[----:B0-----:R0:W1:Y:S02]  /*2a630*/  SYNCS.PHASECHK.TRANS64.TRYWAIT P1, [R6+URZ], R5 ;  /* 0x00000005060075a7 */ /* 0x001064000802017f */
[----:B-1----:R-:W-:Y:S05]  /*2a640*/  @!P1 NANOSLEEP.SYNCS 0x989680 ;  /* 0x009896800000995d */ /* 0x002fea0003900000 */
[----:B------:R-:W1:Y:S02]  /*2a650*/  @!P1 SYNCS.PHASECHK.TRANS64 P1, [R6+URZ], R5 ;  /* 0x00000005060095a7 */ /* 0x000e64000802007f */
[----:B-1----:R-:W-:Y:S05]  /*2a660*/  @!P1 BRA `(.L_x_787) ;  /* 0xfffffffc00f09947 */ /* 0x002fea000383ffff */
[----:B------:R-:W-:Y:S05]  /*2a670*/  BRA `(.L_x_930) ;  /* 0xffffffc800987947 */ /* 0x000fea000383ffff */
.L_x_788:
[----:B-1----:R1:W2:Y:S02]  /*2a680*/  SYNCS.PHASECHK.TRANS64.TRYWAIT P1, [R7+URZ], R2 ;  /* 0x00000002070075a7 */ /* 0x0022a4000802017f */
[----:B--2---:R-:W-:Y:S05]  /*2a690*/  @!P1 NANOSLEEP.SYNCS 0x989680 ;  /* 0x009896800000995d */ /* 0x004fea0003900000 */
[----:B------:R-:W2:Y:S02]  /*2a6a0*/  @!P1 SYNCS.PHASECHK.TRANS64 P1, [R7+URZ], R2 ;  /* 0x00000002070095a7 */ /* 0x000ea4000802007f */
[----:B--2---:R-:W-:Y:S05]  /*2a6b0*/  @!P1 BRA `(.L_x_788) ;  /* 0xfffffffc00f09947 */ /* 0x004fea000383ffff */
[----:B------:R-:W-:Y:S05]  /*2a6c0*/  BRA `(.L_x_931) ;  /* 0xffffffc8008c7947 */ /* 0x000fea000383ffff */
.L_x_790:
[----:B--2---:R2:W3:Y:S02]  /*2a6d0*/  SYNCS.PHASECHK.TRANS64.TRYWAIT P1, [R4+URZ+0x29860], R5 ;  /* 0x02986005040075a7 */ /* 0x0044e4000802017f */
[----:B---3--:R-:W-:Y:S05]  /*2a6e0*/  @!P1 NANOSLEEP.SYNCS 0x989680 ;  /* 0x009896800000995d */ /* 0x008fea0003900000 */
[----:B------:R-:W3:Y:S02]  /*2a6f0*/  @!P1 SYNCS.PHASECHK.TRANS64 P1, [R4+URZ+0x29860], R5 ;  /* 0x02986005040095a7 */ /* 0x000ee4000802007f */
[----:B---3--:R-:W-:Y:S05]  /*2a700*/  @!P1 BRA `(.L_x_790) ;  /* 0xfffffffc00f09947 */ /* 0x008fea000383ffff */
[----:B------:R-:W-:Y:S05]  /*2a710*/  BRA `(.L_x_932) ;  /* 0xffffffc800907947 */ /* 0x000fea000383ffff */
.L_x_792:
[----:B---3--:R3:W4:Y:S02]  /*2a720*/  SYNCS.PHASECHK.TRANS64.TRYWAIT P1, [R3+URZ+0x29860], R2 ;  /* 0x02986002030075a7 */ /* 0x008724000802017f */
[----:B----4-:R-:W-:Y:S05]  /*2a730*/  @!P1 NANOSLEEP.SYNCS 0x989680 ;  /* 0x009896800000995d */ /* 0x010fea0003900000 */
[----:B------:R-:W4:Y:S02]  /*2a740*/  @!P1 SYNCS.PHASECHK.TRANS64 P1, [R3+URZ+0x29860], R2 ;  /* 0x02986002030095a7 */ /* 0x000f24000802007f */
[----:B----4-:R-:W-:Y:S05]  /*2a750*/  @!P1 BRA `(.L_x_792) ;  /* 0xfffffffc00f09947 */ /* 0x010fea000383ffff */
[----:B------:R-:W-:Y:S05]  /*2a760*/  BRA `(.L_x_933) ;  /* 0xffffffc800907947 */ /* 0x000fea000383ffff */
.L_x_794:
[----:B----4-:R4:W0:Y:S02]  /*2a770*/  SYNCS.PHASECHK.TRANS64.TRYWAIT P0, [R4+URZ+0x29880], R5 ;  /* 0x02988005040075a7 */ /* 0x010824000800017f */
[----:B0-----:R-:W-:Y:S05]  /*2a780*/  @!P0 NANOSLEEP.SYNCS 0x989680 ;  /* 0x009896800000895d */ /* 0x001fea0003900000 */
[----:B------:R-:W0:Y:S02]  /*2a790*/  @!P0 SYNCS.PHASECHK.TRANS64 P0, [R4+URZ+0x29880], R5 ;  /* 0x02988005040085a7 */ /* 0x000e24000800007f */
[----:B0-----:R-:W-:Y:S05]  /*2a7a0*/  @!P0 BRA `(.L_x_794) ;  /* 0xfffffffc00f08947 */ /* 0x001fea000383ffff */
[----:B------:R-:W-:Y:S05]  /*2a7b0*/  BRA `(.L_x_795) ;  /* 0xffffffc8008c7947 */ /* 0x000fea000383ffff */
.L_x_934:
        /* <DEDUP_REMOVED lines=12> */
.L_x_2852:


//--------------------- .text._ZN7cutlass13device_kernelIN5flash11enable_sm90INS1_16FlashAttnFwdSm90INS1_25CollectiveMainloopFwdSm90ILi2EN4cute5tupleIJNS5_1CILi1EEES8_S8_EEENS6_IJNS7_ILi128EEENS7_ILi160EEENS7_ILi192EEEEEELi128ENS_12float_e4m3_tEfNS_4arch4Sm90ELb0ELb1ELb0ELb0ELb0ELb0ELb0ELb1ELb1ELb1ELb0ELb0EEENS1_21CollectiveEpilogueFwdINS6_IJSA_SA_SB_EEES9_NS_10bfloat16_tESG_Li256ELb0ELb1ELb0ELb1EEENS1_30DynamicPersistentTileSchedulerILi256ELi128ELb0ELb1ELb1EEEEEEEEEvNT_6ParamsE --------------------------
	.section	.text._ZN7cutlass13device_kernelIN5flash11enable_sm90INS1_16FlashAttnFwdSm90INS1_25CollectiveMainloopFwdSm90ILi2EN4cute5tupleIJNS5_1CILi1EEES8_S8_EEENS6_IJNS7_ILi128EEENS7_ILi160EEENS7_ILi192EEEEEELi128ENS_12float_e4m3_tEfNS_4arch4Sm90ELb0ELb1ELb0ELb0ELb0ELb0ELb0ELb1ELb1ELb1ELb0ELb0EEENS1_21CollectiveEpilogueFwdINS6_IJSA_SA_SB_EEES9_NS_10bfloat16_tESG_Li256ELb0ELb1ELb0ELb1EEENS1_30DynamicPersistentTileSchedulerILi256ELi128ELb0ELb1ELb1EEEEEEEEEvNT_6ParamsE,"ax",@progbits
	.align	128
.text._ZN7cutlass13device_kernelIN5flash11enable_sm90INS1_16FlashAttnFwdSm90INS1_25CollectiveMainloopFwdSm90ILi2EN4cute5tupleIJNS5_1CILi1EEES8_S8_EEENS6_IJNS7_ILi128EEENS7_ILi160EEENS7_ILi192EEEEEELi128ENS_12float_e4m3_tEfNS_4arch4Sm90ELb0ELb1ELb0ELb0ELb0ELb0ELb0ELb1ELb1ELb1ELb0ELb0EEENS1_21CollectiveEpilogueFwdINS6_IJSA_SA_SB_EEES9_NS_10bfloat16_tESG_Li256ELb0ELb1ELb0ELb1EEENS1_30DynamicPersistentTileSchedulerILi256ELi128ELb0ELb1ELb1EEEEEEEEEvNT_6ParamsE:
        .type           _ZN7cutlass13device_kernelIN5flash11enable_sm90INS1_16FlashAttnFwdSm90INS1_25CollectiveMainloopFwdSm90ILi2EN4cute5tupleIJNS5_1CILi1EEES8_S8_EEENS6_IJNS7_ILi128EEENS7_ILi160EEENS7_ILi192EEEEEELi128ENS_12float_e4m3_tEfNS_4arch4Sm90ELb0ELb1ELb0ELb0ELb0ELb0ELb0ELb1ELb1ELb1ELb0ELb0EEENS1_21CollectiveEpilogueFwdINS6_IJSA_SA_SB_EEES9_NS_10bfloat16_tESG_Li256ELb0ELb1ELb0ELb1EEENS1_30DynamicPersistentTileSchedulerILi256ELi128ELb0ELb1ELb1EEEEEEEEEvNT_6ParamsE,@function
        .size           _ZN7cutlass13device_kernelIN5flash11enable_sm90INS1_16FlashAttnFwdSm90INS1_25CollectiveMainloopFwdSm90ILi2EN4cute5tupleIJNS5_1CILi1EEES8_S8_EEENS6_IJNS7_ILi128EEENS7_ILi160EEENS7_ILi192EEEEEELi128ENS_12float_e4m3_tEfNS_4arch4Sm90ELb0ELb1ELb0ELb0ELb0ELb0ELb0ELb1ELb1ELb1ELb0ELb0EEENS1_21CollectiveEpilogueFwdINS6_IJSA_SA_SB_EEES9_NS_10bfloat16_tESG_Li256ELb0ELb1ELb0ELb1EEENS1_30DynamicPersistentTileSchedulerILi256ELi128ELb0ELb1ELb1EEEEEEEEEvNT_6ParamsE,(.L_x_2853 - _ZN7cutlass13device_kernelIN5flash11enable_sm90INS1_16FlashAttnFwdSm90INS1_25CollectiveMainloopFwdSm90ILi2EN4cute5tupleIJNS5_1CILi1EEES8_S8_EEENS6_IJNS7_ILi128EEENS7_ILi160EEENS7_ILi192EEEEEELi128ENS_12float_e4m3_tEfNS_4arch4Sm90ELb0ELb1ELb0ELb0ELb0ELb0ELb0ELb1ELb1ELb1ELb0ELb0EEENS1_21CollectiveEpilogueFwdINS6_IJSA_SA_SB_EEES9_NS_10bfloat16_tESG_Li256ELb0ELb1ELb0ELb1EEENS1_30DynamicPersistentTileSchedulerILi256ELi128ELb0ELb1ELb1EEEEEEEEEvNT_6ParamsE)
        .other          _ZN7cutlass13device_kernelIN5flash11enable_sm90INS1_16FlashAttnFwdSm90INS1_25CollectiveMainloopFwdSm90ILi2EN4cute5tupleIJNS5_1CILi1EEES8_S8_EEENS6_IJNS7_ILi128EEENS7_ILi160EEENS7_ILi192EEEEEELi128ENS_12float_e4m3_tEfNS_4arch4Sm90ELb0ELb1ELb0ELb0ELb0ELb0ELb0ELb1ELb1ELb1ELb0ELb0EEENS1_21CollectiveEpilogueFwdINS6_IJSA_SA_SB_EEES9_NS_10bfloat16_tESG_Li256ELb0ELb1ELb0ELb1EEENS1_30DynamicPersistentTileSchedulerILi256ELi128ELb0ELb1ELb1EEEEEEEEEvNT_6ParamsE,@"STO_CUDA_ENTRY STV_DEFAULT"
_ZN7cutlass13device_kernelIN5flash11enable_sm90INS1_16FlashAttnFwdSm90INS1_25CollectiveMainloopFwdSm90ILi2EN4cute5tupleIJNS5_1CILi1EEES8_S8_EEENS6_IJNS7_ILi128EEENS7_ILi160EEENS7_ILi192EEEEEELi128ENS_12float_e4m3_tEfNS_4arch4Sm90ELb0ELb1ELb0ELb0ELb0ELb0ELb0ELb1ELb1ELb1ELb0ELb0EEENS1_21CollectiveEpilogueFwdINS6_IJSA_SA_SB_EEES9_NS_10bfloat16_tESG_Li256ELb0ELb1ELb0ELb1EEENS1_30DynamicPersistentTileSchedulerILi256ELi128ELb0ELb1ELb1EEEEEEEEEvNT_6ParamsE:
        /* <DEDUP_REMOVED lines=18> */
.L_x_936:
[----:B------:R-:W-:Y:S05]  /*0120*/  BSYNC B0 ;  /* 0x0000000000007941 */ /* 0x000fea0003800000 */
.L_x_935:
        /* <DEDUP_REMOVED lines=41> */
.L_x_937:
        /* <DEDUP_REMOVED lines=22> */
.L_x_938:
        /* <DEDUP_REMOVED lines=18> */
.L_x_939:
        /* <DEDUP_REMOVED lines=22> */
.L_x_940:
        /* <DEDUP_REMOVED lines=22> */
.L_x_941:
[----:B------:R-:W-:Y:S01]  /*0900*/  PLOP3.LUT P0, PT, PT, PT, UP0, 0x80, 0x0 ;  /* 0x000000000000781c */ /* 0x000fe20003f0f008 */
[----:B------:R-:W-:Y:S01]  /*0910*/  UMOV UR38, 0x1 ;  /* 0x0000000100267882 */ /* 0x000fe20000000000 */
[----:B------:R-:W-:Y:S01]  /*0920*/  NOP ;  /* 0x0000000000007918 */ /* 0x000fe20000000000 */
[----:B------:R-:W-:Y:S01]  /*0930*/  USEL UR38, UR38, 0x2, !UP0 ;  /* 0x0000000226267887 */ /* 0x000fe2000c000000 */
[----:B------:R-:W-:Y:S01]  /*0940*/  ULDC.64 UR50, c[0x0][0x208] ;  /* 0x0000820000327ab9 */ /* 0x000fe20000000a00 */
[----:B012-4-:R-:W-:Y:S08]  /*0950*/  BAR.SYNC.DEFER_BLOCKING 0x0 ;  /* 0x0000000000007b1d */ /* 0x017ff00000010000 */
[----:B------:R-:W-:Y:S05]  /*0960*/  @!P0 BRA `(.L_x_942) ;  /* 0x00000144001c8947 */ /* 0x000fea0003800000 */
.L_x_943:
[----:B------:R-:W-:-:S08]  /*0970*/  NOP ;  /* 0x0000000000007918 */ /* 0x000fd00000000000 */
[----:B------:R-:W0:Y:S02]  /*0980*/  USETMAXREG.TRY_ALLOC.CTAPOOL UP0, 0xf0 ;  /* 0x000000f0000079c8 */ /* 0x000e240008000600 */
[----:B0-----:R-:W-:-:S13]  /*0990*/  PLOP3.LUT P0, PT, PT, PT, UP0, 0x80, 0x0 ;  /* 0x000000000000781c */ /* 0x001fda0003f0f008 */
[----:B------:R-:W-:Y:S05]  /*09a0*/  @!P0 BRA `(.L_x_943) ;  /* 0xfffffffc00f08947 */ /* 0x000fea000383ffff */
[----:B------:R-:W0:Y:S01]  /*09b0*/  S2R R2, SR_TID.X ;  /* 0x0000000000027919 */ /* 0x000e220000002100 */
[----:B------:R-:W1:Y:S08]  /*09c0*/  S2UR UR4, SR_CTAID.X ;  /* 0x00000000000479c3 */ /* 0x000e700000002500 */
[----:B------:R-:W-:Y:S08]  /*09d0*/  BAR.ARV 0x4, 0x180 ;  /* 0x0106000000007b1d */ /* 0x000ff00000002000 */
        /* <DEDUP_REMOVED lines=14> */
[-C--:B------:R-:W-:Y:S02]  /*0ac0*/  LEA.HI R4, R0, R195.reuse, RZ, 0x5 ;  /* 0x000000c300047211 */ /* 0x080fe400078f28ff */
[----:B------:R-:W-:Y:S02]  /*0ad0*/  LOP3.LUT R2, R3, 0xffffff80, RZ, 0xc0, !PT ;  /* 0xffffff8003027812 */ /* 0x000fe400078ec0ff */
[----:B------:R-:W-:Y:S01]  /*0ae0*/  SHF.R.S32.HI R190, RZ, 0x7, R3 ;  /* 0x00000007ffbe7819 */ /* 0x000fe20000011403 */
[----:B------:R-:W-:Y:S02]  /*0af0*/  IMAD.SHL.U32 R6, R4, 0x20, RZ ;  /* 0x0000002004067824 */ /* 0x000fe400078e00ff */
[----:B------:R-:W-:Y:S01]  /*0b00*/  IMAD.IADD R189, R195, 0x1, -R2 ;  /* 0x00000001c3bd7824 */ /* 0x000fe200078e0a02 */
[----:B------:R-:W-:-:S02]  /*0b10*/  LEA.HI R2, R0, R195, RZ, 0x4 ;  /* 0x000000c300027211 */ /* 0x000fc400078f20ff */
[----:B------:R-:W-:Y:S02]  /*0b20*/  LOP3.LUT R7, R6, 0xfffffc00, RZ, 0xc0, !PT ;  /* 0xfffffc0006077812 */ /* 0x000fe400078ec0ff */
[C---:B------:R-:W-:Y:S02]  /*0b30*/  LOP3.LUT R4, R2.reuse, 0x3fffff0, RZ, 0xc0, !PT ;  /* 0x03fffff002047812 */ /* 0x040fe400078ec0ff */
[----:B------:R-:W-:Y:S02]  /*0b40*/  SHF.R.S32.HI R5, RZ, 0x4, R2 ;  /* 0x00000004ff057819 */ /* 0x000fe40000011402 */
[----:B------:R-:W-:Y:S01]  /*0b50*/  SHF.R.S32.HI R8, RZ, 0x1f, R189 ;  /* 0x0000001fff087819 */ /* 0x000fe200000114bd */
[----:B------:R-:W-:Y:S01]  /*0b60*/  IMAD.IADD R4, R195, 0x1, -R4 ;  /* 0x00000001c3047824 */ /* 0x000fe200078e0a04 */
[----:B------:R-:W-:Y:S02]  /*0b70*/  LEA.HI R2, R2, R5, RZ, 0x1 ;  /* 0x0000000502027211 */ /* 0x000fe400078f08ff */
[----:B------:R-:W-:Y:S01]  /*0b80*/  LEA.HI R9, R8, R189, RZ, 0x2 ;  /* 0x000000bd08097211 */ /* 0x000fe200078f10ff */
[----:B------:R-:W-:Y:S01]  /*0b90*/  IMAD R7, R4, 0x40, R7 ;  /* 0x0000004004077824 */ /* 0x000fe200078e0207 */
[----:B------:R-:W-:-:S02]  /*0ba0*/  LOP3.LUT R2, R2, 0x1ffffffe, RZ, 0xc0, !PT ;  /* 0x1ffffffe02027812 */ /* 0x000fc400078ec0ff */
[-C--:B------:R-:W-:Y:S02]  /*0bb0*/  LEA.HI R4, R0, R195.reuse, RZ, 0x2 ;  /* 0x000000c300047211 */ /* 0x080fe400078f10ff */
[--C-:B------:R-:W-:Y:S01]  /*0bc0*/  SHF.R.S32.HI R6, RZ, 0x2, R9.reuse ;  /* 0x00000002ff067819 */ /* 0x100fe20000011409 */
[----:B------:R-:W-:Y:S01]  /*0bd0*/  IMAD.IADD R2, R5, 0x1, -R2 ;  /* 0x0000000105027824 */ /* 0x000fe200078e0a02 */
[----:B------:R-:W-:Y:S02]  /*0be0*/  SHF.R.S32.HI R11, RZ, 0x1f, R9 ;  /* 0x0000001fff0b7819 */ /* 0x000fe40000011409 */
[----:B------:R-:W-:Y:S01]  /*0bf0*/  LOP3.LUT R4, R4, 0xfffffffc, RZ, 0xc0, !PT ;  /* 0xfffffffc04047812 */ /* 0x000fe200078ec0ff */
[----:B------:R-:W-:Y:S01]  /*0c00*/  IMAD R192, R2, 0x8, R7 ;  /* 0x0000000802c07824 */ /* 0x000fe200078e0207 */
[----:B------:R-:W-:Y:S02]  /*0c10*/  LEA.HI R0, R0, R195, RZ, 0x3 ;  /* 0x000000c300007211 */ /* 0x000fe400078f18ff */
[----:B------:R-:W-:Y:S01]  /*0c20*/  LEA.HI R11, R11, R6, RZ, 0x3 ;  /* 0x000000060b0b7211 */ /* 0x000fe200078f18ff */
[----:B------:R-:W-:Y:S01]  /*0c30*/  IMAD.IADD R4, R195, 0x1, -R4 ;  /* 0x00000001c3047824 */ /* 0x000fe200078e0a04 */
[----:B------:R-:W-:-:S02]  /*0c40*/  LOP3.LUT R2, R0, 0xfffffff8, RZ, 0xc0, !PT ;  /* 0xfffffff800027812 */ /* 0x000fc400078ec0ff */
[----:B------:R-:W-:Y:S02]  /*0c50*/  LOP3.LUT R11, R11, 0xfffffff8, RZ, 0xc0, !PT ;  /* 0xfffffff80b0b7812 */ /* 0x000fe400078ec0ff */
        /* <DEDUP_REMOVED lines=16> */
[----:B------:R-:W-:Y:S01]  /*0d60*/  IMAD R191, R3, 0x40, R8 ;  /* 0x0000004003bf7824 */ /* 0x000fe200078e0208 */
[----:B------:R-:W-:Y:S01]  /*0d70*/  SHF.R.S32.HI R193, RZ, 0x1f, R22 ;  /* 0x0000001fffc17819 */ /* 0x000fe20000011416 */
[----:B------:R-:W-:-:S02]  /*0d80*/  IMAD.IADD R17, R189, 0x1, -R2 ;  /* 0x00000001bd117824 */ /* 0x000fc400078e0a02 */
[----:B------:R-:W-:-:S07]  /*0d90*/  IMAD R18, R18, 0x8, R191 ;  /* 0x0000000812127824 */ /* 0x000fce00078e02bf */
.L_x_1044:
[----:B------:R-:W-:Y:S01]  /*0da0*/  ULDC UR5, c[0x0][0xc60] ;  /* 0x0003180000057ab9 */ /* 0x000fe20000000800 */
[----:B------:R-:W-:Y:S01]  /*0db0*/  UMOV UR9, UR4 ;  /* 0x0000000400097c82 */ /* 0x000fe20008000000 */
[----:B------:R-:W-:-:S11]  /*0dc0*/  UISETP.NE.AND UP0, UPT, UR5, 0x1, UPT ;  /* 0x000000010500788c */ /* 0x000fd6000bf05270 */
[----:B------:R-:W-:Y:S01]  /*0dd0*/  @UP0 ULDC UR6, c[0x0][0xc64] ;  /* 0x0003190000060ab9 */ /* 0x000fe20000000800 */
[----:B------:R-:W-:Y:S01]  /*0de0*/  @UP0 ULDC UR8, c[0x0][0xc68] ;  /* 0x00031a0000080ab9 */ /* 0x000fe20000000800 */
[----:B------:R-:W-:-:S04]  /*0df0*/  UIMAD.WIDE.U32 UR6, UR4, UR6, URZ ;  /* 0x00000006040672a5 */ /* 0x000fc8000f8e003f */
[----:B------:R-:W-:-:S03]  /*0e00*/  @UP0 USHF.R.U32.HI UR9, URZ, UR8, UR7 ;  /* 0x000000083f090299 */ /* 0x000fc60008011607 */
[----:B------:R-:W-:Y:S02]  /*0e10*/  ULDC UR6, c[0x0][0xc78] ;  /* 0x00031e0000067ab9 */ /* 0x000fe40000000800 */
[----:B------:R-:W-:Y:S02]  /*0e20*/  UISETP.GE.AND UP0, UPT, UR9, UR6, UPT ;  /* 0x000000060900728c */ /* 0x000fe4000bf06270 */
[----:B------:R-:W-:-:S04]  /*0e30*/  UIADD3 UR6, -UR9, URZ, URZ ;  /* 0x0000003f09067290 */ /* 0x000fc8000fffe13f */
[----:B------:R-:W-:Y:S01]  /*0e40*/  PLOP3.LUT P0, PT, PT, PT, UP0, 0x80, 0x0 ;  /* 0x000000000000781c */ /* 0x000fe20003f0f008 */
[----:B------:R-:W-:-:S12]  /*0e50*/  UIMAD UR7, UR5, UR6, UR4 ;  /* 0x00000006050772a4 */ /* 0x000fd8000f8e0204 */
[----:B012345:R-:W-:Y:S05]  /*0e60*/  @!P0 BRA `(.L_x_944) ;  /* 0x0000000000208947 */ /* 0x03ffea0003800000 */
[----:B------:R-:W-:Y:S01]  /*0e70*/  ULDC UR6, c[0x0][0xc6c] ;  /* 0x00031b0000067ab9 */ /* 0x000fe20000000800 */
[----:B------:R-:W-:Y:S01]  /*0e80*/  UMOV UR8, UR7 ;  /* 0x0000000700087c82 */ /* 0x000fe20008000000 */
[----:B------:R-:W-:-:S11]  /*0e90*/  UISETP.NE.AND UP0, UPT, UR6, 0x1, UPT ;  /* 0x000000010600788c */ /* 0x000fd6000bf05270 */
[----:B------:R-:W-:Y:S02]  /*0ea0*/  @UP0 ULDC.64 UR10, c[0x0][0xc70] ;  /* 0x00031c00000a0ab9 */ /* 0x000fe40000000a00 */
[----:B------:R-:W-:-:S04]  /*0eb0*/  UIMAD.WIDE.U32 UR4, UR7, UR10, URZ ;  /* 0x0000000a070472a5 */ /* 0x000fc8000f8e003f */
[----:B------:R-:W-:-:S04]  /*0ec0*/  @UP0 USHF.R.U32.HI UR8, URZ, UR11, UR5 ;  /* 0x0000000b3f080299 */ /* 0x000fc80008011605 */
[----:B------:R-:W-:Y:S01]  /*0ed0*/  UIMAD UR4, UR8, UR6, URZ ;  /* 0x00000006080472a4 */ /* 0x000fe2000f8e023f */
[----:B------:R-:W-:Y:S11]  /*0ee0*/  BRA `(.L_x_945) ;  /* 0x00000000001c7947 */ /* 0x000ff60003800000 */
.L_x_944:
[----:B------:R-:W-:Y:S01]  /*0ef0*/  ULDC UR6, c[0x0][0xc54] ;  /* 0x0003150000067ab9 */ /* 0x000fe20000000800 */
[----:B------:R-:W-:Y:S01]  /*0f00*/  UMOV UR8, UR7 ;  /* 0x0000000700087c82 */ /* 0x000fe20008000000 */
[----:B------:R-:W-:-:S11]  /*0f10*/  UISETP.NE.AND UP0, UPT, UR6, 0x1, UPT ;  /* 0x000000010600788c */ /* 0x000fd6000bf05270 */
[----:B------:R-:W-:Y:S02]  /*0f20*/  @UP0 ULDC.64 UR10, c[0x0][0xc58] ;  /* 0x00031600000a0ab9 */ /* 0x000fe40000000a00 */
[----:B------:R-:W-:-:S04]  /*0f30*/  UIMAD.WIDE.U32 UR4, UR7, UR10, URZ ;  /* 0x0000000a070472a5 */ /* 0x000fc8000f8e003f */
[----:B------:R-:W-:-:S04]  /*0f40*/  @UP0 USHF.R.U32.HI UR8, URZ, UR11, UR5 ;  /* 0x0000000b3f080299 */ /* 0x000fc80008011605 */
[----:B------:R-:W-:-:S12]  /*0f50*/  UIMAD UR4, UR8, UR6, URZ ;  /* 0x00000006080472a4 */ /* 0x000fd8000f8e023f */
.L_x_945:
[----:B------:R-:W-:Y:S01]  /*0f60*/  ULDC UR42, c[0x0][0xc48] ;  /* 0x00031200002a7ab9 */ /* 0x000fe20000000800 */
[----:B------:R-:W-:Y:S01]  /*0f70*/  UIADD3 UR6, UR7, -UR4, URZ ;  /* 0x8000000407067290 */ /* 0x000fe2000fffe03f */
[----:B------:R-:W-:Y:S01]  /*0f80*/  IMAD.MOV.U32 R7, RZ, RZ, 0x3f800000 ;  /* 0x3f800000ff077424 */ /* 0x000fe200078e00ff */
[----:B------:R-:W-:Y:S01]  /*0f90*/  UISETP.NE.AND UP2, UPT, UR42, 0x1, UPT ;  /* 0x000000012a00788c */ /* 0x000fe2000bf45270 */
[----:B------:R-:W-:Y:S01]  /*0fa0*/  IMAD.MOV.U32 R0, RZ, RZ, 0x3f800000 ;  /* 0x3f800000ff007424 */ /* 0x000fe200078e00ff */
[----:B------:R-:W-:Y:S01]  /*0fb0*/  ULDC.64 UR4, c[0x0][0x990] ;  /* 0x0002640000047ab9 */ /* 0x000fe20000000a00 */
[----:B------:R-:W-:Y:S01]  /*0fc0*/  ULDC UR18, c[0x0][0xc54] ;  /* 0x0003150000127ab9 */ /* 0x000fe20000000800 */
[----:B------:R-:W-:Y:S01]  /*0fd0*/  UISETP.NE.U32.AND UP0, UPT, UR4, URZ, UPT ;  /* 0x0000003f0400728c */ /* 0x000fe2000bf05070 */
[----:B------:R-:W0:Y:S01]  /*0fe0*/  LDC R6, c[0x0][0x448] ;  /* 0x00011200ff067b82 */ /* 0x000e220000000800 */
[----:B------:R-:W-:Y:S02]  /*0ff0*/  UIMAD UR18, UR9, UR18, UR6 ;  /* 0x00000012091272a4 */ /* 0x000fe4000f8e0206 */
[----:B------:R-:W-:Y:S01]  /*1000*/  UISETP.NE.AND.EX UP0, UPT, UR5, URZ, UPT, UP0 ;  /* 0x0000003f0500728c */ /* 0x000fe2000bf05300 */
[----:B------:R-:W-:-:S02]  /*1010*/  ULDC.64 UR6, c[0x0][0x998] ;  /* 0x0002660000067ab9 */ /* 0x000fc40000000a00 */
[----:B------:R-:W-:Y:S01]  /*1020*/  @UP2 ULDC UR10, c[0x0][0xc4c] ;  /* 0x00031300000a2ab9 */ /* 0x000fe20000000800 */
[----:B------:R-:W-:Y:S01]  /*1030*/  UISETP.NE.U32.AND UP1, UPT, UR6, URZ, UPT ;  /* 0x0000003f0600728c */ /* 0x000fe2000bf25070 */
[----:B------:R-:W1:Y:S01]  /*1040*/  LDC.64 R12, c[0x0][0x9e0] ;  /* 0x00027800ff0c7b82 */ /* 0x000e620000000a00 */
[----:B------:R-:W-:Y:S01]  /*1050*/  UIMAD.WIDE.U32 UR10, UR18, UR10, URZ ;  /* 0x0000000a120a72a5 */ /* 0x000fe2000f8e003f */
[----:B------:R-:W-:Y:S01]  /*1060*/  PLOP3.LUT P0, PT, PT, PT, UP0, 0x80, 0x0 ;  /* 0x000000000000781c */ /* 0x000fe20003f0f008 */
[----:B------:R-:W-:Y:S01]  /*1070*/  @UP2 ULDC UR9, c[0x0][0xc50] ;  /* 0x0003140000092ab9 */ /* 0x000fe20000000800 */
[----:B------:R-:W-:Y:S01]  /*1080*/  UISETP.NE.AND.EX UP1, UPT, UR7, URZ, UPT, UP1 ;  /* 0x0000003f0700728c */ /* 0x000fe2000bf25310 */
[----:B------:R-:W-:Y:S01]  /*1090*/  UMOV UR44, UR18 ;  /* 0x00000012002c7c82 */ /* 0x000fe20008000000 */
[----:B------:R-:W-:Y:S02]  /*10a0*/  @UP2 USHF.R.U32.HI UR44, URZ, UR9, UR11 ;  /* 0x000000093f2c2299 */ /* 0x000fe4000801160b */
[----:B------:R-:W2:Y:S01]  /*10b0*/  LDC R104, c[0x0][0x288] ;  /* 0x0000a200ff687b82 */ /* 0x000ea20000000800 */
[----:B------:R-:W-:Y:S01]  /*10c0*/  @UP0 ULDC.64 UR10, c[0x0][0x9a8] ;  /* 0x00026a00000a0ab9 */ /* 0x000fe20000000a00 */
[----:B------:R-:W-:Y:S01]  /*10d0*/  @UP0 USHF.R.S32.HI UR9, URZ, 0x1f, UR44 ;  /* 0x0000001f3f090899 */ /* 0x000fe2000801142c */
[----:B------:R-:W-:Y:S01]  /*10e0*/  PLOP3.LUT P1, PT, PT, PT, UP1, 0x80, 0x0 ;  /* 0x000000000000781c */ /* 0x000fe20003f2f018 */
[----:B------:R-:W-:-:S02]  /*10f0*/  @UP0 UIMAD.WIDE.U32 UR12, UR44, UR10, URZ ;  /* 0x0000000a2c0c02a5 */ /* 0x000fc4000f8e003f */
[----:B------:R-:W-:Y:S02]  /*1100*/  @UP0 UIMAD UR9, UR9, UR10, URZ ;  /* 0x0000000a090902a4 */ /* 0x000fe4000f8e023f */
[----:B------:R-:W3:Y:S01]  /*1110*/  LDC R9, c[0x0][0x2f0] ;  /* 0x0000bc00ff097b82 */ /* 0x000ee20000000800 */
[----:B------:R-:W-:Y:S02]  /*1120*/  @UP1 USHF.R.S32.HI UR10, URZ, 0x1f, UR44 ;  /* 0x0000001f3f0a1899 */ /* 0x000fe4000801142c */
[----:B------:R-:W-:Y:S01]  /*1130*/  UIADD3 UR15, -UR44, URZ, URZ ;  /* 0x0000003f2c0f7290 */ /* 0x000fe2000fffe13f */
[----:B------:R-:W-:Y:S01]  /*1140*/  @UP1 ULDC.64 UR16, c[0x0][0x9b8] ;  /* 0x00026e0000101ab9 */ /* 0x000fe20000000a00 */
[----:B------:R-:W-:Y:S02]  /*1150*/  @UP0 UIMAD UR14, UR44, UR11, UR9 ;  /* 0x0000000b2c0e02a4 */ /* 0x000fe4000f8e0209 */
[----:B------:R-:W-:Y:S02]  /*1160*/  @UP1 UIMAD UR9, UR10, UR16, URZ ;  /* 0x000000100a0912a4 */ /* 0x000fe4000f8e023f */
[----:B------:R-:W-:-:S02]  /*1170*/  UIMAD UR42, UR42, UR15, UR18 ;  /* 0x0000000f2a2a72a4 */ /* 0x000fc4000f8e0212 */
[----:B------:R-:W-:Y:S02]  /*1180*/  @UP1 UIMAD UR15, UR44, UR17, UR9 ;  /* 0x000000112c0f12a4 */ /* 0x000fe4000f8e0209 */
[----:B------:R-:W-:Y:S02]  /*1190*/  @UP0 USHF.R.S32.HI UR9, URZ, 0x1f, UR42 ;  /* 0x0000001f3f090899 */ /* 0x000fe4000801142a */
[----:B------:R-:W-:Y:S02]  /*11a0*/  @UP1 UIMAD.WIDE.U32 UR10, UR44, UR16, URZ ;  /* 0x000000102c0a12a5 */ /* 0x000fe4000f8e003f */
[----:B------:R-:W-:Y:S01]  /*11b0*/  @UP1 USHF.R.S32.HI UR20, URZ, 0x1f, UR42 ;  /* 0x0000001f3f141899 */ /* 0x000fe2000801142a */
[----:B------:R-:W-:Y:S01]  /*11c0*/  @UP0 ULDC.64 UR16, c[0x0][0x9b0] ;  /* 0x00026c0000100ab9 */ /* 0x000fe20000000a00 */
[----:B------:R-:W-:Y:S01]  /*11d0*/  @UP1 ULDC.64 UR18, c[0x0][0x9c0] ;  /* 0x0002700000121ab9 */ /* 0x000fe20000000a00 */
[----:B------:R-:W-:Y:S02]  /*11e0*/  @UP0 UIADD3 UR13, UR13, UR14, URZ ;  /* 0x0000000e0d0d0290 */ /* 0x000fe4000fffe03f */
[----:B------:R-:W-:-:S02]  /*11f0*/  @UP0 UIMAD UR9, UR9, UR16, URZ ;  /* 0x00000010090902a4 */ /* 0x000fc4000f8e023f */
[----:B------:R-:W-:Y:S02]  /*1200*/  @UP1 UIADD3 UR11, UR11, UR15, URZ ;  /* 0x0000000f0b0b1290 */ /* 0x000fe4000fffe03f */
[----:B------:R-:W-:Y:S02]  /*1210*/  @UP1 UIMAD UR14, UR20, UR18, URZ ;  /* 0x00000012140e12a4 */ /* 0x000fe4000f8e023f */
        /* <DEDUP_REMOVED lines=9> */
[----:B------:R-:W-:Y:S01]  /*12b0*/  IMAD.U32 R2, RZ, RZ, UR4 ;  /* 0x00000004ff027e24 */ /* 0x000fe2000f8e00ff */
[----:B------:R-:W-:-:S02]  /*12c0*/  @UP1 ULEA.HI.X UR7, UR10, UR7, UR9, 0x2, UP3 ;  /* 0x000000070a071291 */ /* 0x000fc400098f1409 */
[----:B------:R-:W-:Y:S01]  /*12d0*/  IMAD.U32 R4, RZ, RZ, UR6 ;  /* 0x00000006ff047e24 */ /* 0x000fe2000f8e00ff */
[----:B------:R-:W-:Y:S01]  /*12e0*/  ULOP3.LUT UR8, UR8, 0x1ffffff, URZ, 0x3c, !UPT ;  /* 0x01ffffff08087892 */ /* 0x000fe2000f8e3c3f */
[----:B------:R-:W-:Y:S01]  /*12f0*/  IMAD.U32 R3, RZ, RZ, UR5 ;  /* 0x00000005ff037e24 */ /* 0x000fe2000f8e00ff */
[----:B------:R-:W-:Y:S01]  /*1300*/  ULDC UR4, c[0x0][0xc3c] ;  /* 0x00030f0000047ab9 */ /* 0x000fe20000000800 */
[----:B------:R-:W-:Y:S01]  /*1310*/  IMAD.U32 R5, RZ, RZ, UR7 ;  /* 0x00000007ff057e24 */ /* 0x000fe2000f8e00ff */
[----:B------:R-:W-:Y:S02]  /*1320*/  ULDC UR5, c[0x0][0x988] ;  /* 0x0002620000057ab9 */ /* 0x000fe40000000800 */
[----:B------:R-:W4:Y:S01]  /*1330*/  @P0 LDG.E R7, desc[UR50][R2.64] ;  /* 0x0000003202070981 */ /* 0x000f22000c1e1900 */
[----:B------:R-:W-:Y:S01]  /*1340*/  UIADD3 UR4, UR8, UR4, URZ ;  /* 0x0000000408047290 */ /* 0x000fe2000fffe03f */
[----:B------:R-:W-:Y:S02]  /*1350*/  ULDC.64 UR6, c[0x0][0x418] ;  /* 0x0001060000067ab9 */ /* 0x000fe40000000a00 */
[----:B------:R2:W4:Y:S01]  /*1360*/  @P1 LDG.E R0, desc[UR50][R4.64] ;  /* 0x0000003204001981 */ /* 0x000522000c1e1900 */
[----:B0-----:R-:W-:Y:S01]  /*1370*/  ISETP.NE.AND P1, PT, R6, 0x1, PT ;  /* 0x000000010600780c */ /* 0x001fe20003f25270 */
[----:B------:R-:W-:Y:S01]  /*1380*/  USHF.L.U32 UR36, UR4, 0x7, URZ ;  /* 0x0000000704247899 */ /* 0x000fe2000800063f */
[----:B------:R-:W0:Y:S01]  /*1390*/  LDC R6, c[0x0][0x424] ;  /* 0x00010900ff067b82 */ /* 0x000e220000000800 */
[----:B------:R-:W-:-:S02]  /*13a0*/  ISETP.NE.U32.AND P0, PT, RZ, UR6, PT ;  /* 0x00000006ff007c0c */ /* 0x000fc4000bf05070 */
[----:B------:R-:W-:Y:S01]  /*13b0*/  UIADD3 UR4, UR36, 0x7f, URZ ;  /* 0x0000007f24047890 */ /* 0x000fe2000fffe03f */
[----:B-1----:R-:W-:Y:S02]  /*13c0*/  ISETP.GE.AND P2, PT, R13, 0x1, PT ;  /* 0x000000010d00780c */ /* 0x002fe40003f46270 */
[----:B------:R-:W-:Y:S02]  /*13d0*/  ISETP.NE.AND.EX P0, PT, RZ, UR7, PT, P0 ;  /* 0x00000007ff007c0c */ /* 0x000fe4000bf05300 */
[----:B--2---:R-:W-:Y:S01]  /*13e0*/  IADD3 R5, -R104, 0x1, RZ ;  /* 0x0000000168057810 */ /* 0x004fe20007ffe1ff */
[----:B------:R-:W-:Y:S02]  /*13f0*/  IMAD.U32 R2, RZ, RZ, UR4 ;  /* 0x00000004ff027e24 */ /* 0x000fe4000f8e00ff */
[----:B------:R-:W1:Y:S08]  /*1400*/  @P1 LDC R8, c[0x0][0x44c] ;  /* 0x00011300ff081b82 */ /* 0x000e700000000800 */
[----:B------:R-:W2:Y:S01]  /*1410*/  @P1 LDC R10, c[0x0][0x450] ;  /* 0x00011400ff0a1b82 */ /* 0x000ea20000000800 */
[----:B-1----:R-:W-:-:S05]  /*1420*/  @P1 IMAD.HI.U32 R3, R8, UR4, RZ ;  /* 0x0000000408031c27 */ /* 0x002fca000f8e00ff */
[----:B--2---:R-:W-:Y:S01]  /*1430*/  @P1 SHF.R.U32.HI R2, RZ, R10, R3 ;  /* 0x0000000aff021219 */ /* 0x004fe20000011603 */
[----:B----4-:R-:W-:-:S04]  /*1440*/  FMUL.FTZ R0, R7, R0 ;  /* 0x0000000007007220 */ /* 0x010fc80000410000 */
[----:B------:R-:W-:Y:S01]  /*1450*/  FMUL.FTZ R4, R0, UR5 ;  /* 0x0000000500047c20 */ /* 0x000fe20008410000 */
[----:B0-----:R-:W-:-:S04]  /*1460*/  SEL R0, R6, 0x1, P0 ;  /* 0x0000000106007807 */ /* 0x001fc80000000000 */
[----:B------:R-:W-:Y:S01]  /*1470*/  R2UR UR37, R4 ;  /* 0x00000000042572ca */ /* 0x000fe200000e0000 */
[CC--:B---3--:R-:W-:Y:S02]  /*1480*/  IMAD R5, R0.reuse, R9.reuse, R5 ;  /* 0x0000000900057224 */ /* 0x0c8fe400078e0205 */
[----:B------:R-:W-:Y:S02]  /*1490*/  IMAD R16, R0, R9, RZ ;  /* 0x0000000900107224 */ /* 0x000fe400078e02ff */
[----:B------:R-:W-:-:S04]  /*14a0*/  IMAD.IADD R7, R5, 0x1, R2 ;  /* 0x0000000105077824 */ /* 0x000fc800078e0202 */
[----:B------:R-:W-:Y:S01]  /*14b0*/  IMAD.IADD R2, R7, 0x1, R12 ;  /* 0x0000000107027824 */ /* 0x000fe200078e020c */
[----:B------:R-:W-:Y:S06]  /*14c0*/  @!P2 BRA `(.L_x_946) ;  /* 0x000000000040a947 */ /* 0x000fec0003800000 */
[C---:B------:R-:W-:Y:S01]  /*14d0*/  ISETP.GT.AND P0, PT, R7.reuse, RZ, PT ;  /* 0x000000ff0700720c */ /* 0x040fe20003f04270 */
[----:B------:R-:W-:-:S12]  /*14e0*/  VIADD R3, R7, 0xffffffff ;  /* 0xffffffff07037836 */ /* 0x000fd80000000000 */
[----:B------:R-:W-:Y:S05]  /*14f0*/  @P0 BRA `(.L_x_947) ;  /* 0x00000000001c0947 */ /* 0x000fea0003800000 */
[----:B------:R-:W-:Y:S01]  /*1500*/  ISETP.NE.AND P0, PT, R13, 0x1, PT ;  /* 0x000000010d00780c */ /* 0x000fe20003f05270 */
[----:B------:R-:W-:-:S12]  /*1510*/  IMAD.MOV R3, RZ, RZ, -R7 ;  /* 0x000000ffff037224 */ /* 0x000fd800078e0a07 */
[----:B------:R-:W0:Y:S02]  /*1520*/  @P0 LDC.64 R4, c[0x0][0x9e8] ;  /* 0x00027a00ff040b82 */ /* 0x000e240000000a00 */
[----:B0-----:R-:W-:-:S05]  /*1530*/  @P0 IMAD.HI.U32 R4, R3, R4, RZ ;  /* 0x0000000403040227 */ /* 0x001fca00078e00ff */
[----:B------:R-:W-:-:S04]  /*1540*/  @P0 SHF.R.U32.HI R3, RZ, R5, R4 ;  /* 0x00000005ff030219 */ /* 0x000fc80000011604 */
[----:B------:R-:W-:Y:S01]  /*1550*/  LOP3.LUT R3, RZ, R3, RZ, 0x33, !PT ;  /* 0x00000003ff037212 */ /* 0x000fe200078e33ff */
[----:B------:R-:W-:Y:S06]  /*1560*/  BRA `(.L_x_948) ;  /* 0x0000000000107947 */ /* 0x000fec0003800000 */
.L_x_947:
[----:B------:R-:W-:-:S13]  /*1570*/  ISETP.NE.AND P0, PT, R13, 0x1, PT ;  /* 0x000000010d00780c */ /* 0x000fda0003f05270 */
[----:B------:R-:W0:Y:S02]  /*1580*/  @P0 LDC.64 R4, c[0x0][0x9e8] ;  /* 0x00027a00ff040b82 */ /* 0x000e240000000a00 */
[----:B0-----:R-:W-:-:S05]  /*1590*/  @P0 IMAD.HI.U32 R4, R3, R4, RZ ;  /* 0x0000000403040227 */ /* 0x001fca00078e00ff */
[----:B------:R-:W-:-:S07]  /*15a0*/  @P0 SHF.R.U32.HI R3, RZ, R5, R4 ;  /* 0x00000005ff030219 */ /* 0x000fce0000011604 */
.L_x_948:
[----:B------:R-:W-:-:S05]  /*15b0*/  IMAD R3, R3, R13, R13 ;  /* 0x0000000d03037224 */ /* 0x000fca00078e020d */
[----:B------:R-:W-:-:S07]  /*15c0*/  VIMNMX R2, R2, R3, PT ;  /* 0x0000000302027248 */ /* 0x000fce0003fe0100 */
.L_x_946:
[----:B------:R-:W0:Y:S01]  /*15d0*/  @P1 LDC R4, c[0x0][0x44c] ;  /* 0x00011300ff041b82 */ /* 0x000e220000000800 */
[----:B------:R-:W-:Y:S01]  /*15e0*/  IMAD.U32 R3, RZ, RZ, UR36 ;  /* 0x00000024ff037e24 */ /* 0x000fe2000f8e00ff */
[----:B------:R-:W-:Y:S01]  /*15f0*/  ULDC UR4, c[0x0][0x9dc] ;  /* 0x0002770000047ab9 */ /* 0x000fe20000000800 */
[-C--:B------:R-:W-:Y:S02]  /*1600*/  IMAD R104, R0, R9.reuse, -R104 ;  /* 0x0000000900687224 */ /* 0x080fe400078e0a68 */
[----:B------:R-:W-:Y:S02]  /*1610*/  VIADD R2, R2, 0x9f ;  /* 0x0000009f02027836 */ /* 0x000fe40000000000 */
[----:B------:R-:W-:Y:S01]  /*1620*/  IMAD R0, R0, R9, 0x9f ;  /* 0x0000009f00007424 */ /* 0x000fe200078e0209 */
[----:B------:R-:W1:Y:S01]  /*1630*/  @P1 LDC R5, c[0x0][0x450] ;  /* 0x00011400ff051b82 */ /* 0x000e620000000800 */
[----:B------:R-:W-:-:S04]  /*1640*/  IMAD.HI R2, R2, 0x66666667, RZ ;  /* 0x6666666702027827 */ /* 0x000fc800078e02ff */
[----:B------:R-:W-:-:S04]  /*1650*/  IMAD.HI R0, R0, 0x66666667, RZ ;  /* 0x6666666700007827 */ /* 0x000fc800078e02ff */
[----:B0-----:R-:W-:-:S05]  /*1660*/  @P1 IMAD.HI.U32 R4, R4, UR36, RZ ;  /* 0x0000002404041c27 */ /* 0x001fca000f8e00ff */
[----:B-1----:R-:W-:Y:S02]  /*1670*/  @P1 SHF.R.U32.HI R3, RZ, R5, R4 ;  /* 0x00000005ff031219 */ /* 0x002fe40000011604 */
[----:B------:R-:W-:-:S03]  /*1680*/  SHF.R.U32.HI R5, RZ, 0x1f, R2 ;  /* 0x0000001fff057819 */ /* 0x000fc60000011602 */
[----:B------:R-:W-:Y:S01]  /*1690*/  IMAD.IADD R4, R104, 0x1, R3 ;  /* 0x0000000168047824 */ /* 0x000fe200078e0203 */
[----:B------:R-:W-:Y:S02]  /*16a0*/  SHF.R.U32.HI R3, RZ, 0x1f, R0 ;  /* 0x0000001fff037819 */ /* 0x000fe40000011600 */
[----:B------:R-:W-:Y:S01]  /*16b0*/  LEA.HI.SX32 R2, R2, R5, 0x1a ;  /* 0x0000000502027211 */ /* 0x000fe200078fd2ff */
[----:B------:R-:W-:Y:S01]  /*16c0*/  VIADD R6, R4, -UR4 ;  /* 0x8000000404067c36 */ /* 0x000fe20008000000 */
[----:B------:R-:W-:-:S04]  /*16d0*/  LEA.HI.SX32 R3, R0, R3, 0x1a ;  /* 0x0000000300037211 */ /* 0x000fc800078fd2ff */
[----:B------:R-:W-:Y:S02]  /*16e0*/  R2UR UR4, R6 ;  /* 0x00000000060472ca */ /* 0x000fe400000e0000 */
[----:B------:R-:W-:Y:S01]  /*16f0*/  VIMNMX R105, R3, R2, PT ;  /* 0x0000000203697248 */ /* 0x000fe20003fe0100 */
[----:B------:R-:W-:-:S12]  /*1700*/  @!P2 BRA `(.L_x_949) ;  /* 0x000000000044a947 */ /* 0x000fd80003800000 */
[----:B------:R-:W-:-:S13]  /*1710*/  ISETP.GT.AND P0, PT, R4, -0x1, PT ;  /* 0xffffffff0400780c */ /* 0x000fda0003f04270 */
[----:B------:R-:W-:Y:S05]  /*1720*/  @P0 BRA `(.L_x_950) ;  /* 0x00000000001c0947 */ /* 0x000fea0003800000 */
[----:B------:R-:W-:Y:S02]  /*1730*/  ISETP.NE.AND P0, PT, R13, 0x1, PT ;  /* 0x000000010d00780c */ /* 0x000fe40003f05270 */
[----:B------:R-:W-:-:S11]  /*1740*/  LOP3.LUT R3, RZ, R4, RZ, 0x33, !PT ;  /* 0x00000004ff037212 */ /* 0x000fd600078e33ff */
[----:B------:R-:W0:Y:S02]  /*1750*/  @P0 LDC.64 R6, c[0x0][0x9e8] ;  /* 0x00027a00ff060b82 */ /* 0x000e240000000a00 */
[----:B0-----:R-:W-:-:S05]  /*1760*/  @P0 IMAD.HI.U32 R0, R3, R6, RZ ;  /* 0x0000000603000227 */ /* 0x001fca00078e00ff */
[----:B------:R-:W-:-:S04]  /*1770*/  @P0 SHF.R.U32.HI R3, RZ, R7, R0 ;  /* 0x00000007ff030219 */ /* 0x000fc80000011600 */
[----:B------:R-:W-:Y:S01]  /*1780*/  LOP3.LUT R4, RZ, R3, RZ, 0x33, !PT ;  /* 0x00000003ff047212 */ /* 0x000fe200078e33ff */
[----:B------:R-:W-:Y:S06]  /*1790*/  BRA `(.L_x_951) ;  /* 0x0000000000107947 */ /* 0x000fec0003800000 */
.L_x_950:
[----:B------:R-:W-:-:S13]  /*17a0*/  ISETP.NE.AND P0, PT, R13, 0x1, PT ;  /* 0x000000010d00780c */ /* 0x000fda0003f05270 */
[----:B------:R-:W0:Y:S02]  /*17b0*/  @P0 LDC.64 R2, c[0x0][0x9e8] ;  /* 0x00027a00ff020b82 */ /* 0x000e240000000a00 */
[----:B0-----:R-:W-:-:S05]  /*17c0*/  @P0 IMAD.HI.U32 R0, R4, R2, RZ ;  /* 0x0000000204000227 */ /* 0x001fca00078e00ff */
[----:B------:R-:W-:-:S07]  /*17d0*/  @P0 SHF.R.U32.HI R4, RZ, R3, R0 ;  /* 0x00000003ff040219 */ /* 0x000fce0000011600 */
.L_x_951:
[----:B------:R-:W-:-:S05]  /*17e0*/  IMAD R4, R4, R13, RZ ;  /* 0x0000000d04047224 */ /* 0x000fca00078e02ff */
[----:B------:R-:W-:-:S13]  /*17f0*/  R2UR UR5, R4 ;  /* 0x00000000040572ca */ /* 0x000fda00000e0000 */
[----:B------:R-:W-:-:S04]  /*1800*/  UISETP.LT.AND UP0, UPT, UR4, UR5, UPT ;  /* 0x000000050400728c */ /* 0x000fc8000bf01270 */
[----:B------:R-:W-:-:S12]  /*1810*/  USEL UR4, UR4, UR5, !UP0 ;  /* 0x0000000504047287 */ /* 0x000fd8000c000000 */
.L_x_949:
[----:B------:R-:W-:Y:S01]  /*1820*/  UIMAD.WIDE UR4, UR4, 0x66666667, URZ ;  /* 0x66666667040478a5 */ /* 0x000fe2000f8e023f */
[----:B------:R-:W-:Y:S01]  /*1830*/  PLOP3.LUT P0, PT, PT, PT, PT, 0x80, 0x0 ;  /* 0x000000000000781c */ /* 0x000fe20003f0f070 */
[----:B------:R-:W-:Y:S01]  /*1840*/  IMAD.MOV.U32 R3, RZ, RZ, RZ ;  /* 0x000000ffff037224 */ /* 0x000fe200078e00ff */
[----:B------:R-:W-:Y:S01]  /*1850*/  CS2R R4, SRZ ;  /* 0x0000000000047805 */ /* 0x000fe2000001ff00 */
[----:B------:R-:W-:Y:S01]  /*1860*/  USHF.R.U32.HI UR4, URZ, 0x1f, UR5 ;  /* 0x0000001f3f047899 */ /* 0x000fe20008011605 */
[----:B------:R-:W-:Y:S02]  /*1870*/  CS2R R86, SRZ ;  /* 0x0000000000567805 */ /* 0x000fe4000001ff00 */
[----:B------:R-:W-:Y:S02]  /*1880*/  CS2R R8, SRZ ;  /* 0x0000000000087805 */ /* 0x000fe4000001ff00 */
[----:B------:R-:W-:Y:S01]  /*1890*/  CS2R R84, SRZ ;  /* 0x0000000000547805 */ /* 0x000fe2000001ff00 */
[----:B------:R-:W-:Y:S01]  /*18a0*/  ULEA.HI.SX32 UR4, UR5, UR4, 0x1a ;  /* 0x0000000405047291 */ /* 0x000fe2000f8fd23f */
[----:B------:R-:W-:-:S02]  /*18b0*/  CS2R R10, SRZ ;  /* 0x00000000000a7805 */ /* 0x000fc4000001ff00 */
[----:B------:R-:W-:Y:S02]  /*18c0*/  CS2R R78, SRZ ;  /* 0x00000000004e7805 */ /* 0x000fe4000001ff00 */
[----:B------:R-:W-:Y:S01]  /*18d0*/  CS2R R12, SRZ ;  /* 0x00000000000c7805 */ /* 0x000fe2000001ff00 */
[----:B------:R-:W-:Y:S01]  /*18e0*/  UISETP.LT.AND UP0, UPT, URZ, UR4, UPT ;  /* 0x000000043f00728c */ /* 0x000fe2000bf01270 */
[----:B------:R-:W-:Y:S02]  /*18f0*/  CS2R R76, SRZ ;  /* 0x00000000004c7805 */ /* 0x000fe4000001ff00 */
[----:B------:R-:W-:Y:S02]  /*1900*/  CS2R R14, SRZ ;  /* 0x00000000000e7805 */ /* 0x000fe4000001ff00 */
[----:B------:R-:W-:Y:S01]  /*1910*/  CS2R R70, SRZ ;  /* 0x0000000000467805 */ /* 0x000fe2000001ff00 */
[----:B------:R-:W-:Y:S01]  /*1920*/  USEL UR39, URZ, UR4, !UP0 ;  /* 0x000000043f277287 */ /* 0x000fe2000c000000 */
[----:B------:R-:W-:-:S02]  /*1930*/  CS2R R20, SRZ ;  /* 0x0000000000147805 */ /* 0x000fc4000001ff00 */
[----:B------:R-:W-:Y:S02]  /*1940*/  CS2R R68, SRZ ;  /* 0x0000000000447805 */ /* 0x000fe4000001ff00 */
[----:B------:R-:W-:Y:S02]  /*1950*/  CS2R R24, SRZ ;  /* 0x0000000000187805 */ /* 0x000fe4000001ff00 */
[----:B------:R-:W-:Y:S02]  /*1960*/  CS2R R62, SRZ ;  /* 0x00000000003e7805 */ /* 0x000fe4000001ff00 */
[----:B------:R-:W-:Y:S02]  /*1970*/  CS2R R26, SRZ ;  /* 0x00000000001a7805 */ /* 0x000fe4000001ff00 */
[----:B------:R-:W-:Y:S02]  /*1980*/  ISETP.GT.AND P1, PT, R105, UR39, PT ;  /* 0x0000002769007c0c */ /* 0x000fe4000bf24270 */
[----:B------:R-:W-:-:S02]  /*1990*/  CS2R R60, SRZ ;  /* 0x00000000003c7805 */ /* 0x000fc4000001ff00 */
[----:B------:R-:W-:Y:S02]  /*19a0*/  CS2R R28, SRZ ;  /* 0x00000000001c7805 */ /* 0x000fe4000001ff00 */
[----:B------:R-:W-:Y:S02]  /*19b0*/  CS2R R54, SRZ ;  /* 0x0000000000367805 */ /* 0x000fe4000001ff00 */
[----:B------:R-:W-:Y:S02]  /*19c0*/  CS2R R30, SRZ ;  /* 0x00000000001e7805 */ /* 0x000fe4000001ff00 */
[----:B------:R-:W-:Y:S02]  /*19d0*/  CS2R R52, SRZ ;  /* 0x0000000000347805 */ /* 0x000fe4000001ff00 */
[----:B------:R-:W-:Y:S02]  /*19e0*/  CS2R R32, SRZ ;  /* 0x0000000000207805 */ /* 0x000fe4000001ff00 */
[----:B------:R-:W-:Y:S01]  /*19f0*/  CS2R R46, SRZ ;  /* 0x00000000002e7805 */ /* 0x000fe2000001ff00 */
[----:B------:R-:W-:Y:S01]  /*1a00*/  IMAD.MOV.U32 R34, RZ, RZ, RZ ;  /* 0x000000ffff227224 */ /* 0x000fe200078e00ff */
        /* <DEDUP_REMOVED lines=9> */
[----:B------:R-:W-:Y:S01]  /*1aa0*/  CS2R R94, SRZ ;  /* 0x00000000005e7805 */ /* 0x000fe2000001ff00 */
[----:B------:R-:W-:Y:S06]  /*1ab0*/  @!P1 BRA `(.L_x_952) ;  /* 0x0000010c00e89947 */ /* 0x000fec0003800000 */
        /* <DEDUP_REMOVED lines=31> */
.L_x_953:
[----:B------:R-:W-:Y:S01]  /*1cb0*/  ULEA.HI UR4, UR46, UR46, URZ, 0x1 ;  /* 0x0000002e2e047291 */ /* 0x000fe2000f8f083f */
[----:B------:R-:W-:-:S03]  /*1cc0*/  IMAD.U32 R2, RZ, RZ, UR47 ;  /* 0x0000002fff027e24 */ /* 0x000fc6000f8e00ff */
[----:B------:R-:W-:Y:S02]  /*1cd0*/  ULOP3.LUT UR4, UR4, 0xfffffffe, URZ, 0xc0, !UPT ;  /* 0xfffffffe04047892 */ /* 0x000fe4000f8ec03f */
[----:B------:R-:W-:Y:S02]  /*1ce0*/  ISETP.NE.AND P0, PT, R2, 0x3, PT ;  /* 0x000000030200780c */ /* 0x000fe40003f05270 */
[----:B------:R-:W-:-:S06]  /*1cf0*/  UIADD3 UR4, UR46, -UR4, URZ ;  /* 0x800000042e047290 */ /* 0x000fcc000fffe03f */
[----:B------:R-:W-:-:S05]  /*1d00*/  IMAD.U32 R0, RZ, RZ, UR4 ;  /* 0x00000004ff007e24 */ /* 0x000fca000f8e00ff */
[----:B------:R-:W-:-:S04]  /*1d10*/  SHF.L.U32 R0, R0, 0x1f, RZ ;  /* 0x0000001f00007819 */ /* 0x000fc800000006ff */
[----:B------:R-:W0:Y:S02]  /*1d20*/  SYNCS.PHASECHK.TRANS64.TRYWAIT P1, [UR41+0x29800], R0 ;  /* 0x02980000ff0075a7 */ /* 0x000e240008020169 */
[----:B0-----:R-:W-:Y:S05]  /*1d30*/  @!P1 BRA `(.L_x_954) ;  /* 0x0000017000f09947 */ /* 0x001fea0003800000 */
.L_x_1131:
[----:B------:R-:W-:Y:S05]  /*1d40*/  @!P0 BRA `(.L_x_955) ;  /* 0x0000000000048947 */ /* 0x000fea0003800000 */
[----:B------:R-:W-:Y:S01]  /*1d50*/  BPT.TRAP 0x1 ;  /* 0x000000040000795c */ /* 0x000fe20000300000 */
.L_x_955:
[----:B0-----:R-:W-:Y:S02]  /*1d60*/  IMAD.U32 R3, RZ, RZ, UR49 ;  /* 0x00000031ff037e24 */ /* 0x001fe4000f8e00ff */
[----:B------:R-:W-:-:S03]  /*1d70*/  IMAD.U32 R0, RZ, RZ, UR45 ;  /* 0x0000002dff007e24 */ /* 0x000fc6000f8e00ff */
[----:B------:R-:W-:Y:S02]  /*1d80*/  LEA R3, R3, UR41, 0x3 ;  /* 0x0000002903037c11 */ /* 0x000fe4000f8e18ff */
[----:B------:R-:W-:-:S04]  /*1d90*/  SHF.L.U32 R0, R0, 0x1f, RZ ;  /* 0x0000001f00007819 */ /* 0x000fc800000006ff */
[----:B------:R0:W1:Y:S01]  /*1da0*/  SYNCS.PHASECHK.TRANS64.TRYWAIT P1, [R3+URZ+0x29830], R0 ;  /* 0x02983000030075a7 */ /* 0x000062000802017f */
[----:B------:R-:W-:Y:S05]  /*1db0*/  @!P0 BRA `(.L_x_956) ;  /* 0x0000000000048947 */ /* 0x000fea0003800000 */
[----:B------:R-:W-:Y:S01]  /*1dc0*/  BPT.TRAP 0x1 ;  /* 0x000000040000795c */ /* 0x000fe20000300000 */
.L_x_956:
[----:B------:R-:W2:Y:S02]  /*1dd0*/  S2R R2, SR_TID.X ;  /* 0x0000000000027919 */ /* 0x000ea40000002100 */
[----:B--2---:R-:W-:Y:S01]  /*1de0*/  LOP3.LUT P2, RZ, R2, 0x7f, RZ, 0xc0, !PT ;  /* 0x0000007f02ff7812 */ /* 0x004fe2000784c0ff */
[----:B-1----:R-:W-:-:S12]  /*1df0*/  @P1 BRA `(.L_x_957) ;  /* 0x0000000000081947 */ /* 0x002fd80003800000 */
[----:B------:R-:W1:Y:S02]  /*1e00*/  SYNCS.PHASECHK.TRANS64.TRYWAIT P1, [R3+URZ+0x29830], R0 ;  /* 0x02983000030075a7 */ /* 0x000e64000802017f */
[----:B-1----:R-:W-:Y:S05]  /*1e10*/  @!P1 BRA `(.L_x_958) ;  /* 0x0000017000d09947 */ /* 0x002fea0003800000 */
.L_x_957:
[----:B------:R-:W-:Y:S05]  /*1e20*/  WARPSYNC.ALL ;  /* 0x0000000000007948 */ /* 0x000fea0003800000 */
[----:B------:R-:W-:Y:S01]  /*1e30*/  UIADD3 UR4, UR41, 0x1a400, URZ ;  /* 0x0001a40029047890 */ /* 0x000fe2000fffe03f */
[----:B------:R-:W-:Y:S01]  /*1e40*/  WARPGROUP.ARRIVE ;  /* 0x00000000000079c5 */ /* 0x000fe20000000000 */
[----:B------:R-:W-:-:S05]  /*1e50*/  ULOP3.LUT UR20, UR52, 0x10000, URZ, 0xfc, !UPT ;  /* 0x0001000034147892 */ /* 0x000fca000f8efc3f */
[----:B------:R-:W2:Y:S01]  /*1e60*/  S2R R5, SR_TID.X ;  /* 0x0000000000057919 */ /* 0x000ea20000002100 */
[----:B------:R-:W-:Y:S01]  /*1e70*/  USHF.R.U32.HI UR4, URZ, 0x4, UR4 ;  /* 0x000000043f047899 */ /* 0x000fe20008011604 */
[----:B01----:R-:W-:Y:S01]  /*1e80*/  VIADD R0, R18, UR36 ;  /* 0x0000002412007c36 */ /* 0x003fe20008000000 */
[----:B------:R-:W-:Y:S01]  /*1e90*/  UMOV UR25, 0x80000020 ;  /* 0x8000002000197882 */ /* 0x000fe20000000000 */
[----:B------:R-:W-:Y:S01]  /*1ea0*/  UMOV UR27, 0x80000020 ;  /* 0x80000020001b7882 */ /* 0x000fe20000000000 */
[----:B------:R-:W-:Y:S01]  /*1eb0*/  ULOP3.LUT UR4, UR4, 0x3fff, URZ, 0xc0, !UPT ;  /* 0x00003fff04047892 */ /* 0x000fe2000f8ec03f */
[----:B------:R-:W0:Y:S01]  /*1ec0*/  LDC R6, c[0x0][0x288] ;  /* 0x0000a200ff067b82 */ /* 0x000e220000000800 */
[----:B------:R-:W-:Y:S01]  /*1ed0*/  UMOV UR24, UR20 ;  /* 0x0000001400187c82 */ /* 0x000fe20008000000 */
[----:B------:R-:W-:Y:S01]  /*1ee0*/  UMOV UR7, 0x80000020 ;  /* 0x8000002000077882 */ /* 0x000fe20000000000 */
[----:B------:R-:W-:Y:S01]  /*1ef0*/  ULOP3.LUT UR48, UR4, 0x10000, URZ, 0xfc, !UPT ;  /* 0x0001000004307892 */ /* 0x000fe2000f8efc3f */
[----:B------:R-:W-:Y:S01]  /*1f00*/  IMAD.MOV.U32 R2, RZ, RZ, R0 ;  /* 0x000000ffff027224 */ /* 0x000fe200078e0000 */
[----:B------:R-:W-:Y:S01]  /*1f10*/  UMOV UR11, 0x80000020 ;  /* 0x80000020000b7882 */ /* 0x000fe20000000000 */
[----:B------:R-:W-:-:S02]  /*1f20*/  UIADD3 UR12, UR20, 0x202, URZ ;  /* 0x00000202140c7890 */ /* 0x000fc4000fffe03f */
[----:B------:R-:W-:Y:S01]  /*1f30*/  UIMAD UR28, UR49, 0x780, UR48 ;  /* 0x00000780311c78a4 */ /* 0x000fe2000f8e0230 */
[----:B------:R-:W-:Y:S01]  /*1f40*/  UMOV UR13, 0x80000020 ;  /* 0x80000020000d7882 */ /* 0x000fe20000000000 */
[----:B------:R-:W-:Y:S02]  /*1f50*/  UMOV UR15, 0x80000020 ;  /* 0x80000020000f7882 */ /* 0x000fe40000000000 */
[----:B------:R-:W-:Y:S02]  /*1f60*/  UIADD3 UR4, UR28, 0x80, URZ ;  /* 0x000000801c047890 */ /* 0x000fe4000fffe03f */
[----:B------:R-:W-:Y:S02]  /*1f70*/  UIADD3 UR5, UR28, 0x100, URZ ;  /* 0x000001001c057890 */ /* 0x000fe4000fffe03f */
[----:B------:R-:W-:Y:S01]  /*1f80*/  UMOV UR26, UR28 ;  /* 0x0000001c001a7c82 */ /* 0x000fe20008000000 */
[----:B------:R-:W-:Y:S01]  /*1f90*/  UIADD3 UR6, UR28, 0x2, URZ ;  /* 0x000000021c067890 */ /* 0x000fe2000fffe03f */
[----:B------:R-:W-:Y:S01]  /*1fa0*/  QGMMA.64x32x32.F32.E4M3.E4M3 R88, gdesc[UR24], RZ, !UPT, gsb0 ;  /* 0x00600000185879f3 */ /* 0x000fe2000c0008ff */
[----:B------:R-:W-:Y:S01]  /*1fb0*/  UMOV UR26, UR4 ;  /* 0x00000004001a7c82 */ /* 0x000fe20008000000 */
[----:B------:R-:W-:Y:S01]  /*1fc0*/  UMOV UR27, 0x80000020 ;  /* 0x80000020001b7882 */ /* 0x000fe20000000000 */
[----:B------:R-:W-:-:S02]  /*1fd0*/  UIADD3 UR4, UR28, 0x180, URZ ;  /* 0x000001801c047890 */ /* 0x000fc4000fffe03f */
[----:B------:R-:W-:Y:S02]  /*1fe0*/  UIADD3 UR8, UR28, 0x82, URZ ;  /* 0x000000821c087890 */ /* 0x000fe4000fffe03f */
[----:B------:R-:W-:Y:S01]  /*1ff0*/  UIADD3 UR9, UR28, 0x102, URZ ;  /* 0x000001021c097890 */ /* 0x000fe2000fffe03f */
[----:B--2---:R-:W-:Y:S01]  /*2000*/  LOP3.LUT P3, RZ, R5, 0x7f, RZ, 0xc0, !PT ;  /* 0x0000007f05ff7812 */ /* 0x004fe2000786c0ff */
[----:B------:R-:W-:Y:S02]  /*2010*/  UIADD3 UR10, UR28, 0x280, URZ ;  /* 0x000002801c0a7890 */ /* 0x000fe4000fffe03f */
[----:B------:R-:W-:Y:S02]  /*2020*/  UIADD3 UR14, UR28, 0x282, URZ ;  /* 0x000002821c0e7890 */ /* 0x000fe4000fffe03f */
[----:B------:R-:W-:Y:S02]  /*2030*/  UIADD3 UR16, UR20, 0x400, URZ ;  /* 0x0000040014107890 */ /* 0x000fe4000fffe03f */
[----:B------:R-:W-:Y:S01]  /*2040*/  UIADD3 UR18, UR28, 0x500, URZ ;  /* 0x000005001c127890 */ /* 0x000fe2000fffe03f */
[----:B------:R-:W-:Y:S01]  /*2050*/  UMOV UR17, 0x80000020 ;  /* 0x8000002000117882 */ /* 0x000fe20000000000 */
[----:B------:R-:W-:Y:S01]  /*2060*/  UMOV UR19, 0x80000020 ;  /* 0x8000002000137882 */ /* 0x000fe20000000000 */
[----:B------:R-:W-:Y:S01]  /*2070*/  UIADD3 UR22, UR28, 0x502, URZ ;  /* 0x000005021c167890 */ /* 0x000fe2000fffe03f */
[----:B------:R-:W-:Y:S01]  /*2080*/  UMOV UR21, 0x80000020 ;  /* 0x8000002000157882 */ /* 0x000fe20000000000 */
[----:B------:R-:W-:Y:S01]  /*2090*/  UMOV UR23, 0x80000020 ;  /* 0x8000002000177882 */ /* 0x000fe20000000000 */
[----:B------:R-:W-:Y:S01]  /*20a0*/  ULDC UR53, c[0x0][0x9dc] ;  /* 0x0002770000357ab9 */ /* 0x000fe20000000800 */
[----:B------:R-:W-:-:S02]  /*20b0*/  WARPGROUP.DEPBAR.LE gsb0, 0x0 ;  /* 0x00008000000079c5 */ /* 0x000fc40000010000 */
[----:B------:R-:W-:-:S06]  /*20c0*/  WARPGROUP.ARRIVE ;  /* 0x00000000000079c5 */ /* 0x000fcc0000000000 */
[----:B------:R-:W-:Y:S01]  /*20d0*/  QGMMA.64x32x32.F32.E4M3.E4M3 R72, gdesc[UR24], RZ, !UPT, gsb0 ;  /* 0x00600000184879f3 */ /* 0x000fe2000c0008ff */
[----:B------:R-:W-:Y:S01]  /*20e0*/  UMOV UR26, UR5 ;  /* 0x00000005001a7c82 */ /* 0x000fe20008000000 */
[----:B------:R-:W-:Y:S01]  /*20f0*/  UMOV UR27, 0x80000020 ;  /* 0x80000020001b7882 */ /* 0x000fe20000000000 */
[----:B------:R-:W-:Y:S01]  /*2100*/  UIADD3 UR5, UR28, 0x200, URZ ;  /* 0x000002001c057890 */ /* 0x000fe2000fffe03f */
        /* <DEDUP_REMOVED lines=11> */
[----:B------:R-:W-:Y:S01]  /*21c0*/  UMOV UR5, 0x80000020 ;  /* 0x8000002000057882 */ /* 0x000fe20000000000 */
        /* <DEDUP_REMOVED lines=20> */
[----:B------:R-:W-:Y:S02]  /*2310*/  UIADD3 UR8, UR20, 0x200, URZ ;  /* 0x0000020014087890 */ /* 0x000fe4000fffe03f */
[----:B------:R-:W-:Y:S01]  /*2320*/  UIADD3 UR20, UR20, 0x402, URZ ;  /* 0x0000040214147890 */ /* 0x000fe2000fffe03f */
[----:B------:R-:W-:Y:S02]  /*2330*/  WARPGROUP.DEPBAR.LE gsb0, 0x0 ;  /* 0x00008000000079c5 */ /* 0x000fe40000010000 */
[----:B------:R-:W-:-:S06]  /*2340*/  WARPGROUP.ARRIVE ;  /* 0x00000000000079c5 */ /* 0x000fcc0000000000 */
[----:B------:R-:W-:Y:S01]  /*2350*/  QGMMA.64x32x32.F32.E4M3.E4M3 R40, gdesc[UR4], R40, gsb0 ;  /* 0x00600000042879f3 */ /* 0x000fe20008000828 */
[----:B------:R-:W-:Y:S01]  /*2360*/  UMOV UR6, UR9 ;  /* 0x0000000900067c82 */ /* 0x000fe20008000000 */
[----:B------:R-:W-:Y:S01]  /*2370*/  UMOV UR7, 0x80000020 ;  /* 0x8000002000077882 */ /* 0x000fe20000000000 */
[----:B------:R-:W-:Y:S01]  /*2380*/  UMOV UR9, 0x80000020 ;  /* 0x8000002000097882 */ /* 0x000fe20000000000 */
        /* <DEDUP_REMOVED lines=32> */
[----:B------:R-:W-:Y:S02]  /*2590*/  ULDC UR10, c[0x0][0x448] ;  /* 0x00011200000a7ab9 */ /* 0x000fe40000000800 */
[----:B------:R-:W-:Y:S02]  /*25a0*/  UISETP.NE.AND UP0, UPT, UR10, 0x1, UPT ;  /* 0x000000010a00788c */ /* 0x000fe4000bf05270 */
[----:B------:R-:W-:-:S04]  /*25b0*/  ULOP3.LUT UR10, URZ, UR53, URZ, 0x33, !UPT ;  /* 0x000000353f0a7292 */ /* 0x000fc8000f8e333f */
[----:B------:R-:W-:Y:S02]  /*25c0*/  PLOP3.LUT P1, PT, PT, PT, UP0, 0x80, 0x0 ;  /* 0x000000000000781c */ /* 0x000fe40003f2f008 */
[----:B------:R-:W-:Y:S01]  /*25d0*/  PLOP3.LUT P2, PT, PT, PT, UP0, 0x80, 0x0 ;  /* 0x000000000000781c */ /* 0x000fe20003f4f008 */
        /* <DEDUP_REMOVED lines=71> */
[----:B------:R-:W-:Y:S02]  /*2a50*/  @UP0 ULDC UR6, c[0x0][0x44c] ;  /* 0x0001130000060ab9 */ /* 0x000fe40000000800 */
[----:B------:R-:W-:Y:S01]  /*2a60*/  @P1 IMAD.HI.U32 R4, R0, UR6, RZ ;  /* 0x0000000600041c27 */ /* 0x000fe2000f8e00ff */
[----:B------:R-:W-:-:S03]  /*2a70*/  @UP0 ULDC UR6, c[0x0][0x450] ;  /* 0x0001140000060ab9 */ /* 0x000fc60000000800 */
[----:B------:R-:W-:Y:S01]  /*2a80*/  @!P3 VIADD R0, R3, 0x29840 ;  /* 0x000298400300b836 */ /* 0x000fe20000000000 */
[----:B------:R-:W-:Y:S01]  /*2a90*/  @P2 SHF.R.U32.HI R2, RZ, UR6, R4 ;  /* 0x00000006ff022c19 */ /* 0x000fe20008011604 */
[----:B------:R-:W-:Y:S01]  /*2aa0*/  IMAD.MOV.U32 R4, RZ, RZ, -0xa0 ;  /* 0xffffff60ff047424 */ /* 0x000fe200078e00ff */
[----:B------:R-:W-:Y:S02]  /*2ab0*/  ULDC.64 UR6, c[0x0][0x9e0] ;  /* 0x0002780000067ab9 */ /* 0x000fe40000000a00 */
[----:B------:R-:W-:Y:S01]  /*2ac0*/  UISETP.GE.AND UP1, UPT, UR7, 0x1, UPT ;  /* 0x000000010700788c */ /* 0x000fe2000bf26270 */
[----:B------:R-:W1:Y:S01]  /*2ad0*/  SHFL.IDX PT, R13, R2, RZ, 0x1c1f ;  /* 0x001c1fff020d7589 */ /* 0x000e6200000e0000 */
[----:B------:R-:W-:Y:S01]  /*2ae0*/  IMAD R4, R105, R4, 0xa1 ;  /* 0x000000a169047424 */ /* 0x000fe200078e0204 */
[----:B------:R-:W-:-:S03]  /*2af0*/  @!P3 PRMT R0, RZ, 0x654, R0 ;  /* 0x00000654ff00b816 */ /* 0x000fc60000000000 */
[----:B------:R-:W-:Y:S01]  /*2b00*/  IMAD R3, R17, -0x2, R4 ;  /* 0xfffffffe11037824 */ /* 0x000fe200078e0204 */
[----:B------:R-:W-:Y:S01]  /*2b10*/  PLOP3.LUT P1, PT, PT, PT, UP1, 0x40, 0x0 ;  /* 0x000000000000781c */ /* 0x000fe20003f2e818 */
[----:B------:R-:W-:Y:S02]  /*2b20*/  VIADD R9, R4, 0xffffffff ;  /* 0xffffffff04097836 */ /* 0x000fe40000000000 */
[C---:B------:R-:W-:Y:S01]  /*2b30*/  VIADD R11, R3.reuse, 0xffffffff ;  /* 0xffffffff030b7836 */ /* 0x040fe20000000000 */
[----:B0-----:R-:W-:-:S05]  /*2b40*/  IADD3 R5, R3, -R6, R16 ;  /* 0x8000000603057210 */ /* 0x001fca0007ffe010 */
[C---:B------:R-:W-:Y:S02]  /*2b50*/  VIADD R8, R5.reuse, UR6 ;  /* 0x0000000605087c36 */ /* 0x040fe40008000000 */
[----:B------:R-:W-:-:S04]  /*2b60*/  VIADD R5, R5, UR10 ;  /* 0x0000000a05057c36 */ /* 0x000fc80008000000 */
[----:B-1----:R-:W-:Y:S01]  /*2b70*/  IMAD.IADD R3, R5, 0x1, R13 ;  /* 0x0000000105037824 */ /* 0x002fe200078e020d */
        /* <DEDUP_REMOVED lines=9> */
[----:B------:R0:W-:Y:S02]  /*2c10*/  @!P3 SYNCS.ARRIVE.TRANS64.RED.A1T0 RZ, [R0+URZ], RZ ;  /* 0x000000ff00ffb9a7 */ /* 0x0001e4000810043f */
[----:B0-----:R-:W-:-:S04]  /*2c20*/  IMAD R0, R105, -0xa0, R16 ;  /* 0xffffff6069007824 */ /* 0x001fc800078e0210 */
[----:B------:R-:W-:-:S04]  /*2c30*/  VIADD R0, R0, 0xa0 ;  /* 0x000000a000007836 */ /* 0x000fc80000000000 */
[----:B------:R-:W-:-:S05]  /*2c40*/  IMAD R7, R17, -0x2, R0 ;  /* 0xfffffffe11077824 */ /* 0x000fca00078e0200 */
[----:B------:R-:W-:Y:S01]  /*2c50*/  VIADDMNMX R0, R13, R8, R7, PT ;  /* 0x000000080d007246 */ /* 0x000fe20003800107 */
[----:B------:R-:W-:Y:S06]  /*2c60*/  @P1 BRA `(.L_x_959) ;  /* 0x0000000000541947 */ /* 0x000fec0003800000 */
[----:B------:R-:W-:Y:S01]  /*2c70*/  IADD3 R4, R16, -R6, R13 ;  /* 0x8000000610047210 */ /* 0x000fe20007ffe00d */
[----:B------:R-:W-:Y:S03]  /*2c80*/  BSSY B0, `(.L_x_960) ;  /* 0x0000010000007945 */ /* 0x000fe60003800000 */
[----:B------:R-:W-:-:S13]  /*2c90*/  ISETP.GT.AND P1, PT, R4, -0x1, PT ;  /* 0xffffffff0400780c */ /* 0x000fda0003f24270 */
[----:B------:R-:W-:Y:S05]  /*2ca0*/  @P1 BRA `(.L_x_961) ;  /* 0x0000000000201947 */ /* 0x000fea0003800000 */
[----:B------:R-:W-:Y:S01]  /*2cb0*/  UISETP.NE.AND UP2, UPT, UR7, 0x1, UPT ;  /* 0x000000010700788c */ /* 0x000fe2000bf45270 */
[----:B------:R-:W-:-:S05]  /*2cc0*/  LOP3.LUT R4, RZ, R4, RZ, 0x33, !PT ;  /* 0x00000004ff047212 */ /* 0x000fca00078e33ff */
[----:B------:R-:W-:-:S05]  /*2cd0*/  PLOP3.LUT P1, PT, PT, PT, UP2, 0x80, 0x0 ;  /* 0x000000000000781c */ /* 0x000fca0003f2f028 */
[----:B------:R-:W-:-:S08]  /*2ce0*/  @UP2 ULDC.64 UR10, c[0x0][0x9e8] ;  /* 0x00027a00000a2ab9 */ /* 0x000fd00000000a00 */
[----:B------:R-:W-:-:S05]  /*2cf0*/  @P1 IMAD.HI.U32 R10, R4, UR10, RZ ;  /* 0x0000000a040a1c27 */ /* 0x000fca000f8e00ff */
[----:B------:R-:W-:-:S04]  /*2d00*/  @P1 SHF.R.U32.HI R4, RZ, UR11, R10 ;  /* 0x0000000bff041c19 */ /* 0x000fc8000801160a */
[----:B------:R-:W-:Y:S01]  /*2d10*/  LOP3.LUT R4, RZ, R4, RZ, 0x33, !PT ;  /* 0x00000004ff047212 */ /* 0x000fe200078e33ff */
[----:B------:R-:W-:Y:S06]  /*2d20*/  BRA `(.L_x_962) ;  /* 0x0000000000147947 */ /* 0x000fec0003800000 */
.L_x_961:
[----:B------:R-:W-:-:S06]  /*2d30*/  UISETP.NE.AND UP2, UPT, UR7, 0x1, UPT ;  /* 0x000000010700788c */ /* 0x000fcc000bf45270 */
[----:B------:R-:W-:-:S05]  /*2d40*/  PLOP3.LUT P1, PT, PT, PT, UP2, 0x80, 0x0 ;  /* 0x000000000000781c */ /* 0x000fca0003f2f028 */
[----:B------:R-:W-:-:S08]  /*2d50*/  @UP2 ULDC.64 UR10, c[0x0][0x9e8] ;  /* 0x00027a00000a2ab9 */ /* 0x000fd00000000a00 */
[----:B------:R-:W-:-:S05]  /*2d60*/  @P1 IMAD.HI.U32 R10, R4, UR10, RZ ;  /* 0x0000000a040a1c27 */ /* 0x000fca000f8e00ff */
[----:B------:R-:W-:-:S07]  /*2d70*/  @P1 SHF.R.U32.HI R4, RZ, UR11, R10 ;  /* 0x0000000bff041c19 */ /* 0x000fce000801160a */
.L_x_962:
[----:B------:R-:W-:Y:S05]  /*2d80*/  BSYNC B0 ;  /* 0x0000000000007941 */ /* 0x000fea0003800000 */
.L_x_960:
[----:B------:R-:W-:-:S05]  /*2d90*/  IMAD R4, R4, UR7, R11 ;  /* 0x0000000704047c24 */ /* 0x000fca000f8e020b */
[----:B------:R-:W-:Y:S02]  /*2da0*/  VIMNMX R3, R3, R4, !PT ;  /* 0x0000000403037248 */ /* 0x000fe40007fe0100 */
[----:B------:R-:W-:-:S07]  /*2db0*/  VIADDMNMX R0, R4, UR7, R0, PT ;  /* 0x0000000704007c46 */ /* 0x000fce000b800100 */
.L_x_959:
[C---:B------:R-:W-:Y:S02]  /*2dc0*/  ISETP.GE.AND P1, PT, R9.reuse, 0x2, PT ;  /* 0x000000020900780c */ /* 0x040fe40003f26270 */
[----:B------:R-:W-:Y:S02]  /*2dd0*/  ISETP.GE.AND P3, PT, R9, 0xa, PT ;  /* 0x0000000a0900780c */ /* 0x000fe40003f66270 */
[----:B------:R-:W-:Y:S02]  /*2de0*/  P2R R10, PR, RZ, 0x2 ;  /* 0x00000002ff0a7803 */ /* 0x000fe40000000000 */
[----:B------:R-:W-:Y:S02]  /*2df0*/  ISETP.GT.AND P1, PT, R3, 0x1, !P1 ;  /* 0x000000010300780c */ /* 0x000fe40004f24270 */
[----:B------:R-:W-:Y:S02]  /*2e00*/  ISETP.GE.AND P2, PT, R9, 0x9, PT ;  /* 0x000000090900780c */ /* 0x000fe40003f46270 */
[----:B------:R-:W-:-:S02]  /*2e10*/  ISETP.LT.OR P1, PT, R0, 0x2, P1 ;  /* 0x000000020000780c */ /* 0x000fc40000f21670 */
[----:B------:R-:W-:Y:S02]  /*2e20*/  P2R R12, PR, RZ, 0x4 ;  /* 0x00000004ff0c7803 */ /* 0x000fe40000000000 */
[----:B------:R-:W-:Y:S02]  /*2e30*/  FSEL R89, R89, -INF , !P1 ;  /* 0xff80000059597808 */ /* 0x000fe40004800000 */
[C---:B------:R-:W-:Y:S02]  /*2e40*/  ISETP.GT.AND P1, PT, R3.reuse, 0x9, !P3 ;  /* 0x000000090300780c */ /* 0x040fe40005f24270 */
[----:B------:R-:W-:Y:S02]  /*2e50*/  P2R R14, PR, RZ, 0x8 ;  /* 0x00000008ff0e7803 */ /* 0x000fe40000000000 */
[----:B------:R-:W-:Y:S02]  /*2e60*/  ISETP.LT.OR P1, PT, R0, 0xa, P1 ;  /* 0x0000000a0000780c */ /* 0x000fe40000f21670 */
[----:B------:R-:W-:-:S02]  /*2e70*/  ISETP.GT.AND P2, PT, R3, 0x8, !P2 ;  /* 0x000000080300780c */ /* 0x000fc40005744270 */
[----:B------:R-:W-:Y:S02]  /*2e80*/  ISETP.GE.AND P3, PT, R9, 0x11, PT ;  /* 0x000000110900780c */ /* 0x000fe40003f66270 */
[----:B------:R-:W-:Y:S02]  /*2e90*/  FSEL R93, R93, -INF , !P1 ;  /* 0xff8000005d5d7808 */ /* 0x000fe40004800000 */
[----:B------:R-:W-:Y:S02]  /*2ea0*/  ISETP.LT.OR P2, PT, R0, 0x9, P2 ;  /* 0x000000090000780c */ /* 0x000fe40001741670 */
[----:B------:R-:W-:Y:S02]  /*2eb0*/  ISETP.GT.AND P1, PT, R3, 0x10, !P3 ;  /* 0x000000100300780c */ /* 0x000fe40005f24270 */
[----:B------:R-:W-:Y:S02]  /*2ec0*/  FSEL R92, R92, -INF , !P2 ;  /* 0xff8000005c5c7808 */ /* 0x000fe40005000000 */
[----:B------:R-:W-:-:S02]  /*2ed0*/  ISETP.LT.OR P1, PT, R0, 0x11, P1 ;  /* 0x000000110000780c */ /* 0x000fc40000f21670 */
[----:B------:R-:W-:Y:S02]  /*2ee0*/  ISETP.GE.AND P2, PT, R9, 0x12, PT ;  /* 0x000000120900780c */ /* 0x000fe40003f46270 */
[----:B------:R-:W-:Y:S02]  /*2ef0*/  FSEL R96, R96, -INF , !P1 ;  /* 0xff80000060607808 */ /* 0x000fe40004800000 */
[----:B------:R-:W-:Y:S02]  /*2f00*/  ISETP.GT.AND P1, PT, R3, 0x11, !P2 ;  /* 0x000000110300780c */ /* 0x000fe40005724270 */
[----:B------:R-:W-:Y:S02]  /*2f10*/  P2R R20, PR, RZ, 0x4 ;  /* 0x00000004ff147803 */ /* 0x000fe40000000000 */
[----:B------:R-:W-:Y:S02]  /*2f20*/  ISETP.LT.OR P1, PT, R0, 0x12, P1 ;  /* 0x000000120000780c */ /* 0x000fe40000f21670 */
[----:B------:R-:W-:-:S02]  /*2f30*/  ISETP.GE.AND P2, PT, R9, 0x19, PT ;  /* 0x000000190900780c */ /* 0x000fc40003f46270 */
[----:B------:R-:W-:Y:S02]  /*2f40*/  FSEL R97, R97, -INF , !P1 ;  /* 0xff80000061617808 */ /* 0x000fe40004800000 */
[----:B------:R-:W-:Y:S02]  /*2f50*/  ISETP.GT.AND P1, PT, R3, 0x18, !P2 ;  /* 0x000000180300780c */ /* 0x000fe40005724270 */
[----:B------:R-:W-:Y:S02]  /*2f60*/  P2R R21, PR, RZ, 0x4 ;  /* 0x00000004ff157803 */ /* 0x000fe40000000000 */
[----:B------:R-:W-:Y:S02]  /*2f70*/  ISETP.LT.OR P1, PT, R0, 0x19, P1 ;  /* 0x000000190000780c */ /* 0x000fe40000f21670 */
[----:B------:R-:W-:Y:S02]  /*2f80*/  ISETP.GE.AND P2, PT, R9, 0x1a, PT ;  /* 0x0000001a0900780c */ /* 0x000fe40003f46270 */
[----:B------:R-:W-:-:S02]  /*2f90*/  FSEL R100, R100, -INF , !P1 ;  /* 0xff80000064647808 */ /* 0x000fc40004800000 */
[----:B------:R-:W-:Y:S02]  /*2fa0*/  ISETP.GT.AND P1, PT, R3, 0x19, !P2 ;  /* 0x000000190300780c */ /* 0x000fe40005724270 */
[----:B------:R-:W-:Y:S02]  /*2fb0*/  P2R R106, PR, RZ, 0x4 ;  /* 0x00000004ff6a7803 */ /* 0x000fe40000000000 */
[----:B------:R-:W-:Y:S02]  /*2fc0*/  ISETP.LT.OR P1, PT, R0, 0x1a, P1 ;  /* 0x0000001a0000780c */ /* 0x000fe40000f21670 */
[----:B------:R-:W-:Y:S02]  /*2fd0*/  P2R R15, PR, RZ, 0x8 ;  /* 0x00000008ff0f7803 */ /* 0x000fe40000000000 */
[----:B------:R-:W-:Y:S02]  /*2fe0*/  FSEL R101, R101, -INF , !P1 ;  /* 0xff80000065657808 */ /* 0x000fe40004800000 */
[----:B------:R-:W-:-:S02]  /*2ff0*/  ISETP.GE.AND P1, PT, R9, 0x21, PT ;  /* 0x000000210900780c */ /* 0x000fc40003f26270 */
[----:B------:R-:W-:Y:S02]  /*3000*/  ISETP.GE.AND P3, PT, R9, 0x22, PT ;  /* 0x000000220900780c */ /* 0x000fe40003f66270 */
[----:B------:R-:W-:Y:S02]  /*3010*/  ISETP.GT.AND P2, PT, R3, 0x20, !P1 ;  /* 0x000000200300780c */ /* 0x000fe40004f44270 */
[----:B------:R-:W-:Y:S02]  /*3020*/  P2R R107, PR, RZ, 0x8 ;  /* 0x00000008ff6b7803 */ /* 0x000fe40000000000 */
[----:B------:R-:W-:Y:S02]  /*3030*/  ISETP.LT.OR P2, PT, R0, 0x21, P2 ;  /* 0x000000210000780c */ /* 0x000fe40001741670 */
[----:B------:R-:W-:Y:S02]  /*3040*/  ISETP.GE.AND P4, PT, R9, 0x31, PT ;  /* 0x000000310900780c */ /* 0x000fe40003f86270 */
[----:B------:R-:W-:-:S02]  /*3050*/  FSEL R72, R72, -INF , !P2 ;  /* 0xff80000048487808 */ /* 0x000fc40005000000 */
[----:B------:R-:W-:Y:S02]  /*3060*/  ISETP.GT.AND P2, PT, R3, 0x21, !P3 ;  /* 0x000000210300780c */ /* 0x000fe40005f44270 */
[----:B------:R-:W-:Y:S02]  /*3070*/  ISETP.GE.AND P3, PT, R9, 0x29, PT ;  /* 0x000000290900780c */ /* 0x000fe40003f66270 */
[----:B------:R-:W-:Y:S02]  /*3080*/  ISETP.LT.OR P2, PT, R0, 0x22, P2 ;  /* 0x000000220000780c */ /* 0x000fe40001741670 */
[----:B------:R-:W-:Y:S02]  /*3090*/  P2R R108, PR, RZ, 0x8 ;  /* 0x00000008ff6c7803 */ /* 0x000fe40000000000 */
[----:B------:R-:W-:Y:S02]  /*30a0*/  FSEL R73, R73, -INF , !P2 ;  /* 0xff80000049497808 */ /* 0x000fe40005000000 */
[----:B------:R-:W-:-:S02]  /*30b0*/  ISETP.GT.AND P2, PT, R3, 0x28, !P3 ;  /* 0x000000280300780c */ /* 0x000fc40005f44270 */
[----:B------:R-:W-:Y:S02]  /*30c0*/  P2R R109, PR, RZ, 0x10 ;  /* 0x00000010ff6d7803 */ /* 0x000fe40000000000 */
[----:B------:R-:W-:-:S04]  /*30d0*/  ISETP.LT.OR P2, PT, R0, 0x29, P2 ;  /* 0x000000290000780c */ /* 0x000fc80001741670 */
[----:B------:R-:W-:Y:S02]  /*30e0*/  FSEL R76, R76, -INF , !P2 ;  /* 0xff8000004c4c7808 */ /* 0x000fe40005000000 */
[----:B------:R-:W-:-:S04]  /*30f0*/  ISETP.GE.AND P2, PT, R9, 0x2a, PT ;  /* 0x0000002a0900780c */ /* 0x000fc80003f46270 */
[----:B------:R-:W-:-:S04]  /*3100*/  ISETP.GT.AND P3, PT, R3, 0x29, !P2 ;  /* 0x000000290300780c */ /* 0x000fc80005764270 */
[----:B------:R-:W-:-:S04]  /*3110*/  ISETP.LT.OR P3, PT, R0, 0x2a, P3 ;  /* 0x0000002a0000780c */ /* 0x000fc80001f61670 */
[----:B------:R-:W-:Y:S02]  /*3120*/  FSEL R77, R77, -INF , !P3 ;  /* 0xff8000004d4d7808 */ /* 0x000fe40005800000 */
[----:B------:R-:W-:Y:S02]  /*3130*/  ISETP.GT.AND P3, PT, R3, 0x30, !P4 ;  /* 0x000000300300780c */ /* 0x000fe40006764270 */
[----:B------:R-:W-:Y:S02]  /*3140*/  ISETP.GE.AND P4, PT, R9, 0x32, PT ;  /* 0x000000320900780c */ /* 0x000fe40003f86270 */
[----:B------:R-:W-:Y:S02]  /*3150*/  ISETP.LT.OR P3, PT, R0, 0x31, P3 ;  /* 0x000000310000780c */ /* 0x000fe40001f61670 */
[----:B------:R-:W-:Y:S02]  /*3160*/  P2R R110, PR, RZ, 0x10 ;  /* 0x00000010ff6e7803 */ /* 0x000fe40000000000 */
[----:B------:R-:W-:-:S02]  /*3170*/  FSEL R80, R80, -INF , !P3 ;  /* 0xff80000050507808 */ /* 0x000fc40005800000 */
[----:B------:R-:W-:Y:S02]  /*3180*/  ISETP.GT.AND P3, PT, R3, 0x31, !P4 ;  /* 0x000000310300780c */ /* 0x000fe40006764270 */
[----:B------:R-:W-:Y:S02]  /*3190*/  ISETP.GE.AND P4, PT, R9, 0x39, PT ;  /* 0x000000390900780c */ /* 0x000fe40003f86270 */
[----:B------:R-:W-:Y:S02]  /*31a0*/  ISETP.LT.OR P3, PT, R0, 0x32, P3 ;  /* 0x000000320000780c */ /* 0x000fe40001f61670 */
[----:B------:R-:W-:Y:S02]  /*31b0*/  P2R R111, PR, RZ, 0x10 ;  /* 0x00000010ff6f7803 */ /* 0x000fe40000000000 */
[----:B------:R-:W-:Y:S02]  /*31c0*/  FSEL R81, R81, -INF , !P3 ;  /* 0xff80000051517808 */ /* 0x000fe40005800000 */
[----:B------:R-:W-:-:S02]  /*31d0*/  ISETP.GT.AND P3, PT, R3, 0x38, !P4 ;  /* 0x000000380300780c */ /* 0x000fc40006764270 */
[----:B------:R-:W-:Y:S02]  /*31e0*/  ISETP.GE.AND P4, PT, R9, 0x3a, PT ;  /* 0x0000003a0900780c */ /* 0x000fe40003f86270 */
[----:B------:R-:W-:Y:S02]  /*31f0*/  ISETP.LT.OR P3, PT, R0, 0x39, P3 ;  /* 0x000000390000780c */ /* 0x000fe40001f61670 */
[----:B------:R-:W-:Y:S02]  /*3200*/  P2R R112, PR, RZ, 0x10 ;  /* 0x00000010ff707803 */ /* 0x000fe40000000000 */
[----:B------:R-:W-:Y:S02]  /*3210*/  FSEL R84, R84, -INF , !P3 ;  /* 0xff80000054547808 */ /* 0x000fe40005800000 */
[----:B------:R-:W-:Y:S02]  /*3220*/  ISETP.GT.AND P3, PT, R3, 0x39, !P4 ;  /* 0x000000390300780c */ /* 0x000fe40006764270 */
[----:B------:R-:W-:-:S02]  /*3230*/  ISETP.GE.AND P4, PT, R9, 0x41, PT ;  /* 0x000000410900780c */ /* 0x000fc40003f86270 */
[C---:B------:R-:W-:Y:S02]  /*3240*/  ISETP.LT.OR P3, PT, R0.reuse, 0x3a, P3 ;  /* 0x0000003a0000780c */ /* 0x040fe40001f61670 */
[----:B------:R-:W-:Y:S02]  /*3250*/  P2R R113, PR, RZ, 0x10 ;  /* 0x00000010ff717803 */ /* 0x000fe40000000000 */
[----:B------:R-:W-:Y:S02]  /*3260*/  FSEL R85, R85, -INF , !P3 ;  /* 0xff80000055557808 */ /* 0x000fe40005800000 */
[----:B------:R-:W-:Y:S02]  /*3270*/  ISETP.GT.AND P3, PT, R3, 0x40, !P4 ;  /* 0x000000400300780c */ /* 0x000fe40006764270 */
[----:B------:R-:W-:Y:S02]  /*3280*/  ISETP.GE.AND P4, PT, R9, 0x42, PT ;  /* 0x000000420900780c */ /* 0x000fe40003f86270 */
[----:B------:R-:W-:-:S02]  /*3290*/  ISETP.LT.OR P3, PT, R0, 0x41, P3 ;  /* 0x000000410000780c */ /* 0x000fc40001f61670 */
[----:B------:R-:W-:Y:S02]  /*32a0*/  P2R R114, PR, RZ, 0x10 ;  /* 0x00000010ff727803 */ /* 0x000fe40000000000 */
[----:B------:R-:W-:Y:S02]  /*32b0*/  FSEL R56, R56, -INF , !P3 ;  /* 0xff80000038387808 */ /* 0x000fe40005800000 */
[----:B------:R-:W-:Y:S02]  /*32c0*/  ISETP.GT.AND P3, PT, R3, 0x41, !P4 ;  /* 0x000000410300780c */ /* 0x000fe40006764270 */
[----:B------:R-:W-:Y:S02]  /*32d0*/  ISETP.GE.AND P4, PT, R9, 0x49, PT ;  /* 0x000000490900780c */ /* 0x000fe40003f86270 */
[----:B------:R-:W-:Y:S02]  /*32e0*/  ISETP.LT.OR P3, PT, R0, 0x42, P3 ;  /* 0x000000420000780c */ /* 0x000fe40001f61670 */
[----:B------:R-:W-:-:S02]  /*32f0*/  P2R R115, PR, RZ, 0x10 ;  /* 0x00000010ff737803 */ /* 0x000fc40000000000 */
        /* <DEDUP_REMOVED lines=86> */
[----:B------:R-:W-:-:S04]  /*3860*/  ISETP.GT.AND P3, PT, R3, 0x89, !P4 ;  /* 0x000000890300780c */ /* 0x000fc80006764270 */
[----:B------:R-:W-:-:S04]  /*3870*/  ISETP.LT.OR P3, PT, R0, 0x8a, P3 ;  /* 0x0000008a0000780c */ /* 0x000fc80001f61670 */
[----:B------:R-:W-:Y:S02]  /*3880*/  FSEL R29, R29, -INF , !P3 ;  /* 0xff8000001d1d7808 */ /* 0x000fe40005800000 */
[----:B------:R-:W-:-:S04]  /*3890*/  ISETP.GE.AND P3, PT, R9, 0x91, PT ;  /* 0x000000910900780c */ /* 0x000fc80003f66270 */
        /* <DEDUP_REMOVED lines=12> */
[----:B------:R-:W-:Y:S02]  /*3960*/  P2R R4, PR, RZ, 0x40 ;  /* 0x00000040ff047803 */ /* 0x000fe40000000000 */
[----:B------:R-:W-:-:S04]  /*3970*/  ISETP.GT.AND P6, PT, R3, RZ, !P6 ;  /* 0x000000ff0300720c */ /* 0x000fc800077c4270 */
[----:B------:R-:W-:-:S04]  /*3980*/  ISETP.LT.OR P6, PT, R0, 0x1, P6 ;  /* 0x000000010000780c */ /* 0x000fc800037c1670 */
[----:B------:R-:W-:Y:S02]  /*3990*/  FSEL R13, R88, -INF , !P6 ;  /* 0xff800000580d7808 */ /* 0x000fe40007000000 */
[----:B------:R-:W-:Y:S02]  /*39a0*/  ISETP.GE.AND P6, PT, R9, 0x9a, PT ;  /* 0x0000009a0900780c */ /* 0x000fe40003fc6270 */
[----:B------:R-:W0:Y:S02]  /*39b0*/  SHFL.IDX PT, R9, R2, 0x1, 0x1c1f ;  /* 0x003c1f0002097f89 */ /* 0x000e2400000e0000 */
[----:B------:R-:W-:Y:S02]  /*39c0*/  P2R R133, PR, RZ, 0x40 ;  /* 0x00000040ff857803 */ /* 0x000fe40000000000 */
[----:B------:R-:W-:-:S04]  /*39d0*/  ISETP.GT.AND P6, PT, R3, 0x99, !P6 ;  /* 0x000000990300780c */ /* 0x000fc800077c4270 */
[----:B------:R-:W-:-:S04]  /*39e0*/  ISETP.LT.OR P6, PT, R0, 0x9a, P6 ;  /* 0x0000009a0000780c */ /* 0x000fc800037c1670 */
[----:B------:R-:W-:Y:S02]  /*39f0*/  FSEL R37, R37, -INF , !P6 ;  /* 0xff80000025257808 */ /* 0x000fe40007000000 */
[----:B------:R-:W-:Y:S02]  /*3a00*/  PLOP3.LUT P6, PT, PT, PT, UP1, 0x40, 0x0 ;  /* 0x000000000000781c */ /* 0x000fe40003fce818 */
[----:B0-----:R-:W-:Y:S01]  /*3a10*/  VIADDMNMX R0, R9, R8, R7, PT ;  /* 0x0000000809007246 */ /* 0x001fe20003800107 */
[----:B------:R-:W-:-:S10]  /*3a20*/  IMAD.IADD R3, R5, 0x1, R9 ;  /* 0x0000000105037824 */ /* 0x000fd400078e0209 */
[----:B------:R-:W-:Y:S05]  /*3a30*/  @P6 BRA `(.L_x_963) ;  /* 0x00000000005c6947 */ /* 0x000fea0003800000 */
        /* <DEDUP_REMOVED lines=8> */
[----:B------:R-:W-:Y:S01]  /*3ac0*/  @P6 IMAD.HI.U32 R5, R2, UR10, RZ ;  /* 0x0000000a02056c27 */ /* 0x000fe2000f8e00ff */
[----:B------:R-:W-:-:S13]  /*3ad0*/  PLOP3.LUT P6, PT, PT, PT, UP2, 0x80, 0x0 ;  /* 0x000000000000781c */ /* 0x000fda0003fcf028 */
[----:B------:R-:W-:-:S04]  /*3ae0*/  @P6 SHF.R.U32.HI R2, RZ, UR11, R5 ;  /* 0x0000000bff026c19 */ /* 0x000fc80008011605 */
[----:B------:R-:W-:Y:S01]  /*3af0*/  LOP3.LUT R2, RZ, R2, RZ, 0x33, !PT ;  /* 0x00000002ff027212 */ /* 0x000fe200078e33ff */
[----:B------:R-:W-:Y:S06]  /*3b00*/  BRA `(.L_x_966) ;  /* 0x0000000000187947 */ /* 0x000fec0003800000 */
.L_x_965:
[----:B------:R-:W-:-:S06]  /*3b10*/  UISETP.NE.AND UP2, UPT, UR7, 0x1, UPT ;  /* 0x000000010700788c */ /* 0x000fcc000bf45270 */
[----:B------:R-:W-:-:S05]  /*3b20*/  PLOP3.LUT P6, PT, PT, PT, UP2, 0x80, 0x0 ;  /* 0x000000000000781c */ /* 0x000fca0003fcf028 */
[----:B------:R-:W-:-:S08]  /*3b30*/  @UP2 ULDC.64 UR10, c[0x0][0x9e8] ;  /* 0x00027a00000a2ab9 */ /* 0x000fd00000000a00 */
[----:B------:R-:W-:Y:S01]  /*3b40*/  @P6 IMAD.HI.U32 R5, R2, UR10, RZ ;  /* 0x0000000a02056c27 */ /* 0x000fe2000f8e00ff */
[----:B------:R-:W-:-:S13]  /*3b50*/  PLOP3.LUT P6, PT, PT, PT, UP2, 0x80, 0x0 ;  /* 0x000000000000781c */ /* 0x000fda0003fcf028 */
[----:B------:R-:W-:-:S07]  /*3b60*/  @P6 SHF.R.U32.HI R2, RZ, UR11, R5 ;  /* 0x0000000bff026c19 */ /* 0x000fce0008011605 */
.L_x_966:
[----:B------:R-:W-:Y:S05]  /*3b70*/  BSYNC B0 ;  /* 0x0000000000007941 */ /* 0x000fea0003800000 */
.L_x_964:
[----:B------:R-:W-:-:S05]  /*3b80*/  IMAD R2, R2, UR7, R11 ;  /* 0x0000000702027c24 */ /* 0x000fca000f8e020b */
[----:B------:R-:W-:Y:S02]  /*3b90*/  VIMNMX R3, R3, R2, !PT ;  /* 0x0000000203037248 */ /* 0x000fe40007fe0100 */
[----:B------:R-:W-:-:S07]  /*3ba0*/  VIADDMNMX R0, R2, UR7, R0, PT ;  /* 0x0000000702007c46 */ /* 0x000fce000b800100 */
.L_x_963:
[C---:B------:R-:W-:Y:S01]  /*3bb0*/  ISETP.GT.AND P1, PT, R3.reuse, 0x20, !P1 ;  /* 0x000000200300780c */ /* 0x040fe20004f24270 */
[----:B------:R-:W-:Y:S01]  /*3bc0*/  IMAD.U32 R7, RZ, RZ, UR37 ;  /* 0x00000025ff077e24 */ /* 0x000fe2000f8e00ff */
[----:B------:R-:W-:Y:S01]  /*3bd0*/  ISETP.GT.AND P2, PT, R3, 0x29, !P2 ;  /* 0x000000290300780c */ /* 0x000fe20005744270 */
[----:B------:R-:W-:Y:S01]  /*3be0*/  @UP0 ULDC UR10, c[0x0][0x44c] ;  /* 0x00011300000a0ab9 */ /* 0x000fe20000000800 */
[C---:B------:R-:W-:Y:S01]  /*3bf0*/  ISETP.LT.OR P1, PT, R0.reuse, 0x21, P1 ;  /* 0x000000210000780c */ /* 0x040fe20000f21670 */
[----:B------:R-:W-:Y:S01]  /*3c00*/  UIMAD.WIDE.U32 UR10, UR36, UR10, URZ ;  /* 0x0000000a240a72a5 */ /* 0x000fe2000f8e003f */
[----:B------:R-:W-:Y:S01]  /*3c10*/  ISETP.LT.OR P2, PT, R0, 0x2a, P2 ;  /* 0x0000002a0000780c */ /* 0x000fe20001741670 */
[----:B------:R-:W-:Y:S01]  /*3c20*/  @UP0 ULDC UR18, c[0x0][0x450] ;  /* 0x0001140000120ab9 */ /* 0x000fe20000000800 */
[----:B------:R-:W-:Y:S01]  /*3c30*/  FSEL R74, R74, -INF , !P1 ;  /* 0xff8000004a4a7808 */ /* 0x000fe20004800000 */
[----:B------:R-:W-:Y:S01]  /*3c40*/  UMOV UR14, UR36 ;  /* 0x00000024000e7c82 */ /* 0x000fe20008000000 */
[----:B------:R-:W-:Y:S01]  /*3c50*/  ISETP.NE.AND P1, PT, R107, RZ, PT ;  /* 0x000000ff6b00720c */ /* 0x000fe20003f25270 */
[----:B------:R-:W-:Y:S01]  /*3c60*/  @UP0 USHF.R.U32.HI UR14, URZ, UR18, UR11 ;  /* 0x000000123f0e0299 */ /* 0x000fe2000801160b */
[----:B------:R-:W-:-:S02]  /*3c70*/  FSEL R79, R79, -INF , !P2 ;  /* 0xff8000004f4f7808 */ /* 0x000fc40005000000 */
[----:B------:R-:W-:Y:S02]  /*3c80*/  ISETP.GT.AND P1, PT, R3, 0x21, !P1 ;  /* 0x000000210300780c */ /* 0x000fe40004f24270 */
[----:B------:R-:W-:Y:S02]  /*3c90*/  ISETP.NE.AND P2, PT, R115, RZ, PT ;  /* 0x000000ff7300720c */ /* 0x000fe40003f45270 */
[----:B------:R-:W-:Y:S02]  /*3ca0*/  ISETP.LT.OR P1, PT, R0, 0x22, P1 ;  /* 0x000000220000780c */ /* 0x000fe40000f21670 */
[----:B------:R-:W-:Y:S02]  /*3cb0*/  ISETP.NE.AND P6, PT, R116, RZ, PT ;  /* 0x000000ff7400720c */ /* 0x000fe40003fc5270 */
[----:B------:R-:W-:Y:S02]  /*3cc0*/  FSEL R75, R75, -INF , !P1 ;  /* 0xff8000004b4b7808 */ /* 0x000fe40004800000 */
[----:B------:R-:W-:-:S02]  /*3cd0*/  ISETP.NE.AND P1, PT, R108, RZ, PT ;  /* 0x000000ff6c00720c */ /* 0x000fc40003f25270 */
[----:B------:R-:W-:Y:S02]  /*3ce0*/  FMNMX.FTZ R5, R13, R89, !PT ;  /* 0x000000590d057209 */ /* 0x000fe40007810000 */
[----:B------:R-:W-:Y:S02]  /*3cf0*/  ISETP.GT.AND P1, PT, R3, 0x28, !P1 ;  /* 0x000000280300780c */ /* 0x000fe40004f24270 */
[----:B------:R-:W-:Y:S02]  /*3d00*/  FMNMX.FTZ R2, R92, R5, !PT ;  /* 0x000000055c027209 */ /* 0x000fe40007810000 */
[----:B------:R-:W-:Y:S02]  /*3d10*/  ISETP.LT.OR P1, PT, R0, 0x29, P1 ;  /* 0x000000290000780c */ /* 0x000fe40000f21670 */
[----:B------:R-:W-:Y:S02]  /*3d20*/  FMNMX.FTZ R5, R93, R2, !PT ;  /* 0x000000025d057209 */ /* 0x000fe40007810000 */
[----:B------:R-:W-:-:S02]  /*3d30*/  FSEL R78, R78, -INF , !P1 ;  /* 0xff8000004e4e7808 */ /* 0x000fc40004800000 */
[----:B------:R-:W-:Y:S02]  /*3d40*/  ISETP.NE.AND P1, PT, R109, RZ, PT ;  /* 0x000000ff6d00720c */ /* 0x000fe40003f25270 */
[----:B------:R-:W-:Y:S02]  /*3d50*/  FMNMX.FTZ R2, R96, R5, !PT ;  /* 0x0000000560027209 */ /* 0x000fe40007810000 */
[----:B------:R-:W-:Y:S02]  /*3d60*/  ISETP.GT.AND P1, PT, R3, 0x30, !P1 ;  /* 0x000000300300780c */ /* 0x000fe40004f24270 */
[----:B------:R-:W-:Y:S02]  /*3d70*/  FMNMX.FTZ R5, R97, R2, !PT ;  /* 0x0000000261057209 */ /* 0x000fe40007810000 */
[----:B------:R-:W-:Y:S02]  /*3d80*/  ISETP.LT.OR P1, PT, R0, 0x31, P1 ;  /* 0x000000310000780c */ /* 0x000fe40000f21670 */
[----:B------:R-:W-:-:S02]  /*3d90*/  FMNMX.FTZ R2, R100, R5, !PT ;  /* 0x0000000564027209 */ /* 0x000fc40007810000 */
[----:B------:R-:W-:Y:S02]  /*3da0*/  FSEL R82, R82, -INF , !P1 ;  /* 0xff80000052527808 */ /* 0x000fe40004800000 */
[----:B------:R-:W-:Y:S02]  /*3db0*/  ISETP.NE.AND P1, PT, R110, RZ, PT ;  /* 0x000000ff6e00720c */ /* 0x000fe40003f25270 */
[----:B------:R-:W-:Y:S02]  /*3dc0*/  FMNMX.FTZ R5, R101, R2, !PT ;  /* 0x0000000265057209 */ /* 0x000fe40007810000 */
[----:B------:R-:W-:Y:S02]  /*3dd0*/  ISETP.GT.AND P1, PT, R3, 0x31, !P1 ;  /* 0x000000310300780c */ /* 0x000fe40004f24270 */
[----:B------:R-:W-:Y:S02]  /*3de0*/  FMNMX.FTZ R2, R72, R5, !PT ;  /* 0x0000000548027209 */ /* 0x000fe40007810000 */
[----:B------:R-:W-:-:S02]  /*3df0*/  ISETP.LT.OR P1, PT, R0, 0x32, P1 ;  /* 0x000000320000780c */ /* 0x000fc40000f21670 */
[----:B------:R-:W-:Y:S02]  /*3e00*/  FMNMX.FTZ R5, R73, R2, !PT ;  /* 0x0000000249057209 */ /* 0x000fe40007810000 */
[----:B------:R-:W-:Y:S02]  /*3e10*/  FSEL R83, R83, -INF , !P1 ;  /* 0xff80000053537808 */ /* 0x000fe40004800000 */
[----:B------:R-:W-:Y:S02]  /*3e20*/  ISETP.NE.AND P1, PT, R111, RZ, PT ;  /* 0x000000ff6f00720c */ /* 0x000fe40003f25270 */
[----:B------:R-:W-:Y:S02]  /*3e30*/  FMNMX.FTZ R2, R76, R5, !PT ;  /* 0x000000054c027209 */ /* 0x000fe40007810000 */
[----:B------:R-:W-:Y:S02]  /*3e40*/  ISETP.GT.AND P1, PT, R3, 0x38, !P1 ;  /* 0x000000380300780c */ /* 0x000fe40004f24270 */
[----:B------:R-:W-:-:S02]  /*3e50*/  FMNMX.FTZ R5, R77, R2, !PT ;  /* 0x000000024d057209 */ /* 0x000fc40007810000 */
[----:B------:R-:W-:Y:S02]  /*3e60*/  ISETP.LT.OR P1, PT, R0, 0x39, P1 ;  /* 0x000000390000780c */ /* 0x000fe40000f21670 */
[----:B------:R-:W-:Y:S02]  /*3e70*/  FMNMX.FTZ R2, R80, R5, !PT ;  /* 0x0000000550027209 */ /* 0x000fe40007810000 */
[----:B------:R-:W-:Y:S02]  /*3e80*/  FSEL R86, R86, -INF , !P1 ;  /* 0xff80000056567808 */ /* 0x000fe40004800000 */
[----:B------:R-:W-:Y:S02]  /*3e90*/  ISETP.NE.AND P1, PT, R112, RZ, PT ;  /* 0x000000ff7000720c */ /* 0x000fe40003f25270 */
[----:B------:R-:W-:Y:S02]  /*3ea0*/  FMNMX.FTZ R5, R81, R2, !PT ;  /* 0x0000000251057209 */ /* 0x000fe40007810000 */
[----:B------:R-:W-:-:S02]  /*3eb0*/  ISETP.GT.AND P1, PT, R3, 0x39, !P1 ;  /* 0x000000390300780c */ /* 0x000fc40004f24270 */
[----:B------:R-:W-:Y:S02]  /*3ec0*/  FMNMX.FTZ R2, R84, R5, !PT ;  /* 0x0000000554027209 */ /* 0x000fe40007810000 */
[----:B------:R-:W-:Y:S02]  /*3ed0*/  ISETP.LT.OR P1, PT, R0, 0x3a, P1 ;  /* 0x0000003a0000780c */ /* 0x000fe40000f21670 */
[----:B------:R-:W-:Y:S02]  /*3ee0*/  FMNMX.FTZ R5, R85, R2, !PT ;  /* 0x0000000255057209 */ /* 0x000fe40007810000 */
[----:B------:R-:W-:Y:S02]  /*3ef0*/  FSEL R87, R87, -INF , !P1 ;  /* 0xff80000057577808 */ /* 0x000fe40004800000 */
[----:B------:R-:W-:Y:S02]  /*3f00*/  ISETP.NE.AND P1, PT, R113, RZ, PT ;  /* 0x000000ff7100720c */ /* 0x000fe40003f25270 */
[----:B------:R-:W-:-:S02]  /*3f10*/  FMNMX.FTZ R2, R56, R5, !PT ;  /* 0x0000000538027209 */ /* 0x000fc40007810000 */
[----:B------:R-:W-:Y:S02]  /*3f20*/  ISETP.GT.AND P1, PT, R3, 0x40, !P1 ;  /* 0x000000400300780c */ /* 0x000fe40004f24270 */
[----:B------:R-:W-:Y:S02]  /*3f30*/  FMNMX.FTZ R5, R57, R2, !PT ;  /* 0x0000000239057209 */ /* 0x000fe40007810000 */
[----:B------:R-:W-:Y:S02]  /*3f40*/  ISETP.LT.OR P1, PT, R0, 0x41, P1 ;  /* 0x000000410000780c */ /* 0x000fe40000f21670 */
[----:B------:R-:W-:Y:S02]  /*3f50*/  FMNMX.FTZ R2, R60, R5, !PT ;  /* 0x000000053c027209 */ /* 0x000fe40007810000 */
        /* <DEDUP_REMOVED lines=8> */
[C---:B------:R-:W-:Y:S02]  /*3fe0*/  ISETP.GT.AND P1, PT, R3.reuse, 0x48, !P2 ;  /* 0x000000480300780c */ /* 0x040fe40005724270 */
[----:B------:R-:W-:Y:S02]  /*3ff0*/  ISETP.NE.AND P2, PT, R126, RZ, PT ;  /* 0x000000ff7e00720c */ /* 0x000fe40003f45270 */
[----:B------:R-:W-:Y:S02]  /*4000*/  ISETP.LT.OR P1, PT, R0, 0x49, P1 ;  /* 0x000000490000780c */ /* 0x000fe40000f21670 */
[----:B------:R-:W-:Y:S02]  /*4010*/  FMNMX.FTZ R2, R68, R5, !PT ;  /* 0x0000000544027209 */ /* 0x000fe40007810000 */
[----:B------:R-:W-:Y:S02]  /*4020*/  FSEL R62, R62, -INF , !P1 ;  /* 0xff8000003e3e7808 */ /* 0x000fe40004800000 */
[----:B------:R-:W-:-:S02]  /*4030*/  ISETP.GT.AND P1, PT, R3, 0x49, !P6 ;  /* 0x000000490300780c */ /* 0x000fc40007724270 */
[----:B------:R-:W-:Y:S02]  /*4040*/  ISETP.NE.AND P6, PT, R127, RZ, PT ;  /* 0x000000ff7f00720c */ /* 0x000fe40003fc5270 */
        /* <DEDUP_REMOVED lines=39> */
[C---:B------:R-:W-:Y:S02]  /*42c0*/  ISETP.GT.AND P3, PT, R3.reuse, 0x90, !P3 ;  /* 0x000000900300780c */ /* 0x040fe40005f64270 */
[----:B------:R-:W-:-:S02]  /*42d0*/  ISETP.GT.AND P1, PT, R3, 0x61, !P1 ;  /* 0x000000610300780c */ /* 0x000fc40004f24270 */
[C---:B------:R-:W-:Y:S02]  /*42e0*/  ISETP.GT.AND P4, PT, R3.reuse, 0x91, !P4 ;  /* 0x000000910300780c */ /* 0x040fe40006784270 */
[C---:B------:R-:W-:Y:S02]  /*42f0*/  ISETP.LT.OR P1, PT, R0.reuse, 0x62, P1 ;  /* 0x000000620000780c */ /* 0x040fe40000f21670 */
[----:B------:R-:W-:Y:S02]  /*4300*/  ISETP.GT.AND P5, PT, R3, 0x98, !P5 ;  /* 0x000000980300780c */ /* 0x000fe40006fa4270 */
[----:B------:R-:W-:Y:S02]  /*4310*/  FSEL R43, R43, -INF , !P1 ;  /* 0xff8000002b2b7808 */ /* 0x000fe40004800000 */
[----:B------:R-:W-:Y:S02]  /*4320*/  ISETP.NE.AND P1, PT, R123, RZ, PT ;  /* 0x000000ff7b00720c */ /* 0x000fe40003f25270 */
[----:B------:R-:W-:-:S02]  /*4330*/  ISETP.LT.OR P3, PT, R0, 0x91, P3 ;  /* 0x000000910000780c */ /* 0x000fc40001f61670 */
[----:B------:R-:W-:Y:S02]  /*4340*/  ISETP.GT.AND P1, PT, R3, 0x68, !P1 ;  /* 0x000000680300780c */ /* 0x000fe40004f24270 */
[C---:B------:R-:W-:Y:S02]  /*4350*/  ISETP.LT.OR P4, PT, R0.reuse, 0x92, P4 ;  /* 0x000000920000780c */ /* 0x040fe40002781670 */
[----:B------:R-:W-:Y:S02]  /*4360*/  ISETP.LT.OR P1, PT, R0, 0x69, P1 ;  /* 0x000000690000780c */ /* 0x000fe40000f21670 */
[----:B------:R-:W-:Y:S02]  /*4370*/  FSEL R34, R34, -INF , !P3 ;  /* 0xff80000022227808 */ /* 0x000fe40005800000 */
[----:B------:R-:W-:Y:S02]  /*4380*/  FSEL R46, R46, -INF , !P1 ;  /* 0xff8000002e2e7808 */ /* 0x000fe40004800000 */
[----:B------:R-:W-:-:S02]  /*4390*/  ISETP.NE.AND P1, PT, R124, RZ, PT ;  /* 0x000000ff7c00720c */ /* 0x000fc40003f25270 */
[C---:B------:R-:W-:Y:S02]  /*43a0*/  ISETP.LT.OR P5, PT, R0.reuse, 0x99, P5 ;  /* 0x000000990000780c */ /* 0x040fe40002fa1670 */
[----:B------:R-:W-:Y:S02]  /*43b0*/  ISETP.GT.AND P1, PT, R3, 0x69, !P1 ;  /* 0x000000690300780c */ /* 0x000fe40004f24270 */
[----:B------:R-:W-:Y:S02]  /*43c0*/  FSEL R35, R35, -INF , !P4 ;  /* 0xff80000023237808 */ /* 0x000fe40006000000 */
[----:B------:R-:W-:Y:S02]  /*43d0*/  ISETP.LT.OR P1, PT, R0, 0x6a, P1 ;  /* 0x0000006a0000780c */ /* 0x000fe40000f21670 */
[----:B------:R-:W-:Y:S02]  /*43e0*/  R2UR UR15, R104 ;  /* 0x00000000680f72ca */ /* 0x000fe400000e0000 */
[----:B------:R-:W-:-:S02]  /*43f0*/  FSEL R47, R47, -INF , !P1 ;  /* 0xff8000002f2f7808 */ /* 0x000fc40004800000 */
[----:B------:R-:W-:-:S04]  /*4400*/  ISETP.NE.AND P1, PT, R125, RZ, PT ;  /* 0x000000ff7d00720c */ /* 0x000fc80003f25270 */
[----:B------:R-:W-:-:S04]  /*4410*/  ISETP.GT.AND P1, PT, R3, 0x70, !P1 ;  /* 0x000000700300780c */ /* 0x000fc80004f24270 */
[----:B------:R-:W-:Y:S01]  /*4420*/  ISETP.LT.OR P1, PT, R0, 0x71, P1 ;  /* 0x000000710000780c */ /* 0x000fe20000f21670 */
[----:B------:R-:W-:-:S03]  /*4430*/  UIADD3 UR10, UR15, UR14, URZ ;  /* 0x0000000e0f0a7290 */ /* 0x000fc6000fffe03f */
[----:B------:R-:W-:Y:S01]  /*4440*/  FSEL R50, R50, -INF , !P1 ;  /* 0xff80000032327808 */ /* 0x000fe20004800000 */
[----:B------:R-:W-:Y:S01]  /*4450*/  UIADD3 UR6, UR10, UR6, URZ ;  /* 0x000000060a067290 */ /* 0x000fe2000fffe03f */
[----:B------:R-:W-:Y:S02]  /*4460*/  ISETP.GT.AND P1, PT, R3, 0x71, !P2 ;  /* 0x000000710300780c */ /* 0x000fe40005724270 */
[----:B------:R-:W-:Y:S02]  /*4470*/  ISETP.NE.AND P2, PT, R129, RZ, PT ;  /* 0x000000ff8100720c */ /* 0x000fe40003f45270 */
[----:B------:R-:W-:-:S04]  /*4480*/  ISETP.LT.OR P1, PT, R0, 0x72, P1 ;  /* 0x000000720000780c */ /* 0x000fc80000f21670 */
[----:B------:R-:W-:Y:S02]  /*4490*/  FSEL R51, R51, -INF , !P1 ;  /* 0xff80000033337808 */ /* 0x000fe40004800000 */
[----:B------:R-:W-:Y:S02]  /*44a0*/  ISETP.GT.AND P1, PT, R3, 0x78, !P6 ;  /* 0x000000780300780c */ /* 0x000fe40007724270 */
[----:B------:R-:W-:Y:S02]  /*44b0*/  ISETP.NE.AND P6, PT, R130, RZ, PT ;  /* 0x000000ff8200720c */ /* 0x000fe40003fc5270 */
[----:B------:R-:W-:-:S04]  /*44c0*/  ISETP.LT.OR P1, PT, R0, 0x79, P1 ;  /* 0x000000790000780c */ /* 0x000fc80000f21670 */
[----:B------:R-:W-:Y:S02]  /*44d0*/  FSEL R54, R54, -INF , !P1 ;  /* 0xff80000036367808 */ /* 0x000fe40004800000 */
[----:B------:R-:W-:-:S04]  /*44e0*/  ISETP.NE.AND P1, PT, R128, RZ, PT ;  /* 0x000000ff8000720c */ /* 0x000fc80003f25270 */
[----:B------:R-:W-:-:S04]  /*44f0*/  ISETP.GT.AND P1, PT, R3, 0x79, !P1 ;  /* 0x000000790300780c */ /* 0x000fc80004f24270 */
        /* <DEDUP_REMOVED lines=30> */
[----:B------:R-:W-:Y:S02]  /*46e0*/  ISETP.NE.AND P1, PT, R4, RZ, PT ;  /* 0x000000ff0400720c */ /* 0x000fe40003f25270 */
[----:B------:R-:W-:Y:S02]  /*46f0*/  FMNMX.FTZ R4, R37, R2, !PT ;  /* 0x0000000225047209 */ /* 0x000fe40007810000 */
[----:B------:R-:W-:-:S03]  /*4700*/  ISETP.GT.AND P1, PT, R3, RZ, !P1 ;  /* 0x000000ff0300720c */ /* 0x000fc60004f24270 */
[----:B------:R-:W0:Y:S01]  /*4710*/  SHFL.BFLY PT, R5, R4, 0x2, 0x1f ;  /* 0x0c401f0004057f89 */ /* 0x000e2200000e0000 */
[----:B------:R-:W-:-:S04]  /*4720*/  ISETP.LT.OR P1, PT, R0, 0x1, P1 ;  /* 0x000000010000780c */ /* 0x000fc80000f21670 */
[----:B------:R-:W-:Y:S02]  /*4730*/  FSEL R90, R90, -INF , !P1 ;  /* 0xff8000005a5a7808 */ /* 0x000fe40004800000 */
[----:B------:R-:W-:Y:S02]  /*4740*/  ISETP.GT.AND P1, PT, R3, 0x80, !P2 ;  /* 0x000000800300780c */ /* 0x000fe40005724270 */
[----:B------:R-:W-:Y:S02]  /*4750*/  ISETP.NE.AND P2, PT, R132, RZ, PT ;  /* 0x000000ff8400720c */ /* 0x000fe40003f45270 */
[----:B------:R-:W-:-:S04]  /*4760*/  ISETP.LT.OR P1, PT, R0, 0x81, P1 ;  /* 0x000000810000780c */ /* 0x000fc80000f21670 */
[----:B------:R-:W-:Y:S02]  /*4770*/  FSEL R26, R26, -INF , !P1 ;  /* 0xff8000001a1a7808 */ /* 0x000fe40004800000 */
[----:B------:R-:W-:Y:S02]  /*4780*/  ISETP.GT.AND P1, PT, R3, 0x81, !P6 ;  /* 0x000000810300780c */ /* 0x000fe40007724270 */
[----:B------:R-:W-:Y:S02]  /*4790*/  ISETP.NE.AND P6, PT, R131, RZ, PT ;  /* 0x000000ff8300720c */ /* 0x000fe40003fc5270 */
[----:B------:R-:W-:Y:S02]  /*47a0*/  ISETP.LT.OR P1, PT, R0, 0x82, P1 ;  /* 0x000000820000780c */ /* 0x000fe40000f21670 */
[----:B0-----:R-:W-:Y:S02]  /*47b0*/  FMNMX.FTZ R5, R4, R5, !PT ;  /* 0x0000000504057209 */ /* 0x001fe40007810000 */
[----:B------:R-:W-:-:S03]  /*47c0*/  FSEL R27, R27, -INF , !P1 ;  /* 0xff8000001b1b7808 */ /* 0x000fc60004800000 */
[----:B------:R-:W0:Y:S02]  /*47d0*/  SHFL.BFLY PT, R2, R5, 0x1, 0x1f ;  /* 0x0c201f0005027f89 */ /* 0x000e2400000e0000 */
[----:B0-----:R-:W-:-:S04]  /*47e0*/  FMNMX.FTZ R2, R5, R2, !PT ;  /* 0x0000000205027209 */ /* 0x001fc80007810000 */
[C---:B------:R-:W-:Y:S01]  /*47f0*/  FSETP.NEU.FTZ.AND P1, PT, R2.reuse, -INF , PT ;  /* 0xff8000000200780b */ /* 0x040fe20003f3d000 */
[----:B------:R-:W-:-:S05]  /*4800*/  FFMA.FTZ R7, R2, R7, -8 ;  /* 0xc100000002077423 */ /* 0x000fca0000010007 */
[----:B------:R-:W-:Y:S02]  /*4810*/  FSEL R88, R7, RZ, P1 ;  /* 0x000000ff07587208 */ /* 0x000fe40000800000 */
[----:B------:R-:W-:Y:S02]  /*4820*/  ISETP.GT.AND P1, PT, R3, 0x88, !P6 ;  /* 0x000000880300780c */ /* 0x000fe40007724270 */
[----:B------:R-:W-:Y:S01]  /*4830*/  ISETP.NE.AND P6, PT, R133, RZ, PT ;  /* 0x000000ff8500720c */ /* 0x000fe20003fc5270 */
[----:B------:R-:W-:-:S01]  /*4840*/  FFMA.FTZ R4, R13, UR37, -R88 ;  /* 0x000000250d047c23 */ /* 0x000fc20008010858 */
[----:B------:R-:W-:Y:S01]  /*4850*/  FMNMX.FTZ R13, R90, R91, !PT ;  /* 0x0000005b5a0d7209 */ /* 0x000fe20007810000 */
[----:B------:R-:W-:-:S01]  /*4860*/  FFMA.FTZ R72, R72, UR37, -R88 ;  /* 0x0000002548487c23 */ /* 0x000fc20008010858 */
[--C-:B------:R-:W-:Y:S01]  /*4870*/  FFMA.FTZ R76, R76, UR37, -R88.reuse ;  /* 0x000000254c4c7c23 */ /* 0x100fe20008010858 */
[----:B------:R-:W-:-:S01]  /*4880*/  FFMA.FTZ R80, R80, UR37, -R88 ;  /* 0x0000002550507c23 */ /* 0x000fc20008010858 */
[----:B------:R-:W-:Y:S01]  /*4890*/  FMNMX.FTZ R14, R94, R13, !PT ;  /* 0x0000000d5e0e7209 */ /* 0x000fe20007810000 */
[----:B------:R-:W-:-:S01]  /*48a0*/  FFMA.FTZ R84, R84, UR37, -R88 ;  /* 0x0000002554547c23 */ /* 0x000fc20008010858 */
[----:B------:R0:W-:Y:S01]  /*48b0*/  MUFU.EX2 R13, R72 ;  /* 0x00000048000d7308 */ /* 0x0001e20000000800 */
[----:B------:R-:W-:Y:S01]  /*48c0*/  ISETP.LT.OR P1, PT, R0, 0x89, P1 ;  /* 0x000000890000780c */ /* 0x000fe20000f21670 */
[--C-:B------:R-:W-:Y:S01]  /*48d0*/  FFMA.FTZ R5, R89, UR37, -R88.reuse ;  /* 0x0000002559057c23 */ /* 0x100fe20008010858 */
[----:B------:R-:W-:Y:S01]  /*48e0*/  FMNMX.FTZ R15, R95, R14, !PT ;  /* 0x0000000e5f0f7209 */ /* 0x000fe20007810000 */
[--C-:B------:R-:W-:Y:S01]  /*48f0*/  FFMA.FTZ R14, R73, UR37, -R88.reuse ;  /* 0x00000025490e7c23 */ /* 0x100fe20008010858 */
[----:B------:R-:W-:Y:S01]  /*4900*/  FSEL R30, R30, -INF , !P1 ;  /* 0xff8000001e1e7808 */ /* 0x000fe20004800000 */
[--C-:B------:R-:W-:Y:S01]  /*4910*/  FFMA.FTZ R7, R92, UR37, -R88.reuse ;  /* 0x000000255c077c23 */ /* 0x100fe20008010858 */
[----:B------:R-:W-:Y:S01]  /*4920*/  FMNMX.FTZ R20, R98, R15, !PT ;  /* 0x0000000f62147209 */ /* 0x000fe20007810000 */
[----:B------:R-:W-:Y:S01]  /*4930*/  MUFU.EX2 R4, R4 ;  /* 0x0000000400047308 */ /* 0x000fe20000000800 */
[----:B------:R-:W-:Y:S01]  /*4940*/  ISETP.GT.AND P1, PT, R3, 0x89, !P2 ;  /* 0x000000890300780c */ /* 0x000fe20005724270 */
[--C-:B------:R-:W-:Y:S01]  /*4950*/  FFMA.FTZ R8, R93, UR37, -R88.reuse ;  /* 0x000000255d087c23 */ /* 0x100fe20008010858 */
[----:B------:R-:W-:Y:S01]  /*4960*/  FMNMX.FTZ R15, R99, R20, !PT ;  /* 0x00000014630f7209 */ /* 0x000fe20007810000 */
[--C-:B------:R-:W-:Y:S01]  /*4970*/  FFMA.FTZ R9, R96, UR37, -R88.reuse ;  /* 0x0000002560097c23 */ /* 0x100fe20008010858 */
[----:B------:R-:W-:Y:S01]  /*4980*/  ISETP.GT.AND P2, PT, R3, 0x99, !P6 ;  /* 0x000000990300780c */ /* 0x000fe20007744270 */
[--C-:B------:R-:W-:Y:S01]  /*4990*/  FFMA.FTZ R10, R97, UR37, -R88.reuse ;  /* 0x00000025610a7c23 */ /* 0x100fe20008010858 */
[----:B------:R-:W-:Y:S01]  /*49a0*/  FMNMX.FTZ R20, R102, R15, !PT ;  /* 0x0000000f66147209 */ /* 0x000fe20007810000 */
[----:B------:R-:W1:Y:S01]  /*49b0*/  MUFU.EX2 R5, R5 ;  /* 0x0000000500057308 */ /* 0x000e620000000800 */
[----:B------:R-:W-:Y:S01]  /*49c0*/  ISETP.LT.OR P1, PT, R0, 0x8a, P1 ;  /* 0x0000008a0000780c */ /* 0x000fe20000f21670 */
[--C-:B------:R-:W-:Y:S01]  /*49d0*/  FFMA.FTZ R11, R100, UR37, -R88.reuse ;  /* 0x00000025640b7c23 */ /* 0x100fe20008010858 */
[----:B------:R-:W-:Y:S01]  /*49e0*/  FMNMX.FTZ R21, R103, R20, !PT ;  /* 0x0000001467157209 */ /* 0x000fe20007810000 */
[--C-:B------:R-:W-:Y:S01]  /*49f0*/  FFMA.FTZ R20, R77, UR37, -R88.reuse ;  /* 0x000000254d147c23 */ /* 0x100fe20008010858 */
[----:B------:R-:W-:Y:S01]  /*4a00*/  FSEL R31, R31, -INF , !P1 ;  /* 0xff8000001f1f7808 */ /* 0x000fe20004800000 */
[--C-:B------:R-:W-:Y:S01]  /*4a10*/  FFMA.FTZ R12, R101, UR37, -R88.reuse ;  /* 0x00000025650c7c23 */ /* 0x100fe20008010858 */
[----:B0-----:R-:W-:Y:S01]  /*4a20*/  FMNMX.FTZ R72, R74, R21, !PT ;  /* 0x000000154a487209 */ /* 0x001fe20007810000 */
[----:B------:R0:W-:Y:S01]  /*4a30*/  MUFU.EX2 R15, R76 ;  /* 0x0000004c000f7308 */ /* 0x0001e20000000800 */
[----:B------:R-:W-:Y:S01]  /*4a40*/  ISETP.LT.OR P2, PT, R0, 0x9a, P2 ;  /* 0x0000009a0000780c */ /* 0x000fe20001741670 */
[--C-:B------:R-:W-:Y:S01]  /*4a50*/  FFMA.FTZ R56, R56, UR37, -R88.reuse ;  /* 0x0000002538387c23 */ /* 0x100fe20008010858 */
[----:B------:R-:W-:Y:S01]  /*4a60*/  FMNMX.FTZ R21, R75, R72, !PT ;  /* 0x000000484b157209 */ /* 0x000fe20007810000 */
[--C-:B------:R-:W-:Y:S01]  /*4a70*/  FFMA.FTZ R57, R57, UR37, -R88.reuse ;  /* 0x0000002539397c23 */ /* 0x100fe20008010858 */
[----:B------:R-:W-:-:S01]  /*4a80*/  FFMA.FTZ R60, R60, UR37, -R88 ;  /* 0x000000253c3c7c23 */ /* 0x000fc20008010858 */
[--C-:B------:R-:W-:Y:S01]  /*4a90*/  FFMA.FTZ R64, R64, UR37, -R88.reuse ;  /* 0x0000002540407c23 */ /* 0x100fe20008010858 */
[----:B------:R-:W-:Y:S01]  /*4aa0*/  FMNMX.FTZ R72, R78, R21, !PT ;  /* 0x000000154e487209 */ /* 0x000fe20007810000 */
[----:B------:R-:W2:Y:S01]  /*4ab0*/  MUFU.EX2 R7, R7 ;  /* 0x0000000700077308 */ /* 0x000ea20000000800 */
[----:B------:R-:W-:-:S01]  /*4ac0*/  FFMA.FTZ R65, R65, UR37, -R88 ;  /* 0x0000002541417c23 */ /* 0x000fc20008010858 */
[--C-:B------:R-:W-:Y:S01]  /*4ad0*/  FFMA.FTZ R24, R24, UR37, -R88.reuse ;  /* 0x0000002518187c23 */ /* 0x100fe20008010858 */
[----:B------:R-:W-:Y:S01]  /*4ae0*/  FMNMX.FTZ R73, R79, R72, !PT ;  /* 0x000000484f497209 */ /* 0x000fe20007810000 */
[--C-:B------:R-:W-:Y:S01]  /*4af0*/  FFMA.FTZ R72, R81, UR37, -R88.reuse ;  /* 0x0000002551487c23 */ /* 0x100fe20008010858 */
[----:B------:R-:W-:-:S01]  /*4b00*/  FFMA.FTZ R81, R61, UR37, -R88 ;  /* 0x000000253d517c23 */ /* 0x000fc20008010858 */
[--C-:B------:R-:W-:Y:S01]  /*4b10*/  FFMA.FTZ R25, R25, UR37, -R88.reuse ;  /* 0x0000002519197c23 */ /* 0x100fe20008010858 */
[----:B0-----:R-:W-:Y:S01]  /*4b20*/  FMNMX.FTZ R76, R82, R73, !PT ;  /* 0x00000049524c7209 */ /* 0x001fe20007810000 */
        /* <DEDUP_REMOVED lines=9> */
[----:B------:R-:W-:-:S02]  /*4bc0*/  FFMA.FTZ R37, R37, UR37, -R88 ;  /* 0x0000002525257c23 */ /* 0x000fc40008010858 */
[----:B------:R-:W-:Y:S01]  /*4bd0*/  FMNMX.FTZ R77, R87, R76, !PT ;  /* 0x0000004c574d7209 */ /* 0x000fe20007810000 */
[----:B------:R-:W-:-:S03]  /*4be0*/  FFMA.FTZ R76, R85, UR37, -R88 ;  /* 0x00000025554c7c23 */ /* 0x000fc60008010858 */
[----:B0-----:R-:W-:Y:S01]  /*4bf0*/  FMNMX.FTZ R80, R58, R77, !PT ;  /* 0x0000004d3a507209 */ /* 0x001fe20007810000 */
[----:B------:R0:W-:Y:S03]  /*4c00*/  MUFU.EX2 R73, R84 ;  /* 0x0000005400497308 */ /* 0x0001e60000000800 */
[----:B------:R-:W-:-:S04]  /*4c10*/  FMNMX.FTZ R77, R59, R80, !PT ;  /* 0x000000503b4d7209 */ /* 0x000fc80007810000 */
[----:B------:R-:W-:Y:S01]  /*4c20*/  FMNMX.FTZ R80, R62, R77, !PT ;  /* 0x0000004d3e507209 */ /* 0x000fe20007810000 */
[----:B------:R-:W4:Y:S01]  /*4c30*/  MUFU.EX2 R9, R9 ;  /* 0x0000000900097308 */ /* 0x000f220000000800 */
[----:B0-----:R-:W-:-:S02]  /*4c40*/  FFMA.FTZ R84, R68, UR37, -R88 ;  /* 0x0000002544547c23 */ /* 0x001fc40008010858 */
[----:B------:R-:W-:-:S04]  /*4c50*/  FMNMX.FTZ R77, R63, R80, !PT ;  /* 0x000000503f4d7209 */ /* 0x000fc80007810000 */
[----:B------:R-:W-:Y:S01]  /*4c60*/  FMNMX.FTZ R80, R66, R77, !PT ;  /* 0x0000004d42507209 */ /* 0x000fe20007810000 */
[----:B------:R-:W0:Y:S03]  /*4c70*/  MUFU.EX2 R10, R10 ;  /* 0x0000000a000a7308 */ /* 0x000e260000000800 */
[----:B------:R-:W-:-:S04]  /*4c80*/  FMNMX.FTZ R77, R67, R80, !PT ;  /* 0x00000050434d7209 */ /* 0x000fc80007810000 */
[----:B------:R-:W-:Y:S01]  /*4c90*/  FMNMX.FTZ R80, R70, R77, !PT ;  /* 0x0000004d46507209 */ /* 0x000fe20007810000 */
[----:B------:R-:W5:Y:S03]  /*4ca0*/  MUFU.EX2 R11, R11 ;  /* 0x0000000b000b7308 */ /* 0x000f660000000800 */
[----:B------:R-:W-:-:S04]  /*4cb0*/  FMNMX.FTZ R77, R71, R80, !PT ;  /* 0x00000050474d7209 */ /* 0x000fc80007810000 */
[----:B------:R-:W-:Y:S01]  /*4cc0*/  FMNMX.FTZ R80, R42, R77, !PT ;  /* 0x0000004d2a507209 */ /* 0x000fe20007810000 */
[----:B------:R-:W5:Y:S03]  /*4cd0*/  MUFU.EX2 R12, R12 ;  /* 0x0000000c000c7308 */ /* 0x000f660000000800 */
[----:B------:R-:W-:-:S04]  /*4ce0*/  FMNMX.FTZ R61, R43, R80, !PT ;  /* 0x000000502b3d7209 */ /* 0x000fc80007810000 */
[----:B------:R-:W-:Y:S01]  /*4cf0*/  FMNMX.FTZ R80, R46, R61, !PT ;  /* 0x0000003d2e507209 */ /* 0x000fe20007810000 */
[----:B------:R1:W-:Y:S03]  /*4d00*/  MUFU.EX2 R77, R81 ;  /* 0x00000051004d7308 */ /* 0x0003e60000000800 */
[----:B------:R-:W-:-:S04]  /*4d10*/  FMNMX.FTZ R61, R47, R80, !PT ;  /* 0x000000502f3d7209 */ /* 0x000fc80007810000 */
[----:B------:R-:W-:Y:S01]  /*4d20*/  FMNMX.FTZ R80, R50, R61, !PT ;  /* 0x0000003d32507209 */ /* 0x000fe20007810000 */
[----:B------:R-:W-:Y:S03]  /*4d30*/  MUFU.EX2 R14, R14 ;  /* 0x0000000e000e7308 */ /* 0x000fe60000000800 */
[----:B------:R-:W-:-:S04]  /*4d40*/  FMNMX.FTZ R61, R51, R80, !PT ;  /* 0x00000050333d7209 */ /* 0x000fc80007810000 */
[----:B------:R-:W-:Y:S01]  /*4d50*/  FMNMX.FTZ R68, R54, R61, !PT ;  /* 0x0000003d36447209 */ /* 0x000fe20007810000 */
[----:B------:R-:W-:Y:S03]  /*4d60*/  MUFU.EX2 R20, R20 ;  /* 0x0000001400147308 */ /* 0x000fe60000000800 */
[----:B-1----:R-:W-:Y:S01]  /*4d70*/  FMNMX.FTZ R81, R55, R68, !PT ;  /* 0x0000004437517209 */ /* 0x002fe20007810000 */
[----:B------:R-:W-:-:S03]  /*4d80*/  FFMA.FTZ R68, R69, UR37, -R88 ;  /* 0x0000002545447c23 */ /* 0x000fc60008010858 */
[----:B------:R-:W-:Y:S01]  /*4d90*/  FMNMX.FTZ R80, R26, R81, !PT ;  /* 0x000000511a507209 */ /* 0x000fe20007810000 */
[----:B------:R-:W-:-:S01]  /*4da0*/  FFMA.FTZ R81, R40, UR37, -R88 ;  /* 0x0000002528517c23 */ /* 0x000fc20008010858 */
[----:B------:R1:W-:Y:S02]  /*4db0*/  MUFU.EX2 R61, R84 ;  /* 0x00000054003d7308 */ /* 0x0003e40000000800 */
[----:B------:R-:W-:-:S04]  /*4dc0*/  FMNMX.FTZ R3, R27, R80, !PT ;  /* 0x000000501b037209 */ /* 0x000fc80007810000 */
[----:B------:R-:W-:Y:S02]  /*4dd0*/  FMNMX.FTZ R40, R30, R3, !PT ;  /* 0x000000031e287209 */ /* 0x000fe40007810000 */
[----:B------:R2:W-:Y:S01]  /*4de0*/  MUFU.EX2 R3, R81 ;  /* 0x0000005100037308 */ /* 0x0005e20000000800 */
[----:B-1----:R-:W-:-:S01]  /*4df0*/  FFMA.FTZ R84, R41, UR37, -R88 ;  /* 0x0000002529547c23 */ /* 0x002fc20008010858 */
[----:B------:R-:W-:Y:S02]  /*4e00*/  FMNMX.FTZ R69, R31, R40, !PT ;  /* 0x000000281f457209 */ /* 0x000fe40007810000 */
[----:B------:R-:W-:Y:S02]  /*4e10*/  FSEL R40, R38, -INF , !P5 ;  /* 0xff80000026287808 */ /* 0x000fe40006800000 */
[----:B------:R-:W-:Y:S02]  /*4e20*/  FMNMX.FTZ R80, R34, R69, !PT ;  /* 0x0000004522507209 */ /* 0x000fe40007810000 */
[----:B------:R-:W-:Y:S01]  /*4e30*/  FSEL R41, R39, -INF , !P2 ;  /* 0xff80000027297808 */ /* 0x000fe20005000000 */
        /* <DEDUP_REMOVED lines=8> */
[----:B------:R-:W-:Y:S01]  /*4ec0*/  IMAD.U32 R53, RZ, RZ, UR37 ;  /* 0x00000025ff357e24 */ /* 0x000fe2000f8e00ff */
[----:B------:R-:W-:Y:S01]  /*4ed0*/  FMNMX.FTZ R0, R41, R0, !PT ;  /* 0x0000000029007209 */ /* 0x000fe20007810000 */
[----:B------:R1:W-:Y:S04]  /*4ee0*/  MUFU.EX2 R38, R84 ;  /* 0x0000005400267308 */ /* 0x0003e80000000800 */
[----:B------:R-:W3:Y:S04]  /*4ef0*/  SHFL.BFLY PT, R69, R0, 0x2, 0x1f ;  /* 0x0c401f0000457f89 */ /* 0x000ee800000e0000 */
[----:B------:R-:W-:Y:S08]  /*4f00*/  MUFU.EX2 R72, R72 ;  /* 0x0000004800487308 */ /* 0x000ff00000000800 */
[----:B------:R-:W-:Y:S08]  /*4f10*/  MUFU.EX2 R76, R76 ;  /* 0x0000004c004c7308 */ /* 0x000ff00000000800 */
[----:B------:R-:W-:Y:S01]  /*4f20*/  MUFU.EX2 R56, R56 ;  /* 0x0000003800387308 */ /* 0x000fe20000000800 */
[----:B---3--:R-:W-:-:S07]  /*4f30*/  FMNMX.FTZ R69, R0, R69, !PT ;  /* 0x0000004500457209 */ /* 0x008fce0007810000 */
[----:B------:R-:W-:Y:S01]  /*4f40*/  MUFU.EX2 R57, R57 ;  /* 0x0000003900397308 */ /* 0x000fe20000000800 */
[----:B------:R-:W3:Y:S07]  /*4f50*/  SHFL.BFLY PT, R0, R69, 0x1, 0x1f ;  /* 0x0c201f0045007f89 */ /* 0x000eee00000e0000 */
[----:B------:R-:W-:Y:S08]  /*4f60*/  MUFU.EX2 R60, R60 ;  /* 0x0000003c003c7308 */ /* 0x000ff00000000800 */
[----:B------:R-:W-:Y:S08]  /*4f70*/  MUFU.EX2 R64, R64 ;  /* 0x0000004000407308 */ /* 0x000ff00000000800 */
[----:B------:R-:W-:Y:S01]  /*4f80*/  MUFU.EX2 R65, R65 ;  /* 0x0000004100417308 */ /* 0x000fe20000000800 */
[----:B---3--:R-:W-:-:S04]  /*4f90*/  FMNMX.FTZ R0, R69, R0, !PT ;  /* 0x0000000045007209 */ /* 0x008fc80007810000 */
[C---:B------:R-:W-:Y:S01]  /*4fa0*/  FSETP.NEU.FTZ.AND P1, PT, R0.reuse, -INF , PT ;  /* 0xff8000000000780b */ /* 0x040fe20003f3d000 */
[----:B------:R-:W-:-:S02]  /*4fb0*/  FFMA.FTZ R53, R0, R53, -8 ;  /* 0xc100000000357423 */ /* 0x000fc40000010035 */
[----:B------:R-:W-:Y:S03]  /*4fc0*/  MUFU.EX2 R68, R68 ;  /* 0x0000004400447308 */ /* 0x000fe60000000800 */
[----:B--2---:R-:W-:Y:S02]  /*4fd0*/  FSEL R81, R53, RZ, P1 ;  /* 0x000000ff35517208 */ /* 0x004fe40000800000 */
[----:B------:R-:W-:-:S03]  /*4fe0*/  PLOP3.LUT P1, PT, PT, PT, UP1, 0x40, 0x0 ;  /* 0x000000000000781c */ /* 0x000fc60003f2e818 */
[--C-:B------:R-:W-:Y:S01]  /*4ff0*/  FFMA.FTZ R53, R90, UR37, -R81.reuse ;  /* 0x000000255a357c23 */ /* 0x100fe20008010851 */
[----:B------:R-:W-:-:S01]  /*5000*/  FFMA.FTZ R80, R91, UR37, -R81 ;  /* 0x000000255b507c23 */ /* 0x000fc20008010851 */
[--C-:B------:R-:W-:Y:S01]  /*5010*/  FFMA.FTZ R85, R78, UR37, -R81.reuse ;  /* 0x000000254e557c23 */ /* 0x100fe20008010851 */
[----:B------:R-:W-:-:S01]  /*5020*/  FFMA.FTZ R78, R82, UR37, -R81 ;  /* 0x00000025524e7c23 */ /* 0x000fc20008010851 */
[----:B------:R-:W-:Y:S01]  /*5030*/  FADD.FTZ R82, R4, R5 ;  /* 0x0000000504527221 */ /* 0x000fe20000010000 */
[----:B------:R-:W-:-:S01]  /*5040*/  FFMA.FTZ R94, R94, UR37, -R81 ;  /* 0x000000255e5e7c23 */ /* 0x000fc20008010851 */
[--C-:B------:R-:W-:Y:S01]  /*5050*/  FFMA.FTZ R88, R79, UR37, -R81.reuse ;  /* 0x000000254f587c23 */ /* 0x100fe20008010851 */
[----:B------:R-:W-:-:S01]  /*5060*/  FFMA.FTZ R79, R83, UR37, -R81 ;  /* 0x00000025534f7c23 */ /* 0x000fc20008010851 */
[----:B------:R-:W-:Y:S01]  /*5070*/  MUFU.EX2 R53, R53 ;  /* 0x0000003500357308 */ /* 0x000fe20000000800 */
[----:B------:R-:W-:-:S01]  /*5080*/  FADD.FTZ R83, R7, R82 ;  /* 0x0000005207537221 */ /* 0x000fc20000010000 */
[--C-:B------:R-:W-:Y:S01]  /*5090*/  FFMA.FTZ R95, R95, UR37, -R81.reuse ;  /* 0x000000255f5f7c23 */ /* 0x100fe20008010851 */
[----:B------:R-:W-:-:S01]  /*50a0*/  FFMA.FTZ R69, R98, UR37, -R81 ;  /* 0x0000002562457c23 */ /* 0x000fc20008010851 */
[----:B-1----:R-:W-:Y:S01]  /*50b0*/  FFMA.FTZ R84, R99, UR37, -R81 ;  /* 0x0000002563547c23 */ /* 0x002fe20008010851 */
[----:B------:R-:W-:-:S01]  /*50c0*/  FADD.FTZ R82, R8, R83 ;  /* 0x0000005308527221 */ /* 0x000fc20000010000 */
[--C-:B------:R-:W-:Y:S01]  /*50d0*/  FFMA.FTZ R102, R102, UR37, -R81.reuse ;  /* 0x0000002566667c23 */ /* 0x100fe20008010851 */
[----:B------:R-:W-:-:S01]  /*50e0*/  FFMA.FTZ R103, R103, UR37, -R81 ;  /* 0x0000002567677c23 */ /* 0x000fc20008010851 */
[----:B------:R-:W1:Y:S01]  /*50f0*/  MUFU.EX2 R80, R80 ;  /* 0x0000005000507308 */ /* 0x000e620000000800 */
[----:B----4-:R-:W-:-:S01]  /*5100*/  FADD.FTZ R83, R9, R82 ;  /* 0x0000005209537221 */ /* 0x010fc20000010000 */
[--C-:B------:R-:W-:Y:S01]  /*5110*/  FFMA.FTZ R74, R74, UR37, -R81.reuse ;  /* 0x000000254a4a7c23 */ /* 0x100fe20008010851 */
[----:B------:R-:W-:-:S01]  /*5120*/  FFMA.FTZ R75, R75, UR37, -R81 ;  /* 0x000000254b4b7c23 */ /* 0x000fc20008010851 */
[----:B------:R-:W-:Y:S01]  /*5130*/  FFMA.FTZ R86, R86, UR37, -R81 ;  /* 0x0000002556567c23 */ /* 0x000fe20008010851 */
[----:B0-----:R-:W-:-:S01]  /*5140*/  FADD.FTZ R82, R10, R83 ;  /* 0x000000530a527221 */ /* 0x001fc20000010000 */
[--C-:B------:R-:W-:Y:S01]  /*5150*/  FFMA.FTZ R87, R87, UR37, -R81.reuse ;  /* 0x0000002557577c23 */ /* 0x100fe20008010851 */
[----:B------:R-:W-:-:S01]  /*5160*/  FFMA.FTZ R58, R58, UR37, -R81 ;  /* 0x000000253a3a7c23 */ /* 0x000fc20008010851 */
[----:B------:R-:W0:Y:S01]  /*5170*/  MUFU.EX2 R94, R94 ;  /* 0x0000005e005e7308 */ /* 0x000e220000000800 */
[----:B-----5:R-:W-:-:S01]  /*5180*/  FADD.FTZ R89, R11, R82 ;  /* 0x000000520b597221 */ /* 0x020fc20000010000 */
[----:B------:R-:W-:Y:S01]  /*5190*/  F2FP.SATFINITE.E4M3.F32.PACK_AB_MERGE_C R11, R12, R11, RZ ;  /* 0x0000000b0c0b723e */ /* 0x000fe200048070ff */
[----:B------:R-:W-:-:S01]  /*51a0*/  FFMA.FTZ R59, R59, UR37, -R81 ;  /* 0x000000253b3b7c23 */ /* 0x000fc20008010851 */
[----:B------:R-:W-:Y:S01]  /*51b0*/  FFMA.FTZ R62, R62, UR37, -R81 ;  /* 0x000000253e3e7c23 */ /* 0x000fe20008010851 */
[----:B------:R-:W-:-:S01]  /*51c0*/  FADD.FTZ R90, R12, R89 ;  /* 0x000000590c5a7221 */ /* 0x000fc20000010000 */
[----:B------:R-:W-:Y:S01]  /*51d0*/  F2FP.SATFINITE.E4M3.F32.PACK_AB_MERGE_C R89, R8, R7, RZ ;  /* 0x000000070859723e */ /* 0x000fe200048070ff */
[----:B------:R-:W-:-:S01]  /*51e0*/  FFMA.FTZ R63, R63, UR37, -R81 ;  /* 0x000000253f3f7c23 */ /* 0x000fc20008010851 */
[----:B------:R-:W2:Y:S01]  /*51f0*/  MUFU.EX2 R95, R95 ;  /* 0x0000005f005f7308 */ /* 0x000ea20000000800 */
[----:B-1----:R-:W-:-:S01]  /*5200*/  FADD.FTZ R83, R53, R80 ;  /* 0x0000005035537221 */ /* 0x002fc20000010000 */
[----:B------:R-:W-:Y:S01]  /*5210*/  F2FP.SATFINITE.E4M3.F32.PACK_AB_MERGE_C R184, R5, R4, R89 ;  /* 0x0000000405b8723e */ /* 0x000fe20004807059 */
[----:B------:R-:W-:-:S01]  /*5220*/  FFMA.FTZ R66, R66, UR37, -R81 ;  /* 0x0000002542427c23 */ /* 0x000fc20008010851 */
[--C-:B------:R-:W-:Y:S01]  /*5230*/  FFMA.FTZ R67, R67, UR37, -R81.reuse ;  /* 0x0000002543437c23 */ /* 0x100fe20008010851 */
[----:B------:R-:W-:-:S01]  /*5240*/  FFMA.FTZ R70, R70, UR37, -R81 ;  /* 0x0000002546467c23 */ /* 0x000fc20008010851 */
[--C-:B------:R-:W-:Y:S01]  /*5250*/  FFMA.FTZ R71, R71, UR37, -R81.reuse ;  /* 0x0000002547477c23 */ /* 0x100fe20008010851 */
[----:B------:R-:W-:-:S01]  /*5260*/  FFMA.FTZ R42, R42, UR37, -R81 ;  /* 0x000000252a2a7c23 */ /* 0x000fc20008010851 */
[----:B------:R-:W1:Y:S01]  /*5270*/  MUFU.EX2 R69, R69 ;  /* 0x0000004500457308 */ /* 0x000e620000000800 */
[----:B0-----:R-:W-:-:S01]  /*5280*/  FADD.FTZ R82, R94, R83 ;  /* 0x000000535e527221 */ /* 0x001fc20000010000 */
[----:B------:R-:W-:Y:S01]  /*5290*/  FADD.FTZ R83, R13, R90 ;  /* 0x0000005a0d537221 */ /* 0x000fe20000010000 */
[----:B------:R-:W-:-:S01]  /*52a0*/  FFMA.FTZ R43, R43, UR37, -R81 ;  /* 0x000000252b2b7c23 */ /* 0x000fc20008010851 */
[--C-:B------:R-:W-:Y:S01]  /*52b0*/  FFMA.FTZ R46, R46, UR37, -R81.reuse ;  /* 0x000000252e2e7c23 */ /* 0x100fe20008010851 */
[----:B------:R-:W-:-:S01]  /*52c0*/  FFMA.FTZ R47, R47, UR37, -R81 ;  /* 0x000000252f2f7c23 */ /* 0x000fc20008010851 */
[----:B------:R-:W-:Y:S01]  /*52d0*/  FADD.FTZ R90, R14, R83 ;  /* 0x000000530e5a7221 */ /* 0x000fe20000010000 */
[----:B------:R-:W-:-:S01]  /*52e0*/  FFMA.FTZ R50, R50, UR37, -R81 ;  /* 0x0000002532327c23 */ /* 0x000fc20008010851 */
[----:B------:R-:W0:Y:S01]  /*52f0*/  MUFU.EX2 R84, R84 ;  /* 0x0000005400547308 */ /* 0x000e220000000800 */
[----:B--2---:R-:W-:-:S01]  /*5300*/  FADD.FTZ R82, R95, R82 ;  /* 0x000000525f527221 */ /* 0x004fc20000010000 */
[----:B------:R-:W-:Y:S01]  /*5310*/  FADD.FTZ R83, R15, R90 ;  /* 0x0000005a0f537221 */ /* 0x000fe20000010000 */
[----:B------:R-:W-:-:S01]  /*5320*/  FFMA.FTZ R51, R51, UR37, -R81 ;  /* 0x0000002533337c23 */ /* 0x000fc20008010851 */
[--C-:B------:R-:W-:Y:S01]  /*5330*/  FFMA.FTZ R54, R54, UR37, -R81.reuse ;  /* 0x0000002536367c23 */ /* 0x100fe20008010851 */
[----:B------:R-:W-:-:S01]  /*5340*/  FFMA.FTZ R55, R55, UR37, -R81 ;  /* 0x0000002537377c23 */ /* 0x000fc20008010851 */
[----:B------:R-:W-:Y:S01]  /*5350*/  FADD.FTZ R12, R20, R83 ;  /* 0x00000053140c7221 */ /* 0x000fe20000010000 */
[----:B------:R-:W-:-:S01]  /*5360*/  FFMA.FTZ R26, R26, UR37, -R81 ;  /* 0x000000251a1a7c23 */ /* 0x000fc20008010851 */
[----:B------:R-:W2:Y:S01]  /*5370*/  MUFU.EX2 R102, R102 ;  /* 0x0000006600667308 */ /* 0x000ea20000000800 */
[----:B-1----:R-:W-:-:S01]  /*5380*/  FADD.FTZ R7, R69, R82 ;  /* 0x0000005245077221 */ /* 0x002fc20000010000 */
[--C-:B------:R-:W-:Y:S01]  /*5390*/  FFMA.FTZ R27, R27, UR37, -R81.reuse ;  /* 0x000000251b1b7c23 */ /* 0x100fe20008010851 */
[----:B------:R-:W-:-:S01]  /*53a0*/  FFMA.FTZ R30, R30, UR37, -R81 ;  /* 0x000000251e1e7c23 */ /* 0x000fc20008010851 */
[--C-:B------:R-:W-:Y:S01]  /*53b0*/  FFMA.FTZ R31, R31, UR37, -R81.reuse ;  /* 0x000000251f1f7c23 */ /* 0x100fe20008010851 */
[----:B------:R-:W-:-:S01]  /*53c0*/  FFMA.FTZ R34, R34, UR37, -R81 ;  /* 0x0000002522227c23 */ /* 0x000fc20008010851 */
[--C-:B------:R-:W-:Y:S01]  /*53d0*/  FFMA.FTZ R35, R35, UR37, -R81.reuse ;  /* 0x0000002523237c23 */ /* 0x100fe20008010851 */
[----:B------:R-:W-:-:S01]  /*53e0*/  FFMA.FTZ R40, R40, UR37, -R81 ;  /* 0x0000002528287c23 */ /* 0x000fc20008010851 */
[----:B------:R-:W1:Y:S01]  /*53f0*/  MUFU.EX2 R103, R103 ;  /* 0x0000006700677308 */ /* 0x000e620000000800 */
[----:B0-----:R-:W-:-:S01]  /*5400*/  FADD.FTZ R7, R84, R7 ;  /* 0x0000000754077221 */ /* 0x001fc20000010000 */
[----:B------:R-:W-:Y:S01]  /*5410*/  FFMA.FTZ R41, R41, UR37, -R81 ;  /* 0x0000002529297c23 */ /* 0x000fe20008010851 */
[----:B------:R-:W-:-:S02]  /*5420*/  F2FP.SATFINITE.E4M3.F32.PACK_AB_MERGE_C R15, R20, R15, RZ ;  /* 0x0000000f140f723e */ /* 0x000fc400048070ff */
[----:B------:R-:W-:Y:S02]  /*5430*/  F2FP.SATFINITE.E4M3.F32.PACK_AB_MERGE_C R94, R95, R94, RZ ;  /* 0x0000005e5f5e723e */ /* 0x000fe400048070ff */
[----:B------:R-:W-:Y:S01]  /*5440*/  F2FP.SATFINITE.E4M3.F32.PACK_AB_MERGE_C R186, R10, R9, R11 ;  /* 0x000000090aba723e */ /* 0x000fe2000480700b */
[----:B------:R-:W0:Y:S01]  /*5450*/  MUFU.EX2 R74, R74 ;  /* 0x0000004a004a7308 */ /* 0x000e220000000800 */
[----:B--2---:R-:W-:-:S01]  /*5460*/  FADD.FTZ R8, R102, R7 ;  /* 0x0000000766087221 */ /* 0x004fc20000010000 */
[----:B------:R-:W-:Y:S01]  /*5470*/  FADD.FTZ R7, R21, R12 ;  /* 0x0000000c15077221 */ /* 0x000fe20000010000 */
[----:B------:R-:W-:Y:S02]  /*5480*/  F2FP.SATFINITE.E4M3.F32.PACK_AB_MERGE_C R180, R14, R13, R15 ;  /* 0x0000000d0eb4723e */ /* 0x000fe4000480700f */
[----:B------:R-:W-:-:S03]  /*5490*/  F2FP.SATFINITE.E4M3.F32.PACK_AB_MERGE_C R185, R80, R53, R94 ;  /* 0x0000003550b9723e */ /* 0x000fc6000480705e */
[----:B------:R-:W2:Y:S01]  /*54a0*/  MUFU.EX2 R75, R75 ;  /* 0x0000004b004b7308 */ /* 0x000ea20000000800 */
[----:B-1----:R-:W-:-:S01]  /*54b0*/  FADD.FTZ R5, R103, R8 ;  /* 0x0000000867057221 */ /* 0x002fc20000010000 */
[----:B------:R-:W-:Y:S01]  /*54c0*/  FADD.FTZ R8, R72, R7 ;  /* 0x0000000748087221 */ /* 0x000fe20000010000 */
[----:B------:R-:W-:-:S04]  /*54d0*/  F2FP.SATFINITE.E4M3.F32.PACK_AB_MERGE_C R102, R103, R102, RZ ;  /* 0x000000666766723e */ /* 0x000fc800048070ff */
[----:B------:R-:W-:Y:S01]  /*54e0*/  F2FP.SATFINITE.E4M3.F32.PACK_AB_MERGE_C R187, R84, R69, R102 ;  /* 0x0000004554bb723e */ /* 0x000fe20004807066 */
[----:B------:R-:W1:Y:S01]  /*54f0*/  MUFU.EX2 R85, R85 ;  /* 0x0000005500557308 */ /* 0x000e620000000800 */
[----:B0-----:R-:W-:-:S01]  /*5500*/  FADD.FTZ R4, R74, R5 ;  /* 0x000000054a047221 */ /* 0x001fc20000010000 */
[----:B------:R-:W-:Y:S01]  /*5510*/  FADD.FTZ R5, R73, R8 ;  /* 0x0000000849057221 */ /* 0x000fe20000010000 */
[----:B------:R-:W-:Y:S02]  /*5520*/  F2FP.SATFINITE.E4M3.F32.PACK_AB_MERGE_C R8, R77, R60, RZ ;  /* 0x0000003c4d08723e */ /* 0x000fe400048070ff */
[C---:B------:R-:W-:Y:S01]  /*5530*/  F2FP.SATFINITE.E4M3.F32.PACK_AB_MERGE_C R73, R76.reuse, R73, RZ ;  /* 0x000000494c49723e */ /* 0x040fe200048070ff */
[----:B------:R-:W-:-:S01]  /*5540*/  FADD.FTZ R7, R76, R5 ;  /* 0x000000054c077221 */ /* 0x000fc20000010000 */
[----:B------:R-:W-:Y:S01]  /*5550*/  F2FP.SATFINITE.E4M3.F32.PACK_AB_MERGE_C R176, R57, R56, R8 ;  /* 0x0000003839b0723e */ /* 0x000fe20004807008 */
[----:B------:R-:W0:Y:S01]  /*5560*/  MUFU.EX2 R88, R88 ;  /* 0x0000005800587308 */ /* 0x000e220000000800 */
[----:B--2---:R-:W-:-:S01]  /*5570*/  FADD.FTZ R4, R75, R4 ;  /* 0x000000044b047221 */ /* 0x004fc20000010000 */
[----:B------:R-:W-:-:S06]  /*5580*/  F2FP.SATFINITE.E4M3.F32.PACK_AB_MERGE_C R182, R72, R21, R73 ;  /* 0x0000001548b6723e */ /* 0x000fcc0004807049 */
[----:B------:R-:W2:Y:S01]  /*5590*/  MUFU.EX2 R78, R78 ;  /* 0x0000004e004e7308 */ /* 0x000ea20000000800 */
[----:B-1----:R-:W-:-:S01]  /*55a0*/  FADD.FTZ R5, R85, R4 ;  /* 0x0000000455057221 */ /* 0x002fc20000010000 */
[----:B------:R-:W-:-:S04]  /*55b0*/  FADD.FTZ R4, R56, R7 ;  /* 0x0000000738047221 */ /* 0x000fc80000010000 */
[----:B------:R-:W-:Y:S02]  /*55c0*/  FADD.FTZ R7, R57, R4 ;  /* 0x0000000439077221 */ /* 0x000fe40000010000 */
[----:B------:R-:W1:Y:S01]  /*55d0*/  MUFU.EX2 R79, R79 ;  /* 0x0000004f004f7308 */ /* 0x000e620000000800 */
[----:B0-----:R-:W-:-:S01]  /*55e0*/  FADD.FTZ R5, R88, R5 ;  /* 0x0000000558057221 */ /* 0x001fc20000010000 */
[----:B------:R-:W-:Y:S01]  /*55f0*/  FADD.FTZ R60, R60, R7 ;  /* 0x000000073c3c7221 */ /* 0x000fe20000010000 */
[----:B------:R-:W-:Y:S02]  /*5600*/  F2FP.SATFINITE.E4M3.F32.PACK_AB_MERGE_C R7, R68, R61, RZ ;  /* 0x0000003d4407723e */ /* 0x000fe400048070ff */
[----:B------:R-:W-:Y:S01]  /*5610*/  F2FP.SATFINITE.E4M3.F32.PACK_AB_MERGE_C R85, R88, R85, RZ ;  /* 0x000000555855723e */ /* 0x000fe200048070ff */
[----:B------:R-:W-:-:S01]  /*5620*/  FADD.FTZ R77, R77, R60 ;  /* 0x0000003c4d4d7221 */ /* 0x000fc20000010000 */
[----:B------:R-:W-:Y:S01]  /*5630*/  F2FP.SATFINITE.E4M3.F32.PACK_AB_MERGE_C R178, R65, R64, R7 ;  /* 0x0000004041b2723e */ /* 0x000fe20004807007 */
[----:B------:R-:W0:Y:S01]  /*5640*/  MUFU.EX2 R86, R86 ;  /* 0x0000005600567308 */ /* 0x000e220000000800 */
[----:B--2---:R-:W-:-:S01]  /*5650*/  FADD.FTZ R4, R78, R5 ;  /* 0x000000054e047221 */ /* 0x004fc20000010000 */
[----:B------:R-:W-:Y:S01]  /*5660*/  FADD.FTZ R8, R64, R77 ;  /* 0x0000004d40087221 */ /* 0x000fe20000010000 */
[----:B------:R-:W-:-:S03]  /*5670*/  F2FP.SATFINITE.E4M3.F32.PACK_AB_MERGE_C R181, R75, R74, R85 ;  /* 0x0000004a4bb5723e */ /* 0x000fc60004807055 */
[----:B------:R-:W-:Y:S02]  /*5680*/  FADD.FTZ R8, R65, R8 ;  /* 0x0000000841087221 */ /* 0x000fe40000010000 */
[----:B------:R-:W2:Y:S01]  /*5690*/  MUFU.EX2 R87, R87 ;  /* 0x0000005700577308 */ /* 0x000ea20000000800 */
[----:B-1----:R-:W-:-:S01]  /*56a0*/  FADD.FTZ R5, R79, R4 ;  /* 0x000000044f057221 */ /* 0x002fc20000010000 */
[----:B------:R-:W-:-:S04]  /*56b0*/  FADD.FTZ R61, R61, R8 ;  /* 0x000000083d3d7221 */ /* 0x000fc80000010000 */
[----:B------:R-:W-:Y:S02]  /*56c0*/  FADD.FTZ R68, R68, R61 ;  /* 0x0000003d44447221 */ /* 0x000fe40000010000 */
[----:B------:R-:W1:Y:S01]  /*56d0*/  MUFU.EX2 R58, R58 ;  /* 0x0000003a003a7308 */ /* 0x000e620000000800 */
[----:B0-----:R-:W-:-:S07]  /*56e0*/  FADD.FTZ R4, R86, R5 ;  /* 0x0000000556047221 */ /* 0x001fce0000010000 */
[----:B------:R-:W0:Y:S01]  /*56f0*/  MUFU.EX2 R59, R59 ;  /* 0x0000003b003b7308 */ /* 0x000e220000000800 */
[----:B--2---:R-:W-:-:S01]  /*5700*/  FADD.FTZ R5, R87, R4 ;  /* 0x0000000457057221 */ /* 0x004fc20000010000 */
[----:B------:R-:W-:-:S04]  /*5710*/  F2FP.SATFINITE.E4M3.F32.PACK_AB_MERGE_C R86, R87, R86, RZ ;  /* 0x000000565756723e */ /* 0x000fc800048070ff */
[----:B------:R-:W-:Y:S02]  /*5720*/  F2FP.SATFINITE.E4M3.F32.PACK_AB_MERGE_C R183, R79, R78, R86 ;  /* 0x0000004e4fb7723e */ /* 0x000fe40004807056 */
[----:B------:R-:W2:Y:S01]  /*5730*/  MUFU.EX2 R62, R62 ;  /* 0x0000003e003e7308 */ /* 0x000ea20000000800 */
[----:B-1----:R-:W-:-:S07]  /*5740*/  FADD.FTZ R4, R58, R5 ;  /* 0x000000053a047221 */ /* 0x002fce0000010000 */
[----:B------:R-:W1:Y:S01]  /*5750*/  MUFU.EX2 R63, R63 ;  /* 0x0000003f003f7308 */ /* 0x000e620000000800 */
[----:B0-----:R-:W-:-:S07]  /*5760*/  FADD.FTZ R5, R59, R4 ;  /* 0x000000043b057221 */ /* 0x001fce0000010000 */
[----:B------:R-:W0:Y:S01]  /*5770*/  MUFU.EX2 R66, R66 ;  /* 0x0000004200427308 */ /* 0x000e220000000800 */
[----:B--2---:R-:W-:-:S07]  /*5780*/  FADD.FTZ R4, R62, R5 ;  /* 0x000000053e047221 */ /* 0x004fce0000010000 */
[----:B------:R-:W-:Y:S01]  /*5790*/  MUFU.EX2 R39, R39 ;  /* 0x0000002700277308 */ /* 0x000fe20000000800 */
[----:B-1----:R-:W-:-:S01]  /*57a0*/  FADD.FTZ R5, R63, R4 ;  /* 0x000000043f057221 */ /* 0x002fc20000010000 */
[----:B------:R-:W-:-:S04]  /*57b0*/  F2FP.SATFINITE.E4M3.F32.PACK_AB_MERGE_C R62, R63, R62, RZ ;  /* 0x0000003e3f3e723e */ /* 0x000fc800048070ff */
[----:B------:R-:W-:Y:S02]  /*57c0*/  F2FP.SATFINITE.E4M3.F32.PACK_AB_MERGE_C R177, R59, R58, R62 ;  /* 0x0000003a3bb1723e */ /* 0x000fe4000480703e */
[----:B------:R-:W1:Y:S01]  /*57d0*/  MUFU.EX2 R44, R44 ;  /* 0x0000002c002c7308 */ /* 0x000e620000000800 */
[----:B0-----:R-:W-:-:S07]  /*57e0*/  FADD.FTZ R4, R66, R5 ;  /* 0x0000000542047221 */ /* 0x001fce0000010000 */
[----:B------:R-:W0:Y:S08]  /*57f0*/  MUFU.EX2 R67, R67 ;  /* 0x0000004300437308 */ /* 0x000e300000000800 */
[----:B------:R-:W2:Y:S01]  /*5800*/  MUFU.EX2 R70, R70 ;  /* 0x0000004600467308 */ /* 0x000ea20000000800 */
[----:B-1----:R-:W-:-:S04]  /*5810*/  F2FP.SATFINITE.E4M3.F32.PACK_AB_MERGE_C R7, R44, R39, RZ ;  /* 0x000000272c07723e */ /* 0x002fc800048070ff */
[----:B------:R-:W-:Y:S01]  /*5820*/  F2FP.SATFINITE.E4M3.F32.PACK_AB_MERGE_C R172, R38, R3, R7 ;  /* 0x0000000326ac723e */ /* 0x000fe20004807007 */
[----:B------:R-:W-:-:S02]  /*5830*/  FADD.FTZ R3, R3, R68 ;  /* 0x0000004403037221 */ /* 0x000fc40000010000 */
[----:B------:R-:W1:Y:S01]  /*5840*/  MUFU.EX2 R71, R71 ;  /* 0x0000004700477308 */ /* 0x000e620000000800 */
[----:B0-----:R-:W-:-:S01]  /*5850*/  FADD.FTZ R5, R67, R4 ;  /* 0x0000000443057221 */ /* 0x001fc20000010000 */
[----:B------:R-:W-:-:S04]  /*5860*/  FADD.FTZ R38, R38, R3 ;  /* 0x0000000326267221 */ /* 0x000fc80000010000 */
[----:B------:R-:W-:Y:S02]  /*5870*/  FADD.FTZ R39, R39, R38 ;  /* 0x0000002627277221 */ /* 0x000fe40000010000 */
[----:B------:R-:W0:Y:S01]  /*5880*/  MUFU.EX2 R42, R42 ;  /* 0x0000002a002a7308 */ /* 0x000e220000000800 */
[----:B--2---:R-:W-:-:S01]  /*5890*/  FADD.FTZ R4, R70, R5 ;  /* 0x0000000546047221 */ /* 0x004fc20000010000 */
[----:B------:R-:W-:-:S06]  /*58a0*/  FADD.FTZ R44, R44, R39 ;  /* 0x000000272c2c7221 */ /* 0x000fcc0000010000 */
[----:B------:R-:W2:Y:S01]  /*58b0*/  MUFU.EX2 R43, R43 ;  /* 0x0000002b002b7308 */ /* 0x000ea20000000800 */
[----:B-1----:R-:W-:-:S01]  /*58c0*/  FADD.FTZ R3, R71, R4 ;  /* 0x0000000447037221 */ /* 0x002fc20000010000 */
[----:B------:R-:W-:-:S04]  /*58d0*/  F2FP.SATFINITE.E4M3.F32.PACK_AB_MERGE_C R70, R71, R70, RZ ;  /* 0x000000464746723e */ /* 0x000fc800048070ff */
[----:B------:R-:W-:Y:S02]  /*58e0*/  F2FP.SATFINITE.E4M3.F32.PACK_AB_MERGE_C R179, R67, R66, R70 ;  /* 0x0000004243b3723e */ /* 0x000fe40004807046 */
[----:B------:R-:W1:Y:S01]  /*58f0*/  MUFU.EX2 R46, R46 ;  /* 0x0000002e002e7308 */ /* 0x000e620000000800 */
[----:B0-----:R-:W-:-:S07]  /*5900*/  FADD.FTZ R4, R42, R3 ;  /* 0x000000032a047221 */ /* 0x001fce0000010000 */
[----:B------:R-:W-:Y:S01]  /*5910*/  MUFU.EX2 R49, R49 ;  /* 0x0000003100317308 */ /* 0x000fe20000000800 */
[----:B--2---:R-:W-:-:S07]  /*5920*/  FADD.FTZ R3, R43, R4 ;  /* 0x000000042b037221 */ /* 0x004fce0000010000 */
[----:B------:R-:W0:Y:S01]  /*5930*/  MUFU.EX2 R52, R52 ;  /* 0x0000003400347308 */ /* 0x000e220000000800 */
[----:B-1----:R-:W-:-:S07]  /*5940*/  FADD.FTZ R4, R46, R3 ;  /* 0x000000032e047221 */ /* 0x002fce0000010000 */
[----:B------:R-:W1:Y:S08]  /*5950*/  MUFU.EX2 R47, R47 ;  /* 0x0000002f002f7308 */ /* 0x000e700000000800 */
[----:B------:R-:W-:Y:S01]  /*5960*/  MUFU.EX2 R45, R45 ;  /* 0x0000002d002d7308 */ /* 0x000fe20000000800 */
[----:B0-----:R-:W-:-:S07]  /*5970*/  F2FP.SATFINITE.E4M3.F32.PACK_AB_MERGE_C R5, R52, R49, RZ ;  /* 0x000000313405723e */ /* 0x001fce00048070ff */
[----:B------:R-:W0:Y:S01]  /*5980*/  MUFU.EX2 R48, R48 ;  /* 0x0000003000307308 */ /* 0x000e220000000800 */
[C---:B-1----:R-:W-:Y:S01]  /*5990*/  F2FP.SATFINITE.E4M3.F32.PACK_AB_MERGE_C R46, R47.reuse, R46, RZ ;  /* 0x0000002e2f2e723e */ /* 0x042fe200048070ff */
[----:B------:R-:W-:-:S03]  /*59a0*/  FADD.FTZ R47, R47, R4 ;  /* 0x000000042f2f7221 */ /* 0x000fc60000010000 */
[----:B------:R-:W-:-:S03]  /*59b0*/  F2FP.SATFINITE.E4M3.F32.PACK_AB_MERGE_C R173, R43, R42, R46 ;  /* 0x0000002a2bad723e */ /* 0x000fc6000480702e */
[----:B------:R-:W-:Y:S08]  /*59c0*/  MUFU.EX2 R28, R28 ;  /* 0x0000001c001c7308 */ /* 0x000ff00000000800 */
[----:B------:R-:W1:Y:S01]  /*59d0*/  MUFU.EX2 R29, R29 ;  /* 0x0000001d001d7308 */ /* 0x000e620000000800 */
[----:B0-----:R-:W-:Y:S01]  /*59e0*/  F2FP.SATFINITE.E4M3.F32.PACK_AB_MERGE_C R174, R48, R45, R5 ;  /* 0x0000002d30ae723e */ /* 0x001fe20004807005 */
[----:B------:R-:W-:-:S04]  /*59f0*/  FADD.FTZ R45, R45, R44 ;  /* 0x0000002c2d2d7221 */ /* 0x000fc80000010000 */
[----:B------:R-:W-:Y:S02]  /*5a00*/  FADD.FTZ R48, R48, R45 ;  /* 0x0000002d30307221 */ /* 0x000fe40000010000 */
[----:B------:R-:W0:Y:S02]  /*5a10*/  MUFU.EX2 R50, R50 ;  /* 0x0000003200327308 */ /* 0x000e240000000800 */
[----:B------:R-:W-:-:S04]  /*5a20*/  FADD.FTZ R49, R49, R48 ;  /* 0x0000003031317221 */ /* 0x000fc80000010000 */
[----:B------:R-:W-:Y:S02]  /*5a30*/  FADD.FTZ R49, R52, R49 ;  /* 0x0000003134317221 */ /* 0x000fe40000010000 */
[----:B------:R-:W-:Y:S01]  /*5a40*/  MUFU.EX2 R24, R24 ;  /* 0x0000001800187308 */ /* 0x000fe20000000800 */
[----:B-1----:R-:W-:-:S07]  /*5a50*/  F2FP.SATFINITE.E4M3.F32.PACK_AB_MERGE_C R3, R29, R28, RZ ;  /* 0x0000001c1d03723e */ /* 0x002fce00048070ff */
[----:B------:R-:W1:Y:S01]  /*5a60*/  MUFU.EX2 R25, R25 ;  /* 0x0000001900197308 */ /* 0x000e620000000800 */
[----:B0-----:R-:W-:-:S07]  /*5a70*/  FADD.FTZ R4, R50, R47 ;  /* 0x0000002f32047221 */ /* 0x001fce0000010000 */
[----:B------:R-:W0:Y:S08]  /*5a80*/  MUFU.EX2 R51, R51 ;  /* 0x0000003300337308 */ /* 0x000e300000000800 */
[----:B------:R-:W2:Y:S01]  /*5a90*/  MUFU.EX2 R54, R54 ;  /* 0x0000003600367308 */ /* 0x000ea20000000800 */
[----:B-1----:R-:W-:Y:S01]  /*5aa0*/  F2FP.SATFINITE.E4M3.F32.PACK_AB_MERGE_C R168, R25, R24, R3 ;  /* 0x0000001819a8723e */ /* 0x002fe20004807003 */
[----:B------:R-:W-:-:S04]  /*5ab0*/  FADD.FTZ R24, R24, R49 ;  /* 0x0000003118187221 */ /* 0x000fc80000010000 */
[----:B------:R-:W-:Y:S02]  /*5ac0*/  FADD.FTZ R25, R25, R24 ;  /* 0x0000001819197221 */ /* 0x000fe40000010000 */
[----:B------:R-:W1:Y:S01]  /*5ad0*/  MUFU.EX2 R55, R55 ;  /* 0x0000003700377308 */ /* 0x000e620000000800 */
[----:B0-----:R-:W-:-:S01]  /*5ae0*/  FADD.FTZ R3, R51, R4 ;  /* 0x0000000433037221 */ /* 0x001fc20000010000 */
[----:B------:R-:W-:-:S04]  /*5af0*/  FADD.FTZ R28, R28, R25 ;  /* 0x000000191c1c7221 */ /* 0x000fc80000010000 */
[----:B------:R-:W-:Y:S02]  /*5b00*/  FADD.FTZ R29, R29, R28 ;  /* 0x0000001c1d1d7221 */ /* 0x000fe40000010000 */
[----:B------:R-:W0:Y:S01]  /*5b10*/  MUFU.EX2 R26, R26 ;  /* 0x0000001a001a7308 */ /* 0x000e220000000800 */
[----:B--2---:R-:W-:-:S07]  /*5b20*/  FADD.FTZ R4, R54, R3 ;  /* 0x0000000336047221 */ /* 0x004fce0000010000 */
[----:B------:R-:W2:Y:S01]  /*5b30*/  MUFU.EX2 R27, R27 ;  /* 0x0000001b001b7308 */ /* 0x000ea20000000800 */
[C---:B-1----:R-:W-:Y:S01]  /*5b40*/  F2FP.SATFINITE.E4M3.F32.PACK_AB_MERGE_C R54, R55.reuse, R54, RZ ;  /* 0x000000363736723e */ /* 0x042fe200048070ff */
[----:B------:R-:W-:-:S03]  /*5b50*/  FADD.FTZ R55, R55, R4 ;  /* 0x0000000437377221 */ /* 0x000fc60000010000 */
[----:B------:R-:W-:-:S03]  /*5b60*/  F2FP.SATFINITE.E4M3.F32.PACK_AB_MERGE_C R175, R51, R50, R54 ;  /* 0x0000003233af723e */ /* 0x000fc60004807036 */
        /* <DEDUP_REMOVED lines=13> */
[----:B------:R-:W1:Y:S08]  /*5c40*/  MUFU.EX2 R34, R34 ;  /* 0x0000002200227308 */ /* 0x000e700000000800 */
[----:B------:R-:W2:Y:S01]  /*5c50*/  MUFU.EX2 R35, R35 ;  /* 0x0000002300237308 */ /* 0x000ea20000000800 */
[----:B0-----:R-:W-:Y:S01]  /*5c60*/  F2FP.SATFINITE.E4M3.F32.PACK_AB_MERGE_C R170, R33, R32, R5 ;  /* 0x0000002021aa723e */ /* 0x001fe20004807005 */
[----:B------:R-:W-:-:S04]  /*5c70*/  FADD.FTZ R32, R32, R29 ;  /* 0x0000001d20207221 */ /* 0x000fc80000010000 */
[----:B------:R-:W-:Y:S02]  /*5c80*/  FADD.FTZ R33, R33, R32 ;  /* 0x0000002021217221 */ /* 0x000fe40000010000 */
[----:B------:R-:W0:Y:S01]  /*5c90*/  MUFU.EX2 R40, R40 ;  /* 0x0000002800287308 */ /* 0x000e220000000800 */
[----:B-1----:R-:W-:-:S01]  /*5ca0*/  FADD.FTZ R4, R34, R31 ;  /* 0x0000001f22047221 */ /* 0x002fc20000010000 */
[----:B------:R-:W-:-:S06]  /*5cb0*/  FADD.FTZ R36, R36, R33 ;  /* 0x0000002124247221 */ /* 0x000fcc0000010000 */
[----:B------:R-:W1:Y:S01]  /*5cc0*/  MUFU.EX2 R41, R41 ;  /* 0x0000002900297308 */ /* 0x000e620000000800 */
[----:B--2---:R-:W-:-:S04]  /*5cd0*/  FADD.FTZ R3, R35, R4 ;  /* 0x0000000423037221 */ /* 0x004fc80000010000 */
[----:B0-----:R-:W-:Y:S01]  /*5ce0*/  FADD.FTZ R4, R40, R3 ;  /* 0x0000000328047221 */ /* 0x001fe20000010000 */
[----:B------:R-:W-:Y:S01]  /*5cf0*/  VIADD R3, R105, 0xfffffffe ;  /* 0xfffffffe69037836 */ /* 0x000fe20000000000 */
[C---:B-1----:R-:W-:Y:S02]  /*5d00*/  F2FP.SATFINITE.E4M3.F32.PACK_AB_MERGE_C R5, R41.reuse, R40, RZ ;  /* 0x000000282905723e */ /* 0x042fe400048070ff */
[----:B------:R-:W-:-:S02]  /*5d10*/  FADD.FTZ R4, R41, R4 ;  /* 0x0000000429047221 */ /* 0x000fc40000010000 */
[----:B------:R-:W-:Y:S01]  /*5d20*/  F2FP.SATFINITE.E4M3.F32.PACK_AB_MERGE_C R171, R35, R34, R5 ;  /* 0x0000002223ab723e */ /* 0x000fe20004807005 */
[----:B------:R-:W-:-:S01]  /*5d30*/  FADD.FTZ R5, R37, R36 ;  /* 0x0000002425057221 */ /* 0x000fc20000010000 */
[----:B------:R-:W-:Y:S06]  /*5d40*/  @P1 BRA `(.L_x_967) ;  /* 0x0000000000441947 */ /* 0x000fec0003800000 */
[----:B------:R-:W-:Y:S01]  /*5d50*/  ISETP.LT.AND P1, PT, RZ, UR10, PT ;  /* 0x0000000aff007c0c */ /* 0x000fe2000bf21270 */
[----:B------:R-:W-:-:S12]  /*5d60*/  UIADD3 UR14, UR10, -0x1, URZ ;  /* 0xffffffff0a0e7890 */ /* 0x000fd8000fffe03f */
[----:B------:R-:W-:Y:S05]  /*5d70*/  @P1 BRA `(.L_x_968) ;  /* 0x00000000001c1947 */ /* 0x000fea0003800000 */
[----:B------:R-:W-:Y:S02]  /*5d80*/  UISETP.NE.AND UP2, UPT, UR7, 0x1, UPT ;  /* 0x000000010700788c */ /* 0x000fe4000bf45270 */
[----:B------:R-:W-:-:S09]  /*5d90*/  UIADD3 UR14, -UR10, URZ, URZ ;  /* 0x0000003f0a0e7290 */ /* 0x000fd2000fffe13f */
[----:B------:R-:W-:Y:S02]  /*5da0*/  @UP2 ULDC.64 UR18, c[0x0][0x9e8] ;  /* 0x00027a0000122ab9 */ /* 0x000fe40000000a00 */
[----:B------:R-:W-:-:S04]  /*5db0*/  UIMAD.WIDE.U32 UR10, UR14, UR18, URZ ;  /* 0x000000120e0a72a5 */ /* 0x000fc8000f8e003f */
[----:B------:R-:W-:-:S04]  /*5dc0*/  @UP2 USHF.R.U32.HI UR14, URZ, UR19, UR11 ;  /* 0x000000133f0e2299 */ /* 0x000fc8000801160b */
[----:B------:R-:W-:Y:S01]  /*5dd0*/  ULOP3.LUT UR14, URZ, UR14, URZ, 0x33, !UPT ;  /* 0x0000000e3f0e7292 */ /* 0x000fe2000f8e333f */
[----:B------:R-:W-:Y:S11]  /*5de0*/  BRA `(.L_x_969) ;  /* 0x0000000000107947 */ /* 0x000ff60003800000 */
.L_x_968:
[----:B------:R-:W-:-:S11]  /*5df0*/  UISETP.NE.AND UP2, UPT, UR7, 0x1, UPT ;  /* 0x000000010700788c */ /* 0x000fd6000bf45270 */
[----:B------:R-:W-:Y:S02]  /*5e00*/  @UP2 ULDC.64 UR18, c[0x0][0x9e8] ;  /* 0x00027a0000122ab9 */ /* 0x000fe40000000a00 */
[----:B------:R-:W-:-:S04]  /*5e10*/  UIMAD.WIDE.U32 UR10, UR14, UR18, URZ ;  /* 0x000000120e0a72a5 */ /* 0x000fc8000f8e003f */
[----:B------:R-:W-:-:S12]  /*5e20*/  @UP2 USHF.R.U32.HI UR14, URZ, UR19, UR11 ;  /* 0x000000133f0e2299 */ /* 0x000fd8000801160b */
.L_x_969:
[----:B------:R-:W-:-:S04]  /*5e30*/  UIMAD UR7, UR14, UR7, UR7 ;  /* 0x000000070e0772a4 */ /* 0x000fc8000f8e0207 */
[----:B------:R-:W-:-:S04]  /*5e40*/  UISETP.LT.AND UP2, UPT, UR6, UR7, UPT ;  /* 0x000000070600728c */ /* 0x000fc8000bf41270 */
[----:B------:R-:W-:-:S12]  /*5e50*/  USEL UR6, UR6, UR7, UP2 ;  /* 0x0000000706067287 */ /* 0x000fd80009000000 */
.L_x_967:
[----:B------:R-:W-:Y:S01]  /*5e60*/  UIMAD.WIDE UR6, UR6, 0x66666667, URZ ;  /* 0x66666667060678a5 */ /* 0x000fe2000f8e023f */
[----:B------:R-:W-:Y:S02]  /*5e70*/  CS2R R86, SRZ ;  /* 0x0000000000567805 */ /* 0x000fe4000001ff00 */
[----:B------:R-:W-:Y:S02]  /*5e80*/  CS2R R84, SRZ ;  /* 0x0000000000547805 */ /* 0x000fe4000001ff00 */
        /* <DEDUP_REMOVED lines=9> */
[----:B------:R-:W-:Y:S01]  /*5f20*/  UISETP.LT.AND UP2, UPT, UR39, UR6, UPT ;  /* 0x000000062700728c */ /* 0x000fe2000bf41270 */
[----:B------:R-:W-:Y:S02]  /*5f30*/  CS2R R68, SRZ ;  /* 0x0000000000447805 */ /* 0x000fe4000001ff00 */
[----:B------:R-:W-:Y:S02]  /*5f40*/  CS2R R66, SRZ ;  /* 0x0000000000427805 */ /* 0x000fe4000001ff00 */
[----:B------:R-:W-:Y:S01]  /*5f50*/  CS2R R64, SRZ ;  /* 0x0000000000407805 */ /* 0x000fe2000001ff00 */
[----:B------:R-:W-:Y:S01]  /*5f60*/  USEL UR57, UR39, UR6, !UP2 ;  /* 0x0000000627397287 */ /* 0x000fe2000d000000 */
[----:B------:R-:W-:-:S02]  /*5f70*/  CS2R R62, SRZ ;  /* 0x00000000003e7805 */ /* 0x000fc4000001ff00 */
[----:B------:R-:W-:Y:S02]  /*5f80*/  CS2R R60, SRZ ;  /* 0x00000000003c7805 */ /* 0x000fe4000001ff00 */
[----:B------:R-:W-:Y:S02]  /*5f90*/  CS2R R58, SRZ ;  /* 0x00000000003a7805 */ /* 0x000fe4000001ff00 */
[----:B------:R-:W-:Y:S02]  /*5fa0*/  CS2R R56, SRZ ;  /* 0x0000000000387805 */ /* 0x000fe4000001ff00 */
[----:B------:R-:W-:Y:S02]  /*5fb0*/  CS2R R54, SRZ ;  /* 0x0000000000367805 */ /* 0x000fe4000001ff00 */
[----:B------:R-:W-:Y:S02]  /*5fc0*/  ISETP.GE.AND P1, PT, R3, UR57, PT ;  /* 0x0000003903007c0c */ /* 0x000fe4000bf26270 */
        /* <DEDUP_REMOVED lines=15> */
[----:B------:R-:W-:Y:S06]  /*60c0*/  @!P1 BRA `(.L_x_970) ;  /* 0x0000004400d89947 */ /* 0x000fec0003800000 */
[----:B------:R-:W-:Y:S01]  /*60d0*/  IMAD.MOV.U32 R87, RZ, RZ, RZ ;  /* 0x000000ffff577224 */ /* 0x000fe200078e00ff */
[----:B------:R-:W-:Y:S01]  /*60e0*/  ULDC UR52, c[0x0][0x9e4] ;  /* 0x0002790000347ab9 */ /* 0x000fe20000000800 */
[----:B------:R-:W-:Y:S01]  /*60f0*/  ULDC UR53, c[0x0][0x9dc] ;  /* 0x0002770000357ab9 */ /* 0x000fe20000000800 */
[----:B------:R-:W-:-:S05]  /*6100*/  ULDC UR54, c[0x0][0x9e0] ;  /* 0x0002780000367ab9 */ /* 0x000fca0000000800 */
.L_x_988:
[----:B------:R-:W-:Y:S01]  /*6110*/  UIADD3 UR56, UR49, 0x1, URZ ;  /* 0x0000000131387890 */ /* 0x000fe2000fffe03f */
[----:B------:R-:W-:-:S03]  /*6120*/  ISETP.NE.AND P2, PT, RZ, UR43, PT ;  /* 0x0000002bff007c0c */ /* 0x000fc6000bf45270 */
[----:B------:R-:W-:-:S04]  /*6130*/  UISETP.NE.AND UP2, UPT, UR56, 0x2, UPT ;  /* 0x000000023800788c */ /* 0x000fc8000bf45270 */
[----:B------:R-:W-:Y:S02]  /*6140*/  USEL UR55, URZ, 0x1, UP2 ;  /* 0x000000013f377887 */ /* 0x000fe40009000000 */
[----:B------:R-:W-:Y:S02]  /*6150*/  USEL UR56, UR56, URZ, UP2 ;  /* 0x0000003f38387287 */ /* 0x000fe40009000000 */
[----:B------:R-:W-:Y:S02]  /*6160*/  ULOP3.LUT UR55, UR45, UR55, URZ, 0x3c, !UPT ;  /* 0x000000372d377292 */ /* 0x000fe4000f8e3c3f */
[----:B------:R-:W-:Y:S10]  /*6170*/  @P2 BRA `(.L_x_971) ;  /* 0x00000000002c2947 */ /* 0x000ff40003800000 */
[----:B------:R-:W-:Y:S05]  /*6180*/  @!P0 BRA `(.L_x_972) ;  /* 0x0000000000048947 */ /* 0x000fea0003800000 */
[----:B------:R-:W-:Y:S01]  /*6190*/  BPT.TRAP 0x1 ;  /* 0x000000040000795c */ /* 0x000fe20000300000 */
.L_x_972:
[----:B------:R-:W-:Y:S01]  /*61a0*/  ULEA UR6, UR56, UR41, 0x3 ;  /* 0x0000002938067291 */ /* 0x000fe2000f8e183f */
[----:B------:R-:W-:-:S05]  /*61b0*/  IMAD.U32 R6, RZ, RZ, UR55 ;  /* 0x00000037ff067e24 */ /* 0x000fca000f8e00ff */
[----:B------:R-:W-:-:S04]  /*61c0*/  SHF.L.U32 R6, R6, 0x1f, RZ ;  /* 0x0000001f06067819 */ /* 0x000fc800000006ff */
[----:B------:R0:W1:Y:S01]  /*61d0*/  SYNCS.PHASECHK.TRANS64.TRYWAIT P1, [UR6+0x29830], R6 ;  /* 0x02983006ff0075a7 */ /* 0x0000620008020146 */
[----:B------:R-:W-:Y:S05]  /*61e0*/  @!P0 BRA `(.L_x_973) ;  /* 0x0000000000048947 */ /* 0x000fea0003800000 */
[----:B------:R-:W-:Y:S01]  /*61f0*/  BPT.TRAP 0x1 ;  /* 0x000000040000795c */ /* 0x000fe20000300000 */
.L_x_973:
[----:B-1----:R-:W-:Y:S05]  /*6200*/  @P1 BRA `(.L_x_971) ;  /* 0x0000000000081947 */ /* 0x002fea0003800000 */
[----:B------:R-:W1:Y:S02]  /*6210*/  SYNCS.PHASECHK.TRANS64.TRYWAIT P1, [UR6+0x29830], R6 ;  /* 0x02983006ff0075a7 */ /* 0x000e640008020146 */
[----:B-1----:R-:W-:Y:S05]  /*6220*/  @!P1 BRA `(.L_x_974) ;  /* 0x0000012c00e09947 */ /* 0x002fea0003800000 */
.L_x_971:
[----:B-1----:R-:W1:Y:S01]  /*6230*/  S2R R7, SR_TID.X ;  /* 0x0000000000077919 */ /* 0x002e620000002100 */
[----:B------:R-:W-:Y:S01]  /*6240*/  UIMAD UR58, UR56, 0x780, UR48 ;  /* 0x00000780383a78a4 */ /* 0x000fe2000f8e0230 */
[----:B------:R-:W-:Y:S01]  /*6250*/  UMOV UR27, 0x80000020 ;  /* 0x80000020001b7882 */ /* 0x000fe20000000000 */
[----:B------:R-:W-:Y:S02]  /*6260*/  UMOV UR28, UR24 ;  /* 0x00000018001c7c82 */ /* 0x000fe40008000000 */
[----:B------:R-:W-:Y:S01]  /*6270*/  UIADD3 UR30, UR58, 0x80, URZ ;  /* 0x000000803a1e7890 */ /* 0x000fe2000fffe03f */
[----:B------:R-:W-:Y:S02]  /*6280*/  UMOV UR29, UR25 ;  /* 0x00000019001d7c82 */ /* 0x000fe40008000000 */
[----:B------:R-:W-:Y:S01]  /*6290*/  UMOV UR26, UR58 ;  /* 0x0000003a001a7c82 */ /* 0x000fe20008000000 */
[----:B------:R-:W-:Y:S01]  /*62a0*/  UMOV UR31, 0x80000020 ;  /* 0x80000020001f7882 */ /* 0x000fe20000000000 */
[----:B------:R-:W-:Y:S01]  /*62b0*/  UIADD3 UR34, UR58, 0x100, URZ ;  /* 0x000001003a227890 */ /* 0x000fe2000fffe03f */
[----:B------:R-:W-:Y:S01]  /*62c0*/  UMOV UR32, UR24 ;  /* 0x0000001800207c82 */ /* 0x000fe20008000000 */
[----:B------:R-:W-:Y:S01]  /*62d0*/  UMOV UR33, UR25 ;  /* 0x0000001900217c82 */ /* 0x000fe20008000000 */
[----:B------:R-:W-:Y:S01]  /*62e0*/  UMOV UR35, 0x80000020 ;  /* 0x8000002000237882 */ /* 0x000fe20000000000 */
[----:B------:R-:W-:Y:S01]  /*62f0*/  UIADD3 UR6, UR58, 0x200, URZ ;  /* 0x000002003a067890 */ /* 0x000fe2000fffe03f */
        /* <DEDUP_REMOVED lines=9> */
[----:B-1----:R-:W-:-:S05]  /*6390*/  SHF.R.U32.HI R7, RZ, 0x7, R7 ;  /* 0x00000007ff077819 */ /* 0x002fca0000011607 */
        /* <DEDUP_REMOVED lines=165> */
.L_x_976:
[----:B------:R-:W-:Y:S01]  /*6df0*/  ULEA UR6, UR49, UR41, 0x3 ;  /* 0x0000002931067291 */ /* 0x000fe2000f8e183f */
[----:B------:R-:W-:-:S05]  /*6e00*/  IMAD.U32 R6, RZ, RZ, UR45 ;  /* 0x0000002dff067e24 */ /* 0x000fca000f8e00ff */
[----:B------:R-:W-:-:S04]  /*6e10*/  SHF.L.U32 R6, R6, 0x1f, RZ ;  /* 0x0000001f06067819 */ /* 0x000fc800000006ff */
[----:B------:R0:W1:Y:S01]  /*6e20*/  SYNCS.PHASECHK.TRANS64.TRYWAIT P1, [UR6+0x29850], R6 ;  /* 0x02985006ff0075a7 */ /* 0x0000620008020146 */
[----:B------:R-:W-:Y:S05]  /*6e30*/  @!P0 BRA `(.L_x_977) ;  /* 0x0000000000048947 */ /* 0x000fea0003800000 */
[----:B------:R-:W-:Y:S01]  /*6e40*/  BPT.TRAP 0x1 ;  /* 0x000000040000795c */ /* 0x000fe20000300000 */
.L_x_977:
[----:B-1----:R-:W-:Y:S05]  /*6e50*/  @P1 BRA `(.L_x_975) ;  /* 0x0000000000081947 */ /* 0x002fea0003800000 */
[----:B------:R-:W1:Y:S02]  /*6e60*/  SYNCS.PHASECHK.TRANS64.TRYWAIT P1, [UR6+0x29850], R6 ;  /* 0x02985006ff0075a7 */ /* 0x000e640008020146 */
[----:B-1----:R-:W-:Y:S05]  /*6e70*/  @!P1 BRA `(.L_x_978) ;  /* 0x0000012000e49947 */ /* 0x002fea0003800000 */
.L_x_975:
[----:B------:R-:W-:Y:S01]  /*6e80*/  UIADD3 UR6, UR41, 0x400, URZ ;  /* 0x0000040029067890 */ /* 0x000fe2000fffe03f */
[----:B------:R-:W-:Y:S01]  /*6e90*/  WARPGROUP.ARRIVE ;  /* 0x00000000000079c5 */ /* 0x000fe20000000000 */
[----:B------:R-:W-:-:S05]  /*6ea0*/  UMOV UR7, 0xc0000010 ;  /* 0xc000001000077882 */ /* 0x000fca0000000000 */
[----:B------:R-:W2:Y:S01]  /*6eb0*/  S2R R10, SR_TID.X ;  /* 0x00000000000a7919 */ /* 0x000ea20000002100 */
[----:B------:R-:W-:Y:S01]  /*6ec0*/  USHF.R.U32.HI UR6, URZ, 0x4, UR6 ;  /* 0x000000043f067899 */ /* 0x000fe20008011606 */
[----:B------:R-:W-:Y:S01]  /*6ed0*/  PLOP3.LUT P1, PT, PT, PT, UP0, 0x80, 0x0 ;  /* 0x000000000000781c */ /* 0x000fe20003f2f008 */
[----:B------:R-:W-:Y:S01]  /*6ee0*/  VIADD R9, R18, UR36 ;  /* 0x0000002412097c36 */ /* 0x000fe20008000000 */
[----:B------:R-:W-:Y:S01]  /*6ef0*/  PLOP3.LUT P2, PT, PT, PT, UP0, 0x80, 0x0 ;  /* 0x000000000000781c */ /* 0x000fe20003f4f008 */
[----:B------:R-:W-:Y:S01]  /*6f00*/  ULOP3.LUT UR6, UR6, 0x3fff, URZ, 0xc0, !UPT ;  /* 0x00003fff06067892 */ /* 0x000fe2000f8ec03f */
[----:B-1----:R-:W-:Y:S01]  /*6f10*/  IMAD.U32 R7, RZ, RZ, UR56 ;  /* 0x00000038ff077e24 */ /* 0x002fe2000f8e00ff */
[----:B0-----:R-:W0:Y:S01]  /*6f20*/  LDC R6, c[0x0][0x288] ;  /* 0x0000a200ff067b82 */ /* 0x001e220000000800 */
[----:B------:R-:W-:Y:S01]  /*6f30*/  IMAD R197, R3, -0xa0, RZ ;  /* 0xffffff6003c57824 */ /* 0x000fe200078e02ff */
[----:B------:R-:W-:-:S04]  /*6f40*/  ULOP3.LUT UR6, UR6, 0x10000, URZ, 0xfc, !UPT ;  /* 0x0001000006067892 */ /* 0x000fc8000f8efc3f */
[----:B------:R-:W-:-:S07]  /*6f50*/  UIMAD UR10, UR49, 0x500, UR6 ;  /* 0x00000500310a78a4 */ /* 0x000fce000f8e0206 */
[----:B------:R-:W-:Y:S02]  /*6f60*/  UMOV UR6, UR10 ;  /* 0x0000000a00067c82 */ /* 0x000fe40008000000 */
[----:B------:R-:W-:Y:S01]  /*6f70*/  QGMMA.64x128x32.F32.E4M3.E4M3 R24, R184, gdesc[UR4], R24, gsb0 ;  /* 0x01e00004b8187df3 */ /* 0x000fe20008000818 */
[----:B------:R-:W-:Y:S01]  /*6f80*/  UIADD3 UR6, UR10, 0x100, URZ ;  /* 0x000001000a067890 */ /* 0x000fe2000fffe03f */
[----:B------:R-:W-:Y:S01]  /*6f90*/  UMOV UR7, 0xc0000010 ;  /* 0xc000001000077882 */ /* 0x000fe20000000000 */
[----:B--2---:R-:W-:Y:S02]  /*6fa0*/  LOP3.LUT P3, RZ, R10, 0x7f, RZ, 0xc0, !PT ;  /* 0x0000007f0aff7812 */ /* 0x004fe4000786c0ff */
[----:B------:R-:W-:-:S04]  /*6fb0*/  SHF.R.U32.HI R10, RZ, 0x7, R10 ;  /* 0x00000007ff0a7819 */ /* 0x000fc8000001160a */
[----:B------:R-:W-:-:S07]  /*6fc0*/  IADD3 R11, -R10, 0xb, RZ ;  /* 0x0000000b0a0b7810 */ /* 0x000fce0007ffe1ff */
[----:B------:R-:W-:-:S05]  /*6fd0*/  @!P3 LEA R7, R7, UR41, 0x3 ;  /* 0x000000290707bc11 */ /* 0x000fca000f8e18ff */
[----:B------:R-:W-:-:S05]  /*6fe0*/  @!P3 VIADD R7, R7, 0x29840 ;  /* 0x000298400707b836 */ /* 0x000fca0000000000 */
[----:B------:R-:W-:Y:S01]  /*6ff0*/  @!P3 PRMT R7, RZ, 0x654, R7 ;  /* 0x00000654ff07b816 */ /* 0x000fe20000000007 */
        /* <DEDUP_REMOVED lines=18> */
[----:B------:R-:W-:Y:S01]  /*7120*/  @UP0 ULDC UR6, c[0x0][0x44c] ;  /* 0x0001130000060ab9 */ /* 0x000fe20000000800 */
[----:B------:R-:W-:Y:S01]  /*7130*/  @UP0 ULDC UR7, c[0x0][0x450] ;  /* 0x0001140000070ab9 */ /* 0x000fe20000000800 */
[----:B------:R-:W-:Y:S01]  /*7140*/  @P1 IMAD.HI.U32 R8, R9, UR6, RZ ;  /* 0x0000000609081c27 */ /* 0x000fe2000f8e00ff */
[----:B------:R-:W-:Y:S01]  /*7150*/  PLOP3.LUT P1, PT, PT, PT, UP1, 0x40, 0x0 ;  /* 0x000000000000781c */ /* 0x000fe20003f2e818 */
[----:B------:R-:W-:-:S03]  /*7160*/  ULOP3.LUT UR6, URZ, UR53, URZ, 0x33, !UPT ;  /* 0x000000353f067292 */ /* 0x000fc6000f8e333f */
[----:B------:R-:W-:Y:S01]  /*7170*/  @P2 SHF.R.U32.HI R9, RZ, UR7, R8 ;  /* 0x00000007ff092c19 */ /* 0x000fe20008011608 */
[----:B------:R-:W-:-:S04]  /*7180*/  VIADD R8, R197, 0x1 ;  /* 0x00000001c5087836 */ /* 0x000fc80000000000 */
[----:B------:R-:W1:Y:S01]  /*7190*/  SHFL.IDX PT, R13, R9, RZ, 0x1c1f ;  /* 0x001c1fff090d7589 */ /* 0x000e6200000e0000 */
[----:B------:R-:W-:Y:S02]  /*71a0*/  WARPGROUP.DEPBAR.LE gsb0, 0x0 ;  /* 0x00008000000079c5 */ /* 0x000fe40000010000 */
[----:B------:R2:W-:Y:S06]  /*71b0*/  BAR.ARV R11, 0x100 ;  /* 0x0004000b0000751d */ /* 0x0005ec0000002000 */
[----:B------:R3:W-:Y:S02]  /*71c0*/  @!P3 SYNCS.ARRIVE.TRANS64.RED.A1T0 RZ, [R7+URZ], RZ ;  /* 0x000000ff07ffb9a7 */ /* 0x0007e4000810043f */
[----:B---3--:R-:W-:-:S05]  /*71d0*/  IMAD R7, R17, -0x2, R8 ;  /* 0xfffffffe11077824 */ /* 0x008fca00078e0208 */
[C---:B0-----:R-:W-:Y:S01]  /*71e0*/  IADD3 R8, R7.reuse, -R6, R16 ;  /* 0x8000000607087210 */ /* 0x041fe20007ffe010 */
[----:B------:R-:W-:-:S04]  /*71f0*/  VIADD R7, R7, 0xffffffff ;  /* 0xffffffff07077836 */ /* 0x000fc80000000000 */
[C---:B------:R-:W-:Y:S02]  /*7200*/  VIADD R10, R8.reuse, UR54 ;  /* 0x00000036080a7c36 */ /* 0x040fe40008000000 */
[----:B------:R-:W-:Y:S02]  /*7210*/  VIADD R8, R8, UR6 ;  /* 0x0000000608087c36 */ /* 0x000fe40008000000 */
[--C-:B-1----:R-:W-:Y:S02]  /*7220*/  IMAD.IADD R12, R10, 0x1, R13.reuse ;  /* 0x000000010a0c7824 */ /* 0x102fe400078e020d */
[----:B--2---:R-:W-:Y:S01]  /*7230*/  IMAD.IADD R11, R8, 0x1, R13 ;  /* 0x00000001080b7824 */ /* 0x004fe200078e020d */
[----:B------:R-:W-:Y:S06]  /*7240*/  @P1 BRA `(.L_x_979) ;  /* 0x0000000000541947 */ /* 0x000fec0003800000 */
[----:B------:R-:W-:Y:S01]  /*7250*/  IADD3 R13, R16, -R6, R13 ;  /* 0x80000006100d7210 */ /* 0x000fe20007ffe00d */
[----:B------:R-:W-:Y:S03]  /*7260*/  BSSY B0, `(.L_x_980) ;  /* 0x0000010000007945 */ /* 0x000fe60003800000 */
[----:B------:R-:W-:-:S13]  /*7270*/  ISETP.GT.AND P1, PT, R13, -0x1, PT ;  /* 0xffffffff0d00780c */ /* 0x000fda0003f24270 */
[----:B------:R-:W-:Y:S05]  /*7280*/  @P1 BRA `(.L_x_981) ;  /* 0x0000000000201947 */ /* 0x000fea0003800000 */
[----:B------:R-:W-:Y:S01]  /*7290*/  IMAD.U32 R20, RZ, RZ, UR52 ;  /* 0x00000034ff147e24 */ /* 0x000fe2000f8e00ff */
[----:B------:R-:W-:-:S04]  /*72a0*/  LOP3.LUT R13, RZ, R13, RZ, 0x33, !PT ;  /* 0x0000000dff0d7212 */ /* 0x000fc800078e33ff */
[----:B------:R-:W-:-:S13]  /*72b0*/  ISETP.NE.AND P1, PT, R20, 0x1, PT ;  /* 0x000000011400780c */ /* 0x000fda0003f25270 */
[----:B------:R-:W0:Y:S02]  /*72c0*/  @P1 LDC.64 R14, c[0x0][0x9e8] ;  /* 0x00027a00ff0e1b82 */ /* 0x000e240000000a00 */
[----:B0-----:R-:W-:-:S05]  /*72d0*/  @P1 IMAD.HI.U32 R14, R13, R14, RZ ;  /* 0x0000000e0d0e1227 */ /* 0x001fca00078e00ff */
[----:B------:R-:W-:-:S04]  /*72e0*/  @P1 SHF.R.U32.HI R13, RZ, R15, R14 ;  /* 0x0000000fff0d1219 */ /* 0x000fc8000001160e */
[----:B------:R-:W-:Y:S01]  /*72f0*/  LOP3.LUT R13, RZ, R13, RZ, 0x33, !PT ;  /* 0x0000000dff0d7212 */ /* 0x000fe200078e33ff */
[----:B------:R-:W-:Y:S06]  /*7300*/  BRA `(.L_x_982) ;  /* 0x0000000000147947 */ /* 0x000fec0003800000 */
.L_x_981:
[----:B------:R-:W-:-:S05]  /*7310*/  IMAD.U32 R20, RZ, RZ, UR52 ;  /* 0x00000034ff147e24 */ /* 0x000fca000f8e00ff */
[----:B------:R-:W-:-:S13]  /*7320*/  ISETP.NE.AND P1, PT, R20, 0x1, PT ;  /* 0x000000011400780c */ /* 0x000fda0003f25270 */
[----:B------:R-:W0:Y:S02]  /*7330*/  @P1 LDC.64 R14, c[0x0][0x9e8] ;  /* 0x00027a00ff0e1b82 */ /* 0x000e240000000a00 */
[----:B0-----:R-:W-:-:S05]  /*7340*/  @P1 IMAD.HI.U32 R14, R13, R14, RZ ;  /* 0x0000000e0d0e1227 */ /* 0x001fca00078e00ff */
[----:B------:R-:W-:-:S07]  /*7350*/  @P1 SHF.R.U32.HI R13, RZ, R15, R14 ;  /* 0x0000000fff0d1219 */ /* 0x000fce000001160e */
.L_x_982:
[----:B------:R-:W-:Y:S05]  /*7360*/  BSYNC B0 ;  /* 0x0000000000007941 */ /* 0x000fea0003800000 */
.L_x_980:
[----:B------:R-:W-:-:S05]  /*7370*/  IMAD R13, R13, R20, R7 ;  /* 0x000000140d0d7224 */ /* 0x000fca00078e0207 */
[----:B------:R-:W-:Y:S02]  /*7380*/  VIADDMNMX R12, R13, R20, R12, PT ;  /* 0x000000140d0c7246 */ /* 0x000fe4000380010c */
[----:B------:R-:W-:-:S07]  /*7390*/  VIMNMX R11, R11, R13, !PT ;  /* 0x0000000d0b0b7248 */ /* 0x000fce0007fe0100 */
.L_x_979:
[C---:B------:R-:W-:Y:S01]  /*73a0*/  ISETP.GE.AND P1, PT, R197.reuse, 0x2, PT ;  /* 0x00000002c500780c */ /* 0x040fe20003f26270 */
[----:B------:R-:W0:Y:S01]  /*73b0*/  SHFL.IDX PT, R9, R9, 0x1, 0x1c1f ;  /* 0x003c1f0009097f89 */ /* 0x000e2200000e0000 */
        /* <DEDUP_REMOVED lines=11> */
[----:B------:R-:W-:Y:S01]  /*7470*/  ISETP.GE.AND P3, PT, R197, 0x11, PT ;  /* 0x00000011c500780c */ /* 0x000fe20003f66270 */
[----:B0-----:R-:W-:Y:S01]  /*7480*/  IMAD.IADD R10, R10, 0x1, R9 ;  /* 0x000000010a0a7824 */ /* 0x001fe200078e0209 */
        /* <DEDUP_REMOVED lines=45> */
[----:B------:R-:W-:Y:S02]  /*7760*/  ISETP.LT.OR P2, PT, R12, 0x31, P2 ;  /* 0x000000310c00780c */ /* 0x000fe40001741670 */
        /* <DEDUP_REMOVED lines=131> */
[----:B------:R-:W-:-:S04]  /*7fa0*/  ISETP.GE.AND P6, PT, R197, 0x9a, PT ;  /* 0x0000009ac500780c */ /* 0x000fc80003fc6270 */
[----:B------:R-:W-:Y:S02]  /*7fb0*/  P2R R152, PR, RZ, 0x40 ;  /* 0x00000040ff987803 */ /* 0x000fe40000000000 */
[----:B------:R-:W-:Y:S01]  /*7fc0*/  ISETP.GT.AND P6, PT, R11, 0x99, !P6 ;  /* 0x000000990b00780c */ /* 0x000fe200077c4270 */
[----:B------:R-:W-:-:S03]  /*7fd0*/  IMAD.IADD R11, R8, 0x1, R9 ;  /* 0x00000001080b7824 */ /* 0x000fc600078e0209 */
[----:B------:R-:W-:-:S04]  /*7fe0*/  ISETP.LT.OR P6, PT, R12, 0x9a, P6 ;  /* 0x0000009a0c00780c */ /* 0x000fc800037c1670 */
[----:B------:R-:W-:Y:S02]  /*7ff0*/  FSEL R101, R101, -INF , !P6 ;  /* 0xff80000065657808 */ /* 0x000fe40007000000 */
[----:B------:R-:W-:-:S13]  /*8000*/  PLOP3.LUT P6, PT, PT, PT, UP1, 0x40, 0x0 ;  /* 0x000000000000781c */ /* 0x000fda0003fce818 */
[----:B------:R-:W-:Y:S05]  /*8010*/  @P6 BRA `(.L_x_983) ;  /* 0x0000000000546947 */ /* 0x000fea0003800000 */
        /* <DEDUP_REMOVED lines=12> */
.L_x_985:
[----:B------:R-:W-:-:S05]  /*80e0*/  IMAD.U32 R207, RZ, RZ, UR52 ;  /* 0x00000034ffcf7e24 */ /* 0x000fca000f8e00ff */
[----:B------:R-:W-:-:S13]  /*80f0*/  ISETP.NE.AND P6, PT, R207, 0x1, PT ;  /* 0x00000001cf00780c */ /* 0x000fda0003fc5270 */
[----:B------:R-:W0:Y:S02]  /*8100*/  @P6 LDC.64 R8, c[0x0][0x9e8] ;  /* 0x00027a00ff086b82 */ /* 0x000e240000000a00 */
[----:B0-----:R-:W-:-:S05]  /*8110*/  @P6 IMAD.HI.U32 R8, R12, R8, RZ ;  /* 0x000000080c086227 */ /* 0x001fca00078e00ff */
[----:B------:R-:W-:-:S07]  /*8120*/  @P6 SHF.R.U32.HI R12, RZ, R9, R8 ;  /* 0x00000009ff0c6219 */ /* 0x000fce0000011608 */
.L_x_986:
[----:B------:R-:W-:Y:S05]  /*8130*/  BSYNC B0 ;  /* 0x0000000000007941 */ /* 0x000fea0003800000 */
.L_x_984:
[----:B------:R-:W-:-:S05]  /*8140*/  IMAD R7, R12, R207, R7 ;  /* 0x000000cf0c077224 */ /* 0x000fca00078e0207 */
[----:B------:R-:W-:Y:S02]  /*8150*/  VIADDMNMX R10, R7, R207, R10, PT ;  /* 0x000000cf070a7246 */ /* 0x000fe4000380010a */
[----:B------:R-:W-:-:S07]  /*8160*/  VIMNMX R11, R11, R7, !PT ;  /* 0x000000070b0b7248 */ /* 0x000fce0007fe0100 */
.L_x_983:
[----:B------:R-:W-:Y:S02]  /*8170*/  ISETP.GT.AND P1, PT, R11, 0x20, !P1 ;  /* 0x000000200b00780c */ /* 0x000fe40004f24270 */
[----:B------:R-:W-:Y:S02]  /*8180*/  ISETP.NE.AND P6, PT, R205, RZ, PT ;  /* 0x000000ffcd00720c */ /* 0x000fe40003fc5270 */
        /* <DEDUP_REMOVED lines=73> */
[----:B------:R-:W-:Y:S02]  /*8620*/  ISETP.GT.AND P1, PT, R11, 0x49, !P6 ;  /* 0x000000490b00780c */ /* 0x000fe40007724270 */
[----:B------:R-:W-:Y:S02]  /*8630*/  ISETP.NE.AND P6, PT, R206, RZ, PT ;  /* 0x000000ffce00720c */ /* 0x000fe40003fc5270 */
        /* <DEDUP_REMOVED lines=22> */
[----:B------:R-:W-:Y:S01]  /*87a0*/  ISETP.GT.AND P2, PT, R11, 0x89, !P2 ;  /* 0x000000890b00780c */ /* 0x000fe20005744270 */
[----:B------:R-:W0:Y:S01]  /*87b0*/  SHFL.BFLY PT, R7, R8, 0x2, 0x1f ;  /* 0x0c401f0008077f89 */ /* 0x000e2200000e0000 */
[----:B------:R-:W-:Y:S02]  /*87c0*/  FSEL R134, R134, -INF , !P1 ;  /* 0xff80000086867808 */ /* 0x000fe40004800000 */
[----:B------:R-:W-:-:S02]  /*87d0*/  ISETP.NE.AND P1, PT, R175, RZ, PT ;  /* 0x000000ffaf00720c */ /* 0x000fc40003f25270 */
[C---:B------:R-:W-:Y:S02]  /*87e0*/  ISETP.LT.OR P2, PT, R10.reuse, 0x8a, P2 ;  /* 0x0000008a0a00780c */ /* 0x040fe40001741670 */
[C---:B------:R-:W-:Y:S02]  /*87f0*/  ISETP.GT.AND P1, PT, R11.reuse, 0x59, !P1 ;  /* 0x000000590b00780c */ /* 0x040fe40004f24270 */
[----:B------:R-:W-:Y:S02]  /*8800*/  ISETP.GT.AND P3, PT, R11, 0x90, !P3 ;  /* 0x000000900b00780c */ /* 0x000fe40005f64270 */
[----:B------:R-:W-:Y:S02]  /*8810*/  ISETP.LT.OR P1, PT, R10, 0x5a, P1 ;  /* 0x0000005a0a00780c */ /* 0x000fe40000f21670 */
[----:B------:R-:W-:Y:S02]  /*8820*/  FSEL R95, R95, -INF , !P2 ;  /* 0xff8000005f5f7808 */ /* 0x000fe40005000000 */
[----:B------:R-:W-:-:S02]  /*8830*/  FSEL R135, R135, -INF , !P1 ;  /* 0xff80000087877808 */ /* 0x000fc40004800000 */
[----:B------:R-:W-:Y:S02]  /*8840*/  ISETP.NE.AND P1, PT, R174, RZ, PT ;  /* 0x000000ffae00720c */ /* 0x000fe40003f25270 */
[C---:B------:R-:W-:Y:S02]  /*8850*/  ISETP.GT.AND P4, PT, R11.reuse, 0x91, !P4 ;  /* 0x000000910b00780c */ /* 0x040fe40006784270 */
[----:B------:R-:W-:Y:S02]  /*8860*/  ISETP.GT.AND P1, PT, R11, 0x60, !P1 ;  /* 0x000000600b00780c */ /* 0x000fe40004f24270 */
[C---:B------:R-:W-:Y:S02]  /*8870*/  ISETP.LT.OR P3, PT, R10.reuse, 0x91, P3 ;  /* 0x000000910a00780c */ /* 0x040fe40001f61670 */
[----:B------:R-:W-:Y:S02]  /*8880*/  ISETP.LT.OR P1, PT, R10, 0x61, P1 ;  /* 0x000000610a00780c */ /* 0x000fe40000f21670 */
[----:B0-----:R-:W-:-:S02]  /*8890*/  FMNMX.FTZ R9, R8, R7, !PT ;  /* 0x0000000708097209 */ /* 0x001fc40007810000 */
[----:B------:R-:W-:Y:S02]  /*88a0*/  FSEL R106, R106, -INF , !P1 ;  /* 0xff8000006a6a7808 */ /* 0x000fe40004800000 */
[----:B------:R-:W-:Y:S01]  /*88b0*/  ISETP.NE.AND P1, PT, R173, RZ, PT ;  /* 0x000000ffad00720c */ /* 0x000fe20003f25270 */
[----:B------:R-:W0:Y:S01]  /*88c0*/  SHFL.BFLY PT, R12, R9, 0x1, 0x1f ;  /* 0x0c201f00090c7f89 */ /* 0x000e2200000e0000 */
[C---:B------:R-:W-:Y:S02]  /*88d0*/  ISETP.GT.AND P5, PT, R11.reuse, 0x98, !P5 ;  /* 0x000000980b00780c */ /* 0x040fe40006fa4270 */
[----:B------:R-:W-:Y:S02]  /*88e0*/  ISETP.GT.AND P1, PT, R11, 0x61, !P1 ;  /* 0x000000610b00780c */ /* 0x000fe40004f24270 */
[C---:B------:R-:W-:Y:S02]  /*88f0*/  ISETP.LT.OR P4, PT, R10.reuse, 0x92, P4 ;  /* 0x000000920a00780c */ /* 0x040fe40002781670 */
[----:B------:R-:W-:-:S02]  /*8900*/  ISETP.LT.OR P1, PT, R10, 0x62, P1 ;  /* 0x000000620a00780c */ /* 0x000fc40000f21670 */
[----:B------:R-:W-:Y:S02]  /*8910*/  FSEL R98, R98, -INF , !P3 ;  /* 0xff80000062627808 */ /* 0x000fe40005800000 */
[----:B------:R-:W-:Y:S02]  /*8920*/  FSEL R107, R107, -INF , !P1 ;  /* 0xff8000006b6b7808 */ /* 0x000fe40004800000 */
[----:B------:R-:W-:Y:S02]  /*8930*/  ISETP.NE.AND P1, PT, R172, RZ, PT ;  /* 0x000000ffac00720c */ /* 0x000fe40003f25270 */
[----:B------:R-:W-:Y:S02]  /*8940*/  ISETP.LT.OR P5, PT, R10, 0x99, P5 ;  /* 0x000000990a00780c */ /* 0x000fe40002fa1670 */
[----:B------:R-:W-:Y:S02]  /*8950*/  ISETP.GT.AND P1, PT, R11, 0x68, !P1 ;  /* 0x000000680b00780c */ /* 0x000fe40004f24270 */
[----:B------:R-:W-:-:S02]  /*8960*/  FSEL R99, R99, -INF , !P4 ;  /* 0xff80000063637808 */ /* 0x000fc40006000000 */
[----:B------:R-:W-:Y:S02]  /*8970*/  ISETP.LT.OR P1, PT, R10, 0x69, P1 ;  /* 0x000000690a00780c */ /* 0x000fe40000f21670 */
[----:B------:R-:W-:Y:S02]  /*8980*/  FSEL R102, R102, -INF , !P5 ;  /* 0xff80000066667808 */ /* 0x000fe40006800000 */
[----:B------:R-:W-:Y:S02]  /*8990*/  FSEL R110, R110, -INF , !P1 ;  /* 0xff8000006e6e7808 */ /* 0x000fe40004800000 */
[----:B------:R-:W-:Y:S02]  /*89a0*/  ISETP.NE.AND P1, PT, R171, RZ, PT ;  /* 0x000000ffab00720c */ /* 0x000fe40003f25270 */
[----:B0-----:R-:W-:Y:S02]  /*89b0*/  FMNMX.FTZ R7, R9, R12, !PT ;  /* 0x0000000c09077209 */ /* 0x001fe40007810000 */
        /* <DEDUP_REMOVED lines=59> */
[C---:B------:R-:W-:Y:S02]  /*8d70*/  ISETP.GT.AND P1, PT, R11.reuse, RZ, !P6 ;  /* 0x000000ff0b00720c */ /* 0x040fe40007724270 */
[----:B------:R-:W-:Y:S01]  /*8d80*/  ISETP.NE.AND P6, PT, R152, RZ, PT ;  /* 0x000000ff9800720c */ /* 0x000fe20003fc5270 */
[----:B------:R-:W-:Y:S01]  /*8d90*/  IMAD.U32 R152, RZ, RZ, UR37 ;  /* 0x00000025ff987e24 */ /* 0x000fe2000f8e00ff */
[----:B------:R-:W-:Y:S02]  /*8da0*/  ISETP.LT.OR P1, PT, R10, 0x1, P1 ;  /* 0x000000010a00780c */ /* 0x000fe40000f21670 */
[----:B------:R-:W-:Y:S01]  /*8db0*/  ISETP.GT.AND P2, PT, R11, 0x99, !P6 ;  /* 0x000000990b00780c */ /* 0x000fe20007744270 */
[----:B------:R-:W-:-:S01]  /*8dc0*/  FFMA.FTZ R152, R7, R152, -8 ;  /* 0xc100000007987423 */ /* 0x000fc20000010098 */
[----:B------:R-:W-:-:S02]  /*8dd0*/  FSEL R169, R154, -INF , !P1 ;  /* 0xff8000009aa97808 */ /* 0x000fc40004800000 */
[----:B------:R-:W-:Y:S02]  /*8de0*/  FSETP.NEU.FTZ.AND P1, PT, R7, -INF , PT ;  /* 0xff8000000700780b */ /* 0x000fe40003f3d000 */
[----:B------:R-:W-:Y:S02]  /*8df0*/  FMNMX.FTZ R154, R169, R0, !PT ;  /* 0x00000000a99a7209 */ /* 0x000fe40007810000 */
[----:B------:R-:W-:Y:S02]  /*8e00*/  FSEL R152, R152, RZ, P1 ;  /* 0x000000ff98987208 */ /* 0x000fe40000800000 */
[----:B------:R-:W-:-:S03]  /*8e10*/  ISETP.LT.OR P2, PT, R10, 0x9a, P2 ;  /* 0x0000009a0a00780c */ /* 0x000fc60001741670 */
[--C-:B------:R-:W-:Y:S01]  /*8e20*/  FFMA.FTZ R9, R153, UR37, -R152.reuse ;  /* 0x0000002599097c23 */ /* 0x100fe20008010898 */
[----:B------:R-:W-:Y:S01]  /*8e30*/  FMNMX.FTZ R153, R155, R154, !PT ;  /* 0x0000009a9b997209 */ /* 0x000fe20007810000 */
[--C-:B------:R-:W-:Y:S01]  /*8e40*/  FFMA.FTZ R12, R156, UR37, -R152.reuse ;  /* 0x000000259c0c7c23 */ /* 0x100fe20008010898 */
[----:B------:R-:W-:-:S01]  /*8e50*/  FFMA.FTZ R156, R105, UR37, -R152 ;  /* 0x00000025699c7c23 */ /* 0x000fc20008010898 */
[--C-:B------:R-:W-:Y:S01]  /*8e60*/  FFMA.FTZ R10, R109, UR37, -R152.reuse ;  /* 0x000000256d0a7c23 */ /* 0x100fe20008010898 */
[----:B------:R-:W-:Y:S01]  /*8e70*/  FMNMX.FTZ R154, R158, R153, !PT ;  /* 0x000000999e9a7209 */ /* 0x000fe20007810000 */
[--C-:B------:R-:W-:Y:S01]  /*8e80*/  FFMA.FTZ R8, R13, UR37, -R152.reuse ;  /* 0x000000250d087c23 */ /* 0x100fe20008010898 */
[----:B------:R-:W-:Y:S01]  /*8e90*/  FSEL R103, R103, -INF , !P2 ;  /* 0xff80000067677808 */ /* 0x000fe20005000000 */
[----:B------:R0:W-:Y:S01]  /*8ea0*/  MUFU.EX2 R11, R156 ;  /* 0x0000009c000b7308 */ /* 0x0001e20000000800 */
        /* <DEDUP_REMOVED lines=9> */
[--C-:B0-----:R-:W-:Y:S01]  /*8f40*/  FFMA.FTZ R156, R112, UR37, -R152.reuse ;  /* 0x00000025709c7c23 */ /* 0x101fe20008010898 */
        /* <DEDUP_REMOVED lines=31> */
[----:B------:R-:W-:Y:S01]  /*9140*/  FFMA.FTZ R100, R100, UR37, -R152 ;  /* 0x0000002564647c23 */ /* 0x000fe20008010898 */
        /* <DEDUP_REMOVED lines=31> */
[----:B------:R-:W-:Y:S01]  /*9340*/  FMNMX.FTZ R154, R94, R105, !PT ;  /* 0x000000695e9a7209 */ /* 0x000fe20007810000 */
[----:B------:R-:W-:-:S03]  /*9350*/  FFMA.FTZ R105, R108, UR37, -R152 ;  /* 0x000000256c697c23 */ /* 0x000fc60008010898 */
[----:B------:R-:W-:Y:S02]  /*9360*/  FMNMX.FTZ R153, R95, R154, !PT ;  /* 0x0000009a5f997209 */ /* 0x000fe40007810000 */
[----:B------:R-:W-:Y:S02]  /*9370*/  MUFU.EX2 R141, R141 ;  /* 0x0000008d008d7308 */ /* 0x000fe40000000800 */
[----:B------:R-:W-:-:S04]  /*9380*/  FMNMX.FTZ R108, R98, R153, !PT ;  /* 0x00000099626c7209 */ /* 0x000fc80007810000 */
[----:B------:R-:W-:Y:S02]  /*9390*/  FMNMX.FTZ R109, R99, R108, !PT ;  /* 0x0000006c636d7209 */ /* 0x000fe40007810000 */
[----:B------:R-:W-:Y:S02]  /*93a0*/  MUFU.EX2 R144, R144 ;  /* 0x0000009000907308 */ /* 0x000fe40000000800 */
[----:B------:R-:W-:Y:S01]  /*93b0*/  FMNMX.FTZ R108, R102, R109, !PT ;  /* 0x0000006d666c7209 */ /* 0x000fe20007810000 */
[--C-:B------:R-:W-:Y:S01]  /*93c0*/  FFMA.FTZ R109, R113, UR37, -R152.reuse ;  /* 0x00000025716d7c23 */ /* 0x100fe20008010898 */
[----:B------:R-:W-:-:S02]  /*93d0*/  FFMA.FTZ R113, R117, UR37, -R152 ;  /* 0x0000002575717c23 */ /* 0x000fc40008010898 */
[----:B------:R-:W-:Y:S02]  /*93e0*/  FMNMX.FTZ R153, R103, R108, !PT ;  /* 0x0000006c67997209 */ /* 0x000fe40007810000 */
[----:B------:R0:W-:Y:S03]  /*93f0*/  MUFU.EX2 R108, R156 ;  /* 0x0000009c006c7308 */ /* 0x0001e60000000800 */
[----:B------:R-:W1:Y:S05]  /*9400*/  SHFL.BFLY PT, R154, R153, 0x2, 0x1f ;  /* 0x0c401f00999a7f89 */ /* 0x000e6a00000e0000 */
[----:B------:R-:W-:Y:S01]  /*9410*/  MUFU.EX2 R145, R145 ;  /* 0x0000009100917308 */ /* 0x000fe20000000800 */
[----:B0-----:R-:W-:-:S01]  /*9420*/  FFMA.FTZ R156, R101, UR37, -R152 ;  /* 0x00000025659c7c23 */ /* 0x001fc20008010898 */
[----:B------:R-:W-:-:S05]  /*9430*/  FSEL R101, R7, RZ, P1 ;  /* 0x000000ff07657208 */ /* 0x000fca0000800000 */
[----:B------:R-:W-:Y:S01]  /*9440*/  FADD.FTZ R2, -R101, R2 ;  /* 0x0000000265027221 */ /* 0x000fe20000010100 */
[----:B------:R-:W-:Y:S08]  /*9450*/  MUFU.EX2 R148, R148 ;  /* 0x0000009400947308 */ /* 0x000ff00000000800 */
[----:B------:R0:W-:Y:S01]  /*9460*/  MUFU.EX2 R101, R156 ;  /* 0x0000009c00657308 */ /* 0x0001e20000000800 */
[----:B-1----:R-:W-:-:S05]  /*9470*/  FMNMX.FTZ R154, R153, R154, !PT ;  /* 0x0000009a999a7209 */ /* 0x002fca0007810000 */
[----:B------:R-:W1:Y:S02]  /*9480*/  SHFL.BFLY PT, R117, R154, 0x1, 0x1f ;  /* 0x0c201f009a757f89 */ /* 0x000e6400000e0000 */
[----:B------:R-:W-:Y:S08]  /*9490*/  MUFU.EX2 R149, R149 ;  /* 0x0000009500957308 */ /* 0x000ff00000000800 */
[----:B------:R-:W-:Y:S08]  /*94a0*/  MUFU.EX2 R120, R120 ;  /* 0x0000007800787308 */ /* 0x000ff00000000800 */
[----:B------:R-:W-:Y:S01]  /*94b0*/  MUFU.EX2 R121, R121 ;  /* 0x0000007900797308 */ /* 0x000fe20000000800 */
[----:B-1----:R-:W-:Y:S01]  /*94c0*/  FMNMX.FTZ R88, R154, R117, !PT ;  /* 0x000000759a587209 */ /* 0x002fe20007810000 */
[----:B------:R-:W-:-:S06]  /*94d0*/  IMAD.U32 R117, RZ, RZ, UR37 ;  /* 0x00000025ff757e24 */ /* 0x000fcc000f8e00ff */
[----:B------:R-:W-:Y:S01]  /*94e0*/  MUFU.EX2 R124, R124 ;  /* 0x0000007c007c7308 */ /* 0x000fe20000000800 */
[C---:B------:R-:W-:Y:S01]  /*94f0*/  FSETP.NEU.FTZ.AND P1, PT, R88.reuse, -INF , PT ;  /* 0xff8000005800780b */ /* 0x040fe20003f3d000 */
[----:B------:R-:W-:Y:S01]  /*9500*/  FFMA.FTZ R152, R88, R117, -8 ;  /* 0xc100000058987423 */ /* 0x000fe20000010075 */
[----:B------:R-:W-:Y:S02]  /*9510*/  FMUL.FTZ R117, R2, UR37 ;  /* 0x0000002502757c20 */ /* 0x000fe40008410000 */
[----:B------:R-:W-:Y:S02]  /*9520*/  FSEL R161, R88, RZ, P1 ;  /* 0x000000ff58a17208 */ /* 0x000fe40000800000 */
[----:B------:R-:W-:Y:S01]  /*9530*/  FSEL R2, R152, RZ, P1 ;  /* 0x000000ff98027208 */ /* 0x000fe20000800000 */
[----:B------:R-:W-:Y:S02]  /*9540*/  MUFU.EX2 R125, R125 ;  /* 0x0000007d007d7308 */ /* 0x000fe40000000800 */
[----:B------:R-:W-:-:S02]  /*9550*/  FADD.FTZ R161, -R161, R0 ;  /* 0x00000000a1a17221 */ /* 0x000fc40000010100 */
[--C-:B------:R-:W-:Y:S01]  /*9560*/  FFMA.FTZ R160, R126, UR37, -R2.reuse ;  /* 0x000000257ea07c23 */ /* 0x100fe20008010802 */
[----:B------:R-:W-:-:S01]  /*9570*/  FFMA.FTZ R153, R169, UR37, -R2 ;  /* 0x00000025a9997c23 */ /* 0x000fc20008010802 */
[----:B------:R-:W-:Y:S01]  /*9580*/  FMUL.FTZ R126, R161, UR37 ;  /* 0x00000025a17e7c20 */ /* 0x000fe20008410000 */
[----:B------:R-:W-:-:S01]  /*9590*/  FFMA.FTZ R152, R155, UR37, -R2 ;  /* 0x000000259b987c23 */ /* 0x000fc20008010802 */
[----:B------:R-:W1:Y:S01]  /*95a0*/  MUFU.EX2 R117, R117 ;  /* 0x0000007500757308 */ /* 0x000e620000000800 */
[----:B------:R-:W-:-:S01]  /*95b0*/  FFMA.FTZ R154, R158, UR37, -R2 ;  /* 0x000000259e9a7c23 */ /* 0x000fc20008010802 */
[--C-:B------:R-:W-:Y:S01]  /*95c0*/  FFMA.FTZ R155, R159, UR37, -R2.reuse ;  /* 0x000000259f9b7c23 */ /* 0x100fe20008010802 */
[----:B0-----:R-:W-:-:S01]  /*95d0*/  FFMA.FTZ R156, R162, UR37, -R2 ;  /* 0x00000025a29c7c23 */ /* 0x001fc20008010802 */
        /* <DEDUP_REMOVED lines=29> */
[----:B0-----:R-:W-:-:S01]  /*97b0*/  FFMA.FTZ R5, R126, R4, R153 ;  /* 0x000000047e057223 */ /* 0x001fc20000010099 */
[----:B------:R-:W-:Y:S01]  /*97c0*/  FADD.FTZ R4, R12, R161 ;  /* 0x000000a10c047221 */ /* 0x000fe20000010000 */
[----:B------:R-:W-:-:S01]  /*97d0*/  FFMA.FTZ R115, R115, UR37, -R2 ;  /* 0x0000002573737c23 */ /* 0x000fc20008010802 */
[--C-:B------:R-:W-:Y:S01]  /*97e0*/  FFMA.FTZ R118, R118, UR37, -R2.reuse ;  /* 0x0000002576767c23 */ /* 0x100fe20008010802 */
[----:B------:R-:W-:-:S01]  /*97f0*/  FFMA.FTZ R119, R119, UR37, -R2 ;  /* 0x0000002577777c23 */ /* 0x000fc20008010802 */
[--C-:B------:R-:W-:Y:S01]  /*9800*/  FFMA.FTZ R90, R90, UR37, -R2.reuse ;  /* 0x000000255a5a7c23 */ /* 0x100fe20008010802 */
[----:B------:R-:W-:-:S01]  /*9810*/  FFMA.FTZ R94, R94, UR37, -R2 ;  /* 0x000000255e5e7c23 */ /* 0x000fc20008010802 */
[----:B------:R-:W0:Y:S01]  /*9820*/  MUFU.EX2 R155, R155 ;  /* 0x0000009b009b7308 */ /* 0x000e220000000800 */
[----:B-1----:R-:W-:-:S01]  /*9830*/  FADD.FTZ R5, R152, R5 ;  /* 0x0000000598057221 */ /* 0x002fc20000010000 */
[--C-:B------:R-:W-:Y:S01]  /*9840*/  FFMA.FTZ R91, R91, UR37, -R2.reuse ;  /* 0x000000255b5b7c23 */ /* 0x100fe20008010802 */
[----:B------:R-:W-:-:S01]  /*9850*/  FFMA.FTZ R95, R95, UR37, -R2 ;  /* 0x000000255f5f7c23 */ /* 0x000fc20008010802 */
[--C-:B------:R-:W-:Y:S01]  /*9860*/  FFMA.FTZ R98, R98, UR37, -R2.reuse ;  /* 0x0000002562627c23 */ /* 0x100fe20008010802 */
[----:B------:R-:W-:-:S01]  /*9870*/  FFMA.FTZ R99, R99, UR37, -R2 ;  /* 0x0000002563637c23 */ /* 0x000fc20008010802 */
[--C-:B------:R-:W-:Y:S01]  /*9880*/  FFMA.FTZ R102, R102, UR37, -R2.reuse ;  /* 0x0000002566667c23 */ /* 0x100fe20008010802 */
[----:B------:R-:W-:-:S01]  /*9890*/  FFMA.FTZ R2, R103, UR37, -R2 ;  /* 0x0000002567027c23 */ /* 0x000fc20008010802 */
[----:B------:R-:W1:Y:S08]  /*98a0*/  MUFU.EX2 R156, R156 ;  /* 0x0000009c009c7308 */ /* 0x000e700000000800 */
[----:B------:R-:W3:Y:S08]  /*98b0*/  MUFU.EX2 R157, R157 ;  /* 0x0000009d009d7308 */ /* 0x000ef00000000800 */
[----:B------:R-:W4:Y:S08]  /*98c0*/  MUFU.EX2 R158, R158 ;  /* 0x0000009e009e7308 */ /* 0x000f300000000800 */
[----:B------:R2:W-:Y:S08]  /*98d0*/  MUFU.EX2 R0, R160 ;  /* 0x000000a000007308 */ /* 0x0005f00000000800 */
[----:B------:R-:W5:Y:S01]  /*98e0*/  MUFU.EX2 R159, R159 ;  /* 0x0000009f009f7308 */ /* 0x000f620000000800 */
[----:B--2---:R-:W-:-:S01]  /*98f0*/  FADD.FTZ R160, R154, R5 ;  /* 0x000000059aa07221 */ /* 0x004fc20000010000 */
[----:B------:R-:W-:-:S03]  /*9900*/  FADD.FTZ R5, R13, R4 ;  /* 0x000000040d057221 */ /* 0x000fc60000010000 */
[----:B0-----:R-:W-:Y:S01]  /*9910*/  FADD.FTZ R161, R155, R160 ;  /* 0x000000a09ba17221 */ /* 0x001fe20000010000 */
[----:B------:R-:W-:-:S02]  /*9920*/  FADD.FTZ R4, R14, R5 ;  /* 0x000000050e047221 */ /* 0x000fc40000010000 */
[----:B------:R-:W0:Y:S01]  /*9930*/  MUFU.EX2 R138, R138 ;  /* 0x0000008a008a7308 */ /* 0x000e220000000800 */
[----:B-1----:R-:W-:-:S01]  /*9940*/  FADD.FTZ R160, R156, R161 ;  /* 0x000000a19ca07221 */ /* 0x002fc20000010000 */
[----:B------:R-:W-:-:S03]  /*9950*/  FADD.FTZ R5, R15, R4 ;  /* 0x000000040f057221 */ /* 0x000fc60000010000 */
[----:B---3--:R-:W-:Y:S01]  /*9960*/  FADD.FTZ R161, R157, R160 ;  /* 0x000000a09da17221 */ /* 0x008fe20000010000 */
[----:B------:R-:W-:-:S02]  /*9970*/  FADD.FTZ R4, R20, R5 ;  /* 0x0000000514047221 */ /* 0x000fc40000010000 */
[----:B------:R-:W1:Y:S01]  /*9980*/  MUFU.EX2 R139, R139 ;  /* 0x0000008b008b7308 */ /* 0x000e620000000800 */
[----:B----4-:R-:W-:-:S01]  /*9990*/  FADD.FTZ R160, R158, R161 ;  /* 0x000000a19ea07221 */ /* 0x010fc20000010000 */
[----:B------:R-:W-:-:S03]  /*99a0*/  FADD.FTZ R5, R21, R4 ;  /* 0x0000000415057221 */ /* 0x000fc60000010000 */
[----:B-----5:R-:W-:Y:S01]  /*99b0*/  FADD.FTZ R161, R159, R160 ;  /* 0x000000a09fa17221 */ /* 0x020fe20000010000 */
[----:B------:R-:W-:-:S02]  /*99c0*/  FADD.FTZ R4, R136, R5 ;  /* 0x0000000588047221 */ /* 0x000fc40000010000 */
[----:B------:R-:W2:Y:S01]  /*99d0*/  MUFU.EX2 R142, R142 ;  /* 0x0000008e008e7308 */ /* 0x000ea20000000800 */
[----:B0-----:R-:W-:-:S01]  /*99e0*/  FADD.FTZ R160, R138, R161 ;  /* 0x000000a18aa07221 */ /* 0x001fc20000010000 */
[----:B------:R-:W-:-:S04]  /*99f0*/  FADD.FTZ R5, R137, R4 ;  /* 0x0000000489057221 */ /* 0x000fc80000010000 */
[----:B------:R-:W-:Y:S02]  /*9a00*/  FADD.FTZ R4, R140, R5 ;  /* 0x000000058c047221 */ /* 0x000fe40000010000 */
[----:B------:R-:W0:Y:S01]  /*9a10*/  MUFU.EX2 R143, R143 ;  /* 0x0000008f008f7308 */ /* 0x000e220000000800 */
[----:B-1----:R-:W-:-:S01]  /*9a20*/  FADD.FTZ R161, R139, R160 ;  /* 0x000000a08ba17221 */ /* 0x002fc20000010000 */
[----:B------:R-:W-:-:S04]  /*9a30*/  FADD.FTZ R5, R141, R4 ;  /* 0x000000048d057221 */ /* 0x000fc80000010000 */
[----:B------:R-:W-:Y:S02]  /*9a40*/  FADD.FTZ R4, R144, R5 ;  /* 0x0000000590047221 */ /* 0x000fe40000010000 */
[----:B------:R-:W1:Y:S01]  /*9a50*/  MUFU.EX2 R146, R146 ;  /* 0x0000009200927308 */ /* 0x000e620000000800 */
[----:B--2---:R-:W-:-:S01]  /*9a60*/  FADD.FTZ R160, R142, R161 ;  /* 0x000000a18ea07221 */ /* 0x004fc20000010000 */
[----:B------:R-:W-:-:S04]  /*9a70*/  FADD.FTZ R5, R145, R4 ;  /* 0x0000000491057221 */ /* 0x000fc80000010000 */
[----:B------:R-:W-:Y:S02]  /*9a80*/  FADD.FTZ R4, R148, R5 ;  /* 0x0000000594047221 */ /* 0x000fe40000010000 */
        /* <DEDUP_REMOVED lines=18> */
[----:B0-----:R-:W-:-:S04]  /*9bb0*/  FADD.FTZ R161, R123, R160 ;  /* 0x000000a07ba17221 */ /* 0x001fc80000010000 */
[----:B------:R-:W-:-:S03]  /*9bc0*/  FADD.FTZ R160, R0, R161 ;  /* 0x000000a100a07221 */ /* 0x000fc60000010000 */
        /* <DEDUP_REMOVED lines=33> */
[----:B------:R-:W-:-:S06]  /*9de0*/  FADD.FTZ R4, R108, R161 ;  /* 0x000000a16c047221 */ /* 0x000fcc0000010000 */
[----:B------:R-:W1:Y:S08]  /*9df0*/  MUFU.EX2 R115, R115 ;  /* 0x0000007300737308 */ /* 0x000e700000000800 */
[----:B------:R-:W3:Y:S08]  /*9e00*/  MUFU.EX2 R112, R112 ;  /* 0x0000007000707308 */ /* 0x000ef00000000800 */
[----:B------:R-:W4:Y:S08]  /*9e10*/  MUFU.EX2 R118, R118 ;  /* 0x0000007600767308 */ /* 0x000f300000000800 */
[----:B------:R-:W5:Y:S08]  /*9e20*/  MUFU.EX2 R113, R113 ;  /* 0x0000007100717308 */ /* 0x000f700000000800 */
[----:B------:R-:W-:Y:S08]  /*9e30*/  MUFU.EX2 R119, R119 ;  /* 0x0000007700777308 */ /* 0x000ff00000000800 */
[----:B------:R-:W5:Y:S08]  /*9e40*/  MUFU.EX2 R116, R116 ;  /* 0x0000007400747308 */ /* 0x000f700000000800 */
[----:B------:R-:W-:Y:S08]  /*9e50*/  MUFU.EX2 R90, R90 ;  /* 0x0000005a005a7308 */ /* 0x000ff00000000800 */
[----:B------:R2:W-:Y:S08]  /*9e60*/  MUFU.EX2 R163, R94 ;  /* 0x0000005e00a37308 */ /* 0x0005f00000000800 */
[----:B------:R-:W5:Y:S01]  /*9e70*/  MUFU.EX2 R89, R89 ;  /* 0x0000005900597308 */ /* 0x000f620000000800 */
[----:B--2---:R-:W-:-:S01]  /*9e80*/  FADD.FTZ R94, R114, R5 ;  /* 0x00000005725e7221 */ /* 0x004fc20000010000 */
[----:B0-----:R-:W-:-:S03]  /*9e90*/  FADD.FTZ R5, R109, R4 ;  /* 0x000000046d057221 */ /* 0x001fc60000010000 */
[----:B-1----:R-:W-:Y:S01]  /*9ea0*/  FADD.FTZ R161, R115, R94 ;  /* 0x0000005e73a17221 */ /* 0x002fe20000010000 */
[----:B---3--:R-:W-:-:S02]  /*9eb0*/  FADD.FTZ R4, R112, R5 ;  /* 0x0000000570047221 */ /* 0x008fc40000010000 */
[----:B------:R-:W-:Y:S01]  /*9ec0*/  MUFU.EX2 R91, R91 ;  /* 0x0000005b005b7308 */ /* 0x000fe20000000800 */
[----:B----4-:R-:W-:-:S01]  /*9ed0*/  FADD.FTZ R94, R118, R161 ;  /* 0x000000a1765e7221 */ /* 0x010fc20000010000 */
[----:B-----5:R-:W-:-:S04]  /*9ee0*/  FADD.FTZ R5, R113, R4 ;  /* 0x0000000471057221 */ /* 0x020fc80000010000 */
[----:B------:R-:W-:Y:S02]  /*9ef0*/  FADD.FTZ R4, R116, R5 ;  /* 0x0000000574047221 */ /* 0x000fe40000010000 */
[----:B------:R-:W0:Y:S02]  /*9f00*/  MUFU.EX2 R92, R92 ;  /* 0x0000005c005c7308 */ /* 0x000e240000000800 */
[----:B------:R-:W-:-:S06]  /*9f10*/  FADD.FTZ R5, R89, R4 ;  /* 0x0000000459057221 */ /* 0x000fcc0000010000 */
[----:B------:R-:W1:Y:S08]  /*9f20*/  MUFU.EX2 R93, R93 ;  /* 0x0000005d005d7308 */ /* 0x000e700000000800 */
[----:B------:R2:W3:Y:S01]  /*9f30*/  MUFU.EX2 R160, R95 ;  /* 0x0000005f00a07308 */ /* 0x0004e20000000800 */
[----:B0-----:R-:W-:-:S07]  /*9f40*/  FADD.FTZ R4, R92, R5 ;  /* 0x000000055c047221 */ /* 0x001fce0000010000 */
[----:B------:R-:W0:Y:S01]  /*9f50*/  MUFU.EX2 R96, R96 ;  /* 0x0000006000607308 */ /* 0x000e220000000800 */
[----:B--2---:R-:W-:-:S01]  /*9f60*/  FADD.FTZ R95, R119, R94 ;  /* 0x0000005e775f7221 */ /* 0x004fc20000010000 */
[----:B-1----:R-:W-:-:S03]  /*9f70*/  FADD.FTZ R5, R93, R4 ;  /* 0x000000045d057221 */ /* 0x002fc60000010000 */
[----:B------:R-:W-:-:S03]  /*9f80*/  FADD.FTZ R94, R90, R95 ;  /* 0x0000005f5a5e7221 */ /* 0x000fc60000010000 */
[----:B------:R-:W1:Y:S01]  /*9f90*/  MUFU.EX2 R98, R98 ;  /* 0x0000006200627308 */ /* 0x000e620000000800 */
[----:B------:R-:W-:-:S04]  /*9fa0*/  FADD.FTZ R94, R91, R94 ;  /* 0x0000005e5b5e7221 */ /* 0x000fc80000010000 */
[----:B------:R-:W-:-:S03]  /*9fb0*/  FADD.FTZ R94, R163, R94 ;  /* 0x0000005ea35e7221 */ /* 0x000fc60000010000 */
[----:B------:R-:W2:Y:S01]  /*9fc0*/  MUFU.EX2 R97, R97 ;  /* 0x0000006100617308 */ /* 0x000ea20000000800 */
[----:B---3--:R-:W-:-:S01]  /*9fd0*/  FADD.FTZ R94, R160, R94 ;  /* 0x0000005ea05e7221 */ /* 0x008fc20000010000 */
[----:B0-----:R-:W-:-:S06]  /*9fe0*/  FADD.FTZ R4, R96, R5 ;  /* 0x0000000560047221 */ /* 0x001fcc0000010000 */
        /* <DEDUP_REMOVED lines=8> */
[----:B------:R-:W-:Y:S01]  /*a070*/  FADD.FTZ R5, R101, R4 ;  /* 0x0000000465057221 */ /* 0x000fe20000010000 */
[----:B--2---:R-:W-:-:S04]  /*a080*/  FADD.FTZ R94, R95, R94 ;  /* 0x0000005e5f5e7221 */ /* 0x004fc80000010000 */
[----:B0-----:R-:W-:Y:S01]  /*a090*/  FADD.FTZ R4, R103, R94 ;  /* 0x0000005e67047221 */ /* 0x001fe20000010000 */
[----:B------:R-:W-:Y:S06]  /*a0a0*/  @!P0 BRA `(.L_x_987) ;  /* 0x0000000000048947 */ /* 0x000fec0003800000 */
[----:B------:R-:W-:Y:S01]  /*a0b0*/  BPT.TRAP 0x1 ;  /* 0x000000040000795c */ /* 0x000fe20000300000 */
.L_x_987:
[----:B------:R-:W-:Y:S01]  /*a0c0*/  ULEA UR6, UR49, UR41, 0x3 ;  /* 0x0000002931067291 */ /* 0x000fe2000f8e183f */
[----:B------:R-:W-:Y:S01]  /*a0d0*/  ISETP.GT.AND P1, PT, R3, UR57, PT ;  /* 0x0000003903007c0c */ /* 0x000fe2000bf24270 */
[----:B------:R-:W-:Y:S01]  /*a0e0*/  UMOV UR45, UR55 ;  /* 0x00000037002d7c82 */ /* 0x000fe20008000000 */
[----:B------:R-:W-:Y:S01]  /*a0f0*/  F2FP.SATFINITE.E4M3.F32.PACK_AB_MERGE_C R12, R13, R12, RZ ;  /* 0x0000000c0d0c723e */ /* 0x000fe200048070ff */
[----:B------:R-:W-:Y:S01]  /*a100*/  UIADD3 UR6, UR6, 0x29860, URZ ;  /* 0x0002986006067890 */ /* 0x000fe2000fffe03f */
[----:B------:R-:W-:Y:S01]  /*a110*/  F2FP.SATFINITE.E4M3.F32.PACK_AB_MERGE_C R0, R127, R0, RZ ;  /* 0x000000007f00723e */ /* 0x000fe200048070ff */
[----:B------:R-:W-:Y:S01]  /*a120*/  UMOV UR49, UR56 ;  /* 0x0000003800317c82 */ /* 0x000fe20008000000 */
[----:B------:R-:W-:Y:S01]  /*a130*/  F2FP.SATFINITE.E4M3.F32.PACK_AB_MERGE_C R2, R160, R163, RZ ;  /* 0x000000a3a002723e */ /* 0x000fe200048070ff */
[----:B------:R-:W-:Y:S01]  /*a140*/  UPRMT UR6, UR40, 0x654, UR6 ;  /* 0x0000065428067896 */ /* 0x000fe20008000006 */
        /* <DEDUP_REMOVED lines=34> */
[----:B------:R-:W-:Y:S01]  /*a370*/  F2FP.SATFINITE.E4M3.F32.PACK_AB_MERGE_C R177, R123, R122, R0 ;  /* 0x0000007a7bb1723e */ /* 0x000fe20004807000 */
[-C--:B------:R-:W-:Y:S01]  /*a380*/  FMUL.FTZ R56, R56, R117.reuse ;  /* 0x0000007538387220 */ /* 0x080fe20000410000 */
[----:B------:R-:W-:Y:S01]  /*a390*/  F2FP.SATFINITE.E4M3.F32.PACK_AB_MERGE_C R169, R91, R90, R2 ;  /* 0x0000005a5ba9723e */ /* 0x000fe20004807002 */
[-C--:B------:R-:W-:Y:S01]  /*a3a0*/  FMUL.FTZ R57, R57, R117.reuse ;  /* 0x0000007539397220 */ /* 0x080fe20000410000 */
[----:B------:R-:W-:Y:S01]  /*a3b0*/  F2FP.SATFINITE.E4M3.F32.PACK_AB_MERGE_C R184, R9, R8, R12 ;  /* 0x0000000809b8723e */ /* 0x000fe2000480700c */
[----:B------:R-:W-:Y:S01]  /*a3c0*/  FMUL.FTZ R60, R60, R117 ;  /* 0x000000753c3c7220 */ /* 0x000fe20000410000 */
[----:B------:R-:W-:Y:S01]  /*a3d0*/  F2FP.SATFINITE.E4M3.F32.PACK_AB_MERGE_C R185, R152, R153, R154 ;  /* 0x0000009998b9723e */ /* 0x000fe2000480709a */
[-C--:B------:R-:W-:Y:S01]  /*a3e0*/  FMUL.FTZ R61, R61, R117.reuse ;  /* 0x000000753d3d7220 */ /* 0x080fe20000410000 */
        /* <DEDUP_REMOVED lines=25> */
[----:B------:R-:W-:Y:S01]  /*a580*/  VIADD R3, R3, 0xffffffff ;  /* 0xffffffff03037836 */ /* 0x000fe20000000000 */
[----:B------:R-:W-:Y:S01]  /*a590*/  F2FP.SATFINITE.E4M3.F32.PACK_AB_MERGE_C R168, R89, R116, R92 ;  /* 0x0000007459a8723e */ /* 0x000fe2000480705c */
[----:B------:R-:W-:Y:S01]  /*a5a0*/  FMUL.FTZ R26, R26, R126 ;  /* 0x0000007e1a1a7220 */ /* 0x000fe20000410000 */
[----:B------:R-:W-:Y:S01]  /*a5b0*/  F2FP.SATFINITE.E4M3.F32.PACK_AB_MERGE_C R170, R97, R96, R100 ;  /* 0x0000006061aa723e */ /* 0x000fe20004807064 */
[----:B------:R-:W-:Y:S01]  /*a5c0*/  FMUL.FTZ R27, R27, R126 ;  /* 0x0000007e1b1b7220 */ /* 0x000fe20000410000 */
[----:B------:R-:W-:Y:S01]  /*a5d0*/  F2FP.SATFINITE.E4M3.F32.PACK_AB_MERGE_C R171, R99, R98, R13 ;  /* 0x0000006263ab723e */ /* 0x000fe2000480700d */
        /* <DEDUP_REMOVED lines=30> */
[----:B------:R-:W-:-:S02]  /*a7c0*/  IMAD.MOV.U32 R0, RZ, RZ, R88 ;  /* 0x000000ffff007224 */ /* 0x000fc400078e0058 */
[----:B------:R-:W-:Y:S01]  /*a7d0*/  IMAD.MOV.U32 R2, RZ, RZ, R7 ;  /* 0x000000ffff027224 */ /* 0x000fe200078e0007 */
[----:B------:R-:W-:Y:S06]  /*a7e0*/  @P1 BRA `(.L_x_988) ;  /* 0xffffffb800481947 */ /* 0x000fec000383ffff */
[----:B------:R-:W-:Y:S01]  /*a7f0*/  IMAD.MOV.U32 R0, RZ, RZ, R88 ;  /* 0x000000ffff007224 */ /* 0x000fe200078e0058 */
[----:B------:R-:W-:Y:S01]  /*a800*/  UMOV UR49, UR56 ;  /* 0x0000003800317c82 */ /* 0x000fe20008000000 */
[----:B------:R-:W-:Y:S01]  /*a810*/  IMAD.MOV.U32 R2, RZ, RZ, R7 ;  /* 0x000000ffff027224 */ /* 0x000fe200078e0007 */
[----:B------:R-:W-:-:S06]  /*a820*/  UMOV UR45, UR55 ;  /* 0x00000037002d7c82 */ /* 0x000fcc0008000000 */
.L_x_970:
[----:B------:R-:W-:Y:S01]  /*a830*/  ULDC UR6, c[0x0][0x448] ;  /* 0x0001120000067ab9 */ /* 0x000fe20000000800 */
[----:B------:R-:W-:Y:S01]  /*a840*/  IADD3 R6, R16, 0x1, -R6 ;  /* 0x0000000110067810 */ /* 0x000fe20007ffe806 */
[----:B------:R-:W-:Y:S01]  /*a850*/  UISETP.NE.AND UP0, UPT, UR6, 0x1, UPT ;  /* 0x000000010600788c */ /* 0x000fe2000bf05270 */
[----:B------:R-:W-:Y:S02]  /*a860*/  ULDC UR11, c[0x0][0x9e4] ;  /* 0x00027900000b7ab9 */ /* 0x000fe40000000800 */
[----:B------:R-:W-:Y:S01]  /*a870*/  R2UR UR14, R6 ;  /* 0x00000000060e72ca */ /* 0x000fe200000e0000 */
[----:B------:R-:W-:Y:S02]  /*a880*/  UISETP.GE.AND UP1, UPT, UR11, 0x1, UPT ;  /* 0x000000010b00788c */ /* 0x000fe4000bf26270 */
[----:B------:R-:W-:-:S04]  /*a890*/  UIADD3 UR10, UR36, 0x7f, URZ ;  /* 0x0000007f240a7890 */ /* 0x000fc8000fffe03f */
[----:B------:R-:W-:Y:S01]  /*a8a0*/  PLOP3.LUT P1, PT, PT, PT, UP1, 0x40, 0x0 ;  /* 0x000000000000781c */ /* 0x000fe20003f2e818 */
[----:B------:R-:W-:Y:S01]  /*a8b0*/  @UP0 ULDC UR6, c[0x0][0x44c] ;  /* 0x0001130000060ab9 */ /* 0x000fe20000000800 */
[----:B------:R-:W-:Y:S01]  /*a8c0*/  @UP0 ULDC UR15, c[0x0][0x450] ;  /* 0x00011400000f0ab9 */ /* 0x000fe20000000800 */
[----:B------:R-:W-:-:S04]  /*a8d0*/  UIMAD.WIDE.U32 UR6, UR10, UR6, URZ ;  /* 0x000000060a0672a5 */ /* 0x000fc8000f8e003f */
[----:B------:R-:W-:-:S04]  /*a8e0*/  @UP0 USHF.R.U32.HI UR10, URZ, UR15, UR7 ;  /* 0x0000000f3f0a0299 */ /* 0x000fc80008011607 */
[----:B------:R-:W-:-:S04]  /*a8f0*/  UIADD3 UR10, UR14, UR10, URZ ;  /* 0x0000000a0e0a7290 */ /* 0x000fc8000fffe03f */
[----:B------:R-:W-:Y:S01]  /*a900*/  UIADD3 UR53, UR10, -UR53, URZ ;  /* 0x800000350a357290 */ /* 0x000fe2000fffe03f */
[----:B------:R-:W-:Y:S11]  /*a910*/  @P1 BRA `(.L_x_989) ;  /* 0x0000000000441947 */ /* 0x000ff60003800000 */
[----:B------:R-:W-:-:S06]  /*a920*/  UISETP.GT.AND UP2, UPT, UR10, -0x1, UPT ;  /* 0xffffffff0a00788c */ /* 0x000fcc000bf44270 */
[----:B------:R-:W-:-:S13]  /*a930*/  PLOP3.LUT P1, PT, PT, PT, UP2, 0x80, 0x0 ;  /* 0x000000000000781c */ /* 0x000fda0003f2f028 */
[----:B------:R-:W-:Y:S05]  /*a940*/  @P1 BRA `(.L_x_990) ;  /* 0x00000000001c1947 */ /* 0x000fea0003800000 */
[----:B------:R-:W-:Y:S02]  /*a950*/  UISETP.NE.AND UP2, UPT, UR11, 0x1, UPT ;  /* 0x000000010b00788c */ /* 0x000fe4000bf45270 */
[----:B------:R-:W-:-:S09]  /*a960*/  ULOP3.LUT UR10, URZ, UR10, URZ, 0x33, !UPT ;  /* 0x0000000a3f0a7292 */ /* 0x000fd2000f8e333f */
[----:B------:R-:W-:Y:S02]  /*a970*/  @UP2 ULDC.64 UR14, c[0x0][0x9e8] ;  /* 0x00027a00000e2ab9 */ /* 0x000fe40000000a00 */
[----:B------:R-:W-:-:S04]  /*a980*/  UIMAD.WIDE.U32 UR6, UR10, UR14, URZ ;  /* 0x0000000e0a0672a5 */ /* 0x000fc8000f8e003f */
[----:B------:R-:W-:-:S04]  /*a990*/  @UP2 USHF.R.U32.HI UR10, URZ, UR15, UR7 ;  /* 0x0000000f3f0a2299 */ /* 0x000fc80008011607 */
[----:B------:R-:W-:Y:S01]  /*a9a0*/  ULOP3.LUT UR10, URZ, UR10, URZ, 0x33, !UPT ;  /* 0x0000000a3f0a7292 */ /* 0x000fe2000f8e333f */
[----:B------:R-:W-:Y:S11]  /*a9b0*/  BRA `(.L_x_991) ;  /* 0x0000000000107947 */ /* 0x000ff60003800000 */
.L_x_990:
[----:B------:R-:W-:-:S11]  /*a9c0*/  UISETP.NE.AND UP2, UPT, UR11, 0x1, UPT ;  /* 0x000000010b00788c */ /* 0x000fd6000bf45270 */
[----:B------:R-:W-:Y:S02]  /*a9d0*/  @UP2 ULDC.64 UR14, c[0x0][0x9e8] ;  /* 0x00027a00000e2ab9 */ /* 0x000fe40000000a00 */
[----:B------:R-:W-:-:S04]  /*a9e0*/  UIMAD.WIDE.U32 UR6, UR10, UR14, URZ ;  /* 0x0000000e0a0672a5 */ /* 0x000fc8000f8e003f */
[----:B------:R-:W-:-:S12]  /*a9f0*/  @UP2 USHF.R.U32.HI UR10, URZ, UR15, UR7 ;  /* 0x0000000f3f0a2299 */ /* 0x000fd80008011607 */
.L_x_991:
[----:B------:R-:W-:-:S04]  /*aa00*/  UIMAD UR10, UR10, UR11, URZ ;  /* 0x0000000b0a0a72a4 */ /* 0x000fc8000f8e023f */
[----:B------:R-:W-:-:S04]  /*aa10*/  UISETP.LT.AND UP2, UPT, UR53, UR10, UPT ;  /* 0x0000000a3500728c */ /* 0x000fc8000bf41270 */
[----:B------:R-:W-:-:S12]  /*aa20*/  USEL UR53, UR53, UR10, !UP2 ;  /* 0x0000000a35357287 */ /* 0x000fd8000d000000 */
.L_x_989:
[----:B------:R-:W-:-:S04]  /*aa30*/  UIADD3 UR6, UR53, 0x9f, URZ ;  /* 0x0000009f35067890 */ /* 0x000fc8000fffe03f */
[----:B------:R-:W-:-:S04]  /*aa40*/  UIMAD.WIDE UR6, UR6, 0x66666667, URZ ;  /* 0x66666667060678a5 */ /* 0x000fc8000f8e023f */
[----:B------:R-:W-:-:S04]  /*aa50*/  USHF.R.U32.HI UR6, URZ, 0x1f, UR7 ;  /* 0x0000001f3f067899 */ /* 0x000fc80008011607 */
[----:B------:R-:W-:-:S04]  /*aa60*/  ULEA.HI.SX32 UR6, UR7, UR6, 0x1a ;  /* 0x0000000607067291 */ /* 0x000fc8000f8fd23f */
[----:B------:R-:W-:-:S04]  /*aa70*/  UISETP.LT.AND UP2, UPT, UR39, UR6, UPT ;  /* 0x000000062700728c */ /* 0x000fc8000bf41270 */
[----:B------:R-:W-:-:S06]  /*aa80*/  USEL UR52, UR39, UR6, !UP2 ;  /* 0x0000000627347287 */ /* 0x000fcc000d000000 */
[----:B------:R-:W-:-:S13]  /*aa90*/  ISETP.GE.AND P1, PT, R3, UR52, PT ;  /* 0x0000003403007c0c */ /* 0x000fda000bf26270 */
[----:B------:R-:W-:Y:S05]  /*aaa0*/  @!P1 BRA `(.L_x_992) ;  /* 0x0000002c003c9947 */ /* 0x000fea0003800000 */
[----:B------:R-:W-:Y:S01]  /*aab0*/  IMAD.MOV.U32 R9, RZ, RZ, R0 ;  /* 0x000000ffff097224 */ /* 0x000fe200078e0000 */
[----:B------:R-:W-:Y:S01]  /*aac0*/  UMOV UR54, UR45 ;  /* 0x0000002d00367c82 */ /* 0x000fe20008000000 */
[----:B------:R-:W-:Y:S01]  /*aad0*/  IMAD.MOV.U32 R7, RZ, RZ, R2 ;  /* 0x000000ffff077224 */ /* 0x000fe200078e0002 */
[----:B------:R-:W-:-:S06]  /*aae0*/  UMOV UR53, UR49 ;  /* 0x0000003100357c82 */ /* 0x000fcc0008000000 */
.L_x_1002:
[----:B------:R-:W-:Y:S01]  /*aaf0*/  ISETP.NE.AND P2, PT, RZ, UR43, PT ;  /* 0x0000002bff007c0c */ /* 0x000fe2000bf45270 */
[----:B------:R-:W-:-:S04]  /*ab00*/  UISETP.NE.AND UP2, UPT, UR53, 0x1, UPT ;  /* 0x000000013500788c */ /* 0x000fc8000bf45270 */
[----:B------:R-:W-:-:S04]  /*ab10*/  USEL UR45, URZ, 0x1, UP2 ;  /* 0x000000013f2d7887 */ /* 0x000fc80009000000 */
[----:B------:R-:W-:-:S04]  /*ab20*/  ULOP3.LUT UR45, UR54, UR45, URZ, 0x3c, !UPT ;  /* 0x0000002d362d7292 */ /* 0x000fc8000f8e3c3f */
[----:B------:R-:W-:Y:S08]  /*ab30*/  @P2 BRA `(.L_x_993) ;  /* 0x0000000000382947 */ /* 0x000ff00003800000 */
[----:B------:R-:W-:Y:S05]  /*ab40*/  @!P0 BRA `(.L_x_994) ;  /* 0x0000000000048947 */ /* 0x000fea0003800000 */
[----:B------:R-:W-:Y:S01]  /*ab50*/  BPT.TRAP 0x1 ;  /* 0x000000040000795c */ /* 0x000fe20000300000 */
.L_x_994:
        /* <DEDUP_REMOVED lines=9> */
.L_x_995:
[----:B-1----:R-:W-:Y:S05]  /*abf0*/  @P1 BRA `(.L_x_993) ;  /* 0x0000000000081947 */ /* 0x002fea0003800000 */
[----:B------:R-:W1:Y:S02]  /*ac00*/  SYNCS.PHASECHK.TRANS64.TRYWAIT P1, [UR6+0x29830], R0 ;  /* 0x02983000ff0075a7 */ /* 0x000e640008020146 */
[----:B-1----:R-:W-:Y:S05]  /*ac10*/  @!P1 BRA `(.L_x_996) ;  /* 0x000000e400949947 */ /* 0x002fea0003800000 */
.L_x_993:
[----:B------:R-:W2:Y:S01]  /*ac20*/  S2R R2, SR_TID.X ;  /* 0x0000000000027919 */ /* 0x000ea20000002100 */
        /* <DEDUP_REMOVED lines=21> */
[----:B--2---:R-:W-:Y:S01]  /*ad80*/  SHF.R.U32.HI R2, RZ, 0x7, R2 ;  /* 0x00000007ff027819 */ /* 0x004fe20000011602 */
[----:B------:R-:W-:Y:S01]  /*ad90*/  UMOV UR19, 0x80000020 ;  /* 0x8000002000137882 */ /* 0x000fe20000000000 */
[----:B------:R-:W-:Y:S01]  /*ada0*/  UIADD3 UR22, UR55, 0x502, URZ ;  /* 0x0000050237167890 */ /* 0x000fe2000fffe03f */
[----:B------:R-:W-:-:S02]  /*adb0*/  UMOV UR23, 0x80000020 ;  /* 0x8000002000177882 */ /* 0x000fc40000000000 */
[----:B01----:R-:W-:-:S05]  /*adc0*/  VIADD R0, R2, 0x8 ;  /* 0x0000000802007836 */ /* 0x003fca0000000000 */
        /* <DEDUP_REMOVED lines=164> */
.L_x_998:
[----:B------:R-:W-:Y:S01]  /*b810*/  ULEA UR6, UR53, UR41, 0x3 ;  /* 0x0000002935067291 */ /* 0x000fe2000f8e183f */
[----:B------:R-:W-:-:S05]  /*b820*/  IMAD.U32 R0, RZ, RZ, UR54 ;  /* 0x00000036ff007e24 */ /* 0x000fca000f8e00ff */
[----:B------:R-:W-:-:S04]  /*b830*/  SHF.L.U32 R0, R0, 0x1f, RZ ;  /* 0x0000001f00007819 */ /* 0x000fc800000006ff */
[----:B------:R0:W1:Y:S01]  /*b840*/  SYNCS.PHASECHK.TRANS64.TRYWAIT P1, [UR6+0x29850], R0 ;  /* 0x02985000ff0075a7 */ /* 0x0000620008020146 */
[----:B------:R-:W-:Y:S05]  /*b850*/  @!P0 BRA `(.L_x_999) ;  /* 0x0000000000048947 */ /* 0x000fea0003800000 */
[----:B------:R-:W-:Y:S01]  /*b860*/  BPT.TRAP 0x1 ;  /* 0x000000040000795c */ /* 0x000fe20000300000 */
.L_x_999:
[----:B-1----:R-:W-:Y:S05]  /*b870*/  @P1 BRA `(.L_x_997) ;  /* 0x0000000000081947 */ /* 0x002fea0003800000 */
[----:B------:R-:W1:Y:S02]  /*b880*/  SYNCS.PHASECHK.TRANS64.TRYWAIT P1, [UR6+0x29850], R0 ;  /* 0x02985000ff0075a7 */ /* 0x000e640008020146 */
[----:B-1----:R-:W-:Y:S05]  /*b890*/  @!P1 BRA `(.L_x_1000) ;  /* 0x000000d8008c9947 */ /* 0x002fea0003800000 */
.L_x_997:
[----:B------:R-:W-:Y:S01]  /*b8a0*/  UIADD3 UR6, UR41, 0x400, URZ ;  /* 0x0000040029067890 */ /* 0x000fe2000fffe03f */
[----:B------:R-:W-:Y:S01]  /*b8b0*/  WARPGROUP.ARRIVE ;  /* 0x00000000000079c5 */ /* 0x000fe20000000000 */
[----:B------:R-:W-:Y:S01]  /*b8c0*/  UMOV UR7, 0xc0000010 ;  /* 0xc000001000077882 */ /* 0x000fe20000000000 */
[----:B01----:R-:W-:Y:S01]  /*b8d0*/  FMNMX.FTZ R0, R152, R7, !PT ;  /* 0x0000000798007209 */ /* 0x003fe20007810000 */
[----:B------:R-:W-:-:S03]  /*b8e0*/  USHF.R.U32.HI UR6, URZ, 0x4, UR6 ;  /* 0x000000043f067899 */ /* 0x000fc60008011606 */
[----:B------:R-:W0:Y:S01]  /*b8f0*/  S2R R197, SR_TID.X ;  /* 0x0000000000c57919 */ /* 0x000e220000002100 */
[----:B------:R-:W-:Y:S01]  /*b900*/  FMNMX.FTZ R11, R153, R0, !PT ;  /* 0x00000000990b7209 */ /* 0x000fe20007810000 */
[----:B------:R-:W-:Y:S01]  /*b910*/  ULOP3.LUT UR6, UR6, 0x3fff, URZ, 0xc0, !UPT ;  /* 0x00003fff06067892 */ /* 0x000fe2000f8ec03f */
[----:B------:R-:W-:Y:S02]  /*b920*/  FMNMX.FTZ R0, R154, R9, !PT ;  /* 0x000000099a007209 */ /* 0x000fe40007810000 */
[----:B------:R-:W-:Y:S01]  /*b930*/  FMNMX.FTZ R2, R156, R11, !PT ;  /* 0x0000000b9c027209 */ /* 0x000fe20007810000 */
[----:B------:R-:W-:Y:S01]  /*b940*/  ULOP3.LUT UR6, UR6, 0x10000, URZ, 0xfc, !UPT ;  /* 0x0001000006067892 */ /* 0x000fe2000f8efc3f */
[----:B------:R-:W-:Y:S02]  /*b950*/  FMNMX.FTZ R11, R155, R0, !PT ;  /* 0x000000009b0b7209 */ /* 0x000fe40007810000 */
[----:B------:R-:W-:Y:S01]  /*b960*/  FMNMX.FTZ R13, R157, R2, !PT ;  /* 0x000000029d0d7209 */ /* 0x000fe20007810000 */
[----:B------:R-:W-:Y:S01]  /*b970*/  UIMAD UR10, UR53, 0x500, UR6 ;  /* 0x00000500350a78a4 */ /* 0x000fe2000f8e0206 */
[----:B------:R-:W-:-:S02]  /*b980*/  FMNMX.FTZ R0, R158, R11, !PT ;  /* 0x0000000b9e007209 */ /* 0x000fc40007810000 */
[----:B------:R-:W-:Y:S02]  /*b990*/  FMNMX.FTZ R2, R160, R13, !PT ;  /* 0x0000000da0027209 */ /* 0x000fe40007810000 */
[----:B------:R-:W-:Y:S02]  /*b9a0*/  FMNMX.FTZ R11, R159, R0, !PT ;  /* 0x000000009f0b7209 */ /* 0x000fe40007810000 */
[----:B------:R-:W-:Y:S01]  /*b9b0*/  UMOV UR6, UR10 ;  /* 0x0000000a00067c82 */ /* 0x000fe20008000000 */
[----:B------:R-:W-:Y:S01]  /*b9c0*/  FMNMX.FTZ R13, R161, R2, !PT ;  /* 0x00000002a10d7209 */ /* 0x000fe20007810000 */
[----:B------:R-:W-:Y:S01]  /*b9d0*/  QGMMA.64x128x32.F32.E4M3.E4M3 R24, R184, gdesc[UR4], R24, gsb0 ;  /* 0x01e00004b8187df3 */ /* 0x000fe20008000818 */
[----:B------:R-:W-:Y:S01]  /*b9e0*/  UIADD3 UR6, UR10, 0x100, URZ ;  /* 0x000001000a067890 */ /* 0x000fe2000fffe03f */
[----:B------:R-:W-:Y:S01]  /*b9f0*/  FMNMX.FTZ R0, R162, R11, !PT ;  /* 0x0000000ba2007209 */ /* 0x000fe20007810000 */
[----:B------:R-:W-:Y:S01]  /*ba00*/  UMOV UR7, 0xc0000010 ;  /* 0xc000001000077882 */ /* 0x000fe20000000000 */
        /* <DEDUP_REMOVED lines=68> */
[----:B0-----:R-:W-:Y:S01]  /*be50*/  SHF.R.U32.HI R197, RZ, 0x7, R197 ;  /* 0x00000007ffc57819 */ /* 0x001fe200000116c5 */
[----:B------:R-:W0:Y:S01]  /*be60*/  SHFL.BFLY PT, R11, R6, 0x2, 0x1f ;  /* 0x0c401f00060b7f89 */ /* 0x000e2200000e0000 */
[----:B------:R-:W-:Y:S02]  /*be70*/  WARPGROUP.DEPBAR.LE gsb0, 0x0 ;  /* 0x00008000000079c5 */ /* 0x000fe40000010000 */
        /* <DEDUP_REMOVED lines=11> */
[----:B------:R-:W-:-:S04]  /*bf30*/  FADD.FTZ R7, -R2, R7 ;  /* 0x0000000702077221 */ /* 0x000fc80000010100 */
[----:B------:R-:W-:Y:S01]  /*bf40*/  FMUL.FTZ R6, R7, UR37 ;  /* 0x0000002507067c20 */ /* 0x000fe20008410000 */
[----:B-1----:R-:W-:-:S05]  /*bf50*/  FMNMX.FTZ R0, R13, R0, !PT ;  /* 0x000000000d007209 */ /* 0x002fca0007810000 */
[----:B------:R-:W-:Y:S01]  /*bf60*/  MUFU.EX2 R6, R6 ;  /* 0x0000000600067308 */ /* 0x000fe20000000800 */
[----:B------:R-:W-:-:S01]  /*bf70*/  FADD.FTZ R7, -R0, R9 ;  /* 0x0000000900077221 */ /* 0x000fc20000010100 */
[----:B------:R-:W-:-:S03]  /*bf80*/  IMAD.U32 R9, RZ, RZ, UR37 ;  /* 0x00000025ff097e24 */ /* 0x000fc6000f8e00ff */
[----:B------:R-:W-:Y:S01]  /*bf90*/  FMUL.FTZ R7, R7, UR37 ;  /* 0x0000002507077c20 */ /* 0x000fe20008410000 */
[----:B------:R-:W-:-:S04]  /*bfa0*/  FFMA.FTZ R196, R2, R9, -8 ;  /* 0xc100000002c47423 */ /* 0x000fc80000010009 */
[--C-:B------:R-:W-:Y:S01]  /*bfb0*/  FFMA.FTZ R8, R153, UR37, -R196.reuse ;  /* 0x0000002599087c23 */ /* 0x100fe200080108c4 */
[----:B------:R-:W-:-:S01]  /*bfc0*/  FFMA.FTZ R21, R137, UR37, -R196 ;  /* 0x0000002589157c23 */ /* 0x000fc200080108c4 */
[--C-:B------:R-:W-:Y:S01]  /*bfd0*/  FFMA.FTZ R137, R141, UR37, -R196.reuse ;  /* 0x000000258d897c23 */ /* 0x100fe200080108c4 */
[----:B------:R-:W-:Y:S02]  /*bfe0*/  IMAD.U32 R153, RZ, RZ, UR37 ;  /* 0x00000025ff997e24 */ /* 0x000fe4000f8e00ff */
[--C-:B------:R-:W-:Y:S01]  /*bff0*/  FFMA.FTZ R141, R145, UR37, -R196.reuse ;  /* 0x00000025918d7c23 */ /* 0x100fe200080108c4 */
[----:B------:R-:W-:-:S01]  /*c000*/  FFMA.FTZ R145, R149, UR37, -R196 ;  /* 0x0000002595917c23 */ /* 0x000fc200080108c4 */
[--C-:B------:R-:W-:Y:S01]  /*c010*/  FFMA.FTZ R149, R101, UR37, -R196.reuse ;  /* 0x0000002565957c23 */ /* 0x100fe200080108c4 */
[----:B------:R-:W-:-:S01]  /*c020*/  FFMA.FTZ R20, R136, UR37, -R196 ;  /* 0x0000002588147c23 */ /* 0x000fc200080108c4 */
[----:B------:R-:W-:Y:S01]  /*c030*/  FFMA.FTZ R101, R0, R153, -8 ;  /* 0xc100000000657423 */ /* 0x000fe20000010099 */
[----:B------:R-:W-:-:S01]  /*c040*/  FFMA.FTZ R136, R140, UR37, -R196 ;  /* 0x000000258c887c23 */ /* 0x000fc200080108c4 */
[--C-:B------:R-:W-:Y:S01]  /*c050*/  FFMA.FTZ R140, R144, UR37, -R196.reuse ;  /* 0x00000025908c7c23 */ /* 0x100fe200080108c4 */
[----:B------:R-:W-:-:S01]  /*c060*/  FFMA.FTZ R9, R152, UR37, -R196 ;  /* 0x0000002598097c23 */ /* 0x000fc200080108c4 */
[----:B------:R-:W-:Y:S01]  /*c070*/  FFMA.FTZ R144, R148, UR37, -R196 ;  /* 0x0000002594907c23 */ /* 0x000fe200080108c4 */
[----:B------:R-:W-:-:S01]  /*c080*/  FFMA.FTZ R148, R154, UR37, -R101 ;  /* 0x000000259a947c23 */ /* 0x000fc20008010865 */
[----:B------:R-:W-:Y:S01]  /*c090*/  FFMA.FTZ R153, R155, UR37, -R101 ;  /* 0x000000259b997c23 */ /* 0x000fe20008010865 */
        /* <DEDUP_REMOVED lines=9> */
[----:B------:R-:W-:-:S01]  /*c130*/  FFMA.FTZ R157, R163, UR37, -R101 ;  /* 0x00000025a39d7c23 */ /* 0x000fc20008010865 */
[----:B------:R-:W-:Y:S01]  /*c140*/  FFMA.FTZ R14, R164, UR37, -R196 ;  /* 0x00000025a40e7c23 */ /* 0x000fe200080108c4 */
[----:B------:R-:W-:-:S01]  /*c150*/  FFMA.FTZ R156, R166, UR37, -R101 ;  /* 0x00000025a69c7c23 */ /* 0x000fc20008010865 */
[----:B------:R-:W-:Y:S01]  /*c160*/  FFMA.FTZ R15, R165, UR37, -R196 ;  /* 0x00000025a50f7c23 */ /* 0x000fe200080108c4 */
        /* <DEDUP_REMOVED lines=40> */
[----:B------:R-:W-:Y:S01]  /*c3f0*/  IADD3 R164, -R197, 0xb, RZ ;  /* 0x0000000bc5a47810 */ /* 0x000fe20007ffe1ff */
[----:B------:R-:W-:Y:S01]  /*c400*/  FFMA.FTZ R109, R109, UR37, -R196 ;  /* 0x000000256d6d7c23 */ /* 0x000fe200080108c4 */
[----:B------:R-:W0:Y:S01]  /*c410*/  S2R R197, SR_TID.X ;  /* 0x0000000000c57919 */ /* 0x000e220000002100 */
[----:B------:R-:W3:Y:S01]  /*c420*/  MUFU.EX2 R11, R11 ;  /* 0x0000000b000b7308 */ /* 0x000ee20000000800 */
[----:B-1----:R-:W-:-:S01]  /*c430*/  FADD.FTZ R4, R10, R5 ;  /* 0x000000050a047221 */ /* 0x002fc20000010000 */
[----:B------:R-:W-:-:S02]  /*c440*/  WARPGROUP.DEPBAR.LE gsb0, 0x0 ;  /* 0x00008000000079c5 */ /* 0x000fc40000010000 */
[----:B------:R-:W-:Y:S01]  /*c450*/  WARPGROUP.ARRIVE ;  /* 0x00000000000079c5 */ /* 0x000fe20000000000 */
[----:B------:R-:W-:Y:S01]  /*c460*/  FFMA.FTZ R111, R111, UR37, -R101 ;  /* 0x000000256f6f7c23 */ /* 0x000fe20008010865 */
[----:B------:R-:W-:-:S01]  /*c470*/  FFMA.FTZ R112, R112, UR37, -R196 ;  /* 0x0000002570707c23 */ /* 0x000fc200080108c4 */
[----:B------:R-:W-:Y:S01]  /*c480*/  FFMA.FTZ R114, R114, UR37, -R101 ;  /* 0x0000002572727c23 */ /* 0x000fe20008010865 */
[----:B------:R-:W1:Y:S01]  /*c490*/  MUFU.EX2 R155, R155 ;  /* 0x0000009b009b7308 */ /* 0x000e620000000800 */
[----:B--2---:R-:W-:-:S01]  /*c4a0*/  FADD.FTZ R158, R152, R161 ;  /* 0x000000a1989e7221 */ /* 0x004fc20000010000 */
[----:B------:R-:W-:Y:S01]  /*c4b0*/  QGMMA.64x128x32.F32.E4M3.E4M3 R24, R176, gdesc[UR4], R24, gsb0 ;  /* 0x01e00004b0187df3 */ /* 0x000fe20008000818 */
[----:B------:R-:W-:Y:S01]  /*c4c0*/  UIADD3 UR6, UR10, 0x300, URZ ;  /* 0x000003000a067890 */ /* 0x000fe2000fffe03f */
[--C-:B------:R-:W-:Y:S01]  /*c4d0*/  FFMA.FTZ R113, R113, UR37, -R196.reuse ;  /* 0x0000002571717c23 */ /* 0x100fe200080108c4 */
[----:B------:R-:W-:Y:S01]  /*c4e0*/  UMOV UR7, 0xc0000010 ;  /* 0xc000001000077882 */ /* 0x000fe20000000000 */
[----:B------:R-:W-:Y:S01]  /*c4f0*/  FFMA.FTZ R115, R115, UR37, -R101 ;  /* 0x0000002573737c23 */ /* 0x000fe20008010865 */
[----:B------:R-:W-:-:S01]  /*c500*/  FFMA.FTZ R116, R116, UR37, -R196 ;  /* 0x0000002574747c23 */ /* 0x000fc200080108c4 */
[----:B------:R-:W2:Y:S01]  /*c510*/  MUFU.EX2 R12, R12 ;  /* 0x0000000c000c7308 */ /* 0x000ea20000000800 */
[----:B---3--:R-:W-:-:S01]  /*c520*/  FADD.FTZ R5, R11, R4 ;  /* 0x000000040b057221 */ /* 0x008fc20000010000 */
[----:B------:R-:W-:Y:S01]  /*c530*/  FFMA.FTZ R118, R118, UR37, -R101 ;  /* 0x0000002576767c23 */ /* 0x000fe20008010865 */
[----:B------:R-:W-:-:S01]  /*c540*/  FFMA.FTZ R117, R117, UR37, -R196 ;  /* 0x0000002575757c23 */ /* 0x000fc200080108c4 */
[----:B------:R-:W-:Y:S01]  /*c550*/  FFMA.FTZ R119, R119, UR37, -R101 ;  /* 0x0000002577777c23 */ /* 0x000fe20008010865 */
[----:B------:R-:W-:-:S01]  /*c560*/  FFMA.FTZ R88, R88, UR37, -R196 ;  /* 0x0000002558587c23 */ /* 0x000fc200080108c4 */
[----:B------:R-:W-:Y:S01]  /*c570*/  FFMA.FTZ R90, R90, UR37, -R101 ;  /* 0x000000255a5a7c23 */ /* 0x000fe20008010865 */
[----:B------:R-:W-:-:S01]  /*c580*/  FFMA.FTZ R89, R89, UR37, -R196 ;  /* 0x0000002559597c23 */ /* 0x000fc200080108c4 */
[----:B------:R-:W3:Y:S01]  /*c590*/  MUFU.EX2 R154, R154 ;  /* 0x0000009a009a7308 */ /* 0x000ee20000000800 */
[----:B-1----:R-:W-:-:S01]  /*c5a0*/  FADD.FTZ R161, R155, R158 ;  /* 0x0000009e9ba17221 */ /* 0x002fc20000010000 */
[----:B------:R-:W-:Y:S01]  /*c5b0*/  FFMA.FTZ R91, R91, UR37, -R101 ;  /* 0x000000255b5b7c23 */ /* 0x000fe20008010865 */
[----:B------:R-:W-:-:S01]  /*c5c0*/  FFMA.FTZ R92, R92, UR37, -R196 ;  /* 0x000000255c5c7c23 */ /* 0x000fc200080108c4 */
[----:B------:R-:W-:Y:S01]  /*c5d0*/  FFMA.FTZ R94, R94, UR37, -R101 ;  /* 0x000000255e5e7c23 */ /* 0x000fe20008010865 */
[----:B------:R-:W-:-:S01]  /*c5e0*/  FFMA.FTZ R93, R93, UR37, -R196 ;  /* 0x000000255d5d7c23 */ /* 0x000fc200080108c4 */
[----:B------:R-:W-:Y:S01]  /*c5f0*/  FFMA.FTZ R95, R95, UR37, -R101 ;  /* 0x000000255f5f7c23 */ /* 0x000fe20008010865 */
[----:B0-----:R-:W-:Y:S01]  /*c600*/  LOP3.LUT P1, RZ, R197, 0x7f, RZ, 0xc0, !PT ;  /* 0x0000007fc5ff7812 */ /* 0x001fe2000782c0ff */
[----:B------:R-:W0:Y:S01]  /*c610*/  MUFU.EX2 R13, R13 ;  /* 0x0000000d000d7308 */ /* 0x000e220000000800 */
[----:B--2---:R-:W-:-:S01]  /*c620*/  FADD.FTZ R4, R12, R5 ;  /* 0x000000050c047221 */ /* 0x004fc20000010000 */
[----:B------:R-:W-:Y:S01]  /*c630*/  FFMA.FTZ R96, R96, UR37, -R196 ;  /* 0x0000002560607c23 */ /* 0x000fe200080108c4 */
[----:B------:R-:W-:-:S01]  /*c640*/  FFMA.FTZ R98, R98, UR37, -R101 ;  /* 0x0000002562627c23 */ /* 0x000fc20008010865 */
[----:B------:R-:W-:Y:S01]  /*c650*/  FFMA.FTZ R97, R97, UR37, -R196 ;  /* 0x0000002561617c23 */ /* 0x000fe200080108c4 */
[----:B------:R-:W-:-:S01]  /*c660*/  FFMA.FTZ R99, R99, UR37, -R101 ;  /* 0x0000002563637c23 */ /* 0x000fc20008010865 */
[----:B------:R-:W-:Y:S01]  /*c670*/  FFMA.FTZ R100, R100, UR37, -R196 ;  /* 0x0000002564647c23 */ /* 0x000fe200080108c4 */
[----:B------:R-:W-:-:S01]  /*c680*/  FFMA.FTZ R102, R102, UR37, -R101 ;  /* 0x0000002566667c23 */ /* 0x000fc20008010865 */
[----:B------:R-:W1:Y:S01]  /*c690*/  MUFU.EX2 R157, R157 ;  /* 0x0000009d009d7308 */ /* 0x000e620000000800 */
[----:B---3--:R-:W-:-:S01]  /*c6a0*/  FADD.FTZ R158, R154, R161 ;  /* 0x000000a19a9e7221 */ /* 0x008fc20000010000 */
        /* <DEDUP_REMOVED lines=33> */
[----:B--2---:R-:W-:-:S04]  /*c8c0*/  FADD.FTZ R4, R140, R5 ;  /* 0x000000058c047221 */ /* 0x004fc80000010000 */
[----:B------:R-:W1:Y:S01]  /*c8d0*/  MUFU.EX2 R141, R141 ;  /* 0x0000008d008d7308 */ /* 0x000e620000000800 */
[----:B------:R-:W-:-:S07]  /*c8e0*/  UMOV UR7, 0xc0000010 ;  /* 0xc000001000077882 */ /* 0x000fce0000000000 */
        /* <DEDUP_REMOVED lines=77> */
[----:B0-----:R-:W-:-:S01]  /*cdc0*/  FADD.FTZ R158, R118, R161 ;  /* 0x000000a1769e7221 */ /* 0x001fc20000010000 */
[----:B------:R-:W-:-:S06]  /*cdd0*/  IMAD.U32 R161, RZ, RZ, UR49 ;  /* 0x00000031ffa17e24 */ /* 0x000fcc000f8e00ff */
[----:B------:R-:W-:Y:S01]  /*cde0*/  MUFU.EX2 R88, R88 ;  /* 0x0000005800587308 */ /* 0x000fe20000000800 */
[----:B-1----:R-:W-:-:S01]  /*cdf0*/  FADD.FTZ R5, R117, R4 ;  /* 0x0000000475057221 */ /* 0x002fc20000010000 */
[----:B------:R-:W-:-:S05]  /*ce00*/  @!P1 LEA R4, R161, UR41, 0x3 ;  /* 0x00000029a1049c11 */ /* 0x000fca000f8e18ff */
[----:B------:R-:W-:Y:S01]  /*ce10*/  @!P1 VIADD R4, R4, 0x29840 ;  /* 0x0002984004049836 */ /* 0x000fe20000000000 */
[----:B------:R-:W0:Y:S04]  /*ce20*/  MUFU.EX2 R90, R90 ;  /* 0x0000005a005a7308 */ /* 0x000e280000000800 */
[----:B------:R-:W-:Y:S01]  /*ce30*/  @!P1 PRMT R4, RZ, 0x654, R4 ;  /* 0x00000654ff049816 */ /* 0x000fe20000000004 */
[----:B------:R1:W-:Y:S06]  /*ce40*/  BAR.ARV R164, 0x100 ;  /* 0x000400a40000751d */ /* 0x0003ec0000002000 */
[----:B------:R-:W-:Y:S01]  /*ce50*/  MUFU.EX2 R89, R89 ;  /* 0x0000005900597308 */ /* 0x000fe20000000800 */
[----:B------:R3:W-:Y:S07]  /*ce60*/  @!P1 SYNCS.ARRIVE.TRANS64.RED.A1T0 RZ, [R4+URZ], RZ ;  /* 0x000000ff04ff99a7 */ /* 0x0007ee000810043f */
[----:B------:R-:W4:Y:S08]  /*ce70*/  MUFU.EX2 R91, R91 ;  /* 0x0000005b005b7308 */ /* 0x000f300000000800 */
[----:B------:R-:W-:Y:S08]  /*ce80*/  MUFU.EX2 R92, R92 ;  /* 0x0000005c005c7308 */ /* 0x000ff00000000800 */
[----:B------:R-:W5:Y:S08]  /*ce90*/  MUFU.EX2 R163, R94 ;  /* 0x0000005e00a37308 */ /* 0x000f700000000800 */
[----:B------:R-:W-:Y:S08]  /*cea0*/  MUFU.EX2 R93, R93 ;  /* 0x0000005d005d7308 */ /* 0x000ff00000000800 */
[----:B------:R2:W1:Y:S08]  /*ceb0*/  MUFU.EX2 R160, R95 ;  /* 0x0000005f00a07308 */ /* 0x0004700000000800 */
[----:B------:R-:W-:Y:S01]  /*cec0*/  MUFU.EX2 R96, R96 ;  /* 0x0000006000607308 */ /* 0x000fe20000000800 */
[----:B--2---:R-:W-:-:S04]  /*ced0*/  FADD.FTZ R95, R119, R158 ;  /* 0x0000009e775f7221 */ /* 0x004fc80000010000 */
[----:B0-----:R-:W-:-:S03]  /*cee0*/  FADD.FTZ R158, R90, R95 ;  /* 0x0000005f5a9e7221 */ /* 0x001fc60000010000 */
[----:B------:R0:W2:Y:S01]  /*cef0*/  MUFU.EX2 R94, R98 ;  /* 0x00000062005e7308 */ /* 0x0000a20000000800 */
[----:B----4-:R-:W-:-:S04]  /*cf00*/  FADD.FTZ R158, R91, R158 ;  /* 0x0000009e5b9e7221 */ /* 0x010fc80000010000 */
[----:B-----5:R-:W-:-:S03]  /*cf10*/  FADD.FTZ R158, R163, R158 ;  /* 0x0000009ea39e7221 */ /* 0x020fc60000010000 */
[----:B------:R-:W4:Y:S01]  /*cf20*/  MUFU.EX2 R97, R97 ;  /* 0x0000006100617308 */ /* 0x000f220000000800 */
[----:B0-----:R-:W-:-:S01]  /*cf30*/  FADD.FTZ R98, R88, R5 ;  /* 0x0000000558627221 */ /* 0x001fc20000010000 */
[----:B-1----:R-:W-:-:S03]  /*cf40*/  FADD.FTZ R95, R160, R158 ;  /* 0x0000009ea05f7221 */ /* 0x002fc60000010000 */
[----:B------:R-:W-:-:S03]  /*cf50*/  FADD.FTZ R5, R89, R98 ;  /* 0x0000006259057221 */ /* 0x000fc60000010000 */
[----:B------:R-:W0:Y:S01]  /*cf60*/  MUFU.EX2 R162, R99 ;  /* 0x0000006300a27308 */ /* 0x000e220000000800 */
[----:B------:R-:W-:-:S01]  /*cf70*/  FADD.FTZ R98, R92, R5 ;  /* 0x000000055c627221 */ /* 0x000fc20000010000 */
[----:B--2---:R-:W-:-:S03]  /*cf80*/  FADD.FTZ R95, R94, R95 ;  /* 0x0000005f5e5f7221 */ /* 0x004fc60000010000 */
[----:B------:R-:W-:-:S03]  /*cf90*/  FADD.FTZ R5, R93, R98 ;  /* 0x000000625d057221 */ /* 0x000fc60000010000 */
[----:B------:R-:W1:Y:S01]  /*cfa0*/  MUFU.EX2 R100, R100 ;  /* 0x0000006400647308 */ /* 0x000e620000000800 */
[----:B---3--:R-:W-:-:S04]  /*cfb0*/  FADD.FTZ R4, R96, R5 ;  /* 0x0000000560047221 */ /* 0x008fc80000010000 */
[----:B----4-:R-:W-:-:S03]  /*cfc0*/  FADD.FTZ R5, R97, R4 ;  /* 0x0000000461057221 */ /* 0x010fc60000010000 */
[----:B------:R-:W2:Y:S01]  /*cfd0*/  MUFU.EX2 R102, R102 ;  /* 0x0000006600667308 */ /* 0x000ea20000000800 */
[----:B0-----:R-:W-:-:S07]  /*cfe0*/  FADD.FTZ R95, R162, R95 ;  /* 0x0000005fa25f7221 */ /* 0x001fce0000010000 */
[----:B------:R-:W0:Y:S01]  /*cff0*/  MUFU.EX2 R149, R149 ;  /* 0x0000009500957308 */ /* 0x000e220000000800 */
[----:B-1----:R-:W-:-:S07]  /*d000*/  FADD.FTZ R4, R100, R5 ;  /* 0x0000000564047221 */ /* 0x002fce0000010000 */
[----:B------:R-:W1:Y:S01]  /*d010*/  MUFU.EX2 R101, R101 ;  /* 0x0000006500657308 */ /* 0x000e620000000800 */
[----:B--2---:R-:W-:-:S01]  /*d020*/  FADD.FTZ R95, R102, R95 ;  /* 0x0000005f665f7221 */ /* 0x004fc20000010000 */
[----:B0-----:R-:W-:-:S03]  /*d030*/  FADD.FTZ R5, R149, R4 ;  /* 0x0000000495057221 */ /* 0x001fc60000010000 */
[----:B-1----:R-:W-:Y:S01]  /*d040*/  FADD.FTZ R4, R101, R95 ;  /* 0x0000005f65047221 */ /* 0x002fe20000010000 */
[----:B------:R-:W-:Y:S06]  /*d050*/  @!P0 BRA `(.L_x_1001) ;  /* 0x0000000000048947 */ /* 0x000fec0003800000 */
[----:B------:R-:W-:Y:S01]  /*d060*/  BPT.TRAP 0x1 ;  /* 0x000000040000795c */ /* 0x000fe20000300000 */
.L_x_1001:
        /* <DEDUP_REMOVED lines=111> */
[----:B------:R-:W-:-:S02]  /*d760*/  VIADD R3, R3, 0xffffffff ;  /* 0xffffffff03037836 */ /* 0x000fc40000000000 */
[----:B------:R-:W-:Y:S02]  /*d770*/  IMAD.MOV.U32 R9, RZ, RZ, R0 ;  /* 0x000000ffff097224 */ /* 0x000fe400078e0000 */
[----:B------:R-:W-:Y:S01]  /*d780*/  IMAD.MOV.U32 R7, RZ, RZ, R2 ;  /* 0x000000ffff077224 */ /* 0x000fe200078e0002 */
[----:B------:R-:W-:Y:S06]  /*d790*/  @P1 BRA `(.L_x_1002) ;  /* 0xffffffd000d41947 */ /* 0x000fec000383ffff */
.L_x_992:
[----:B------:R-:W-:-:S13]  /*d7a0*/  ISETP.GE.AND P1, PT, R3, UR39, PT ;  /* 0x0000002703007c0c */ /* 0x000fda000bf26270 */
[----:B------:R-:W-:Y:S05]  /*d7b0*/  @!P1 BRA `(.L_x_1003) ;  /* 0x0000004400e89947 */ /* 0x000fea0003800000 */
[----:B------:R-:W-:Y:S01]  /*d7c0*/  IMAD.MOV.U32 R7, RZ, RZ, R0 ;  /* 0x000000ffff077224 */ /* 0x000fe200078e0000 */
[----:B------:R-:W-:Y:S01]  /*d7d0*/  UMOV UR56, UR49 ;  /* 0x0000003100387c82 */ /* 0x000fe20008000000 */
[----:B------:R-:W-:Y:S01]  /*d7e0*/  IMAD.MOV.U32 R6, RZ, RZ, R2 ;  /* 0x000000ffff067224 */ /* 0x000fe200078e0002 */
[----:B------:R-:W-:Y:S01]  /*d7f0*/  UMOV UR57, UR45 ;  /* 0x0000002d00397c82 */ /* 0x000fe20008000000 */
[----:B------:R-:W-:Y:S01]  /*d800*/  ULDC UR49, c[0x0][0x9e4] ;  /* 0x0002790000317ab9 */ /* 0x000fe20000000800 */
[----:B------:R-:W-:Y:S01]  /*d810*/  ULDC UR53, c[0x0][0x288] ;  /* 0x0000a20000357ab9 */ /* 0x000fe20000000800 */
[----:B------:R-:W-:Y:S01]  /*d820*/  ULDC UR54, c[0x0][0x9dc] ;  /* 0x0002770000367ab9 */ /* 0x000fe20000000800 */
[----:B------:R-:W-:-:S05]  /*d830*/  ULDC UR52, c[0x0][0x9e0] ;  /* 0x0002780000347ab9 */ /* 0x000fca0000000800 */
.L_x_1021:
[----:B------:R-:W-:Y:S01]  /*d840*/  ISETP.NE.AND P2, PT, RZ, UR43, PT ;  /* 0x0000002bff007c0c */ /* 0x000fe2000bf45270 */
[----:B------:R-:W-:-:S04]  /*d850*/  UISETP.NE.AND UP2, UPT, UR56, 0x1, UPT ;  /* 0x000000013800788c */ /* 0x000fc8000bf45270 */
[----:B------:R-:W-:-:S04]  /*d860*/  USEL UR45, URZ, 0x1, UP2 ;  /* 0x000000013f2d7887 */ /* 0x000fc80009000000 */
[----:B------:R-:W-:-:S04]  /*d870*/  ULOP3.LUT UR45, UR57, UR45, URZ, 0x3c, !UPT ;  /* 0x0000002d392d7292 */ /* 0x000fc8000f8e3c3f */
[----:B------:R-:W-:Y:S08]  /*d880*/  @P2 BRA `(.L_x_1004) ;  /* 0x0000000000382947 */ /* 0x000ff00003800000 */
[----:B------:R-:W-:Y:S05]  /*d890*/  @!P0 BRA `(.L_x_1005) ;  /* 0x0000000000048947 */ /* 0x000fea0003800000 */
[----:B------:R-:W-:Y:S01]  /*d8a0*/  BPT.TRAP 0x1 ;  /* 0x000000040000795c */ /* 0x000fe20000300000 */
.L_x_1005:
        /* <DEDUP_REMOVED lines=9> */
.L_x_1006:
[----:B-1----:R-:W-:Y:S05]  /*d940*/  @P1 BRA `(.L_x_1004) ;  /* 0x0000000000081947 */ /* 0x002fea0003800000 */
[----:B------:R-:W1:Y:S02]  /*d950*/  SYNCS.PHASECHK.TRANS64.TRYWAIT P1, [UR6+0x29830], R0 ;  /* 0x02983000ff0075a7 */ /* 0x000e640008020146 */
[----:B-1----:R-:W-:Y:S05]  /*d960*/  @!P1 BRA `(.L_x_1007) ;  /* 0x000000b800709947 */ /* 0x002fea0003800000 */
.L_x_1004:
        /* <DEDUP_REMOVED lines=191> */
.L_x_1009:
[----:B------:R-:W-:Y:S01]  /*e560*/  ULEA UR6, UR56, UR41, 0x3 ;  /* 0x0000002938067291 */ /* 0x000fe2000f8e183f */
[----:B------:R-:W-:-:S05]  /*e570*/  IMAD.U32 R0, RZ, RZ, UR57 ;  /* 0x00000039ff007e24 */ /* 0x000fca000f8e00ff */
[----:B------:R-:W-:-:S04]  /*e580*/  SHF.L.U32 R0, R0, 0x1f, RZ ;  /* 0x0000001f00007819 */ /* 0x000fc800000006ff */
[----:B------:R0:W1:Y:S01]  /*e590*/  SYNCS.PHASECHK.TRANS64.TRYWAIT P1, [UR6+0x29850], R0 ;  /* 0x02985000ff0075a7 */ /* 0x0000620008020146 */
[----:B------:R-:W-:Y:S05]  /*e5a0*/  @!P0 BRA `(.L_x_1010) ;  /* 0x0000000000048947 */ /* 0x000fea0003800000 */
[----:B------:R-:W-:Y:S01]  /*e5b0*/  BPT.TRAP 0x1 ;  /* 0x000000040000795c */ /* 0x000fe20000300000 */
.L_x_1010:
[----:B-1----:R-:W-:Y:S05]  /*e5c0*/  @P1 BRA `(.L_x_1008) ;  /* 0x0000000000081947 */ /* 0x002fea0003800000 */
[----:B------:R-:W1:Y:S02]  /*e5d0*/  SYNCS.PHASECHK.TRANS64.TRYWAIT P1, [UR6+0x29850], R0 ;  /* 0x02985000ff0075a7 */ /* 0x000e640008020146 */
[----:B-1----:R-:W-:Y:S05]  /*e5e0*/  @!P1 BRA `(.L_x_1011) ;  /* 0x000000ac00689947 */ /* 0x002fea0003800000 */
.L_x_1008:
[----:B------:R-:W-:Y:S01]  /*e5f0*/  UIADD3 UR6, UR41, 0x400, URZ ;  /* 0x0000040029067890 */ /* 0x000fe2000fffe03f */
[----:B------:R-:W-:Y:S01]  /*e600*/  WARPGROUP.ARRIVE ;  /* 0x00000000000079c5 */ /* 0x000fe20000000000 */
[----:B------:R-:W-:-:S05]  /*e610*/  UMOV UR7, 0xc0000010 ;  /* 0xc000001000077882 */ /* 0x000fca0000000000 */
[----:B-1----:R-:W1:Y:S01]  /*e620*/  S2R R9, SR_TID.X ;  /* 0x0000000000097919 */ /* 0x002e620000002100 */
[----:B------:R-:W-:Y:S01]  /*e630*/  USHF.R.U32.HI UR6, URZ, 0x4, UR6 ;  /* 0x000000043f067899 */ /* 0x000fe20008011606 */
[----:B------:R-:W-:Y:S01]  /*e640*/  PLOP3.LUT P1, PT, PT, PT, UP0, 0x80, 0x0 ;  /* 0x000000000000781c */ /* 0x000fe20003f2f008 */
[----:B------:R-:W-:Y:S01]  /*e650*/  VIADD R8, R18, UR36 ;  /* 0x0000002412087c36 */ /* 0x000fe20008000000 */
[----:B------:R-:W-:Y:S01]  /*e660*/  PLOP3.LUT P2, PT, PT, PT, UP0, 0x80, 0x0 ;  /* 0x000000000000781c */ /* 0x000fe20003f4f008 */
[----:B------:R-:W-:Y:S01]  /*e670*/  ULOP3.LUT UR6, UR6, 0x3fff, URZ, 0xc0, !UPT ;  /* 0x00003fff06067892 */ /* 0x000fe2000f8ec03f */
[----:B------:R-:W-:Y:S02]  /*e680*/  IMAD R197, R3, -0xa0, RZ ;  /* 0xffffff6003c57824 */ /* 0x000fe400078e02ff */
[----:B0-----:R-:W-:Y:S01]  /*e690*/  IMAD.U32 R0, RZ, RZ, UR55 ;  /* 0x00000037ff007e24 */ /* 0x001fe2000f8e00ff */
[----:B------:R-:W-:-:S04]  /*e6a0*/  ULOP3.LUT UR6, UR6, 0x10000, URZ, 0xfc, !UPT ;  /* 0x0001000006067892 */ /* 0x000fc8000f8efc3f */
[----:B------:R-:W-:-:S07]  /*e6b0*/  UIMAD UR10, UR56, 0x500, UR6 ;  /* 0x00000500380a78a4 */ /* 0x000fce000f8e0206 */
[----:B------:R-:W-:Y:S02]  /*e6c0*/  UMOV UR6, UR10 ;  /* 0x0000000a00067c82 */ /* 0x000fe40008000000 */
[----:B------:R-:W-:Y:S01]  /*e6d0*/  QGMMA.64x128x32.F32.E4M3.E4M3 R24, R184, gdesc[UR4], R24, gsb0 ;  /* 0x01e00004b8187df3 */ /* 0x000fe20008000818 */
[----:B------:R-:W-:Y:S01]  /*e6e0*/  UIADD3 UR6, UR10, 0x100, URZ ;  /* 0x000001000a067890 */ /* 0x000fe2000fffe03f */
[----:B------:R-:W-:Y:S01]  /*e6f0*/  UMOV UR7, 0xc0000010 ;  /* 0xc000001000077882 */ /* 0x000fe20000000000 */
[----:B-1----:R-:W-:Y:S02]  /*e700*/  LOP3.LUT P3, RZ, R9, 0x7f, RZ, 0xc0, !PT ;  /* 0x0000007f09ff7812 */ /* 0x002fe4000786c0ff */
        /* <DEDUP_REMOVED lines=23> */
[----:B------:R-:W-:Y:S02]  /*e880*/  @UP0 ULDC UR6, c[0x0][0x44c] ;  /* 0x0001130000060ab9 */ /* 0x000fe40000000800 */
[----:B------:R-:W-:Y:S01]  /*e890*/  @P1 IMAD.HI.U32 R2, R8, UR6, RZ ;  /* 0x0000000608021c27 */ /* 0x000fe2000f8e00ff */
[----:B------:R-:W-:Y:S01]  /*e8a0*/  @UP0 ULDC UR6, c[0x0][0x450] ;  /* 0x0001140000060ab9 */ /* 0x000fe20000000800 */
[----:B------:R-:W-:-:S03]  /*e8b0*/  PLOP3.LUT P1, PT, PT, PT, UP1, 0x40, 0x0 ;  /* 0x000000000000781c */ /* 0x000fc60003f2e818 */
[----:B------:R-:W-:Y:S01]  /*e8c0*/  @P2 SHF.R.U32.HI R8, RZ, UR6, R2 ;  /* 0x00000006ff082c19 */ /* 0x000fe20008011602 */
[----:B------:R-:W-:Y:S01]  /*e8d0*/  VIADD R2, R197, 0x1 ;  /* 0x00000001c5027836 */ /* 0x000fe20000000000 */
[----:B------:R-:W-:-:S03]  /*e8e0*/  ULOP3.LUT UR6, URZ, UR54, URZ, 0x33, !UPT ;  /* 0x000000363f067292 */ /* 0x000fc6000f8e333f */
[----:B------:R-:W0:Y:S01]  /*e8f0*/  SHFL.IDX PT, R13, R8, RZ, 0x1c1f ;  /* 0x001c1fff080d7589 */ /* 0x000e2200000e0000 */
[----:B------:R-:W-:-:S05]  /*e900*/  IMAD R11, R17, -0x2, R2 ;  /* 0xfffffffe110b7824 */ /* 0x000fca00078e0202 */
[----:B------:R-:W-:-:S05]  /*e910*/  IADD3 R2, R11, -UR53, R16 ;  /* 0x800000350b027c10 */ /* 0x000fca000fffe010 */
[C---:B------:R-:W-:Y:S02]  /*e920*/  VIADD R9, R2.reuse, UR52 ;  /* 0x0000003402097c36 */ /* 0x040fe40008000000 */
[----:B------:R-:W-:-:S04]  /*e930*/  VIADD R2, R2, UR6 ;  /* 0x0000000602027c36 */ /* 0x000fc80008000000 */
[----:B0-----:R-:W-:Y:S01]  /*e940*/  IMAD.IADD R10, R2, 0x1, R13 ;  /* 0x00000001020a7824 */ /* 0x001fe200078e020d */
[----:B------:R-:W-:Y:S02]  /*e950*/  WARPGROUP.DEPBAR.LE gsb0, 0x0 ;  /* 0x00008000000079c5 */ /* 0x000fe40000010000 */
[----:B------:R0:W-:Y:S06]  /*e960*/  BAR.ARV R12, 0x100 ;  /* 0x0004000c0000751d */ /* 0x0001ec0000002000 */
[----:B------:R1:W-:Y:S02]  /*e970*/  @!P3 SYNCS.ARRIVE.TRANS64.RED.A1T0 RZ, [R0+URZ], RZ ;  /* 0x000000ff00ffb9a7 */ /* 0x0003e4000810043f */
[----:B-1----:R-:W-:-:S02]  /*e980*/  VIADD R0, R11, 0xffffffff ;  /* 0xffffffff0b007836 */ /* 0x002fc40000000000 */
[----:B------:R-:W-:Y:S01]  /*e990*/  IMAD.IADD R11, R9, 0x1, R13 ;  /* 0x00000001090b7824 */ /* 0x000fe200078e020d */
[----:B0-----:R-:W-:Y:S06]  /*e9a0*/  @P1 BRA `(.L_x_1012) ;  /* 0x0000000000541947 */ /* 0x001fec0003800000 */
[----:B------:R-:W-:Y:S01]  /*e9b0*/  IADD3 R13, R16, -UR53, R13 ;  /* 0x80000035100d7c10 */ /* 0x000fe2000fffe00d */
        /* <DEDUP_REMOVED lines=11> */
.L_x_1014:
[----:B------:R-:W-:-:S05]  /*ea70*/  IMAD.U32 R14, RZ, RZ, UR49 ;  /* 0x00000031ff0e7e24 */ /* 0x000fca000f8e00ff */
[----:B------:R-:W-:-:S13]  /*ea80*/  ISETP.NE.AND P1, PT, R14, 0x1, PT ;  /* 0x000000010e00780c */ /* 0x000fda0003f25270 */
[----:B------:R-:W0:Y:S02]  /*ea90*/  @P1 LDC.64 R20, c[0x0][0x9e8] ;  /* 0x00027a00ff141b82 */ /* 0x000e240000000a00 */
[----:B0-----:R-:W-:-:S05]  /*eaa0*/  @P1 IMAD.HI.U32 R12, R13, R20, RZ ;  /* 0x000000140d0c1227 */ /* 0x001fca00078e00ff */
[----:B------:R-:W-:-:S07]  /*eab0*/  @P1 SHF.R.U32.HI R13, RZ, R21, R12 ;  /* 0x00000015ff0d1219 */ /* 0x000fce000001160c */
.L_x_1015:
[----:B------:R-:W-:Y:S05]  /*eac0*/  BSYNC B0 ;  /* 0x0000000000007941 */ /* 0x000fea0003800000 */
.L_x_1013:
[----:B------:R-:W-:-:S05]  /*ead0*/  IMAD R13, R13, R14, R0 ;  /* 0x0000000e0d0d7224 */ /* 0x000fca00078e0200 */
[----:B------:R-:W-:Y:S02]  /*eae0*/  VIADDMNMX R11, R13, R14, R11, PT ;  /* 0x0000000e0d0b7246 */ /* 0x000fe4000380010b */
[----:B------:R-:W-:-:S07]  /*eaf0*/  VIMNMX R10, R10, R13, !PT ;  /* 0x0000000d0a0a7248 */ /* 0x000fce0007fe0100 */
.L_x_1012:
[C---:B------:R-:W-:Y:S02]  /*eb00*/  ISETP.GE.AND P1, PT, R197.reuse, 0x2, PT ;  /* 0x00000002c500780c */ /* 0x040fe40003f26270 */
[C---:B------:R-:W-:Y:S02]  /*eb10*/  ISETP.GE.AND P3, PT, R197.reuse, 0xa, PT ;  /* 0x0000000ac500780c */ /* 0x040fe40003f66270 */
        /* <DEDUP_REMOVED lines=12> */
[C---:B------:R-:W-:Y:S02]  /*ebe0*/  ISETP.LT.OR P2, PT, R11.reuse, 0x9, P2 ;  /* 0x000000090b00780c */ /* 0x040fe40001741670 */
        /* <DEDUP_REMOVED lines=181> */
[----:B------:R-:W-:Y:S01]  /*f740*/  PLOP3.LUT P6, PT, PT, PT, UP1, 0x40, 0x0 ;  /* 0x000000000000781c */ /* 0x000fe20003fce818 */
[--C-:B0-----:R-:W-:Y:S02]  /*f750*/  IMAD.IADD R10, R9, 0x1, R197.reuse ;  /* 0x00000001090a7824 */ /* 0x101fe400078e02c5 */
[----:B------:R-:W-:-:S10]  /*f760*/  IMAD.IADD R11, R2, 0x1, R197 ;  /* 0x00000001020b7824 */ /* 0x000fd400078e02c5 */
[----:B------:R-:W-:Y:S05]  /*f770*/  @P6 BRA `(.L_x_1016) ;  /* 0x0000000000546947 */ /* 0x000fea0003800000 */
        /* <DEDUP_REMOVED lines=12> */
.L_x_1018:
[----:B------:R-:W-:-:S05]  /*f840*/  IMAD.U32 R207, RZ, RZ, UR49 ;  /* 0x00000031ffcf7e24 */ /* 0x000fca000f8e00ff */
[----:B------:R-:W-:-:S13]  /*f850*/  ISETP.NE.AND P6, PT, R207, 0x1, PT ;  /* 0x00000001cf00780c */ /* 0x000fda0003fc5270 */
[----:B------:R-:W0:Y:S02]  /*f860*/  @P6 LDC.64 R8, c[0x0][0x9e8] ;  /* 0x00027a00ff086b82 */ /* 0x000e240000000a00 */
[----:B0-----:R-:W-:-:S05]  /*f870*/  @P6 IMAD.HI.U32 R8, R197, R8, RZ ;  /* 0x00000008c5086227 */ /* 0x001fca00078e00ff */
[----:B------:R-:W-:-:S07]  /*f880*/  @P6 SHF.R.U32.HI R197, RZ, R9, R8 ;  /* 0x00000009ffc56219 */ /* 0x000fce0000011608 */
.L_x_1019:
[----:B------:R-:W-:Y:S05]  /*f890*/  BSYNC B0 ;  /* 0x0000000000007941 */ /* 0x000fea0003800000 */
.L_x_1017:
[----:B------:R-:W-:-:S05]  /*f8a0*/  IMAD R0, R197, R207, R0 ;  /* 0x000000cfc5007224 */ /* 0x000fca00078e0200 */
[----:B------:R-:W-:Y:S02]  /*f8b0*/  VIADDMNMX R10, R0, R207, R10, PT ;  /* 0x000000cf000a7246 */ /* 0x000fe4000380010a */
[----:B------:R-:W-:-:S07]  /*f8c0*/  VIMNMX R11, R11, R0, !PT ;  /* 0x000000000b0b7248 */ /* 0x000fce0007fe0100 */
.L_x_1016:
        /* <DEDUP_REMOVED lines=160> */
[----:B------:R-:W-:Y:S01]  /*102d0*/  ISETP.NE.AND P1, PT, R15, RZ, PT ;  /* 0x000000ff0f00720c */ /* 0x000fe20003f25270 */
[----:B------:R-:W-:-:S03]  /*102e0*/  IMAD.U32 R15, RZ, RZ, UR37 ;  /* 0x00000025ff0f7e24 */ /* 0x000fc6000f8e00ff */
[----:B------:R-:W-:Y:S01]  /*102f0*/  ISETP.GT.AND P1, PT, R11, 0x9, !P1 ;  /* 0x000000090b00780c */ /* 0x000fe20004f24270 */
[----:B------:R-:W-:-:S03]  /*10300*/  FFMA.FTZ R0, R2, R15, -8 ;  /* 0xc100000002007423 */ /* 0x000fc6000001000f */
        /* <DEDUP_REMOVED lines=31> */
[----:B------:R-:W-:Y:S02]  /*10500*/  ISETP.NE.AND P6, PT, R152, RZ, PT ;  /* 0x000000ff9800720c */ /* 0x000fe40003fc5270 */
[----:B------:R-:W-:Y:S02]  /*10510*/  ISETP.LT.OR P1, PT, R10, 0x1, P1 ;  /* 0x000000010a00780c */ /* 0x000fe40000f21670 */
[----:B------:R-:W-:Y:S02]  /*10520*/  ISETP.GT.AND P2, PT, R11, 0x99, !P6 ;  /* 0x000000990b00780c */ /* 0x000fe40007744270 */
        /* <DEDUP_REMOVED lines=96> */
[----:B------:R-:W-:-:S01]  /*10b30*/  FFMA.FTZ R113, R117, UR37, -R0 ;  /* 0x0000002575717c23 */ /* 0x000fc20008010800 */
[----:B------:R-:W-:Y:S01]  /*10b40*/  IMAD.U32 R117, RZ, RZ, UR37 ;  /* 0x00000025ff757e24 */ /* 0x000fe2000f8e00ff */
[----:B------:R-:W-:Y:S02]  /*10b50*/  FMNMX.FTZ R152, R103, R108, !PT ;  /* 0x0000006c67987209 */ /* 0x000fe40007810000 */
[----:B------:R0:W-:Y:S03]  /*10b60*/  MUFU.EX2 R108, R156 ;  /* 0x0000009c006c7308 */ /* 0x0001e60000000800 */
[----:B------:R-:W1:Y:S05]  /*10b70*/  SHFL.BFLY PT, R153, R152, 0x2, 0x1f ;  /* 0x0c401f0098997f89 */ /* 0x000e6a00000e0000 */
[----:B------:R-:W-:Y:S08]  /*10b80*/  MUFU.EX2 R145, R145 ;  /* 0x0000009100917308 */ /* 0x000ff00000000800 */
[----:B------:R-:W-:Y:S08]  /*10b90*/  MUFU.EX2 R148, R148 ;  /* 0x0000009400947308 */ /* 0x000ff00000000800 */
[----:B------:R-:W-:Y:S01]  /*10ba0*/  MUFU.EX2 R149, R149 ;  /* 0x0000009500957308 */ /* 0x000fe20000000800 */
[----:B-1----:R-:W-:Y:S01]  /*10bb0*/  FMNMX.FTZ R153, R152, R153, !PT ;  /* 0x0000009998997209 */ /* 0x002fe20007810000 */
[----:B------:R-:W-:Y:S01]  /*10bc0*/  FFMA.FTZ R152, R101, UR37, -R0 ;  /* 0x0000002565987c23 */ /* 0x000fe20008010800 */
[----:B------:R-:W-:-:S03]  /*10bd0*/  FSEL R101, R2, RZ, P1 ;  /* 0x000000ff02657208 */ /* 0x000fc60000800000 */
[----:B------:R-:W1:Y:S02]  /*10be0*/  SHFL.BFLY PT, R116, R153, 0x1, 0x1f ;  /* 0x0c201f0099747f89 */ /* 0x000e6400000e0000 */
[----:B------:R-:W-:Y:S01]  /*10bf0*/  MUFU.EX2 R120, R120 ;  /* 0x0000007800787308 */ /* 0x000fe20000000800 */
[----:B------:R-:W-:-:S07]  /*10c00*/  FADD.FTZ R6, -R101, R6 ;  /* 0x0000000665067221 */ /* 0x000fce0000010100 */
[----:B------:R-:W-:Y:S08]  /*10c10*/  MUFU.EX2 R101, R152 ;  /* 0x0000009800657308 */ /* 0x000ff00000000800 */
[----:B------:R-:W-:Y:S01]  /*10c20*/  MUFU.EX2 R121, R121 ;  /* 0x0000007900797308 */ /* 0x000fe20000000800 */
[----:B-1----:R-:W-:-:S07]  /*10c30*/  FMNMX.FTZ R0, R153, R116, !PT ;  /* 0x0000007499007209 */ /* 0x002fce0007810000 */
[----:B------:R-:W-:Y:S01]  /*10c40*/  MUFU.EX2 R124, R124 ;  /* 0x0000007c007c7308 */ /* 0x000fe20000000800 */
[C---:B------:R-:W-:Y:S01]  /*10c50*/  FSETP.NEU.FTZ.AND P1, PT, R0.reuse, -INF , PT ;  /* 0xff8000000000780b */ /* 0x040fe20003f3d000 */
[----:B------:R-:W-:Y:S01]  /*10c60*/  FFMA.FTZ R116, R0, R117, -8 ;  /* 0xc100000000747423 */ /* 0x000fe20000010075 */
[----:B------:R-:W-:-:S05]  /*10c70*/  FMUL.FTZ R117, R6, UR37 ;  /* 0x0000002506757c20 */ /* 0x000fca0008410000 */
[----:B------:R-:W-:Y:S01]  /*10c80*/  MUFU.EX2 R125, R125 ;  /* 0x0000007d007d7308 */ /* 0x000fe20000000800 */
[----:B------:R-:W-:-:S05]  /*10c90*/  FSEL R6, R116, RZ, P1 ;  /* 0x000000ff74067208 */ /* 0x000fca0000800000 */
[--C-:B------:R-:W-:Y:S01]  /*10ca0*/  FFMA.FTZ R158, R158, UR37, -R6.reuse ;  /* 0x000000259e9e7c23 */ /* 0x100fe20008010806 */
[----:B------:R-:W-:-:S01]  /*10cb0*/  FFMA.FTZ R160, R126, UR37, -R6 ;  /* 0x000000257ea07c23 */ /* 0x000fc20008010806 */
[--C-:B------:R-:W-:Y:S01]  /*10cc0*/  FFMA.FTZ R153, R154, UR37, -R6.reuse ;  /* 0x000000259a997c23 */ /* 0x100fe20008010806 */
[----:B------:R-:W-:-:S01]  /*10cd0*/  FFMA.FTZ R116, R155, UR37, -R6 ;  /* 0x000000259b747c23 */ /* 0x000fc20008010806 */
[----:B------:R1:W-:Y:S01]  /*10ce0*/  MUFU.EX2 R152, R158 ;  /* 0x0000009e00987308 */ /* 0x0003e20000000800 */
[----:B------:R-:W-:-:S01]  /*10cf0*/  FFMA.FTZ R155, R159, UR37, -R6 ;  /* 0x000000259f9b7c23 */ /* 0x000fc20008010806 */
[--C-:B------:R-:W-:Y:S01]  /*10d00*/  FFMA.FTZ R154, R162, UR37, -R6.reuse ;  /* 0x00000025a29a7c23 */ /* 0x100fe20008010806 */
[----:B------:R-:W-:-:S01]  /*10d10*/  FFMA.FTZ R157, R163, UR37, -R6 ;  /* 0x00000025a39d7c23 */ /* 0x000fc20008010806 */
[--C-:B0-----:R-:W-:Y:S01]  /*10d20*/  FFMA.FTZ R156, R166, UR37, -R6.reuse ;  /* 0x00000025a69c7c23 */ /* 0x101fe20008010806 */
[----:B------:R-:W-:-:S01]  /*10d30*/  FFMA.FTZ R159, R167, UR37, -R6 ;  /* 0x00000025a79f7c23 */ /* 0x000fc20008010806 */
[--C-:B------:R-:W-:Y:S01]  /*10d40*/  FFMA.FTZ R138, R138, UR37, -R6.reuse ;  /* 0x000000258a8a7c23 */ /* 0x100fe20008010806 */
[----:B------:R-:W-:-:S01]  /*10d50*/  FFMA.FTZ R139, R139, UR37, -R6 ;  /* 0x000000258b8b7c23 */ /* 0x000fc20008010806 */
[----:B------:R-:W0:Y:S01]  /*10d60*/  MUFU.EX2 R117, R117 ;  /* 0x0000007500757308 */ /* 0x000e220000000800 */
[----:B-1----:R-:W-:Y:S01]  /*10d70*/  FSEL R158, R0, RZ, P1 ;  /* 0x000000ff009e7208 */ /* 0x002fe20000800000 */
[--C-:B------:R-:W-:Y:S01]  /*10d80*/  FFMA.FTZ R142, R142, UR37, -R6.reuse ;  /* 0x000000258e8e7c23 */ /* 0x100fe20008010806 */
[----:B------:R-:W-:-:S01]  /*10d90*/  FFMA.FTZ R143, R143, UR37, -R6 ;  /* 0x000000258f8f7c23 */ /* 0x000fc20008010806 */
[--C-:B------:R-:W-:Y:S01]  /*10da0*/  FFMA.FTZ R146, R146, UR37, -R6.reuse ;  /* 0x0000002592927c23 */ /* 0x100fe20008010806 */
[----:B------:R-:W-:-:S01]  /*10db0*/  FFMA.FTZ R147, R147, UR37, -R6 ;  /* 0x0000002593937c23 */ /* 0x000fc20008010806 */
[----:B------:R-:W-:Y:S01]  /*10dc0*/  FADD.FTZ R158, -R158, R7 ;  /* 0x000000079e9e7221 */ /* 0x000fe20000010100 */
[----:B------:R-:W-:-:S01]  /*10dd0*/  FFMA.FTZ R150, R150, UR37, -R6 ;  /* 0x0000002596967c23 */ /* 0x000fc20008010806 */
[----:B------:R-:W-:Y:S01]  /*10de0*/  MUFU.EX2 R153, R153 ;  /* 0x0000009900997308 */ /* 0x000fe20000000800 */
[----:B------:R-:W-:-:S01]  /*10df0*/  FFMA.FTZ R151, R151, UR37, -R6 ;  /* 0x0000002597977c23 */ /* 0x000fc20008010806 */
[----:B------:R-:W-:Y:S01]  /*10e00*/  FMUL.FTZ R126, R158, UR37 ;  /* 0x000000259e7e7c20 */ /* 0x000fe20008410000 */
[----:B------:R-:W-:-:S01]  /*10e10*/  FFMA.FTZ R158, R127, UR37, -R6 ;  /* 0x000000257f9e7c23 */ /* 0x000fc20008010806 */
[--C-:B------:R-:W-:Y:S01]  /*10e20*/  FFMA.FTZ R127, R130, UR37, -R6.reuse ;  /* 0x00000025827f7c23 */ /* 0x100fe20008010806 */
[----:B------:R-:W-:-:S01]  /*10e30*/  FFMA.FTZ R130, R131, UR37, -R6 ;  /* 0x0000002583827c23 */ /* 0x000fc20008010806 */
[--C-:B------:R-:W-:Y:S01]  /*10e40*/  FFMA.FTZ R131, R134, UR37, -R6.reuse ;  /* 0x0000002586837c23 */ /* 0x100fe20008010806 */
[----:B------:R-:W-:-:S01]  /*10e50*/  FFMA.FTZ R122, R122, UR37, -R6 ;  /* 0x000000257a7a7c23 */ /* 0x000fc20008010806 */
[----:B------:R-:W1:Y:S01]  /*10e60*/  MUFU.EX2 R126, R126 ;  /* 0x0000007e007e7308 */ /* 0x000e620000000800 */
[----:B0-----:R-:W-:-:S01]  /*10e70*/  FFMA.FTZ R134, R117, R5, R8 ;  /* 0x0000000575867223 */ /* 0x001fc20000010008 */
[--C-:B------:R-:W-:Y:S01]  /*10e80*/  FFMA.FTZ R123, R123, UR37, -R6.reuse ;  /* 0x000000257b7b7c23 */ /* 0x100fe20008010806 */
[----:B------:R-:W-:-:S01]  /*10e90*/  FFMA.FTZ R106, R106, UR37, -R6 ;  /* 0x000000256a6a7c23 */ /* 0x000fc20008010806 */
[----:B------:R-:W-:Y:S01]  /*10ea0*/  FFMA.FTZ R107, R107, UR37, -R6 ;  /* 0x000000256b6b7c23 */ /* 0x000fe20008010806 */
[----:B------:R-:W-:-:S01]  /*10eb0*/  FADD.FTZ R161, R9, R134 ;  /* 0x0000008609a17221 */ /* 0x000fc20000010000 */
        /* <DEDUP_REMOVED lines=11> */
[----:B-1----:R-:W-:-:S01]  /*10f70*/  FFMA.FTZ R5, R126, R4, R153 ;  /* 0x000000047e057223 */ /* 0x002fc20000010099 */
[----:B------:R-:W-:Y:S01]  /*10f80*/  FADD.FTZ R4, R12, R161 ;  /* 0x000000a10c047221 */ /* 0x000fe20000010000 */
[----:B------:R-:W-:-:S01]  /*10f90*/  FFMA.FTZ R91, R91, UR37, -R6 ;  /* 0x000000255b5b7c23 */ /* 0x000fc20008010806 */
[--C-:B------:R-:W-:Y:S01]  /*10fa0*/  FFMA.FTZ R95, R95, UR37, -R6.reuse ;  /* 0x000000255f5f7c23 */ /* 0x100fe20008010806 */
[----:B------:R-:W-:-:S01]  /*10fb0*/  FFMA.FTZ R98, R98, UR37, -R6 ;  /* 0x0000002562627c23 */ /* 0x000fc20008010806 */
[--C-:B------:R-:W-:Y:S01]  /*10fc0*/  FFMA.FTZ R99, R99, UR37, -R6.reuse ;  /* 0x0000002563637c23 */ /* 0x100fe20008010806 */
[----:B------:R-:W-:-:S01]  /*10fd0*/  FFMA.FTZ R102, R102, UR37, -R6 ;  /* 0x0000002566667c23 */ /* 0x000fc20008010806 */
[----:B------:R-:W1:Y:S01]  /*10fe0*/  MUFU.EX2 R154, R154 ;  /* 0x0000009a009a7308 */ /* 0x000e620000000800 */
[----:B0-----:R-:W-:-:S01]  /*10ff0*/  FADD.FTZ R5, R116, R5 ;  /* 0x0000000574057221 */ /* 0x001fc20000010000 */
[----:B------:R-:W-:-:S06]  /*11000*/  FFMA.FTZ R6, R103, UR37, -R6 ;  /* 0x0000002567067c23 */ /* 0x000fcc0008010806 */
[----:B------:R-:W0:Y:S08]  /*11010*/  MUFU.EX2 R157, R157 ;  /* 0x0000009d009d7308 */ /* 0x000e300000000800 */
[----:B------:R-:W3:Y:S08]  /*11020*/  MUFU.EX2 R156, R156 ;  /* 0x0000009c009c7308 */ /* 0x000ef00000000800 */
[----:B------:R4:W-:Y:S08]  /*11030*/  MUFU.EX2 R7, R160 ;  /* 0x000000a000077308 */ /* 0x0009f00000000800 */
[----:B------:R-:W5:Y:S01]  /*11040*/  MUFU.EX2 R159, R159 ;  /* 0x0000009f009f7308 */ /* 0x000f620000000800 */
[----:B----4-:R-:W-:-:S01]  /*11050*/  FADD.FTZ R160, R152, R5 ;  /* 0x0000000598a07221 */ /* 0x010fc20000010000 */
[----:B------:R-:W-:-:S03]  /*11060*/  FADD.FTZ R5, R13, R4 ;  /* 0x000000040d057221 */ /* 0x000fc60000010000 */
[----:B--2---:R-:W-:Y:S01]  /*11070*/  FADD.FTZ R135, R155, R160 ;  /* 0x000000a09b877221 */ /* 0x004fe20000010000 */
[----:B------:R-:W-:-:S02]  /*11080*/  FADD.FTZ R4, R14, R5 ;  /* 0x000000050e047221 */ /* 0x000fc40000010000 */
[----:B------:R-:W2:Y:S01]  /*11090*/  MUFU.EX2 R138, R138 ;  /* 0x0000008a008a7308 */ /* 0x000ea20000000800 */
[----:B-1----:R-:W-:-:S01]  /*110a0*/  FADD.FTZ R160, R154, R135 ;  /* 0x000000879aa07221 */ /* 0x002fc20000010000 */
[----:B------:R-:W-:-:S03]  /*110b0*/  FADD.FTZ R5, R15, R4 ;  /* 0x000000040f057221 */ /* 0x000fc60000010000 */
[----:B0-----:R-:W-:Y:S01]  /*110c0*/  FADD.FTZ R135, R157, R160 ;  /* 0x000000a09d877221 */ /* 0x001fe20000010000 */
[----:B------:R-:W-:-:S02]  /*110d0*/  FADD.FTZ R4, R20, R5 ;  /* 0x0000000514047221 */ /* 0x000fc40000010000 */
[----:B------:R-:W0:Y:S01]  /*110e0*/  MUFU.EX2 R139, R139 ;  /* 0x0000008b008b7308 */ /* 0x000e220000000800 */
[----:B---3--:R-:W-:-:S01]  /*110f0*/  FADD.FTZ R160, R156, R135 ;  /* 0x000000879ca07221 */ /* 0x008fc20000010000 */
[----:B------:R-:W-:-:S03]  /*11100*/  FADD.FTZ R5, R21, R4 ;  /* 0x0000000415057221 */ /* 0x000fc60000010000 */
[----:B-----5:R-:W-:Y:S01]  /*11110*/  FADD.FTZ R135, R159, R160 ;  /* 0x000000a09f877221 */ /* 0x020fe20000010000 */
[----:B------:R-:W-:-:S02]  /*11120*/  FADD.FTZ R4, R136, R5 ;  /* 0x0000000588047221 */ /* 0x000fc40000010000 */
        /* <DEDUP_REMOVED lines=29> */
[----:B------:R-:W1:Y:S01]  /*11300*/  MUFU.EX2 R128, R128 ;  /* 0x0000008000807308 */ /* 0x000e620000000800 */
[----:B--2---:R-:W-:-:S04]  /*11310*/  FADD.FTZ R160, R123, R160 ;  /* 0x000000a07ba07221 */ /* 0x004fc80000010000 */
[----:B------:R-:W-:-:S03]  /*11320*/  FADD.FTZ R5, R7, R160 ;  /* 0x000000a007057221 */ /* 0x000fc60000010000 */
        /* <DEDUP_REMOVED lines=33> */
[----:B------:R-:W-:-:S06]  /*11540*/  FADD.FTZ R4, R108, R135 ;  /* 0x000000876c047221 */ /* 0x000fcc0000010000 */
[----:B------:R-:W0:Y:S08]  /*11550*/  MUFU.EX2 R115, R115 ;  /* 0x0000007300737308 */ /* 0x000e300000000800 */
        /* <DEDUP_REMOVED lines=8> */
[----:B-1----:R-:W-:-:S01]  /*115e0*/  FADD.FTZ R94, R114, R5 ;  /* 0x00000005725e7221 */ /* 0x002fc20000010000 */
[----:B--2---:R-:W-:-:S03]  /*115f0*/  FADD.FTZ R5, R109, R4 ;  /* 0x000000046d057221 */ /* 0x004fc60000010000 */
[----:B0-----:R-:W-:Y:S01]  /*11600*/  FADD.FTZ R135, R115, R94 ;  /* 0x0000005e73877221 */ /* 0x001fe20000010000 */
        /* <DEDUP_REMOVED lines=33> */
.L_x_1020:
        /* <DEDUP_REMOVED lines=115> */
[----:B------:R-:W-:-:S05]  /*11f50*/  UMOV UR49, UR55 ;  /* 0x0000003700317c82 */ /* 0x000fca0008000000 */
.L_x_1003:
[----:B------:R-:W-:Y:S06]  /*11f60*/  BAR.ARV 0x8, 0x180 ;  /* 0x0206000000007b1d */ /* 0x000fec0000002000 */
[----:B------:R-:W-:Y:S05]  /*11f70*/  @!P0 BRA `(.L_x_1022) ;  /* 0x0000000000048947 */ /* 0x000fea0003800000 */
[----:B------:R-:W-:Y:S01]  /*11f80*/  BPT.TRAP 0x1 ;  /* 0x000000040000795c */ /* 0x000fe20000300000 */
.L_x_1022:
[----:B------:R-:W-:Y:S01]  /*11f90*/  ULEA UR9, UR49, UR41, 0x3 ;  /* 0x0000002931097291 */ /* 0x000fe2000f8e183f */
[----:B------:R-:W-:-:S05]  /*11fa0*/  IMAD.U32 R3, RZ, RZ, UR45 ;  /* 0x0000002dff037e24 */ /* 0x000fca000f8e00ff */
[----:B------:R-:W-:-:S04]  /*11fb0*/  SHF.L.U32 R3, R3, 0x1f, RZ ;  /* 0x0000001f03037819 */ /* 0x000fc800000006ff */
[----:B------:R0:W1:Y:S01]  /*11fc0*/  SYNCS.PHASECHK.TRANS64.TRYWAIT P1, [UR9+0x29850], R3 ;  /* 0x02985003ff0075a7 */ /* 0x0000620008020149 */
[----:B------:R-:W-:Y:S05]  /*11fd0*/  @!P0 BRA `(.L_x_1023) ;  /* 0x0000000000048947 */ /* 0x000fea0003800000 */
[----:B------:R-:W-:Y:S01]  /*11fe0*/  BPT.TRAP 0x1 ;  /* 0x000000040000795c */ /* 0x000fe20000300000 */
.L_x_1023:
[----:B-1----:R-:W-:Y:S05]  /*11ff0*/  @P1 BRA `(.L_x_1024) ;  /* 0x0000000000081947 */ /* 0x002fea0003800000 */
[----:B------:R-:W1:Y:S02]  /*12000*/  SYNCS.PHASECHK.TRANS64.TRYWAIT P1, [UR9+0x29850], R3 ;  /* 0x02985003ff0075a7 */ /* 0x000e640008020149 */
[----:B-1----:R-:W-:Y:S05]  /*12010*/  @!P1 BRA `(.L_x_1025) ;  /* 0x0000007000f49947 */ /* 0x002fea0003800000 */
.L_x_1024:
[----:B------:R-:W-:Y:S01]  /*12020*/  UIADD3 UR41, UR41, 0x400, URZ ;  /* 0x0000040029297890 */ /* 0x000fe2000fffe03f */
[----:B------:R-:W-:Y:S01]  /*12030*/  WARPGROUP.ARRIVE ;  /* 0x00000000000079c5 */ /* 0x000fe20000000000 */
[----:B------:R-:W-:Y:S01]  /*12040*/  UMOV UR7, 0xc0000010 ;  /* 0xc000001000077882 */ /* 0x000fe20000000000 */
[----:B------:R-:W-:Y:S01]  /*12050*/  ULDC.64 UR10, c[0x0][0x9a0] ;  /* 0x00026800000a7ab9 */ /* 0x000fe20000000a00 */
[----:B------:R-:W-:Y:S01]  /*12060*/  USHF.R.U32.HI UR41, URZ, 0x4, UR41 ;  /* 0x000000043f297899 */ /* 0x000fe20008011629 */
[----:B------:R-:W-:Y:S01]  /*12070*/  IMAD.MOV.U32 R8, RZ, RZ, 0x3f800000 ;  /* 0x3f800000ff087424 */ /* 0x000fe200078e00ff */
[----:B------:R-:W-:Y:S02]  /*12080*/  UISETP.NE.U32.AND UP0, UPT, UR10, URZ, UPT ;  /* 0x0000003f0a00728c */ /* 0x000fe4000bf05070 */
[----:B------:R-:W-:Y:S02]  /*12090*/  ULOP3.LUT UR41, UR41, 0x3fff, URZ, 0xc0, !UPT ;  /* 0x00003fff29297892 */ /* 0x000fe4000f8ec03f */
[----:B------:R-:W-:-:S02]  /*120a0*/  UISETP.NE.AND.EX UP0, UPT, UR11, URZ, UPT, UP0 ;  /* 0x0000003f0b00728c */ /* 0x000fc4000bf05300 */
[----:B------:R-:W-:-:S04]  /*120b0*/  ULOP3.LUT UR8, UR41, 0x10000, URZ, 0xfc, !UPT ;  /* 0x0001000029087892 */ /* 0x000fc8000f8efc3f */
[----:B------:R-:W-:Y:S01]  /*120c0*/  UIMAD UR8, UR49, 0x500, UR8 ;  /* 0x00000500310878a4 */ /* 0x000fe2000f8e0208 */
[----:B------:R-:W-:-:S03]  /*120d0*/  PLOP3.LUT P1, PT, PT, PT, UP0, 0x80, 0x0 ;  /* 0x000000000000781c */ /* 0x000fc60003f2f008 */
[----:B------:R-:W-:Y:S01]  /*120e0*/  UIADD3 UR4, UR8, 0x100, URZ ;  /* 0x0000010008047890 */ /* 0x000fe2000fffe03f */
[----:B------:R-:W-:Y:S02]  /*120f0*/  @UP0 ULDC.64 UR12, c[0x0][0x9c8] ;  /* 0x00027200000c0ab9 */ /* 0x000fe40000000a00 */
[----:B------:R-:W-:-:S06]  /*12100*/  UMOV UR6, UR8 ;  /* 0x0000000800067c82 */ /* 0x000fcc0008000000 */
[----:B------:R-:W-:Y:S01]  /*12110*/  QGMMA.64x128x32.F32.E4M3.E4M3 R24, R184, gdesc[UR4], R24, gsb0 ;  /* 0x01e00004b8187df3 */ /* 0x000fe20008000818 */
[----:B------:R-:W-:Y:S01]  /*12120*/  UMOV UR7, 0xc0000010 ;  /* 0xc000001000077882 */ /* 0x000fe20000000000 */
[----:B------:R-:W-:Y:S01]  /*12130*/  UMOV UR6, UR4 ;  /* 0x0000000400067c82 */ /* 0x000fe20008000000 */
[----:B------:R-:W-:Y:S01]  /*12140*/  @UP0 UIMAD.WIDE.U32 UR4, UR44, UR12, URZ ;  /* 0x0000000c2c0402a5 */ /* 0x000fe2000f8e003f */
[----:B------:R-:W-:Y:S02]  /*12150*/  WARPGROUP.DEPBAR.LE gsb0, 0x0 ;  /* 0x00008000000079c5 */ /* 0x000fe40000010000 */
[----:B------:R-:W-:-:S06]  /*12160*/  WARPGROUP.ARRIVE ;  /* 0x00000000000079c5 */ /* 0x000fcc0000000000 */
[----:B------:R-:W-:Y:S01]  /*12170*/  QGMMA.64x128x32.F32.E4M3.E4M3 R24, R180, gdesc[UR4], R24, gsb0 ;  /* 0x01e00004b4187df3 */ /* 0x000fe20008000818 */
[----:B------:R-:W-:Y:S02]  /*12180*/  @UP0 USHF.R.S32.HI UR6, URZ, 0x1f, UR44 ;  /* 0x0000001f3f060899 */ /* 0x000fe4000801142c */
[----:B------:R-:W-:Y:S02]  /*12190*/  @UP0 USHF.R.S32.HI UR7, URZ, 0x1f, UR42 ;  /* 0x0000001f3f070899 */ /* 0x000fe4000801142a */
[----:B------:R-:W-:-:S04]  /*121a0*/  @UP0 UIMAD UR6, UR6, UR12, URZ ;  /* 0x0000000c060602a4 */ /* 0x000fc8000f8e023f */
[----:B------:R-:W-:-:S03]  /*121b0*/  @UP0 UIMAD UR6, UR44, UR13, UR6 ;  /* 0x0000000d2c0602a4 */ /* 0x000fc6000f8e0206 */
[----:B------:R-:W-:Y:S01]  /*121c0*/  @UP0 ULDC.64 UR12, c[0x0][0x9d0] ;  /* 0x00027400000c0ab9 */ /* 0x000fe20000000a00 */
[----:B------:R-:W-:Y:S02]  /*121d0*/  @UP0 UIADD3 UR5, UR5, UR6, URZ ;  /* 0x0000000605050290 */ /* 0x000fe4000fffe03f */
[----:B------:R-:W-:Y:S02]  /*121e0*/  @UP0 UIMAD UR6, UR7, UR12, URZ ;  /* 0x0000000c070602a4 */ /* 0x000fe4000f8e023f */
[----:B------:R-:W-:Y:S02]  /*121f0*/  @UP0 UIMAD.WIDE.U32 UR4, UR42, UR12, UR4 ;  /* 0x0000000c2a0402a5 */ /* 0x000fe4000f8e0004 */
[----:B------:R-:W-:-:S04]  /*12200*/  @UP0 UIMAD UR6, UR42, UR13, UR6 ;  /* 0x0000000d2a0602a4 */ /* 0x000fc8000f8e0206 */
[----:B------:R-:W-:Y:S02]  /*12210*/  @UP0 UIADD3 UR5, UR5, UR6, URZ ;  /* 0x0000000605050290 */ /* 0x000fe4000fffe03f */
[----:B------:R-:W-:-:S04]  /*12220*/  @UP0 ULEA UR6, UP1, UR4, UR10, 0x2 ;  /* 0x0000000a04060291 */ /* 0x000fc8000f82103f */
[----:B------:R-:W-:Y:S02]  /*12230*/  @UP0 ULEA.HI.X UR7, UR4, UR11, UR5, 0x2, UP1 ;  /* 0x0000000b04070291 */ /* 0x000fe400088f1405 */
[----:B------:R-:W-:Y:S01]  /*12240*/  UIADD3 UR4, UR8, 0x200, URZ ;  /* 0x0000020008047890 */ /* 0x000fe2000fffe03f */
[----:B-1----:R-:W-:-:S03]  /*12250*/  IMAD.U32 R6, RZ, RZ, UR6 ;  /* 0x00000006ff067e24 */ /* 0x002fc6000f8e00ff */
[----:B------:R-:W-:Y:S01]  /*12260*/  IMAD.U32 R7, RZ, RZ, UR7 ;  /* 0x00000007ff077e24 */ /* 0x000fe2000f8e00ff */
[----:B------:R-:W-:Y:S02]  /*12270*/  UMOV UR7, 0xc0000010 ;  /* 0xc000001000077882 */ /* 0x000fe40000000000 */
[----:B------:R-:W-:Y:S02]  /*12280*/  UMOV UR6, UR4 ;  /* 0x0000000400067c82 */ /* 0x000fe40008000000 */
[----:B------:R1:W2:Y:S01]  /*12290*/  @P1 LDG.E R8, desc[UR50][R6.64] ;  /* 0x0000003206081981 */ /* 0x0002a2000c1e1900 */
[----:B------:R-:W-:Y:S02]  /*122a0*/  WARPGROUP.DEPBAR.LE gsb0, 0x0 ;  /* 0x00008000000079c5 */ /* 0x000fe40000010000 */
[----:B------:R-:W-:-:S06]  /*122b0*/  WARPGROUP.ARRIVE ;  /* 0x00000000000079c5 */ /* 0x000fcc0000000000 */
[----:B------:R-:W-:Y:S01]  /*122c0*/  QGMMA.64x128x32.F32.E4M3.E4M3 R24, R176, gdesc[UR4], R24, gsb0 ;  /* 0x01e00004b0187df3 */ /* 0x000fe20008000818 */
[----:B------:R-:W-:Y:S01]  /*122d0*/  UIADD3 UR4, UR8, 0x300, URZ ;  /* 0x0000030008047890 */ /* 0x000fe2000fffe03f */
[----:B------:R-:W-:-:S06]  /*122e0*/  UMOV UR7, 0xc0000010 ;  /* 0xc000001000077882 */ /* 0x000fcc0000000000 */
[----:B------:R-:W-:Y:S01]  /*122f0*/  UMOV UR6, UR4 ;  /* 0x0000000400067c82 */ /* 0x000fe20008000000 */
[----:B------:R-:W-:Y:S01]  /*12300*/  UIADD3 UR8, UR8, 0x400, URZ ;  /* 0x0000040008087890 */ /* 0x000fe2000fffe03f */
[----:B------:R-:W3:Y:S04]  /*12310*/  SHFL.BFLY PT, R10, R5, 0x2, 0x1f ;  /* 0x0c401f00050a7f89 */ /* 0x000ee800000e0000 */
[----:B------:R-:W4:Y:S01]  /*12320*/  SHFL.BFLY PT, R9, R4, 0x2, 0x1f ;  /* 0x0c401f0004097f89 */ /* 0x000f2200000e0000 */
[----:B------:R-:W-:Y:S02]  /*12330*/  WARPGROUP.DEPBAR.LE gsb0, 0x0 ;  /* 0x00008000000079c5 */ /* 0x000fe40000010000 */
[----:B------:R-:W-:-:S06]  /*12340*/  WARPGROUP.ARRIVE ;  /* 0x00000000000079c5 */ /* 0x000fcc0000000000 */
[----:B------:R-:W-:Y:S01]  /*12350*/  QGMMA.64x128x32.F32.E4M3.E4M3 R24, R172, gdesc[UR4], R24, gsb0 ;  /* 0x01e00004ac187df3 */ /* 0x000fe20008000818 */
[----:B------:R-:W-:Y:S01]  /*12360*/  UMOV UR6, UR8 ;  /* 0x0000000800067c82 */ /* 0x000fe20008000000 */
[----:B------:R-:W-:Y:S01]  /*12370*/  UMOV UR7, 0xc0000010 ;  /* 0xc000001000077882 */ /* 0x000fe20000000000 */
[----:B---3--:R-:W-:-:S01]  /*12380*/  FADD.FTZ R10, R10, R5 ;  /* 0x000000050a0a7221 */ /* 0x008fc20000010000 */
[----:B----4-:R-:W-:-:S04]  /*12390*/  FADD.FTZ R9, R9, R4 ;  /* 0x0000000409097221 */ /* 0x010fc80000010000 */
[----:B0-----:R-:W0:Y:S04]  /*123a0*/  SHFL.BFLY PT, R3, R10, 0x1, 0x1f ;  /* 0x0c201f000a037f89 */ /* 0x001e2800000e0000 */
[----:B-1----:R-:W1:Y:S01]  /*123b0*/  SHFL.BFLY PT, R6, R9, 0x1, 0x1f ;  /* 0x0c201f0009067f89 */ /* 0x002e6200000e0000 */
[----:B------:R-:W-:Y:S02]  /*123c0*/  IMAD.MOV.U32 R5, RZ, RZ, RZ ;  /* 0x000000ffff057224 */ /* 0x000fe400078e00ff */
[----:B0-----:R-:W-:Y:S01]  /*123d0*/  FADD.FTZ R7, R10, R3 ;  /* 0x000000030a077221 */ /* 0x001fe20000010000 */
[----:B-1----:R-:W-:-:S04]  /*123e0*/  FADD.FTZ R12, R9, R6 ;  /* 0x00000006090c7221 */ /* 0x002fc80000010000 */
        /* <DEDUP_REMOVED lines=12> */
[----:B------:R1:W3:Y:S01]  /*124b0*/  @P2 MUFU.LG2 R6, R11 ;  /* 0x0000000b00062308 */ /* 0x0002e20000000c00 */
        /* <DEDUP_REMOVED lines=16> */
.L_x_1026:
[----:B------:R-:W-:Y:S01]  /*125c0*/  UIADD3 UR4, UR9, 0x29860, URZ ;  /* 0x0002986009047890 */ /* 0x000fe2000fffe03f */
[-C--:B------:R-:W-:Y:S01]  /*125d0*/  FMUL.FTZ R94, R28, R5.reuse ;  /* 0x000000051c5e7220 */ /* 0x080fe20000410000 */
[----:B------:R-:W-:Y:S01]  /*125e0*/  UIADD3 UR49, UR49, 0x1, URZ ;  /* 0x0000000131317890 */ /* 0x000fe2000fffe03f */
[-C--:B------:R-:W-:Y:S01]  /*125f0*/  FMUL.FTZ R92, R29, R5.reuse ;  /* 0x000000051d5c7220 */ /* 0x080fe20000410000 */
[----:B------:R-:W-:Y:S01]  /*12600*/  UPRMT UR4, UR40, 0x654, UR4 ;  /* 0x0000065428047896 */ /* 0x000fe20008000004 */
[-C--:B------:R-:W-:Y:S01]  /*12610*/  FMUL.FTZ R91, R32, R5.reuse ;  /* 0x00000005205b7220 */ /* 0x080fe20000410000 */
[----:B------:R-:W-:Y:S01]  /*12620*/  UISETP.NE.AND UP0, UPT, UR49, 0x2, UPT ;  /* 0x000000023100788c */ /* 0x000fe2000bf05270 */
        /* <DEDUP_REMOVED lines=9> */
[----:B------:R-:W-:Y:S01]  /*126c0*/  SYNCS.ARRIVE.TRANS64.RED.A1T0 RZ, [UR4], RZ ;  /* 0x000000ffffff79a7 */ /* 0x000fe20008100404 */
        /* <DEDUP_REMOVED lines=25> */
[----:B------:R-:W-:Y:S01]  /*12860*/  USEL UR4, URZ, 0x1, UP0 ;  /* 0x000000013f047887 */ /* 0x000fe20008000000 */
        /* <DEDUP_REMOVED lines=30> */
[----:B------:R-:W-:-:S12]  /*12a50*/  ULOP3.LUT UR45, UR45, UR4, URZ, 0x3c, !UPT ;  /* 0x000000042d2d7292 */ /* 0x000fd8000f8e3c3f */
.L_x_952:
[----:B------:R-:W0:Y:S01]  /*12a60*/  S2R R7, SR_CgaCtaId ;  /* 0x0000000000077919 */ /* 0x000e220000008800 */
[----:B------:R-:W-:Y:S01]  /*12a70*/  MOV R0, 0x400 ;  /* 0x0000040000007802 */ /* 0x000fe20000000f00 */
[----:B------:R-:W-:Y:S01]  /*12a80*/  BSSY B0, `(.L_x_1027) ;  /* 0x0000230000007945 */ /* 0x000fe20003800000 */
[----:B------:R-:W-:Y:S02]  /*12a90*/  BAR.SYNC.DEFER_BLOCKING 0x5, 0x180 ;  /* 0x0146000000007b1d */ /* 0x000fe40000010000 */
[----:B0-----:R-:W-:-:S05]  /*12aa0*/  LEA R0, R7, R0, 0x18 ;  /* 0x0000000007007211 */ /* 0x001fca00078ec0ff */
[----:B------:R-:W0:Y:S02]  /*12ab0*/  LDS R2, [R0+0x298d0] ;  /* 0x0298d00000027984 */ /* 0x000e240000000800 */
[----:B0-----:R-:W-:Y:S01]  /*12ac0*/  R2UR UR4, R2 ;  /* 0x00000000020472ca */ /* 0x001fe200000e0000 */
[----:B------:R-:W-:Y:S06]  /*12ad0*/  BAR.ARV 0x4, 0x180 ;  /* 0x0106000000007b1d */ /* 0x000fec0000002000 */
[----:B------:R-:W-:Y:S08]  /*12ae0*/  @P0 BRA `(.L_x_1028) ;  /* 0x0000001800500947 */ /* 0x000ff00003800000 */
[----:B------:R-:W0:Y:S01]  /*12af0*/  S2R R16, SR_TID.X ;  /* 0x0000000000107919 */ /* 0x000e220000002100 */
[----:B------:R-:W-:Y:S01]  /*12b00*/  ULDC.64 UR6, c[0x4][0x40] ;  /* 0x0100100000067ab9 */ /* 0x000fe20000000a00 */
[----:B------:R-:W1:Y:S01]  /*12b10*/  S2R R35, SR_SWINHI ;  /* 0x0000000000237919 */ /* 0x000e620000002f00 */
        /* <DEDUP_REMOVED lines=13> */
[----:B------:R-:W-:Y:S01]  /*12bf0*/  F2FP.BF16.F32.PACK_AB R94, R94, R95 ;  /* 0x0000005f5e5e723e */ /* 0x000fe200000010ff */
[----:B0-----:R-:W-:Y:S01]  /*12c00*/  IMAD.SHL.U32 R2, R16, 0x4, RZ ;  /* 0x0000000410027824 */ /* 0x001fe200078e00ff */
        /* <DEDUP_REMOVED lines=14> */
[----:B------:R-:W-:Y:S01]  /*12cf0*/  F2FP.BF16.F32.PACK_AB R49, R48, R49 ;  /* 0x000000313031723e */ /* 0x000fe200000010ff */
[----:B------:R-:W-:Y:S01]  /*12d00*/  USHF.R.S32.HI UR12, URZ, 0x1f, UR42 ;  /* 0x0000001f3f0c7899 */ /* 0x000fe2000801142a */
[----:B------:R-:W-:Y:S01]  /*12d10*/  LOP3.LUT R2, R2, 0xc, RZ, 0xc0, !PT ;  /* 0x0000000c02027812 */ /* 0x000fe200078ec0ff */
[----:B------:R-:W-:Y:S01]  /*12d20*/  ULDC.64 UR8, c[0x0][0xb90] ;  /* 0x0002e40000087ab9 */ /* 0x000fe20000000a00 */
[----:B------:R-:W-:-:S02]  /*12d30*/  F2FP.BF16.F32.PACK_AB R93, R92, R93 ;  /* 0x0000005d5c5d723e */ /* 0x000fc400000010ff */
[----:B------:R-:W-:Y:S01]  /*12d40*/  F2FP.BF16.F32.PACK_AB R89, R88, R89 ;  /* 0x000000595859723e */ /* 0x000fe200000010ff */
[----:B------:R-:W-:Y:S01]  /*12d50*/  USHF.R.S32.HI UR13, URZ, 0x1f, UR44 ;  /* 0x0000001f3f0d7899 */ /* 0x000fe2000801142c */
[----:B------:R-:W-:Y:S01]  /*12d60*/  BAR.SYNC.DEFER_BLOCKING 0x1, 0x100 ;  /* 0x0044000000007b1d */ /* 0x000fe20000010000 */
[----:B------:R-:W-:-:S05]  /*12d70*/  IADD3 R6, P0, R2, UR6, RZ ;  /* 0x0000000602067c10 */ /* 0x000fca000ff1e0ff */
[----:B------:R-:W-:Y:S01]  /*12d80*/  IMAD.X R7, RZ, RZ, UR7, P0 ;  /* 0x00000007ff077e24 */ /* 0x000fe200080e06ff */
[----:B------:R-:W-:-:S04]  /*12d90*/  ULDC.64 UR10, c[0x0][0xb98] ;  /* 0x0002e600000a7ab9 */ /* 0x000fc80000000a00 */
[----:B------:R0:W2:Y:S01]  /*12da0*/  LDG.E.CONSTANT R2, desc[UR50][R6.64] ;  /* 0x0000003206027981 */ /* 0x0000a2000c1e9900 */
[----:B------:R-:W-:Y:S02]  /*12db0*/  UIMAD UR5, UR12, UR8, URZ ;  /* 0x000000080c0572a4 */ /* 0x000fe4000f8e023f */
[----:B------:R-:W-:Y:S02]  /*12dc0*/  UIMAD.WIDE.U32 UR6, UR42, UR8, URZ ;  /* 0x000000082a0672a5 */ /* 0x000fe4000f8e003f */
[----:B------:R-:W-:Y:S02]  /*12dd0*/  UIMAD UR5, UR42, UR9, UR5 ;  /* 0x000000092a0572a4 */ /* 0x000fe4000f8e0205 */
[----:B------:R-:W-:Y:S02]  /*12de0*/  UIMAD UR8, UR13, UR10, URZ ;  /* 0x0000000a0d0872a4 */ /* 0x000fe4000f8e023f */
[----:B------:R-:W-:Y:S01]  /*12df0*/  UIADD3 UR7, UR7, UR5, URZ ;  /* 0x0000000507077290 */ /* 0x000fe2000fffe03f */
[----:B0-----:R-:W-:Y:S01]  /*12e00*/  LOP3.LUT P0, R6, R16, 0x3, RZ, 0xc0, !PT ;  /* 0x0000000310067812 */ /* 0x001fe2000780c0ff */
[----:B------:R-:W-:Y:S01]  /*12e10*/  UIMAD UR8, UR44, UR11, UR8 ;  /* 0x0000000b2c0872a4 */ /* 0x000fe2000f8e0208 */
[----:B------:R-:W-:Y:S01]  /*12e20*/  F2FP.BF16.F32.PACK_AB R16, R87, R8 ;  /* 0x000000085710723e */ /* 0x000fe200000010ff */
[----:B------:R-:W-:Y:S01]  /*12e30*/  UIMAD.WIDE.U32 UR6, UR44, UR10, UR6 ;  /* 0x0000000a2c0672a5 */ /* 0x000fe2000f8e0006 */
[----:B------:R-:W-:Y:S01]  /*12e40*/  ISETP.EQ.OR P0, PT, R6, 0x3, !P0 ;  /* 0x000000030600780c */ /* 0x000fe20004702670 */
[----:B------:R-:W-:Y:S01]  /*12e50*/  ULDC UR5, c[0x0][0xa88] ;  /* 0x0002a20000057ab9 */ /* 0x000fe20000000800 */
[----:B------:R-:W-:-:S02]  /*12e60*/  MOV R6, R0 ;  /* 0x0000000000067202 */ /* 0x000fc40000000f00 */
[----:B-1----:R-:W-:Y:S01]  /*12e70*/  MOV R7, R35 ;  /* 0x0000002300077202 */ /* 0x002fe20000000f00 */
[----:B------:R-:W-:Y:S01]  /*12e80*/  IMAD.U32 R66, RZ, RZ, UR8 ;  /* 0x00000008ff427e24 */ /* 0x000fe2000f8e00ff */
[----:B------:R-:W-:Y:S01]  /*12e90*/  SEL R71, R9, R10, P0 ;  /* 0x0000000a09477207 */ /* 0x000fe20000000000 */
[----:B------:R-:W-:Y:S01]  /*12ea0*/  ULDC.64 UR8, c[0x0][0xae8] ;  /* 0x0002ba0000087ab9 */ /* 0x000fe20000000a00 */
[----:B------:R-:W-:Y:S01]  /*12eb0*/  SEL R73, R10, R9, P0 ;  /* 0x000000090a497207 */ /* 0x000fe20000000000 */
[----:B------:R-:W-:Y:S01]  /*12ec0*/  IMAD.WIDE R8, R192, 0x2, R6 ;  /* 0x00000002c0087825 */ /* 0x000fe200078e0206 */
[----:B------:R-:W-:Y:S01]  /*12ed0*/  SEL R81, R31, R34, P0 ;  /* 0x000000221f517207 */ /* 0x000fe20000000000 */
[----:B------:R-:W-:Y:S01]  /*12ee0*/  ULDC.64 UR10, c[0x0][0xaf0] ;  /* 0x0002bc00000a7ab9 */ /* 0x000fe20000000a00 */
[----:B------:R-:W-:Y:S02]  /*12ef0*/  SEL R83, R34, R31, P0 ;  /* 0x0000001f22537207 */ /* 0x000fe40000000000 */
[----:B------:R-:W-:-:S02]  /*12f00*/  IADD3 R31, P6, R8, 0x4060, RZ ;  /* 0x00004060081f7810 */ /* 0x000fc40007fde0ff */
[----:B------:R-:W-:Y:S02]  /*12f10*/  SEL R85, R27, R30, P0 ;  /* 0x0000001e1b557207 */ /* 0x000fe40000000000 */
[----:B------:R-:W-:Y:S01]  /*12f20*/  SEL R87, R30, R27, P0 ;  /* 0x0000001b1e577207 */ /* 0x000fe20000000000 */
[----:B------:R-:W-:Y:S01]  /*12f30*/  IMAD R27, R188, 0x40, R19 ;  /* 0x00000040bc1b7824 */ /* 0x000fe200078e0213 */
[----:B------:R-:W-:Y:S02]  /*12f40*/  LOP3.LUT R30, R31, 0x380, RZ, 0xc0, !PT ;  /* 0x000003801f1e7812 */ /* 0x000fe400078ec0ff */
[----:B------:R-:W-:Y:S02]  /*12f50*/  LOP3.LUT R43, R8, 0x380, RZ, 0xc0, !PT ;  /* 0x00000380082b7812 */ /* 0x000fe400078ec0ff */
[----:B------:R-:W-:Y:S02]  /*12f60*/  SHF.R.U64 R30, R30, 0x3, RZ ;  /* 0x000000031e1e7819 */ /* 0x000fe400000012ff */
[----:B------:R-:W-:-:S02]  /*12f70*/  SEL R101, R11, R12, P0 ;  /* 0x0000000c0b657207 */ /* 0x000fc40000000000 */
[----:B------:R-:W-:Y:S02]  /*12f80*/  SEL R103, R12, R11, P0 ;  /* 0x0000000b0c677207 */ /* 0x000fe40000000000 */
[----:B------:R-:W-:Y:S02]  /*12f90*/  SHF.R.U64 R43, R43, 0x3, RZ ;  /* 0x000000032b2b7819 */ /* 0x000fe400000012ff */
[----:B------:R-:W-:Y:S02]  /*12fa0*/  IADD3 R11, P3, R8, 0x4000, RZ ;  /* 0x00004000080b7810 */ /* 0x000fe40007f7e0ff */
[----:B------:R-:W-:Y:S02]  /*12fb0*/  SEL R91, R25, R26, P0 ;  /* 0x0000001a195b7207 */ /* 0x000fe40000000000 */
[----:B------:R-:W-:Y:S01]  /*12fc0*/  SEL R95, R26, R25, P0 ;  /* 0x000000191a5f7207 */ /* 0x000fe20000000000 */
[----:B------:R-:W-:Y:S01]  /*12fd0*/  IMAD.WIDE R26, R27, 0x2, R6 ;  /* 0x000000021b1a7825 */ /* 0x000fe200078e0206 */
[----:B------:R-:W-:-:S02]  /*12fe0*/  LOP3.LUT R30, R30, R31, RZ, 0x3c, !PT ;  /* 0x0000001f1e1e7212 */ /* 0x000fc400078e3cff */
[----:B------:R-:W-:Y:S01]  /*12ff0*/  SEL R67, R13, R14, P0 ;  /* 0x0000000e0d437207 */ /* 0x000fe20000000000 */
[--C-:B------:R-:W-:Y:S01]  /*13000*/  IMAD.X R31, RZ, RZ, R9.reuse, P6 ;  /* 0x000000ffff1f7224 */ /* 0x100fe200030e0609 */
[----:B------:R-:W-:Y:S02]  /*13010*/  SEL R69, R14, R13, P0 ;  /* 0x0000000d0e457207 */ /* 0x000fe40000000000 */
[C---:B------:R-:W-:Y:S02]  /*13020*/  IADD3 R14, P5, R8.reuse, 0x4040, RZ ;  /* 0x00004040080e7810 */ /* 0x040fe40007fbe0ff */
[C---:B------:R-:W-:Y:S02]  /*13030*/  IADD3 R12, P4, R8.reuse, 0x4020, RZ ;  /* 0x00004020080c7810 */ /* 0x040fe40007f9e0ff */
[C---:B------:R-:W-:Y:S02]  /*13040*/  IADD3 R6, P2, R8.reuse, 0x20, RZ ;  /* 0x0000002008067810 */ /* 0x040fe40007f5e0ff */
[C---:B------:R-:W-:Y:S01]  /*13050*/  IADD3 R10, P1, R8.reuse, 0x60, RZ ;  /* 0x00000060080a7810 */ /* 0x040fe20007f3e0ff */
[--C-:B------:R-:W-:Y:S01]  /*13060*/  IMAD.X R35, RZ, RZ, R9.reuse, P4 ;  /* 0x000000ffff237224 */ /* 0x100fe200020e0609 */
[----:B------:R-:W-:Y:S01]  /*13070*/  IADD3 R7, P6, R8, 0x40, RZ ;  /* 0x0000004008077810 */ /* 0x000fe20007fde0ff */
[--C-:B------:R-:W-:Y:S01]  /*13080*/  IMAD.X R41, RZ, RZ, R9.reuse, P2 ;  /* 0x000000ffff297224 */ /* 0x100fe200010e0609 */
[----:B------:R-:W-:Y:S01]  /*13090*/  LOP3.LUT R42, R43, R8, RZ, 0x3c, !PT ;  /* 0x000000082b2a7212 */ /* 0x000fe200078e3cff */
[----:B------:R-:W-:Y:S01]  /*130a0*/  IMAD.MOV.U32 R43, RZ, RZ, R9 ;  /* 0x000000ffff2b7224 */ /* 0x000fe200078e0009 */
[----:B------:R-:W-:-:S02]  /*130b0*/  LOP3.LUT R8, R11, 0x380, RZ, 0xc0, !PT ;  /* 0x000003800b087812 */ /* 0x000fc400078ec0ff */
[----:B------:R-:W-:Y:S02]  /*130c0*/  SEL R105, R5, R16, P0 ;  /* 0x0000001005697207 */ /* 0x000fe40000000000 */
[----:B------:R-:W-:Y:S02]  /*130d0*/  SEL R107, R16, R5, P0 ;  /* 0x00000005106b7207 */ /* 0x000fe40000000000 */
[----:B------:R-:W-:Y:S02]  /*130e0*/  LOP3.LUT R5, R6, 0x380, RZ, 0xc0, !PT ;  /* 0x0000038006057812 */ /* 0x000fe400078ec0ff */
[----:B------:R-:W-:Y:S02]  /*130f0*/  SHF.R.U64 R8, R8, 0x3, RZ ;  /* 0x0000000308087819 */ /* 0x000fe400000012ff */
[----:B------:R-:W-:Y:S02]  /*13100*/  SEL R51, R37, R36, P0 ;  /* 0x0000002425337207 */ /* 0x000fe40000000000 */
[----:B------:R-:W-:Y:S01]  /*13110*/  SEL R53, R36, R37, P0 ;  /* 0x0000002524357207 */ /* 0x000fe20000000000 */
[----:B------:R-:W-:Y:S01]  /*13120*/  IMAD.X R37, RZ, RZ, R9, P3 ;  /* 0x000000ffff257224 */ /* 0x000fe200018e0609 */
[----:B------:R-:W-:-:S02]  /*13130*/  SHF.R.U64 R5, R5, 0x3, RZ ;  /* 0x0000000305057819 */ /* 0x000fc400000012ff */
[----:B------:R-:W-:Y:S02]  /*13140*/  LOP3.LUT R36, R8, R11, RZ, 0x3c, !PT ;  /* 0x0000000b08247212 */ /* 0x000fe400078e3cff */
[----:B------:R-:W-:Y:S02]  /*13150*/  LOP3.LUT R8, R10, 0x380, RZ, 0xc0, !PT ;  /* 0x000003800a087812 */ /* 0x000fe400078ec0ff */
[----:B------:R-:W-:Y:S02]  /*13160*/  LOP3.LUT R40, R5, R6, RZ, 0x3c, !PT ;  /* 0x0000000605287212 */ /* 0x000fe400078e3cff */
[----:B------:R-:W-:Y:S02]  /*13170*/  SHF.R.U64 R5, R8, 0x3, RZ ;  /* 0x0000000308057819 */ /* 0x000fe400000012ff */
[----:B------:R-:W-:Y:S02]  /*13180*/  SEL R77, R38, R39, P0 ;  /* 0x00000027264d7207 */ /* 0x000fe40000000000 */
[----:B------:R-:W-:Y:S01]  /*13190*/  SEL R79, R39, R38, P0 ;  /* 0x00000026274f7207 */ /* 0x000fe20000000000 */
[----:B------:R-:W-:Y:S01]  /*131a0*/  IMAD.X R39, RZ, RZ, R9, P1 ;  /* 0x000000ffff277224 */ /* 0x000fe200008e0609 */
[----:B------:R-:W-:-:S02]  /*131b0*/  LOP3.LUT R38, R5, R10, RZ, 0x3c, !PT ;  /* 0x0000000a05267212 */ /* 0x000fc400078e3cff */
[----:B------:R-:W0:Y:S01]  /*131c0*/  LDC R5, c[0x0][0xbe8] ;  /* 0x0002fa00ff057b82 */ /* 0x000e220000000800 */
[----:B------:R-:W-:Y:S02]  /*131d0*/  SEL R63, R21, R24, P0 ;  /* 0x00000018153f7207 */ /* 0x000fe40000000000 */
[----:B------:R-:W-:Y:S02]  /*131e0*/  SEL R65, R24, R21, P0 ;  /* 0x0000001518417207 */ /* 0x000fe40000000000 */
[----:B------:R-:W-:Y:S02]  /*131f0*/  IADD3 R21, P2, R26, 0x2000, RZ ;  /* 0x000020001a157810 */ /* 0x000fe40007f5e0ff */
[----:B------:R-:W-:Y:S02]  /*13200*/  SEL R97, R15, R20, P0 ;  /* 0x000000140f617207 */ /* 0x000fe40000000000 */
[----:B------:R-:W-:Y:S02]  /*13210*/  SEL R99, R20, R15, P0 ;  /* 0x0000000f14637207 */ /* 0x000fe40000000000 */
[----:B------:R-:W-:-:S02]  /*13220*/  LOP3.LUT R20, R21, 0x380, RZ, 0xc0, !PT ;  /* 0x0000038015147812 */ /* 0x000fc400078ec0ff */
[----:B------:R-:W-:Y:S02]  /*13230*/  LOP3.LUT R6, R7, 0x380, RZ, 0xc0, !PT ;  /* 0x0000038007067812 */ /* 0x000fe400078ec0ff */
[----:B------:R-:W-:Y:S02]  /*13240*/  SHF.R.U64 R20, R20, 0x3, RZ ;  /* 0x0000000314147819 */ /* 0x000fe400000012ff */
[----:B------:R-:W-:Y:S02]  /*13250*/  MOV R76, R30 ;  /* 0x0000001e004c7202 */ /* 0x000fe40000000f00 */
[----:B------:R-:W-:Y:S01]  /*13260*/  LOP3.LUT R20, R20, R21, RZ, 0x3c, !PT ;  /* 0x0000001514147212 */ /* 0x000fe200078e3cff */
[----:B------:R-:W-:Y:S01]  /*13270*/  IMAD.X R21, RZ, RZ, R27, P2 ;  /* 0x000000ffff157224 */ /* 0x000fe200010e061b */
[----:B------:R-:W-:Y:S02]  /*13280*/  SHF.R.U64 R6, R6, 0x3, RZ ;  /* 0x0000000306067819 */ /* 0x000fe400000012ff */
[----:B------:R-:W-:-:S02]  /*13290*/  SEL R59, R29, R28, P0 ;  /* 0x0000001c1d3b7207 */ /* 0x000fc40000000000 */
[----:B0-----:R-:W-:Y:S02]  /*132a0*/  ISETP.NE.AND P2, PT, R5, 0x1, PT ;  /* 0x000000010500780c */ /* 0x001fe40003f45270 */
[----:B------:R-:W-:Y:S01]  /*132b0*/  SEL R61, R28, R29, P0 ;  /* 0x0000001d1c3d7207 */ /* 0x000fe20000000000 */
[--C-:B------:R-:W-:Y:S01]  /*132c0*/  IMAD.X R29, RZ, RZ, R9.reuse, P6 ;  /* 0x000000ffff1d7224 */ /* 0x100fe200030e0609 */
[----:B------:R-:W-:Y:S02]  /*132d0*/  LOP3.LUT R28, R6, R7, RZ, 0x3c, !PT ;  /* 0x00000007061c7212 */ /* 0x000fe400078e3cff */
[----:B------:R-:W-:Y:S01]  /*132e0*/  MOV R82, R36 ;  /* 0x0000002400527202 */ /* 0x000fe20000000f00 */
[----:B------:R-:W-:Y:S01]  /*132f0*/  VIADD R37, R18, UR36 ;  /* 0x0000002412257c36 */ /* 0x000fe20008000000 */
[----:B------:R-:W-:Y:S02]  /*13300*/  SEL R55, R33, R32, P0 ;  /* 0x0000002021377207 */ /* 0x000fe40000000000 */
[----:B------:R-:W-:Y:S01]  /*13310*/  SEL R57, R32, R33, P0 ;  /* 0x0000002120397207 */ /* 0x000fe20000000000 */
[----:B------:R-:W-:Y:S01]  /*13320*/  IMAD.X R33, RZ, RZ, R9, P5 ;  /* 0x000000ffff217224 */ /* 0x000fe200028e0609 */
[----:B------:R-:W-:Y:S01]  /*13330*/  MOV R62, R28 ;  /* 0x0000001c003e7202 */ /* 0x000fe20000000f00 */
[----:B------:R-:W0:Y:S01]  /*13340*/  @P2 LDC R16, c[0x0][0xbec] ;  /* 0x0002fb00ff102b82 */ /* 0x000e220000000800 */
[----:B------:R-:W-:Y:S01]  /*13350*/  SEL R75, R56, R49, P0 ;  /* 0x00000031384b7207 */ /* 0x000fe20000000000 */
[----:B------:R-:W-:Y:S01]  /*13360*/  IMAD.MOV.U32 R28, RZ, RZ, R37 ;  /* 0x000000ffff1c7224 */ /* 0x000fe200078e0025 */
[----:B------:R-:W-:-:S02]  /*13370*/  LOP3.LUT R9, R12, 0x380, RZ, 0xc0, !PT ;  /* 0x000003800c097812 */ /* 0x000fc400078ec0ff */
[----:B------:R-:W-:Y:S02]  /*13380*/  SEL R49, R49, R56, P0 ;  /* 0x0000003831317207 */ /* 0x000fe40000000000 */
[----:B------:R-:W-:Y:S01]  /*13390*/  SHF.R.U64 R9, R9, 0x3, RZ ;  /* 0x0000000309097819 */ /* 0x000fe200000012ff */
[----:B------:R-:W1:Y:S01]  /*133a0*/  @P2 LDC R30, c[0x0][0xbf0] ;  /* 0x0002fc00ff1e2b82 */ /* 0x000e620000000800 */
[----:B------:R-:W-:Y:S02]  /*133b0*/  LOP3.LUT R13, R14, 0x380, RZ, 0xc0, !PT ;  /* 0x000003800e0d7812 */ /* 0x000fe400078ec0ff */
[----:B------:R-:W-:Y:S02]  /*133c0*/  SEL R45, R94, R93, P0 ;  /* 0x0000005d5e2d7207 */ /* 0x000fe40000000000 */
[----:B------:R-:W-:Y:S02]  /*133d0*/  SEL R93, R93, R94, P0 ;  /* 0x0000005e5d5d7207 */ /* 0x000fe40000000000 */
[----:B------:R-:W-:-:S02]  /*133e0*/  SEL R47, R90, R89, P0 ;  /* 0x000000595a2f7207 */ /* 0x000fc40000000000 */
[----:B------:R-:W-:Y:S02]  /*133f0*/  LOP3.LUT R34, R9, R12, RZ, 0x3c, !PT ;  /* 0x0000000c09227212 */ /* 0x000fe400078e3cff */
[----:B------:R-:W-:Y:S02]  /*13400*/  SEL R89, R89, R90, P0 ;  /* 0x0000005a59597207 */ /* 0x000fe40000000000 */
[----:B------:R-:W-:Y:S02]  /*13410*/  SHF.R.U64 R13, R13, 0x3, RZ ;  /* 0x000000030d0d7819 */ /* 0x000fe400000012ff */
[----:B------:R-:W-:Y:S01]  /*13420*/  IADD3 R15, P1, R26, 0x3000, RZ ;  /* 0x000030001a0f7810 */ /* 0x000fe20007f3e0ff */
[----:B0-----:R-:W-:Y:S01]  /*13430*/  @P2 IMAD.HI.U32 R29, R37, R16, RZ ;  /* 0x00000010251d2227 */ /* 0x001fe200078e00ff */
[----:B------:R-:W-:Y:S02]  /*13440*/  MOV R80, R34 ;  /* 0x0000002200507202 */ /* 0x000fe40000000f00 */
[----:B------:R-:W-:-:S02]  /*13450*/  LOP3.LUT R32, R13, R14, RZ, 0x3c, !PT ;  /* 0x0000000e0d207212 */ /* 0x000fc400078e3cff */
[----:B------:R-:W-:Y:S02]  /*13460*/  LOP3.LUT R14, R15, 0x380, RZ, 0xc0, !PT ;  /* 0x000003800f0e7812 */ /* 0x000fe400078ec0ff */
[----:B------:R-:W-:Y:S02]  /*13470*/  MOV R78, R32 ;  /* 0x00000020004e7202 */ /* 0x000fe40000000f00 */
[----:B-1----:R-:W-:Y:S02]  /*13480*/  @P2 SHF.R.U32.HI R28, RZ, R30, R29 ;  /* 0x0000001eff1c2219 */ /* 0x002fe4000001161d */
[----:B------:R-:W-:Y:S02]  /*13490*/  SHF.R.U64 R14, R14, 0x3, RZ ;  /* 0x000000030e0e7819 */ /* 0x000fe400000012ff */
[----:B------:R-:W-:Y:S01]  /*134a0*/  MOV R84, R38 ;  /* 0x0000002600547202 */ /* 0x000fe20000000f00 */
[----:B------:R-:W-:Y:S01]  /*134b0*/  IMAD.MOV R32, RZ, RZ, -R28 ;  /* 0x000000ffff207224 */ /* 0x000fe200078e0a1c */
[----:B------:R-:W-:Y:S01]  /*134c0*/  LOP3.LUT R14, R14, R15, RZ, 0x3c, !PT ;  /* 0x0000000f0e0e7212 */ /* 0x000fe200078e3cff */
[----:B------:R-:W-:Y:S01]  /*134d0*/  IMAD.X R15, RZ, RZ, R27, P1 ;  /* 0x000000ffff0f7224 */ /* 0x000fe200008e061b */
[----:B------:R-:W-:Y:S01]  /*134e0*/  MOV R64, R42 ;  /* 0x0000002a00407202 */ /* 0x000fe20000000f00 */
[----:B------:R-:W-:Y:S01]  /*134f0*/  IMAD R37, R5, R32, R37 ;  /* 0x0000002005257224 */ /* 0x000fe200078e0225 */
[----:B------:R-:W-:-:S02]  /*13500*/  MOV R60, R40 ;  /* 0x00000028003c7202 */ /* 0x000fc40000000f00 */
[----:B------:R-:W-:Y:S02]  /*13510*/  SHF.R.S32.HI R29, RZ, 0x1f, R28 ;  /* 0x0000001fff1d7819 */ /* 0x000fe4000001141c */
[----:B------:R-:W-:Y:S02]  /*13520*/  IADD3 R40, P1, R28, UR6, RZ ;  /* 0x000000061c287c10 */ /* 0x000fe4000ff3e0ff */
[C---:B------:R-:W-:Y:S02]  /*13530*/  IADD3 R11, P4, R26.reuse, 0x5000, RZ ;  /* 0x000050001a0b7810 */ /* 0x040fe40007f9e0ff */
[----:B------:R-:W-:Y:S01]  /*13540*/  IADD3.X R41, R29, UR7, R66, P1, !PT ;  /* 0x000000071d297c10 */ /* 0x000fe20008ffe442 */
[----:B------:R-:W-:Y:S01]  /*13550*/  ULDC.64 UR6, c[0x0][0xb88] ;  /* 0x0002e20000067ab9 */ /* 0x000fe20000000a00 */
[----:B------:R-:W-:Y:S02]  /*13560*/  IADD3 R13, P3, R26, 0x4000, RZ ;  /* 0x000040001a0d7810 */ /* 0x000fe40007f7e0ff */
[----:B------:R-:W-:Y:S01]  /*13570*/  LOP3.LUT R10, R11, 0x380, RZ, 0xc0, !PT ;  /* 0x000003800b0a7812 */ /* 0x000fe200078ec0ff */
[----:B------:R-:W-:Y:S01]  /*13580*/  IMAD.WIDE.U32 R40, R37, UR6, R40 ;  /* 0x0000000625287c25 */ /* 0x000fe2000f8e0028 */
[----:B------:R-:W-:-:S02]  /*13590*/  LOP3.LUT R12, R13, 0x380, RZ, 0xc0, !PT ;  /* 0x000003800d0c7812 */ /* 0x000fc400078ec0ff */
[----:B------:R-:W-:Y:S02]  /*135a0*/  SHF.R.U64 R10, R10, 0x3, RZ ;  /* 0x000000030a0a7819 */ /* 0x000fe400000012ff */
[----:B------:R-:W-:Y:S02]  /*135b0*/  SHF.R.U64 R12, R12, 0x3, RZ ;  /* 0x000000030c0c7819 */ /* 0x000fe400000012ff */
[----:B------:R-:W-:Y:S01]  /*135c0*/  LOP3.LUT R10, R10, R11, RZ, 0x3c, !PT ;  /* 0x0000000b0a0a7212 */ /* 0x000fe200078e3cff */
[--C-:B------:R-:W-:Y:S01]  /*135d0*/  IMAD.X R11, RZ, RZ, R27.reuse, P4 ;  /* 0x000000ffff0b7224 */ /* 0x100fe200020e061b */
[----:B------:R-:W-:Y:S02]  /*135e0*/  LOP3.LUT P1, RZ, R189, 0x3, RZ, 0xc0, !PT ;  /* 0x00000003bdff7812 */ /* 0x000fe4000782c0ff */
[----:B------:R-:W-:Y:S01]  /*135f0*/  LOP3.LUT R12, R12, R13, RZ, 0x3c, !PT ;  /* 0x0000000d0c0c7212 */ /* 0x000fe200078e3cff */
[----:B------:R-:W-:Y:S01]  /*13600*/  IMAD.X R13, RZ, RZ, R27, P3 ;  /* 0x000000ffff0d7224 */ /* 0x000fe200018e061b */
[----:B------:R-:W-:-:S02]  /*13610*/  IADD3 R25, P6, R26, 0x1000, RZ ;  /* 0x000010001a197810 */ /* 0x000fc40007fde0ff */
[----:B------:R-:W-:Y:S02]  /*13620*/  IADD3 R9, P5, R26, 0x6000, RZ ;  /* 0x000060001a097810 */ /* 0x000fe40007fbe0ff */
[----:B------:R-:W-:Y:S02]  /*13630*/  LOP3.LUT R24, R25, 0x380, RZ, 0xc0, !PT ;  /* 0x0000038019187812 */ /* 0x000fe400078ec0ff */
[----:B------:R-:W-:Y:S02]  /*13640*/  LOP3.LUT R8, R9, 0x380, RZ, 0xc0, !PT ;  /* 0x0000038009087812 */ /* 0x000fe400078ec0ff */
[----:B------:R-:W-:Y:S02]  /*13650*/  SHF.R.U64 R24, R24, 0x3, RZ ;  /* 0x0000000318187819 */ /* 0x000fe400000012ff */
[----:B------:R-:W-:Y:S02]  /*13660*/  SHF.R.U64 R8, R8, 0x3, RZ ;  /* 0x0000000308087819 */ /* 0x000fe400000012ff */
[----:B------:R-:W-:Y:S01]  /*13670*/  LOP3.LUT R24, R24, R25, RZ, 0x3c, !PT ;  /* 0x0000001918187212 */ /* 0x000fe200078e3cff */
[----:B------:R-:W-:Y:S01]  /*13680*/  IMAD.X R25, RZ, RZ, R27, P6 ;  /* 0x000000ffff197224 */ /* 0x000fe200030e061b */
[----:B------:R-:W-:-:S02]  /*13690*/  IADD3 R109, P6, R26, 0x7000, RZ ;  /* 0x000070001a6d7810 */ /* 0x000fc40007fde0ff */
[----:B------:R-:W-:Y:S01]  /*136a0*/  LOP3.LUT R8, R8, R9, RZ, 0x3c, !PT ;  /* 0x0000000908087212 */ /* 0x000fe200078e3cff */
[--C-:B------:R-:W-:Y:S01]  /*136b0*/  IMAD.X R9, RZ, RZ, R27.reuse, P5 ;  /* 0x000000ffff097224 */ /* 0x100fe200028e061b */
[----:B------:R-:W-:Y:S02]  /*136c0*/  LOP3.LUT R7, R26, 0x380, RZ, 0xc0, !PT ;  /* 0x000003801a077812 */ /* 0x000fe400078ec0ff */
[----:B------:R-:W-:Y:S02]  /*136d0*/  LOP3.LUT R6, R109, 0x380, RZ, 0xc0, !PT ;  /* 0x000003806d067812 */ /* 0x000fe400078ec0ff */
[----:B------:R-:W-:Y:S02]  /*136e0*/  SHF.R.U64 R7, R7, 0x3, RZ ;  /* 0x0000000307077819 */ /* 0x000fe400000012ff */
[----:B------:R-:W-:Y:S02]  /*136f0*/  SHF.R.U64 R6, R6, 0x3, RZ ;  /* 0x0000000306067819 */ /* 0x000fe400000012ff */
[----:B------:R-:W-:Y:S01]  /*13700*/  LOP3.LUT R26, R7, R26, RZ, 0x3c, !PT ;  /* 0x0000001a071a7212 */ /* 0x000fe200078e3cff */
[----:B------:R-:W-:Y:S01]  /*13710*/  IMAD.X R7, RZ, RZ, R27, P6 ;  /* 0x000000ffff077224 */ /* 0x000fe200030e061b */
[----:B------:R-:W-:-:S02]  /*13720*/  LOP3.LUT R6, R6, R109, RZ, 0x3c, !PT ;  /* 0x0000006d06067212 */ /* 0x000fc400078e3cff */
[----:B--2---:R-:W-:Y:S01]  /*13730*/  LOP3.LUT R16, R2, 0x2, RZ, 0x3c, !PT ;  /* 0x0000000202107812 */ /* 0x004fe200078e3cff */
[----:B------:R-:W-:Y:S04]  /*13740*/  SHFL.IDX PT, R75, R75, R2, 0x1c1f ;  /* 0x001c1f024b4b7589 */ /* 0x000fe800000e0000 */
[----:B------:R-:W0:Y:S04]  /*13750*/  SHFL.IDX PT, R36, R49, R16, 0x1c1f ;  /* 0x001c1f1031247589 */ /* 0x000e2800000e0000 */
[----:B------:R-:W-:Y:S04]  /*13760*/  SHFL.IDX PT, R45, R45, R2, 0x1c1f ;  /* 0x001c1f022d2d7589 */ /* 0x000fe800000e0000 */
[----:B------:R-:W1:Y:S04]  /*13770*/  SHFL.IDX PT, R30, R93, R16, 0x1c1f ;  /* 0x001c1f105d1e7589 */ /* 0x000e6800000e0000 */
[----:B------:R-:W-:Y:S04]  /*13780*/  SHFL.IDX PT, R47, R47, R2, 0x1c1f ;  /* 0x001c1f022f2f7589 */ /* 0x000fe800000e0000 */
[----:B------:R-:W2:Y:S04]  /*13790*/  SHFL.IDX PT, R34, R89, R16, 0x1c1f ;  /* 0x001c1f1059227589 */ /* 0x000ea800000e0000 */
[----:B------:R-:W-:Y:S04]  /*137a0*/  SHFL.IDX PT, R77, R77, R2, 0x1c1f ;  /* 0x001c1f024d4d7589 */ /* 0x000fe800000e0000 */
[----:B------:R-:W3:Y:S01]  /*137b0*/  SHFL.IDX PT, R48, R79, R16, 0x1c1f ;  /* 0x001c1f104f307589 */ /* 0x000ee200000e0000 */
[----:B0-----:R-:W-:-:S02]  /*137c0*/  SEL R29, R75, R36, P0 ;  /* 0x000000244b1d7207 */ /* 0x001fc40000000000 */
[----:B------:R-:W-:Y:S01]  /*137d0*/  SEL R31, R36, R75, P0 ;  /* 0x0000004b241f7207 */ /* 0x000fe20000000000 */
[----:B------:R-:W-:Y:S01]  /*137e0*/  SHFL.IDX PT, R51, R51, R2, 0x1c1f ;  /* 0x001c1f0233337589 */ /* 0x000fe200000e0000 */
[----:B------:R-:W-:-:S03]  /*137f0*/  SHF.R.S32.HI R36, RZ, 0x1f, R37 ;  /* 0x0000001fff247819 */ /* 0x000fc60000011425 */
[----:B------:R-:W0:Y:S01]  /*13800*/  SHFL.IDX PT, R38, R53, R16, 0x1c1f ;  /* 0x001c1f1035267589 */ /* 0x000e2200000e0000 */
[----:B-1----:R-:W-:Y:S01]  /*13810*/  SEL R28, R45, R30, P0 ;  /* 0x0000001e2d1c7207 */ /* 0x002fe20000000000 */
[----:B------:R-:W-:Y:S01]  /*13820*/  IMAD R36, R36, UR6, RZ ;  /* 0x0000000624247c24 */ /* 0x000fe2000f8e02ff */
[----:B------:R-:W-:Y:S01]  /*13830*/  SEL R30, R30, R45, P0 ;  /* 0x0000002d1e1e7207 */ /* 0x000fe20000000000 */
[----:B------:R-:W-:Y:S02]  /*13840*/  SHFL.IDX PT, R55, R55, R2, 0x1c1f ;  /* 0x001c1f0237377589 */ /* 0x000fe400000e0000 */
[----:B------:R-:W-:Y:S01]  /*13850*/  IMAD R45, R37, UR7, R36 ;  /* 0x00000007252d7c24 */ /* 0x000fe2000f8e0224 */
[----:B------:R-:W-:Y:S01]  /*13860*/  ULDC.64 UR6, c[0x0][0xb50] ;  /* 0x0002d40000067ab9 */ /* 0x000fe20000000a00 */
[----:B------:R-:W-:Y:S01]  /*13870*/  SHFL.IDX PT, R59, R59, R2, 0x1c1f ;  /* 0x001c1f023b3b7589 */ /* 0x000fe200000e0000 */
[----:B--2---:R-:W-:Y:S02]  /*13880*/  SEL R32, R47, R34, P0 ;  /* 0x000000222f207207 */ /* 0x004fe40000000000 */
[----:B------:R-:W-:Y:S01]  /*13890*/  SEL R34, R34, R47, P0 ;  /* 0x0000002f22227207 */ /* 0x000fe20000000000 */
[----:B------:R-:W-:Y:S01]  /*138a0*/  SHFL.IDX PT, R43, R63, R2, 0x1c1f ;  /* 0x001c1f023f2b7589 */ /* 0x000fe200000e0000 */
[----:B------:R-:W-:-:S03]  /*138b0*/  VIADD R47, R191, UR36 ;  /* 0x00000024bf2f7c36 */ /* 0x000fc60008000000 */
[----:B------:R-:W-:Y:S01]  /*138c0*/  SHFL.IDX PT, R67, R67, R2, 0x1c1f ;  /* 0x001c1f0243437589 */ /* 0x000fe200000e0000 */
[----:B---3--:R-:W-:Y:S02]  /*138d0*/  SEL R33, R77, R48, P0 ;  /* 0x000000304d217207 */ /* 0x008fe40000000000 */
[----:B------:R-:W-:Y:S01]  /*138e0*/  SEL R35, R48, R77, P0 ;  /* 0x0000004d30237207 */ /* 0x000fe20000000000 */
[----:B------:R-:W-:Y:S04]  /*138f0*/  SHFL.IDX PT, R71, R71, R2, 0x1c1f ;  /* 0x001c1f0247477589 */ /* 0x000fe800000e0000 */
[----:B------:R-:W-:Y:S01]  /*13900*/  SHFL.IDX PT, R81, R81, R2, 0x1c1f ;  /* 0x001c1f0251517589 */ /* 0x000fe200000e0000 */
[----:B0-----:R-:W-:Y:S02]  /*13910*/  SEL R36, R51, R38, P0 ;  /* 0x0000002633247207 */ /* 0x001fe40000000000 */
        /* <DEDUP_REMOVED lines=10> */
[----:B------:R-:W-:Y:S04]  /*139c0*/  SHFL.IDX PT, R56, R95, R16, 0x1c1f ;  /* 0x001c1f105f387589 */ /* 0x000fe800000e0000 */
[----:B------:R-:W1:Y:S04]  /*139d0*/  SHFL.IDX PT, R44, R65, R16, 0x1c1f ;  /* 0x001c1f10412c7589 */ /* 0x000e6800000e0000 */
[----:B------:R-:W2:Y:S01]  /*139e0*/  SHFL.IDX PT, R46, R69, R16, 0x1c1f ;  /* 0x001c1f10452e7589 */ /* 0x000ea200000e0000 */
[----:B0-----:R-:W-:-:S02]  /*139f0*/  SEL R37, R81, R50, P0 ;  /* 0x0000003251257207 */ /* 0x001fc40000000000 */
[----:B------:R-:W-:Y:S01]  /*13a00*/  SEL R39, R50, R81, P0 ;  /* 0x0000005132277207 */ /* 0x000fe20000000000 */
[----:B------:R-:W0:Y:S04]  /*13a10*/  SHFL.IDX PT, R58, R99, R16, 0x1c1f ;  /* 0x001c1f10633a7589 */ /* 0x000e2800000e0000 */
[----:B------:R-:W3:Y:S04]  /*13a20*/  SHFL.IDX PT, R52, R73, R16, 0x1c1f ;  /* 0x001c1f1049347589 */ /* 0x000ee800000e0000 */
[----:B------:R-:W4:Y:S04]  /*13a30*/  SHFL.IDX PT, R72, R103, R16, 0x1c1f ;  /* 0x001c1f1067487589 */ /* 0x000f2800000e0000 */
[----:B------:R2:W4:Y:S04]  /*13a40*/  SHFL.IDX PT, R74, R107, R16, 0x1c1f ;  /* 0x001c1f106b4a7589 */ /* 0x00052800000e0000 */
[----:B------:R3:W-:Y:S01]  /*13a50*/  STSM.16.M88.4 [R64], R28 ;  /* 0x0000001c40007844 */ /* 0x0007e20000000200 */
[----:B-1----:R-:W-:-:S02]  /*13a60*/  SEL R48, R43, R44, P0 ;  /* 0x0000002c2b307207 */ /* 0x002fc40000000000 */
[----:B------:R-:W-:Y:S01]  /*13a70*/  SEL R50, R44, R43, P0 ;  /* 0x0000002b2c327207 */ /* 0x000fe20000000000 */
[----:B------:R1:W-:Y:S01]  /*13a80*/  STSM.16.M88.4 [R60], R32 ;  /* 0x000000203c007844 */ /* 0x0003e20000000200 */
[----:B--2---:R-:W-:Y:S01]  /*13a90*/  SEL R66, R46, R67, P0 ;  /* 0x000000432e427207 */ /* 0x004fe20000000000 */
[----:B------:R-:W-:Y:S01]  /*13aa0*/  IMAD R16, R5, UR5, RZ ;  /* 0x0000000505107c24 */ /* 0x000fe2000f8e02ff */
[----:B0-----:R-:W-:Y:S01]  /*13ab0*/  SEL R49, R97, R58, P0 ;  /* 0x0000003a61317207 */ /* 0x001fe20000000000 */
[----:B------:R-:W-:Y:S01]  /*13ac0*/  STSM.16.M88.4 [R62], R36 ;  /* 0x000000243e007844 */ /* 0x000fe20000000200 */
[----:B------:R-:W-:Y:S02]  /*13ad0*/  SEL R51, R58, R97, P0 ;  /* 0x000000613a337207 */ /* 0x000fe40000000000 */
[----:B------:R-:W-:Y:S02]  /*13ae0*/  ISETP.GE.OR P3, PT, R47, R16, P1 ;  /* 0x000000102f00720c */ /* 0x000fe40000f66670 */
[----:B---3--:R-:W-:Y:S01]  /*13af0*/  SEL R68, R71, R52, P0 ;  /* 0x0000003447447207 */ /* 0x008fe20000000000 */
[----:B------:R-:W-:Y:S01]  /*13b00*/  VIADD R29, R47, 0x8 ;  /* 0x000000082f1d7836 */ /* 0x000fe20000000000 */
[----:B------:R-:W-:Y:S01]  /*13b10*/  SEL R28, R55, R2, P0 ;  /* 0x00000002371c7207 */ /* 0x000fe20000000000 */
[----:B------:R-:W-:Y:S01]  /*13b20*/  IMAD.IADD R31, R41, 0x1, R45 ;  /* 0x00000001291f7824 */ /* 0x000fe200078e022d */
[----:B------:R-:W-:-:S02]  /*13b30*/  LEA R41, P4, R40, UR6, 0x2 ;  /* 0x0000000628297c11 */ /* 0x000fc4000f8810ff */
[----:B------:R-:W-:Y:S02]  /*13b40*/  ISETP.GE.OR P1, PT, R29, R16, P1 ;  /* 0x000000101d00720c */ /* 0x000fe40000f26670 */
[----:B------:R-:W-:Y:S01]  /*13b50*/  LEA.HI.X R40, R40, UR7, R31, 0x2, P4 ;  /* 0x0000000728287c11 */ /* 0x000fe2000a0f141f */
[----:B------:R-:W-:Y:S01]  /*13b60*/  SHFL.IDX PT, R60, R41, RZ, 0x1c1f ;  /* 0x001c1fff293c7589 */ /* 0x000fe200000e0000 */
[----:B------:R-:W-:Y:S02]  /*13b70*/  SEL R30, R2, R55, P0 ;  /* 0x00000037021e7207 */ /* 0x000fe40000000000 */
[----:B------:R-:W-:Y:S01]  /*13b80*/  SEL R29, R85, R54, P0 ;  /* 0x00000036551d7207 */ /* 0x000fe20000000000 */
[----:B------:R-:W0:Y:S01]  /*13b90*/  SHFL.IDX PT, R61, R40, RZ, 0x1c1f ;  /* 0x001c1fff283d7589 */ /* 0x000e2200000e0000 */
[----:B------:R-:W-:Y:S02]  /*13ba0*/  SEL R31, R54, R85, P0 ;  /* 0x00000055361f7207 */ /* 0x000fe40000000000 */
[----:B-1----:R-:W-:Y:S01]  /*13bb0*/  SEL R32, R59, R42, P0 ;  /* 0x0000002a3b207207 */ /* 0x002fe20000000000 */
[----:B------:R-:W-:Y:S01]  /*13bc0*/  SHFL.IDX PT, R62, R41, 0x1, 0x1c1f ;  /* 0x003c1f00293e7f89 */ /* 0x000fe200000e0000 */
[----:B------:R-:W-:-:S02]  /*13bd0*/  SEL R34, R42, R59, P0 ;  /* 0x0000003b2a227207 */ /* 0x000fc40000000000 */
[----:B------:R-:W-:Y:S01]  /*13be0*/  SEL R33, R91, R56, P0 ;  /* 0x000000385b217207 */ /* 0x000fe20000000000 */
[----:B------:R-:W-:Y:S01]  /*13bf0*/  STSM.16.M88.4 [R84], R28 ;  /* 0x0000001c54007844 */ /* 0x000fe20000000200 */
[----:B------:R-:W-:Y:S02]  /*13c00*/  SEL R35, R56, R91, P0 ;  /* 0x0000005b38237207 */ /* 0x000fe40000000000 */
[----:B------:R-:W-:Y:S01]  /*13c10*/  SEL R64, R67, R46, P0 ;  /* 0x0000002e43407207 */ /* 0x000fe20000000000 */
[----:B------:R-:W1:Y:S01]  /*13c20*/  SHFL.IDX PT, R63, R40, 0x1, 0x1c1f ;  /* 0x003c1f00283f7f89 */ /* 0x000e6200000e0000 */
[----:B------:R-:W-:Y:S02]  /*13c30*/  SEL R70, R52, R71, P0 ;  /* 0x0000004734467207 */ /* 0x000fe40000000000 */
[----:B----4-:R-:W-:Y:S01]  /*13c40*/  SEL R65, R101, R72, P0 ;  /* 0x0000004865417207 */ /* 0x010fe20000000000 */
[----:B------:R-:W-:Y:S01]  /*13c50*/  STSM.16.M88.4 [R82], R32 ;  /* 0x0000002052007844 */ /* 0x000fe20000000200 */
[----:B------:R-:W-:-:S02]  /*13c60*/  SEL R67, R72, R101, P0 ;  /* 0x0000006548437207 */ /* 0x000fc40000000000 */
[----:B------:R-:W-:Y:S01]  /*13c70*/  SEL R69, R105, R74, P0 ;  /* 0x0000004a69457207 */ /* 0x000fe20000000000 */
[----:B------:R-:W-:Y:S01]  /*13c80*/  STSM.16.M88.4 [R80], R48 ;  /* 0x0000003050007844 */ /* 0x000fe20000000200 */
[----:B------:R-:W-:-:S03]  /*13c90*/  SEL R71, R74, R105, P0 ;  /* 0x000000694a477207 */ /* 0x000fc60000000000 */
[----:B------:R2:W-:Y:S04]  /*13ca0*/  STSM.16.M88.4 [R78], R64 ;  /* 0x000000404e007844 */ /* 0x0005e80000000200 */
[----:B------:R-:W-:Y:S01]  /*13cb0*/  STSM.16.M88.4 [R76], R68 ;  /* 0x000000444c007844 */ /* 0x000fe20000000200 */
[----:B------:R-:W-:Y:S08]  /*13cc0*/  BAR.SYNC.DEFER_BLOCKING 0x1, 0x100 ;  /* 0x0044000000007b1d */ /* 0x000ff00000010000 */
[----:B--2---:R-:W2:Y:S01]  /*13cd0*/  @P2 LDC R65, c[0x0][0xbec] ;  /* 0x0002fb00ff412b82 */ /* 0x004ea20000000800 */
[----:B------:R-:W-:Y:S01]  /*13ce0*/  IMAD R2, R23, 0x20, R188 ;  /* 0x0000002017027824 */ /* 0x000fe200078e02bc */
[----:B------:R-:W-:Y:S01]  /*13cf0*/  UIMAD UR5, UR12, UR8, URZ ;  /* 0x000000080c0572a4 */ /* 0x000fe2000f8e023f */
[----:B0-----:R0:W-:Y:S04]  /*13d00*/  @!P3 ST.E desc[UR50][R60.64], R4 ;  /* 0x000000043c00b985 */ /* 0x0011e8000c101932 */
[----:B-1----:R1:W-:Y:S01]  /*13d10*/  @!P1 ST.E desc[UR50][R62.64], R3 ;  /* 0x000000033e009985 */ /* 0x0023e2000c101932 */
[----:B------:R-:W-:-:S03]  /*13d20*/  UIMAD.WIDE.U32 UR6, UR42, UR8, URZ ;  /* 0x000000082a0672a5 */ /* 0x000fc6000f8e003f */
[----:B------:R3:W5:Y:S01]  /*13d30*/  LD.E.128 R48, desc[UR50][R8.64] ;  /* 0x0000003208307980 */ /* 0x000762000c101d00 */
[----:B0-----:R-:W0:Y:S01]  /*13d40*/  @P2 LDC R61, c[0x0][0xbf0] ;  /* 0x0002fc00ff3d2b82 */ /* 0x001e220000000800 */
[----:B------:R-:W-:Y:S02]  /*13d50*/  UIMAD UR5, UR42, UR9, UR5 ;  /* 0x000000092a0572a4 */ /* 0x000fe4000f8e0205 */
[----:B------:R4:W5:Y:S01]  /*13d60*/  LD.E.128 R32, desc[UR50][R6.64] ;  /* 0x0000003206207980 */ /* 0x000962000c101d00 */
[----:B---3--:R-:W-:Y:S01]  /*13d70*/  VIADD R8, R2, UR36 ;  /* 0x0000002402087c36 */ /* 0x008fe20008000000 */
[----:B------:R-:W-:Y:S02]  /*13d80*/  UIMAD UR8, UR13, UR10, URZ ;  /* 0x0000000a0d0872a4 */ /* 0x000fe4000f8e023f */
[----:B------:R-:W5:Y:S01]  /*13d90*/  LD.E.128 R44, desc[UR50][R26.64] ;  /* 0x000000321a2c7980 */ /* 0x000f62000c101d00 */
[----:B--2---:R-:W-:Y:S01]  /*13da0*/  @P2 IMAD.HI.U32 R2, R8, R65, RZ ;  /* 0x0000004108022227 */ /* 0x004fe200078e00ff */
[----:B------:R-:W-:-:S02]  /*13db0*/  UIADD3 UR7, UR7, UR5, URZ ;  /* 0x0000000507077290 */ /* 0x000fc4000fffe03f */
[----:B------:R-:W5:Y:S01]  /*13dc0*/  LD.E.128 R40, desc[UR50][R24.64] ;  /* 0x0000003218287980 */ /* 0x000f62000c101d00 */
[----:B----4-:R-:W-:Y:S01]  /*13dd0*/  IMAD.MOV.U32 R7, RZ, RZ, R8 ;  /* 0x000000ffff077224 */ /* 0x010fe200078e0008 */
[----:B------:R-:W-:Y:S02]  /*13de0*/  UIMAD UR5, UR44, UR11, UR8 ;  /* 0x0000000b2c0572a4 */ /* 0x000fe4000f8e0208 */
[----:B------:R-:W5:Y:S01]  /*13df0*/  LD.E.128 R36, desc[UR50][R20.64] ;  /* 0x0000003214247980 */ /* 0x000f62000c101d00 */
[----:B------:R-:W-:Y:S01]  /*13e00*/  UIMAD.WIDE.U32 UR6, UR44, UR10, UR6 ;  /* 0x0000000a2c0672a5 */ /* 0x000fe2000f8e0006 */
[----:B------:R-:W-:Y:S02]  /*13e10*/  ULDC.64 UR8, c[0x0][0xae0] ;  /* 0x0002b80000087ab9 */ /* 0x000fe40000000a00 */
[----:B------:R-:W5:Y:S01]  /*13e20*/  LD.E.128 R28, desc[UR50][R14.64] ;  /* 0x000000320e1c7980 */ /* 0x000f62000c101d00 */
[----:B0-----:R-:W-:Y:S01]  /*13e30*/  @P2 SHF.R.U32.HI R7, RZ, R61, R2 ;  /* 0x0000003dff072219 */ /* 0x001fe20000011602 */
[----:B------:R-:W-:-:S02]  /*13e40*/  UIADD3 UR5, UR7, UR5, URZ ;  /* 0x0000000507057290 */ /* 0x000fc4000fffe03f */
[----:B------:R-:W5:Y:S01]  /*13e50*/  LD.E.128 R56, desc[UR50][R12.64] ;  /* 0x000000320c387980 */ /* 0x000f62000c101d00 */
[--C-:B------:R-:W-:Y:S01]  /*13e60*/  SHF.R.S32.HI R4, RZ, 0x1f, R7.reuse ;  /* 0x0000001fff047819 */ /* 0x100fe20000011407 */
[----:B------:R-:W-:Y:S02]  /*13e70*/  IMAD.MOV R6, RZ, RZ, -R7 ;  /* 0x000000ffff067224 */ /* 0x000fe400078e0a07 */
[----:B------:R0:W5:Y:S01]  /*13e80*/  LD.E.128 R52, desc[UR50][R10.64] ;  /* 0x000000320a347980 */ /* 0x000162000c101d00 */
[----:B-1----:R-:W-:Y:S02]  /*13e90*/  IMAD.U32 R3, RZ, RZ, UR7 ;  /* 0x00000007ff037e24 */ /* 0x002fe4000f8e00ff */
[----:B------:R-:W-:Y:S01]  /*13ea0*/  IMAD R4, R4, UR8, RZ ;  /* 0x0000000804047c24 */ /* 0x000fe2000f8e02ff */
[----:B------:R-:W-:Y:S01]  /*13eb0*/  @!PT LDS RZ, [RZ] ;  /* 0x00000000fffff984 */ /* 0x000fe20000000800 */
[----:B------:R-:W-:Y:S01]  /*13ec0*/  @!PT LDS RZ, [RZ] ;  /* 0x00000000fffff984 */ /* 0x000fe20000000800 */
[----:B------:R-:W-:Y:S01]  /*13ed0*/  @!PT LDS RZ, [RZ] ;  /* 0x00000000fffff984 */ /* 0x000fe20000000800 */
[----:B------:R-:W-:Y:S01]  /*13ee0*/  @!PT LDS RZ, [RZ] ;  /* 0x00000000fffff984 */ /* 0x000fe20000000800 */
[----:B------:R1:W-:Y:S06]  /*13ef0*/  MEMBAR.ALL.CTA ;  /* 0x0000000000007992 */ /* 0x0003ec0000008000 */
[----:B-1----:R-:W1:Y:S01]  /*13f00*/  FENCE.VIEW.ASYNC.S ;  /* 0x00000000000073c6 */ /* 0x002e620000000000 */
[----:B------:R-:W-:-:S02]  /*13f10*/  IMAD R5, R5, R6, R8 ;  /* 0x0000000605057224 */ /* 0x000fc400078e0208 */
[----:B------:R-:W-:Y:S01]  /*13f20*/  IMAD.U32 R2, RZ, RZ, UR6 ;  /* 0x00000006ff027e24 */ /* 0x000fe2000f8e00ff */
[----:B------:R-:W-:Y:S01]  /*13f30*/  ULDC.64 UR6, c[0x0][0xad8] ;  /* 0x0002b60000067ab9 */ /* 0x000fe20000000a00 */
[----:B------:R-:W-:Y:S02]  /*13f40*/  IMAD.U32 R3, RZ, RZ, UR5 ;  /* 0x00000005ff037e24 */ /* 0x000fe4000f8e00ff */
[C---:B------:R-:W-:Y:S01]  /*13f50*/  IMAD R9, R7.reuse, UR9, R4 ;  /* 0x0000000907097c24 */ /* 0x040fe2000f8e0204 */
[----:B------:R-:W-:Y:S01]  /*13f60*/  SHF.R.S32.HI R4, RZ, 0x1f, R5 ;  /* 0x0000001fff047819 */ /* 0x000fe20000011405 */
[----:B------:R-:W-:-:S04]  /*13f70*/  IMAD.WIDE.U32 R2, R7, UR8, R2 ;  /* 0x0000000807027c25 */ /* 0x000fc8000f8e0002 */
[----:B------:R-:W-:Y:S02]  /*13f80*/  IMAD.IADD R3, R3, 0x1, R9 ;  /* 0x0000000103037824 */ /* 0x000fe400078e0209 */
[----:B------:R-:W-:Y:S02]  /*13f90*/  IMAD R4, R4, UR6, RZ ;  /* 0x0000000604047c24 */ /* 0x000fe4000f8e02ff */
[----:B0-----:R-:W-:Y:S02]  /*13fa0*/  VIADD R11, R188, UR36 ;  /* 0x00000024bc0b7c36 */ /* 0x001fe40008000000 */
[C---:B------:R-:W-:Y:S02]  /*13fb0*/  IMAD R9, R5.reuse, UR7, R4 ;  /* 0x0000000705097c24 */ /* 0x040fe4000f8e0204 */
[----:B------:R-:W-:Y:S01]  /*13fc0*/  IMAD.WIDE.U32 R2, R5, UR6, R2 ;  /* 0x0000000605027c25 */ /* 0x000fe2000f8e0002 */
[----:B------:R-:W-:Y:S01]  /*13fd0*/  ISETP.GE.AND P2, PT, R11, R16, PT ;  /* 0x000000100b00720c */ /* 0x000fe20003f46270 */
[----:B------:R-:W-:-:S02]  /*13fe0*/  ULDC.64 UR6, c[0x0][0xa80] ;  /* 0x0002a00000067ab9 */ /* 0x000fc40000000a00 */
[----:B------:R-:W-:Y:S02]  /*13ff0*/  VIADD R7, R11, 0x20 ;  /* 0x000000200b077836 */ /* 0x000fe40000000000 */
[----:B------:R-:W-:Y:S01]  /*14000*/  VIADD R0, R0, 0x29820 ;  /* 0x0002982000007836 */ /* 0x000fe20000000000 */
[C---:B------:R-:W-:Y:S01]  /*14010*/  LEA R6, P3, R2.reuse, UR6, 0x1 ;  /* 0x0000000602067c11 */ /* 0x040fe2000f8608ff */
[----:B------:R-:W-:Y:S01]  /*14020*/  IMAD.IADD R3, R3, 0x1, R9 ;  /* 0x0000000103037824 */ /* 0x000fe200078e0209 */
[-C--:B------:R-:W-:Y:S02]  /*14030*/  ISETP.GE.AND P0, PT, R7, R16.reuse, PT ;  /* 0x000000100700720c */ /* 0x080fe40003f06270 */
[----:B------:R-:W-:Y:S02]  /*14040*/  PRMT R0, RZ, 0x654, R0 ;  /* 0x00000654ff007816 */ /* 0x000fe40000000000 */
[----:B------:R-:W-:Y:S01]  /*14050*/  LEA.HI.X R7, R2, UR7, R3, 0x1, P3 ;  /* 0x0000000702077c11 */ /* 0x000fe200098f0c03 */
[----:B------:R-:W-:Y:S01]  /*14060*/  VIADD R5, R11, 0x40 ;  /* 0x000000400b057836 */ /* 0x000fe20000000000 */
[----:B-1----:R0:W-:Y:S01]  /*14070*/  SYNCS.ARRIVE.TRANS64.RED.A1T0 RZ, [R0+URZ], RZ ;  /* 0x000000ff00ff79a7 */ /* 0x0021e2000810043f */
        /* <DEDUP_REMOVED lines=14> */
.L_x_1030:
[----:B------:R-:W-:Y:S05]  /*14160*/  BSYNC B1 ;  /* 0x0000000000017941 */ /* 0x000fea0003800000 */
.L_x_1029:
[----:B0-----:R0:W4:Y:S01]  /*14170*/  SHFL.IDX PT, R0, R7, 0x1, 0x181f ;  /* 0x00381f0007007f89 */ /* 0x00112200000e0000 */
[----:B------:R-:W-:Y:S03]  /*14180*/  BSSY B1, `(.L_x_1031) ;  /* 0x000000c000017945 */ /* 0x000fe60003800000 */
[----:B--23--:R0:W2:Y:S01]  /*14190*/  SHFL.IDX PT, R4, R6, 0x1, 0x181f ;  /* 0x00381f0006047f89 */ /* 0x00c0a200000e0000 */
[----:B------:R-:W-:Y:S05]  /*141a0*/  @P0 BRA `(.L_x_1032) ;  /* 0x0000000000240947 */ /* 0x000fea0003800000 */
[----:B------:R-:W-:Y:S02]  /*141b0*/  ULDC UR5, c[0x0][0xac8] ;  /* 0x0002b20000057ab9 */ /* 0x000fe40000000800 */
[----:B------:R-:W-:Y:S02]  /*141c0*/  ISETP.GE.AND P3, PT, R19, UR5, PT ;  /* 0x0000000513007c0c */ /* 0x000fe4000bf66270 */
[----:B------:R-:W-:-:S11]  /*141d0*/  ISETP.GE.AND P4, PT, R22, UR5, PT ;  /* 0x0000000516007c0c */ /* 0x000fd6000bf86270 */
[CC--:B--2---:R-:W-:Y:S02]  /*141e0*/  @!P3 LEA R2, P0, R19.reuse, R4.reuse, 0x1 ;  /* 0x000000041302b211 */ /* 0x0c4fe400078008ff */
[C---:B------:R-:W-:Y:S02]  /*141f0*/  @!P4 LEA R4, P2, R22.reuse, R4, 0x1 ;  /* 0x000000041604c211 */ /* 0x040fe400078408ff */
[-C--:B----4-:R-:W-:Y:S02]  /*14200*/  @!P3 LEA.HI.X R3, R19, R0.reuse, R194, 0x1, P0 ;  /* 0x000000001303b211 */ /* 0x090fe400000f0cc2 */
[----:B------:R-:W-:-:S03]  /*14210*/  @!P4 LEA.HI.X R5, R22, R0, R193, 0x1, P2 ;  /* 0x000000001605c211 */ /* 0x000fc600010f0cc1 */
[----:B-----5:R3:W-:Y:S04]  /*14220*/  @!P3 ST.E.128 desc[UR50][R2.64], R40 ;  /* 0x000000280200b985 */ /* 0x0207e8000c101d32 */
[----:B------:R3:W-:Y:S02]  /*14230*/  @!P4 ST.E.128 desc[UR50][R4.64], R52 ;  /* 0x000000340400c985 */ /* 0x0007e4000c101d32 */
.L_x_1032:
[----:B------:R-:W-:Y:S05]  /*14240*/  BSYNC B1 ;  /* 0x0000000000017941 */ /* 0x000fea0003800000 */
.L_x_1031:
[----:B----4-:R4:W0:Y:S01]  /*14250*/  SHFL.IDX PT, R0, R7, 0x2, 0x181f ;  /* 0x00581f0007007f89 */ /* 0x01082200000e0000 */
        /* <DEDUP_REMOVED lines=12> */
.L_x_1034:
[----:B------:R-:W-:Y:S05]  /*14320*/  BSYNC B1 ;  /* 0x0000000000017941 */ /* 0x000fea0003800000 */
.L_x_1033:
[----:B---3--:R-:W-:Y:S01]  /*14330*/  VIADD R3, R11, 0x60 ;  /* 0x000000600b037836 */ /* 0x008fe20000000000 */
[----:B01--4-:R-:W0:Y:S04]  /*14340*/  SHFL.IDX PT, R7, R7, 0x3, 0x181f ;  /* 0x00781f0007077f89 */ /* 0x013e2800000e0000 */
        /* <DEDUP_REMOVED lines=8> */
[----:B-----5:R0:W-:Y:S10]  /*143d0*/  @!P1 ST.E.128 desc[UR50][R2.64], R28 ;  /* 0x0000001c02009985 */ /* 0x0201f4000c101d32 */
[----:B------:R-:W-:Y:S05]  /*143e0*/  @P0 BRA `(.L_x_1035) ;  /* 0x0000000800640947 */ /* 0x000fea0003800000 */
[----:B0-----:R-:W-:-:S04]  /*143f0*/  LEA R2, P0, R22, R6, 0x1 ;  /* 0x0000000616027211 */ /* 0x001fc800078008ff */
[----:B------:R-:W-:-:S05]  /*14400*/  LEA.HI.X R3, R22, R7, R193, 0x1, P0 ;  /* 0x0000000716037211 */ /* 0x000fca00000f0cc1 */
[----:B------:R0:W-:Y:S01]  /*14410*/  ST.E.128 desc[UR50][R2.64], R32 ;  /* 0x0000002002007985 */ /* 0x0001e2000c101d32 */
[----:B------:R-:W-:Y:S05]  /*14420*/  BRA `(.L_x_1035) ;  /* 0x0000000800547947 */ /* 0x000fea0003800000 */
.L_x_1028:
[----:B------:R-:W0:Y:S01]  /*14430*/  LDC R8, c[0x0][0xbe8] ;  /* 0x0002fa00ff087b82 */ /* 0x000e220000000800 */
[----:B------:R-:W-:Y:S01]  /*14440*/  ISETP.GE.AND P0, PT, R195, 0x80, PT ;  /* 0x00000080c300780c */ /* 0x000fe20003f06270 */
[----:B------:R-:W-:Y:S01]  /*14450*/  USHF.R.S32.HI UR8, URZ, 0x1f, UR42 ;  /* 0x0000001f3f087899 */ /* 0x000fe2000801142a */
[----:B------:R-:W-:Y:S01]  /*14460*/  BSSY B1, `(.L_x_1036) ;  /* 0x000002f000017945 */ /* 0x000fe20003800000 */
[----:B------:R-:W-:Y:S01]  /*14470*/  USHF.R.S32.HI UR9, URZ, 0x1f, UR44 ;  /* 0x0000001f3f097899 */ /* 0x000fe2000801142c */
[----:B------:R-:W-:Y:S01]  /*14480*/  IMAD R6, R23, 0x20, R188 ;  /* 0x0000002017067824 */ /* 0x000fe200078e02bc */
[----:B0-----:R-:W-:-:S13]  /*14490*/  ISETP.NE.AND P1, PT, R8, 0x1, PT ;  /* 0x000000010800780c */ /* 0x001fda0003f25270 */
[----:B------:R-:W0:Y:S08]  /*144a0*/  @P1 LDC R9, c[0x0][0xbec] ;  /* 0x0002fb00ff091b82 */ /* 0x000e300000000800 */
[----:B------:R-:W1:Y:S01]  /*144b0*/  @P1 LDC R11, c[0x0][0xbf0] ;  /* 0x0002fc00ff0b1b82 */ /* 0x000e620000000800 */
[----:B------:R-:W-:Y:S05]  /*144c0*/  @P0 BRA `(.L_x_1037) ;  /* 0x0000000000a00947 */ /* 0x000fea0003800000 */
[----:B------:R-:W2:Y:S01]  /*144d0*/  S2R R0, SR_TID.X ;  /* 0x0000000000007919 */ /* 0x000ea20000002100 */
[----:B------:R-:W3:Y:S01]  /*144e0*/  LDC R3, c[0x0][0xbe8] ;  /* 0x0002fa00ff037b82 */ /* 0x000ee20000000800 */
[----:B------:R-:W-:Y:S01]  /*144f0*/  IMAD.U32 R4, RZ, RZ, UR36 ;  /* 0x00000024ff047e24 */ /* 0x000fe2000f8e00ff */
[----:B------:R-:W-:Y:S02]  /*14500*/  ULDC UR5, c[0x0][0xa88] ;  /* 0x0002a20000057ab9 */ /* 0x000fe40000000800 */
[----:B---3--:R-:W-:Y:S02]  /*14510*/  IMAD R5, R3, UR5, RZ ;  /* 0x0000000503057c24 */ /* 0x008fe4000f8e02ff */
[----:B--2---:R-:W-:-:S04]  /*14520*/  IADD3 R4, R4, -0x80, R0 ;  /* 0xffffff8004047810 */ /* 0x004fc80007ffe000 */
[----:B------:R-:W-:-:S13]  /*14530*/  ISETP.GE.AND P0, PT, R4, R5, PT ;  /* 0x000000050400720c */ /* 0x000fda0003f06270 */
[----:B------:R-:W-:Y:S05]  /*14540*/  @P0 BRA `(.L_x_1037) ;  /* 0x0000000000800947 */ /* 0x000fea0003800000 */
[----:B------:R-:W-:Y:S01]  /*14550*/  ISETP.NE.AND P0, PT, R3, 0x1, PT ;  /* 0x000000010300780c */ /* 0x000fe20003f05270 */
[----:B------:R-:W-:Y:S01]  /*14560*/  ULDC.64 UR10, c[0x0][0xb90] ;  /* 0x0002e400000a7ab9 */ /* 0x000fe20000000a00 */
[----:B------:R-:W-:Y:S01]  /*14570*/  IMAD.MOV.U32 R2, RZ, RZ, R4 ;  /* 0x000000ffff027224 */ /* 0x000fe200078e0004 */
[----:B------:R-:W-:Y:S02]  /*14580*/  UIMAD UR5, UR8, UR10, URZ ;  /* 0x0000000a080572a4 */ /* 0x000fe4000f8e023f */
[----:B------:R-:W-:Y:S02]  /*14590*/  UIMAD.WIDE.U32 UR6, UR42, UR10, URZ ;  /* 0x0000000a2a0672a5 */ /* 0x000fe4000f8e003f */
[----:B------:R-:W-:-:S03]  /*145a0*/  UIMAD UR5, UR42, UR11, UR5 ;  /* 0x0000000b2a0572a4 */ /* 0x000fc6000f8e0205 */
[----:B------:R-:W-:Y:S01]  /*145b0*/  ULDC.64 UR10, c[0x0][0xb98] ;  /* 0x0002e600000a7ab9 */ /* 0x000fe20000000a00 */
[----:B------:R-:W-:Y:S02]  /*145c0*/  UIADD3 UR7, UR7, UR5, URZ ;  /* 0x0000000507077290 */ /* 0x000fe4000fffe03f */
[----:B------:R-:W2:Y:S01]  /*145d0*/  @P0 LDC R5, c[0x0][0xbec] ;  /* 0x0002fb00ff050b82 */ /* 0x000ea20000000800 */
[----:B------:R-:W-:Y:S02]  /*145e0*/  UIMAD UR5, UR9, UR10, URZ ;  /* 0x0000000a090572a4 */ /* 0x000fe4000f8e023f */
[----:B------:R-:W-:Y:S02]  /*145f0*/  UIMAD.WIDE.U32 UR6, UR44, UR10, UR6 ;  /* 0x0000000a2c0672a5 */ /* 0x000fe4000f8e0006 */
[----:B------:R-:W-:-:S03]  /*14600*/  UIMAD UR5, UR44, UR11, UR5 ;  /* 0x0000000b2c0572a4 */ /* 0x000fc6000f8e0205 */
[----:B------:R-:W3:Y:S01]  /*14610*/  @P0 LDC R7, c[0x0][0xbf0] ;  /* 0x0002fc00ff070b82 */ /* 0x000ee20000000800 */
[----:B------:R-:W-:Y:S01]  /*14620*/  ULDC.64 UR10, c[0x0][0xb88] ;  /* 0x0002e200000a7ab9 */ /* 0x000fe20000000a00 */
[----:B--2---:R-:W-:-:S05]  /*14630*/  @P0 IMAD.HI.U32 R0, R4, R5, RZ ;  /* 0x0000000504000227 */ /* 0x004fca00078e00ff */
[----:B---3--:R-:W-:-:S05]  /*14640*/  @P0 SHF.R.U32.HI R2, RZ, R7, R0 ;  /* 0x00000007ff020219 */ /* 0x008fca0000011600 */
[----:B------:R-:W-:-:S04]  /*14650*/  IMAD.MOV R5, RZ, RZ, -R2 ;  /* 0x000000ffff057224 */ /* 0x000fc800078e0a02 */
[----:B------:R-:W-:Y:S01]  /*14660*/  IMAD R5, R3, R5, R4 ;  /* 0x0000000503057224 */ /* 0x000fe200078e0204 */
[----:B------:R-:W-:Y:S01]  /*14670*/  SHF.R.S32.HI R3, RZ, 0x1f, R2 ;  /* 0x0000001fff037819 */ /* 0x000fe20000011402 */
[----:B------:R-:W-:Y:S01]  /*14680*/  IMAD.U32 R4, RZ, RZ, UR5 ;  /* 0x00000005ff047e24 */ /* 0x000fe2000f8e00ff */
        /* <DEDUP_REMOVED lines=12> */
.L_x_1037:
[----:B------:R-:W-:Y:S05]  /*14750*/  BSYNC B1 ;  /* 0x0000000000017941 */ /* 0x000fea0003800000 */
.L_x_1036:
[----:B------:R-:W-:Y:S01]  /*14760*/  ULDC.64 UR10, c[0x0][0xae8] ;  /* 0x0002ba00000a7ab9 */ /* 0x000fe20000000a00 */
[----:B------:R-:W-:Y:S01]  /*14770*/  VIADD R6, R6, UR36 ;  /* 0x0000002406067c36 */ /* 0x000fe20008000000 */
[----:B------:R-:W-:Y:S01]  /*14780*/  UIMAD UR5, UR8, UR10, URZ ;  /* 0x0000000a080572a4 */ /* 0x000fe2000f8e023f */
[----:B------:R-:W-:Y:S01]  /*14790*/  BSSY B1, `(.L_x_1038) ;  /* 0x0000034000017945 */ /* 0x000fe20003800000 */
[----:B------:R-:W-:Y:S01]  /*147a0*/  UIMAD.WIDE.U32 UR6, UR42, UR10, URZ ;  /* 0x0000000a2a0672a5 */ /* 0x000fe2000f8e003f */
[----:B0-----:R-:W-:Y:S01]  /*147b0*/  @P1 IMAD.HI.U32 R0, R6, R9, RZ ;  /* 0x0000000906001227 */ /* 0x001fe200078e00ff */
[----:B------:R-:W-:-:S03]  /*147c0*/  UIMAD UR5, UR42, UR11, UR5 ;  /* 0x0000000b2a0572a4 */ /* 0x000fc6000f8e0205 */
[----:B------:R-:W-:Y:S01]  /*147d0*/  ULDC.64 UR10, c[0x0][0xaf0] ;  /* 0x0002bc00000a7ab9 */ /* 0x000fe20000000a00 */
[----:B------:R-:W-:Y:S01]  /*147e0*/  UIADD3 UR7, UR7, UR5, URZ ;  /* 0x0000000507077290 */ /* 0x000fe2000fffe03f */
[----:B--2---:R-:W-:Y:S01]  /*147f0*/  IMAD.MOV.U32 R5, RZ, RZ, R6 ;  /* 0x000000ffff057224 */ /* 0x004fe200078e0006 */
        /* <DEDUP_REMOVED lines=10> */
[----:B------:R-:W-:Y:S02]  /*148a0*/  IMAD R7, R8, R7, R6 ;  /* 0x0000000708077224 */ /* 0x000fe400078e0206 */
[----:B------:R-:W-:Y:S01]  /*148b0*/  IMAD.U32 R2, RZ, RZ, UR6 ;  /* 0x00000006ff027e24 */ /* 0x000fe2000f8e00ff */
[----:B------:R-:W-:Y:S01]  /*148c0*/  ULDC.64 UR6, c[0x0][0xad8] ;  /* 0x0002b60000067ab9 */ /* 0x000fe20000000a00 */
[----:B------:R-:W-:Y:S01]  /*148d0*/  IMAD.U32 R3, RZ, RZ, UR5 ;  /* 0x00000005ff037e24 */ /* 0x000fe2000f8e00ff */
[----:B------:R-:W-:Y:S01]  /*148e0*/  ULDC UR5, c[0x0][0xa88] ;  /* 0x0002a20000057ab9 */ /* 0x000fe20000000800 */
[C---:B------:R-:W-:Y:S01]  /*148f0*/  IMAD R9, R5.reuse, UR9, R0 ;  /* 0x0000000905097c24 */ /* 0x040fe2000f8e0200 */
[----:B------:R-:W-:Y:S01]  /*14900*/  SHF.R.S32.HI R0, RZ, 0x1f, R7 ;  /* 0x0000001fff007819 */ /* 0x000fe20000011407 */
[----:B------:R-:W-:-:S04]  /*14910*/  IMAD.WIDE.U32 R2, R5, UR8, R2 ;  /* 0x0000000805027c25 */ /* 0x000fc8000f8e0002 */
[----:B------:R-:W-:Y:S02]  /*14920*/  IMAD.IADD R3, R3, 0x1, R9 ;  /* 0x0000000103037824 */ /* 0x000fe400078e0209 */
[----:B------:R-:W-:Y:S02]  /*14930*/  IMAD R4, R0, UR6, RZ ;  /* 0x0000000600047c24 */ /* 0x000fe4000f8e02ff */
[----:B------:R-:W-:Y:S02]  /*14940*/  VIADD R6, R188, UR36 ;  /* 0x00000024bc067c36 */ /* 0x000fe40008000000 */
[----:B------:R-:W-:Y:S02]  /*14950*/  IMAD R9, R8, UR5, RZ ;  /* 0x0000000508097c24 */ /* 0x000fe4000f8e02ff */
[C---:B------:R-:W-:Y:S02]  /*14960*/  IMAD R5, R7.reuse, UR7, R4 ;  /* 0x0000000707057c24 */ /* 0x040fe4000f8e0204 */
[----:B------:R-:W-:Y:S01]  /*14970*/  IMAD.WIDE.U32 R2, R7, UR6, R2 ;  /* 0x0000000607027c25 */ /* 0x000fe2000f8e0002 */
[----:B------:R-:W-:Y:S01]  /*14980*/  ISETP.GE.AND P2, PT, R6, R9, PT ;  /* 0x000000090600720c */ /* 0x000fe20003f46270 */
[----:B------:R-:W-:-:S02]  /*14990*/  ULDC.64 UR6, c[0x0][0xa80] ;  /* 0x0002a00000067ab9 */ /* 0x000fc40000000a00 */
[----:B------:R-:W-:Y:S01]  /*149a0*/  VIADD R0, R6, 0x20 ;  /* 0x0000002006007836 */ /* 0x000fe20000000000 */
[----:B------:R-:W-:Y:S01]  /*149b0*/  LEA R4, P3, R2, UR6, 0x1 ;  /* 0x0000000602047c11 */ /* 0x000fe2000f8608ff */
[----:B------:R-:W-:-:S03]  /*149c0*/  IMAD.IADD R3, R3, 0x1, R5 ;  /* 0x0000000103037824 */ /* 0x000fc600078e0205 */
[-C--:B------:R-:W-:Y:S01]  /*149d0*/  ISETP.GE.AND P1, PT, R0, R9.reuse, PT ;  /* 0x000000090000720c */ /* 0x080fe20003f26270 */
[----:B------:R-:W-:Y:S01]  /*149e0*/  VIADD R0, R6, 0x40 ;  /* 0x0000004006007836 */ /* 0x000fe20000000000 */
[----:B------:R-:W-:Y:S02]  /*149f0*/  LEA.HI.X R5, R2, UR7, R3, 0x1, P3 ;  /* 0x0000000702057c11 */ /* 0x000fe400098f0c03 */
[----:B------:R0:W1:Y:S02]  /*14a00*/  SHFL.IDX PT, R2, R4, RZ, 0x181f ;  /* 0x00181fff04027589 */ /* 0x00006400000e0000 */
[----:B------:R-:W-:Y:S02]  /*14a10*/  ISETP.GE.AND P0, PT, R0, R9, PT ;  /* 0x000000090000720c */ /* 0x000fe40003f06270 */
[----:B------:R0:W2:Y:S01]  /*14a20*/  SHFL.IDX PT, R0, R5, RZ, 0x181f ;  /* 0x00181fff05007589 */ /* 0x0000a200000e0000 */
[----:B------:R-:W-:Y:S10]  /*14a30*/  @P2 BRA `(.L_x_1039) ;  /* 0x0000000000242947 */ /* 0x000ff40003800000 */
[----:B------:R-:W-:Y:S02]  /*14a40*/  ULDC UR5, c[0x0][0xac8] ;  /* 0x0002b20000057ab9 */ /* 0x000fe40000000800 */
[----:B------:R-:W-:Y:S02]  /*14a50*/  ISETP.GE.AND P4, PT, R19, UR5, PT ;  /* 0x0000000513007c0c */ /* 0x000fe4000bf86270 */
[----:B------:R-:W-:-:S11]  /*14a60*/  ISETP.GE.AND P5, PT, R22, UR5, PT ;  /* 0x0000000516007c0c */ /* 0x000fd6000bfa6270 */
[CC--:B-1----:R-:W-:Y:S02]  /*14a70*/  @!P4 LEA R10, P2, R19.reuse, R2.reuse, 0x1 ;  /* 0x00000002130ac211 */ /* 0x0c2fe400078408ff */
[C---:B------:R-:W-:Y:S02]  /*14a80*/  @!P5 LEA R2, P3, R22.reuse, R2, 0x1 ;  /* 0x000000021602d211 */ /* 0x040fe400078608ff */
[-C--:B--2---:R-:W-:Y:S02]  /*14a90*/  @!P4 LEA.HI.X R11, R19, R0.reuse, R194, 0x1, P2 ;  /* 0x00000000130bc211 */ /* 0x084fe400010f0cc2 */
[----:B------:R-:W-:-:S03]  /*14aa0*/  @!P5 LEA.HI.X R3, R22, R0, R193, 0x1, P3 ;  /* 0x000000001603d211 */ /* 0x000fc600018f0cc1 */
[----:B------:R3:W-:Y:S04]  /*14ab0*/  @!P4 ST.E.128 desc[UR50][R10.64], RZ ;  /* 0x000000ff0a00c985 */ /* 0x0007e8000c101d32 */
[----:B------:R3:W-:Y:S02]  /*14ac0*/  @!P5 ST.E.128 desc[UR50][R2.64], RZ ;  /* 0x000000ff0200d985 */ /* 0x0007e4000c101d32 */
.L_x_1039:
[----:B------:R-:W-:Y:S05]  /*14ad0*/  BSYNC B1 ;  /* 0x0000000000017941 */ /* 0x000fea0003800000 */
.L_x_1038:
[----:B--2---:R2:W4:Y:S01]  /*14ae0*/  SHFL.IDX PT, R0, R5, 0x1, 0x181f ;  /* 0x00381f0005007f89 */ /* 0x00452200000e0000 */
[----:B------:R-:W-:Y:S03]  /*14af0*/  BSSY B1, `(.L_x_1040) ;  /* 0x000000c000017945 */ /* 0x000fe60003800000 */
[----:B-1-3--:R2:W1:Y:S01]  /*14b00*/  SHFL.IDX PT, R2, R4, 0x1, 0x181f ;  /* 0x00381f0004027f89 */ /* 0x00a46200000e0000 */
[----:B------:R-:W-:Y:S05]  /*14b10*/  @P1 BRA `(.L_x_1041) ;  /* 0x0000000000241947 */ /* 0x000fea0003800000 */
[----:B------:R-:W-:Y:S02]  /*14b20*/  ULDC UR5, c[0x0][0xac8] ;  /* 0x0002b20000057ab9 */ /* 0x000fe40000000800 */
[----:B------:R-:W-:Y:S02]  /*14b30*/  ISETP.GE.AND P3, PT, R19, UR5, PT ;  /* 0x0000000513007c0c */ /* 0x000fe4000bf66270 */
[----:B------:R-:W-:-:S11]  /*14b40*/  ISETP.GE.AND P4, PT, R22, UR5, PT ;  /* 0x0000000516007c0c */ /* 0x000fd6000bf86270 */
[CC--:B-1----:R-:W-:Y:S02]  /*14b50*/  @!P3 LEA R10, P1, R19.reuse, R2.reuse, 0x1 ;  /* 0x00000002130ab211 */ /* 0x0c2fe400078208ff */
[C---:B------:R-:W-:Y:S02]  /*14b60*/  @!P4 LEA R2, P2, R22.reuse, R2, 0x1 ;  /* 0x000000021602c211 */ /* 0x040fe400078408ff */
[-C--:B----4-:R-:W-:Y:S02]  /*14b70*/  @!P3 LEA.HI.X R11, R19, R0.reuse, R194, 0x1, P1 ;  /* 0x00000000130bb211 */ /* 0x090fe400008f0cc2 */
[----:B------:R-:W-:-:S03]  /*14b80*/  @!P4 LEA.HI.X R3, R22, R0, R193, 0x1, P2 ;  /* 0x000000001603c211 */ /* 0x000fc600010f0cc1 */
[----:B------:R3:W-:Y:S04]  /*14b90*/  @!P3 ST.E.128 desc[UR50][R10.64], RZ ;  /* 0x000000ff0a00b985 */ /* 0x0007e8000c101d32 */
[----:B------:R3:W-:Y:S02]  /*14ba0*/  @!P4 ST.E.128 desc[UR50][R2.64], RZ ;  /* 0x000000ff0200c985 */ /* 0x0007e4000c101d32 */
.L_x_1041:
[----:B------:R-:W-:Y:S05]  /*14bb0*/  BSYNC B1 ;  /* 0x0000000000017941 */ /* 0x000fea0003800000 */
.L_x_1040:
[----:B----4-:R4:W0:Y:S01]  /*14bc0*/  SHFL.IDX PT, R0, R5, 0x2, 0x181f ;  /* 0x00581f0005007f89 */ /* 0x01082200000e0000 */
        /* <DEDUP_REMOVED lines=8> */
[-C--:B0-----:R-:W-:Y:S02]  /*14c50*/  @!P2 LEA.HI.X R11, R19, R0.reuse, R194, 0x1, P0 ;  /* 0x00000000130ba211 */ /* 0x081fe400000f0cc2 */
[----:B------:R-:W-:-:S03]  /*14c60*/  @!P3 LEA.HI.X R3, R22, R0, R193, 0x1, P1 ;  /* 0x000000001603b211 */ /* 0x000fc600008f0cc1 */
[----:B------:R3:W-:Y:S04]  /*14c70*/  @!P2 ST.E.128 desc[UR50][R10.64], RZ ;  /* 0x000000ff0a00a985 */ /* 0x0007e8000c101d32 */
[----:B------:R3:W-:Y:S02]  /*14c80*/  @!P3 ST.E.128 desc[UR50][R2.64], RZ ;  /* 0x000000ff0200b985 */ /* 0x0007e4000c101d32 */
.L_x_1043:
[----:B------:R-:W-:Y:S05]  /*14c90*/  BSYNC B1 ;  /* 0x0000000000017941 */ /* 0x000fea0003800000 */
.L_x_1042:
[----:B---3--:R-:W-:Y:S01]  /*14ca0*/  VIADD R3, R6, 0x60 ;  /* 0x0000006006037836 */ /* 0x008fe20000000000 */
[----:B0-----:R0:W3:Y:S04]  /*14cb0*/  SHFL.IDX PT, R0, R5, 0x3, 0x181f ;  /* 0x00781f0005007f89 */ /* 0x0010e800000e0000 */
[----:B------:R-:W-:Y:S01]  /*14cc0*/  ISETP.GE.AND P0, PT, R3, R9, PT ;  /* 0x000000090300720c */ /* 0x000fe20003f06270 */
[----:B-1----:R0:W1:-:S12]  /*14cd0*/  SHFL.IDX PT, R2, R4, 0x3, 0x181f ;  /* 0x00781f0004027f89 */ /* 0x00205800000e0000 */
[----:B0-----:R-:W-:Y:S05]  /*14ce0*/  @P0 BRA `(.L_x_1035) ;  /* 0x0000000000240947 */ /* 0x001fea0003800000 */
[----:B------:R-:W-:Y:S02]  /*14cf0*/  ULDC UR5, c[0x0][0xac8] ;  /* 0x0002b20000057ab9 */ /* 0x000fe40000000800 */
[----:B------:R-:W-:Y:S02]  /*14d00*/  ISETP.GE.AND P2, PT, R19, UR5, PT ;  /* 0x0000000513007c0c */ /* 0x000fe4000bf46270 */
[----:B------:R-:W-:-:S11]  /*14d10*/  ISETP.GE.AND P3, PT, R22, UR5, PT ;  /* 0x0000000516007c0c */ /* 0x000fd6000bf66270 */
[CC--:B-12-4-:R-:W-:Y:S02]  /*14d20*/  @!P2 LEA R4, P0, R19.reuse, R2.reuse, 0x1 ;  /* 0x000000021304a211 */ /* 0x0d6fe400078008ff */
[C---:B------:R-:W-:Y:S02]  /*14d30*/  @!P3 LEA R2, P1, R22.reuse, R2, 0x1 ;  /* 0x000000021602b211 */ /* 0x040fe400078208ff */
[-C--:B---3--:R-:W-:Y:S02]  /*14d40*/  @!P2 LEA.HI.X R5, R19, R0.reuse, R194, 0x1, P0 ;  /* 0x000000001305a211 */ /* 0x088fe400000f0cc2 */
[----:B------:R-:W-:-:S03]  /*14d50*/  @!P3 LEA.HI.X R3, R22, R0, R193, 0x1, P1 ;  /* 0x000000001603b211 */ /* 0x000fc600008f0cc1 */
[----:B------:R0:W-:Y:S04]  /*14d60*/  @!P2 ST.E.128 desc[UR50][R4.64], RZ ;  /* 0x000000ff0400a985 */ /* 0x0001e8000c101d32 */
[----:B------:R0:W-:Y:S02]  /*14d70*/  @!P3 ST.E.128 desc[UR50][R2.64], RZ ;  /* 0x000000ff0200b985 */ /* 0x0001e4000c101d32 */
.L_x_1035:
[----:B------:R-:W-:Y:S05]  /*14d80*/  BSYNC B0 ;  /* 0x0000000000007941 */ /* 0x000fea0003800000 */
.L_x_1027:
[----:B------:R-:W-:Y:S02]  /*14d90*/  ULDC UR5, c[0x0][0xc38] ;  /* 0x00030e0000057ab9 */ /* 0x000fe40000000800 */
[----:B------:R-:W-:-:S06]  /*14da0*/  UISETP.GE.AND UP0, UPT, UR4, UR5, UPT ;  /* 0x000000050400728c */ /* 0x000fcc000bf06270 */
[----:B------:R-:W-:-:S13]  /*14db0*/  PLOP3.LUT P0, PT, PT, PT, UP0, 0x80, 0x0 ;  /* 0x000000000000781c */ /* 0x000fda0003f0f008 */
[----:B------:R-:W-:Y:S05]  /*14dc0*/  @!P0 BRA `(.L_x_1044) ;  /* 0xfffffebc00f48947 */ /* 0x000fea000383ffff */
[----:B------:R-:W-:Y:S05]  /*14dd0*/  EXIT ;  /* 0x000000000000794d */ /* 0x000fea0003800000 */
.L_x_942:
[----:B------:R-:W-:-:S08]  /*14de0*/  NOP ;  /* 0x0000000000007918 */ /* 0x000fd00000000000 */
[----:B------:R-:W0:-:S00]  /*14df0*/  USETMAXREG.DEALLOC.CTAPOOL 0x18 ;  /* 0x00000018000079c8 */ /* 0x000e0000080e0500 */
[----:B0-----:R-:W2:Y:S01]  /*14e00*/  LDL.LU R2, [R1+0x4] ;  /* 0x0000040001027983 */ /* 0x001ea20000300800 */
[----:B------:R-:W-:-:S05]  /*14e10*/  LOP3.LUT R0, R0, 0x3, RZ, 0xc0, !PT ;  /* 0x0000000300007812 */ /* 0x000fca00078ec0ff */
[----:B------:R-:W0:Y:S01]  /*14e20*/  S2UR UR6, SR_CTAID.X ;  /* 0x00000000000679c3 */ /* 0x000e220000002500 */
[----:B------:R-:W-:Y:S01]  /*14e30*/  IMAD.MOV.U32 R18, RZ, RZ, RZ ;  /* 0x000000ffff127224 */ /* 0x000fe200078e00ff */
[----:B------:R-:W1:Y:S02]  /*14e40*/  SHFL.IDX PT, R0, R0, RZ, 0x1f ;  /* 0x00001fff00007589 */ /* 0x000e6400000e0000 */
[----:B-1----:R-:W-:-:S04]  /*14e50*/  ISETP.NE.AND P0, PT, R0, RZ, PT ;  /* 0x000000ff0000720c */ /* 0x002fc80003f05270 */
[----:B------:R-:W0:Y:S09]  /*14e60*/  LDC R0, c[0x0][0xc38] ;  /* 0x00030e00ff007b82 */ /* 0x000e320000000800 */
[----:B------:R-:W-:Y:S06]  /*14e70*/  @P0 BAR.ARV 0x4, 0x180 ;  /* 0x0106000000000b1d */ /* 0x000fec0000002000 */
[----:B--2---:R-:W-:-:S04]  /*14e80*/  LOP3.LUT R2, R2, 0xfffffffb, RZ, 0xc0, !PT ;  /* 0xfffffffb02027812 */ /* 0x004fc800078ec0ff */
[----:B------:R-:W-:Y:S02]  /*14e90*/  @P0 LOP3.LUT R2, R2, 0x4, RZ, 0xfc, !PT ;  /* 0x0000000402020812 */ /* 0x000fe400078efcff */
[----:B0-----:R-:W-:Y:S01]  /*14ea0*/  ISETP.LE.AND P0, PT, R0, UR6, PT ;  /* 0x0000000600007c0c */ /* 0x001fe2000bf03270 */
[----:B------:R-:W-:Y:S02]  /*14eb0*/  IMAD.MOV.U32 R0, RZ, RZ, 0x1 ;  /* 0x00000001ff007424 */ /* 0x000fe400078e00ff */
[----:B------:R0:W-:Y:S04]  /*14ec0*/  STL [R1+0x4], R2 ;  /* 0x0000040201007387 */ /* 0x0001e80000100800 */
[----:B------:R0:W-:Y:S04]  /*14ed0*/  STL [R1+0x20], RZ ;  /* 0x000020ff01007387 */ /* 0x0001e80000100800 */
[----:B------:R0:W-:Y:S02]  /*14ee0*/  STL [R1], R0 ;  /* 0x0000000001007387 */ /* 0x0001e40000100800 */
[----:B------:R-:W-:Y:S05]  /*14ef0*/  @P0 BRA `(.L_x_1045) ;  /* 0x0000003c00780947 */ /* 0x000fea0003800000 */
[----:B------:R-:W1:Y:S01]  /*14f00*/  S2R R11, SR_TID.X ;  /* 0x00000000000b7919 */ /* 0x000e620000002100 */
[----:B------:R-:W2:Y:S01]  /*14f10*/  S2UR UR5, SR_CgaCtaId ;  /* 0x00000000000579c3 */ /* 0x000ea20000008800 */
[----:B------:R-:W-:Y:S01]  /*14f20*/  UMOV UR4, 0x400 ;  /* 0x0000040000047882 */ /* 0x000fe20000000000 */
[----:B------:R-:W-:Y:S01]  /*14f30*/  IMAD.MOV.U32 R18, RZ, RZ, RZ ;  /* 0x000000ffff127224 */ /* 0x000fe200078e00ff */
[----:B------:R-:W-:Y:S01]  /*14f40*/  ULDC UR43, c[0x0][0xc] ;  /* 0x00000300002b7ab9 */ /* 0x000fe20000000800 */
[----:B------:R-:W-:Y:S02]  /*14f50*/  ULOP3.LUT UR39, UR38, 0x1, URZ, 0xfc, !UPT ;  /* 0x0000000126277892 */ /* 0x000fe4000f8efc3f */
[----:B------:R-:W-:Y:S01]  /*14f60*/  ULOP3.LUT UR45, UR38, 0x2, URZ, 0xfc, !UPT ;  /* 0x00000002262d7892 */ /* 0x000fe2000f8efc3f */
[----:B------:R-:W-:Y:S01]  /*14f70*/  ULDC.64 UR46, c[0x0][0x198] ;  /* 0x00006600002e7ab9 */ /* 0x000fe20000000a00 */
[----:B--2---:R-:W-:-:S06]  /*14f80*/  ULEA UR4, UR5, UR4, 0x18 ;  /* 0x0000000405047291 */ /* 0x004fcc000f8ec03f */
[----:B------:R-:W-:Y:S01]  /*14f90*/  IMAD.U32 R17, RZ, RZ, UR4 ;  /* 0x00000004ff117e24 */ /* 0x000fe2000f8e00ff */
[C---:B-1----:R-:W-:Y:S01]  /*14fa0*/  LOP3.LUT R10, R11.reuse, 0x7f, RZ, 0xc0, !PT ;  /* 0x0000007f0b0a7812 */ /* 0x042fe200078ec0ff */
[C---:B------:R-:W-:Y:S01]  /*14fb0*/  IMAD.SHL.U32 R4, R11.reuse, 0x80, RZ ;  /* 0x000000800b047824 */ /* 0x040fe200078e00ff */
[C---:B------:R-:W-:Y:S01]  /*14fc0*/  LOP3.LUT P0, RZ, R11.reuse, 0x4, RZ, 0xc0, !PT ;  /* 0x000000040bff7812 */ /* 0x040fe2000780c0ff */
[C---:B------:R-:W-:Y:S01]  /*14fd0*/  IMAD.SHL.U32 R3, R11.reuse, 0x10, RZ ;  /* 0x000000100b037824 */ /* 0x040fe200078e00ff */
[----:B------:R-:W-:Y:S01]  /*14fe0*/  SHF.R.U32.HI R5, RZ, 0x5, R10 ;  /* 0x00000005ff057819 */ /* 0x000fe2000001160a */
[C---:B0-----:R-:W-:Y:S01]  /*14ff0*/  IMAD.SHL.U32 R2, R11.reuse, 0x20, RZ ;  /* 0x000000200b027824 */ /* 0x041fe200078e00ff */
[----:B------:R-:W-:Y:S01]  /*15000*/  LOP3.LUT R0, R4, 0x380, RZ, 0xc0, !PT ;  /* 0x0000038004007812 */ /* 0x000fe200078ec0ff */
[----:B------:R-:W-:Y:S02]  /*15010*/  IMAD.SHL.U32 R8, R11, 0x4, RZ ;  /* 0x000000040b087824 */ /* 0x000fe400078e00ff */
[----:B------:R-:W-:-:S02]  /*15020*/  IMAD.SHL.U32 R7, R5, 0x200, RZ ;  /* 0x0000020005077824 */ /* 0x000fc400078e00ff */
[----:B------:R-:W-:Y:S01]  /*15030*/  IMAD R6, R5, 0x10, R0 ;  /* 0x0000001005067824 */ /* 0x000fe200078e0200 */
[----:B------:R-:W-:Y:S01]  /*15040*/  LOP3.LUT R0, R3, 0x1b0, RZ, 0xc0, !PT ;  /* 0x000001b003007812 */ /* 0x000fe200078ec0ff */
        /* <DEDUP_REMOVED lines=20> */
[----:B------:R-:W-:-:S03]  /*15190*/  IMAD.U32 R0, RZ, RZ, UR6 ;  /* 0x00000006ff007e24 */ /* 0x000fc6000f8e00ff */
[----:B------:R0:W-:Y:S04]  /*151a0*/  STL [R1+0x18], R2 ;  /* 0x0000180201007387 */ /* 0x0001e80000100800 */
[----:B------:R-:W-:Y:S04]  /*151b0*/  STL [R1+0x20], RZ ;  /* 0x000020ff01007387 */ /* 0x000fe80000100800 */
[----:B------:R1:W-:Y:S01]  /*151c0*/  STL [R1+0x1c], R0 ;  /* 0x00001c0001007387 */ /* 0x0003e20000100800 */
[----:B0-----:R-:W-:Y:S01]  /*151d0*/  LOP3.LUT R2, R4, 0x40, RZ, 0xfc, !PT ;  /* 0x0000004004027812 */ /* 0x001fe200078efcff */
[----:B-1----:R-:W-:-:S05]  /*151e0*/  IMAD.MOV.U32 R0, RZ, RZ, 0x1 ;  /* 0x00000001ff007424 */ /* 0x002fca00078e00ff */
[----:B------:R0:W-:Y:S02]  /*151f0*/  STL [R1], R0 ;  /* 0x0000000001007387 */ /* 0x0001e40000100800 */
[----:B0-----:R-:W-:-:S07]  /*15200*/  LOP3.LUT R0, R4, 0x80, RZ, 0xfc, !PT ;  /* 0x0000008004007812 */ /* 0x001fce00078efcff */
.L_x_1114:
[----:B--2---:R-:W2:Y:S01]  /*15210*/  LDL R0, [R1+0x1c] ;  /* 0x00001c0001007983 */ /* 0x004ea20000100800 */
[----:B------:R-:W-:Y:S02]  /*15220*/  ULDC UR8, c[0x0][0xc60] ;  /* 0x0003180000087ab9 */ /* 0x000fe40000000800 */
[----:B------:R-:W-:-:S11]  /*15230*/  UISETP.NE.AND UP0, UPT, UR8, 0x1, UPT ;  /* 0x000000010800788c */ /* 0x000fd6000bf05270 */
[----:B------:R-:W-:Y:S01]  /*15240*/  @UP0 ULDC UR4, c[0x0][0xc64] ;  /* 0x0003190000040ab9 */ /* 0x000fe20000000800 */
[----:B------:R-:W-:Y:S01]  /*15250*/  @UP0 ULDC UR9, c[0x0][0xc68] ;  /* 0x00031a0000090ab9 */ /* 0x000fe20000000800 */
[C---:B--2---:R-:W-:Y:S02]  /*15260*/  R2UR UR7, R0.reuse ;  /* 0x00000000000772ca */ /* 0x044fe400000e0000 */
[----:B------:R-:W-:-:S11]  /*15270*/  R2UR UR6, R0 ;  /* 0x00000000000672ca */ /* 0x000fd600000e0000 */
[----:B------:R-:W-:-:S04]  /*15280*/  UIMAD.WIDE.U32 UR4, UR7, UR4, URZ ;  /* 0x00000004070472a5 */ /* 0x000fc8000f8e003f */
[----:B------:R-:W-:-:S03]  /*15290*/  @UP0 USHF.R.U32.HI UR7, URZ, UR9, UR5 ;  /* 0x000000093f070299 */ /* 0x000fc60008011605 */
[----:B------:R-:W-:Y:S02]  /*152a0*/  ULDC UR4, c[0x0][0xc78] ;  /* 0x00031e0000047ab9 */ /* 0x000fe40000000800 */
[----:B------:R-:W-:Y:S02]  /*152b0*/  UISETP.GE.AND UP0, UPT, UR7, UR4, UPT ;  /* 0x000000040700728c */ /* 0x000fe4000bf06270 */
[----:B------:R-:W-:-:S04]  /*152c0*/  UIADD3 UR4, -UR7, URZ, URZ ;  /* 0x0000003f07047290 */ /* 0x000fc8000fffe13f */
[----:B------:R-:W-:Y:S01]  /*152d0*/  PLOP3.LUT P0, PT, PT, PT, UP0, 0x80, 0x0 ;  /* 0x000000000000781c */ /* 0x000fe20003f0f008 */
[----:B------:R-:W-:-:S12]  /*152e0*/  UIMAD UR8, UR8, UR4, UR6 ;  /* 0x00000004080872a4 */ /* 0x000fd8000f8e0206 */
[----:B0-----:R-:W-:Y:S05]  /*152f0*/  @!P0 BRA `(.L_x_1046) ;  /* 0x0000000000208947 */ /* 0x001fea0003800000 */
        /* <DEDUP_REMOVED lines=8> */
.L_x_1046:
[----:B------:R-:W-:Y:S01]  /*15380*/  ULDC UR9, c[0x0][0xc54] ;  /* 0x0003150000097ab9 */ /* 0x000fe20000000800 */
[----:B------:R-:W-:Y:S01]  /*15390*/  UMOV UR6, UR8 ;  /* 0x0000000800067c82 */ /* 0x000fe20008000000 */
[----:B------:R-:W-:-:S11]  /*153a0*/  UISETP.NE.AND UP0, UPT, UR9, 0x1, UPT ;  /* 0x000000010900788c */ /* 0x000fd6000bf05270 */
[----:B------:R-:W-:Y:S02]  /*153b0*/  @UP0 ULDC.64 UR10, c[0x0][0xc58] ;  /* 0x00031600000a0ab9 */ /* 0x000fe40000000a00 */
[----:B------:R-:W-:-:S04]  /*153c0*/  UIMAD.WIDE.U32 UR4, UR8, UR10, URZ ;  /* 0x0000000a080472a5 */ /* 0x000fc8000f8e003f */
[----:B------:R-:W-:-:S04]  /*153d0*/  @UP0 USHF.R.U32.HI UR6, URZ, UR11, UR5 ;  /* 0x0000000b3f060299 */ /* 0x000fc80008011605 */
[----:B------:R-:W-:-:S12]  /*153e0*/  UIMAD UR4, UR6, UR9, URZ ;  /* 0x00000009060472a4 */ /* 0x000fd8000f8e023f */
.L_x_1047:
[----:B------:R-:W-:Y:S02]  /*153f0*/  UIADD3 UR4, UR8, -UR4, URZ ;  /* 0x8000000408047290 */ /* 0x000fe4000fffe03f */
[----:B------:R-:W-:Y:S01]  /*15400*/  ULOP3.LUT UR5, URZ, UR6, URZ, 0x33, !UPT ;  /* 0x000000063f057292 */ /* 0x000fe2000f8e333f */
[----:B------:R-:W-:Y:S01]  /*15410*/  ULDC UR14, c[0x0][0xc48] ;  /* 0x00031200000e7ab9 */ /* 0x000fe20000000800 */
[----:B------:R-:W-:Y:S01]  /*15420*/  ULDC UR8, c[0x0][0x448] ;  /* 0x0001120000087ab9 */ /* 0x000fe20000000800 */
[----:B------:R-:W-:Y:S01]  /*15430*/  ULDC UR42, c[0x0][0xc3c] ;  /* 0x00030f00002a7ab9 */ /* 0x000fe20000000800 */
[----:B------:R-:W-:Y:S02]  /*15440*/  UISETP.NE.AND UP2, UPT, UR14, 0x1, UPT ;  /* 0x000000010e00788c */ /* 0x000fe4000bf45270 */
[----:B------:R-:W-:Y:S02]  /*15450*/  UISETP.NE.AND UP1, UPT, UR8, 0x1, UPT ;  /* 0x000000010800788c */ /* 0x000fe4000bf25270 */
[----:B------:R-:W-:Y:S01]  /*15460*/  UIADD3 UR42, UR5, UR42, URZ ;  /* 0x0000002a052a7290 */ /* 0x000fe2000fffe03f */
[----:B------:R-:W-:Y:S01]  /*15470*/  ULDC.64 UR10, c[0x0][0x418] ;  /* 0x00010600000a7ab9 */ /* 0x000fe20000000a00 */
[----:B------:R-:W-:Y:S01]  /*15480*/  ULDC UR13, c[0x0][0xc54] ;  /* 0x00031500000d7ab9 */ /* 0x000fe20000000800 */
[----:B------:R-:W-:-:S02]  /*15490*/  UISETP.NE.U32.AND UP0, UPT, UR10, URZ, UPT ;  /* 0x0000003f0a00728c */ /* 0x000fc4000bf05070 */
[----:B------:R-:W-:Y:S02]  /*154a0*/  UIMAD UR13, UR7, UR13, UR4 ;  /* 0x0000000d070d72a4 */ /* 0x000fe4000f8e0204 */
[----:B------:R-:W-:Y:S01]  /*154b0*/  USHF.L.U32 UR42, UR42, 0x7, URZ ;  /* 0x000000072a2a7899 */ /* 0x000fe2000800063f */
[----:B------:R-:W-:Y:S01]  /*154c0*/  ULDC.64 UR4, c[0x0][0x9e0] ;  /* 0x0002780000047ab9 */ /* 0x000fe20000000a00 */
[----:B------:R-:W-:Y:S02]  /*154d0*/  UISETP.NE.AND.EX UP0, UPT, UR11, URZ, UPT, UP0 ;  /* 0x0000003f0b00728c */ /* 0x000fe4000bf05300 */
[----:B------:R-:W-:Y:S02]  /*154e0*/  UISETP.GE.AND UP3, UPT, UR5, 0x1, UPT ;  /* 0x000000010500788c */ /* 0x000fe4000bf66270 */
[----:B------:R-:W-:Y:S01]  /*154f0*/  UIADD3 UR12, UR42, 0x7f, URZ ;  /* 0x0000007f2a0c7890 */ /* 0x000fe2000fffe03f */
[----:B------:R-:W-:Y:S01]  /*15500*/  ULDC UR10, c[0x0][0x424] ;  /* 0x00010900000a7ab9 */ /* 0x000fe20000000800 */
[----:B------:R-:W-:Y:S01]  /*15510*/  ULDC UR6, c[0x0][0x288] ;  /* 0x0000a20000067ab9 */ /* 0x000fe20000000800 */
[----:B------:R-:W-:Y:S01]  /*15520*/  @UP2 ULDC UR8, c[0x0][0xc4c] ;  /* 0x0003130000082ab9 */ /* 0x000fe20000000800 */
[----:B------:R-:W-:Y:S01]  /*15530*/  @UP1 ULDC UR11, c[0x0][0x44c] ;  /* 0x00011300000b1ab9 */ /* 0x000fe20000000800 */
[----:B------:R-:W-:Y:S01]  /*15540*/  USEL UR15, UR10, 0x1, UP0 ;  /* 0x000000010a0f7887 */ /* 0x000fe20008000000 */
[----:B------:R-:W-:Y:S01]  /*15550*/  PLOP3.LUT P1, PT, PT, PT, UP3, 0x80, 0x0 ;  /* 0x000000000000781c */ /* 0x000fe20003f2f038 */
[----:B------:R-:W-:-:S02]  /*15560*/  UIADD3 UR16, -UR6, 0x1, URZ ;  /* 0x0000000106107890 */ /* 0x000fc4000fffe13f */
[----:B------:R-:W-:Y:S02]  /*15570*/  UIMAD.WIDE.U32 UR8, UR13, UR8, URZ ;  /* 0x000000080d0872a5 */ /* 0x000fe4000f8e003f */
[----:B------:R-:W-:Y:S01]  /*15580*/  UIMAD.WIDE.U32 UR10, UR12, UR11, URZ ;  /* 0x0000000b0c0a72a5 */ /* 0x000fe2000f8e003f */
[----:B------:R-:W-:Y:S01]  /*15590*/  ULDC UR7, c[0x0][0x2f0] ;  /* 0x0000bc0000077ab9 */ /* 0x000fe20000000800 */
[----:B------:R-:W-:Y:S01]  /*155a0*/  @UP2 ULDC UR17, c[0x0][0xc50] ;  /* 0x0003140000112ab9 */ /* 0x000fe20000000800 */
[----:B------:R-:W-:Y:S01]  /*155b0*/  @UP1 ULDC UR18, c[0x0][0x450] ;  /* 0x0001140000121ab9 */ /* 0x000fe20000000800 */
[----:B------:R-:W-:Y:S01]  /*155c0*/  UMOV UR44, UR13 ;  /* 0x0000000d002c7c82 */ /* 0x000fe20008000000 */
[----:B------:R-:W-:Y:S02]  /*155d0*/  UIMAD UR16, UR15, UR7, UR16 ;  /* 0x000000070f1072a4 */ /* 0x000fe4000f8e0210 */
[----:B------:R-:W-:Y:S02]  /*155e0*/  @UP2 USHF.R.U32.HI UR44, URZ, UR17, UR9 ;  /* 0x000000113f2c2299 */ /* 0x000fe40008011609 */
[----:B------:R-:W-:-:S02]  /*155f0*/  @UP1 USHF.R.U32.HI UR12, URZ, UR18, UR11 ;  /* 0x000000123f0c1299 */ /* 0x000fc4000801160b */
[----:B------:R-:W-:Y:S02]  /*15600*/  UIADD3 UR36, -UR44, URZ, URZ ;  /* 0x0000003f2c247290 */ /* 0x000fe4000fffe13f */
[----:B------:R-:W-:Y:S02]  /*15610*/  UIADD3 UR12, UR16, UR12, URZ ;  /* 0x0000000c100c7290 */ /* 0x000fe4000fffe03f */
[----:B------:R-:W-:Y:S02]  /*15620*/  UIMAD UR36, UR14, UR36, UR13 ;  /* 0x000000240e2472a4 */ /* 0x000fe4000f8e020d */
[----:B------:R-:W-:Y:S01]  /*15630*/  UIADD3 UR4, UR12, UR4, URZ ;  /* 0x000000040c047290 */ /* 0x000fe2000fffe03f */
[----:B------:R-:W-:Y:S11]  /*15640*/  @!P1 BRA `(.L_x_1048) ;  /* 0x0000000000449947 */ /* 0x000ff60003800000 */
        /* <DEDUP_REMOVED lines=10> */
.L_x_1049:
[----:B------:R-:W-:-:S11]  /*156f0*/  UISETP.NE.AND UP0, UPT, UR5, 0x1, UPT ;  /* 0x000000010500788c */ /* 0x000fd6000bf05270 */
[----:B------:R-:W-:Y:S02]  /*15700*/  @UP0 ULDC.64 UR12, c[0x0][0x9e8] ;  /* 0x00027a00000c0ab9 */ /* 0x000fe40000000a00 */
[----:B------:R-:W-:-:S04]  /*15710*/  UIMAD.WIDE.U32 UR8, UR10, UR12, URZ ;  /* 0x0000000c0a0872a5 */ /* 0x000fc8000f8e003f */
[----:B------:R-:W-:-:S12]  /*15720*/  @UP0 USHF.R.U32.HI UR10, URZ, UR13, UR9 ;  /* 0x0000000d3f0a0299 */ /* 0x000fd80008011609 */
.L_x_1050:
[----:B------:R-:W-:-:S04]  /*15730*/  UIMAD UR10, UR10, UR5, UR5 ;  /* 0x000000050a0a72a4 */ /* 0x000fc8000f8e0205 */
[----:B------:R-:W-:-:S04]  /*15740*/  UISETP.LT.AND UP0, UPT, UR4, UR10, UPT ;  /* 0x0000000a0400728c */ /* 0x000fc8000bf01270 */
[----:B------:R-:W-:-:S12]  /*15750*/  USEL UR4, UR4, UR10, UP0 ;  /* 0x0000000a04047287 */ /* 0x000fd80008000000 */
.L_x_1048:
[----:B------:R-:W-:Y:S02]  /*15760*/  UIMAD UR8, UR15, UR7, 0x9f ;  /* 0x0000009f0f0874a4 */ /* 0x000fe4000f8e0207 */
[----:B------:R-:W-:Y:S02]  /*15770*/  UIADD3 UR10, UR4, 0x9f, URZ ;  /* 0x0000009f040a7890 */ /* 0x000fe4000fffe03f */
[----:B------:R-:W-:Y:S02]  /*15780*/  UIMAD.WIDE UR8, UR8, 0x66666667, URZ ;  /* 0x66666667080878a5 */ /* 0x000fe4000f8e023f */
[----:B------:R-:W-:Y:S01]  /*15790*/  UIMAD.WIDE UR10, UR10, 0x66666667, URZ ;  /* 0x666666670a0a78a5 */ /* 0x000fe2000f8e023f */
[----:B------:R-:W-:Y:S01]  /*157a0*/  @UP1 ULDC UR12, c[0x0][0x44c] ;  /* 0x00011300000c1ab9 */ /* 0x000fe20000000800 */
[----:B------:R-:W-:Y:S02]  /*157b0*/  UIMAD UR7, UR15, UR7, -UR6 ;  /* 0x000000070f0772a4 */ /* 0x000fe4000f8e0a06 */
[----:B------:R-:W-:-:S02]  /*157c0*/  UIMAD.WIDE.U32 UR12, UR42, UR12, URZ ;  /* 0x0000000c2a0c72a5 */ /* 0x000fc4000f8e003f */
[----:B------:R-:W-:Y:S02]  /*157d0*/  USHF.R.U32.HI UR6, URZ, 0x1f, UR9 ;  /* 0x0000001f3f067899 */ /* 0x000fe40008011609 */
[----:B------:R-:W-:Y:S01]  /*157e0*/  USHF.R.U32.HI UR4, URZ, 0x1f, UR11 ;  /* 0x0000001f3f047899 */ /* 0x000fe2000801160b */
[----:B------:R-:W-:Y:S01]  /*157f0*/  @UP1 ULDC UR16, c[0x0][0x450] ;  /* 0x0001140000101ab9 */ /* 0x000fe20000000800 */
[----:B------:R-:W-:Y:S01]  /*15800*/  UMOV UR14, UR42 ;  /* 0x0000002a000e7c82 */ /* 0x000fe20008000000 */
[----:B------:R-:W-:Y:S02]  /*15810*/  @UP1 USHF.R.U32.HI UR14, URZ, UR16, UR13 ;  /* 0x000000103f0e1299 */ /* 0x000fe4000801160d */
[----:B------:R-:W-:Y:S02]  /*15820*/  ULEA.HI.SX32 UR9, UR9, UR6, 0x1a ;  /* 0x0000000609097291 */ /* 0x000fe4000f8fd23f */
[----:B------:R-:W-:Y:S02]  /*15830*/  ULEA.HI.SX32 UR4, UR11, UR4, 0x1a ;  /* 0x000000040b047291 */ /* 0x000fe4000f8fd23f */
[----:B------:R-:W-:-:S02]  /*15840*/  UIADD3 UR6, UR7, UR14, URZ ;  /* 0x0000000e07067290 */ /* 0x000fc4000fffe03f */
[----:B------:R-:W-:Y:S01]  /*15850*/  UISETP.LT.AND UP0, UPT, UR9, UR4, UPT ;  /* 0x000000040900728c */ /* 0x000fe2000bf01270 */
[----:B------:R-:W-:Y:S02]  /*15860*/  ULDC UR8, c[0x0][0x9dc] ;  /* 0x0002770000087ab9 */ /* 0x000fe40000000800 */
[----:B------:R-:W-:Y:S02]  /*15870*/  UIADD3 UR8, UR6, -UR8, URZ ;  /* 0x8000000806087290 */ /* 0x000fe4000fffe03f */
[----:B------:R-:W-:Y:S01]  /*15880*/  USEL UR41, UR9, UR4, UP0 ;  /* 0x0000000409297287 */ /* 0x000fe20008000000 */
[----:B------:R-:W-:Y:S11]  /*15890*/  @!P1 BRA `(.L_x_1051) ;  /* 0x0000000000489947 */ /* 0x000ff60003800000 */
[----:B------:R-:W-:Y:S02]  /*158a0*/  UMOV UR4, UR6 ;  /* 0x0000000600047c82 */ /* 0x000fe40008000000 */
        /* <DEDUP_REMOVED lines=10> */
.L_x_1052:
[----:B------:R-:W-:-:S11]  /*15950*/  UISETP.NE.AND UP0, UPT, UR5, 0x1, UPT ;  /* 0x000000010500788c */ /* 0x000fd6000bf05270 */
[----:B------:R-:W-:Y:S02]  /*15960*/  @UP0 ULDC.64 UR10, c[0x0][0x9e8] ;  /* 0x00027a00000a0ab9 */ /* 0x000fe40000000a00 */
[----:B------:R-:W-:-:S04]  /*15970*/  UIMAD.WIDE.U32 UR6, UR4, UR10, URZ ;  /* 0x0000000a040672a5 */ /* 0x000fc8000f8e003f */
[----:B------:R-:W-:-:S12]  /*15980*/  @UP0 USHF.R.U32.HI UR4, URZ, UR11, UR7 ;  /* 0x0000000b3f040299 */ /* 0x000fd80008011607 */
.L_x_1053:
[----:B------:R-:W-:-:S04]  /*15990*/  UIMAD UR4, UR4, UR5, URZ ;  /* 0x00000005040472a4 */ /* 0x000fc8000f8e023f */
[----:B------:R-:W-:-:S04]  /*159a0*/  UISETP.LT.AND UP0, UPT, UR8, UR4, UPT ;  /* 0x000000040800728c */ /* 0x000fc8000bf01270 */
[----:B------:R-:W-:-:S12]  /*159b0*/  USEL UR8, UR8, UR4, !UP0 ;  /* 0x0000000408087287 */ /* 0x000fd8000c000000 */
.L_x_1051:
[----:B------:R-:W-:Y:S01]  /*159c0*/  UIMAD.WIDE UR4, UR8, 0x66666667, URZ ;  /* 0x66666667080478a5 */ /* 0x000fe2000f8e023f */
[----:B------:R-:W-:Y:S03]  /*159d0*/  BSSY B7, `(.L_x_1054) ;  /* 0x0000317000077945 */ /* 0x000fe60003800000 */
[----:B------:R-:W-:-:S04]  /*159e0*/  USHF.R.U32.HI UR4, URZ, 0x1f, UR5 ;  /* 0x0000001f3f047899 */ /* 0x000fc80008011605 */
[----:B------:R-:W-:-:S04]  /*159f0*/  ULEA.HI.SX32 UR4, UR5, UR4, 0x1a ;  /* 0x0000000405047291 */ /* 0x000fc8000f8fd23f */
[----:B------:R-:W-:-:S04]  /*15a00*/  UISETP.LT.AND UP0, UPT, URZ, UR4, UPT ;  /* 0x000000043f00728c */ /* 0x000fc8000bf01270 */
[----:B------:R-:W-:-:S04]  /*15a10*/  USEL UR40, URZ, UR4, !UP0 ;  /* 0x000000043f287287 */ /* 0x000fc8000c000000 */
[----:B------:R-:W-:-:S06]  /*15a20*/  UISETP.GT.AND UP0, UPT, UR41, UR40, UPT ;  /* 0x000000282900728c */ /* 0x000fcc000bf04270 */
[----:B------:R-:W-:-:S13]  /*15a30*/  PLOP3.LUT P0, PT, PT, PT, UP0, 0x80, 0x0 ;  /* 0x000000000000781c */ /* 0x000fda0003f0f008 */
[----:B------:R-:W-:Y:S05]  /*15a40*/  @P0 BRA `(.L_x_1055) ;  /* 0x0000000000480947 */ /* 0x000fea0003800000 */
        /* <DEDUP_REMOVED lines=10> */
[----:B-1----:R-:W2:Y:S01]  /*15af0*/  @P1 ATOMG.E.ADD.STRONG.GPU PT, R3, desc[UR50][R2.64], R5 ;  /* 0x00000005020319a8 */ /* 0x002ea200081ee1f2 */
[----:B------:R-:W0:Y:S02]  /*15b00*/  S2R R4, SR_LTMASK ;  /* 0x0000000000047919 */ /* 0x000e240000003900 */
[----:B0-----:R-:W-:-:S04]  /*15b10*/  LOP3.LUT R4, R4, UR4, RZ, 0xc0, !PT ;  /* 0x0000000404047c12 */ /* 0x001fc8000f8ec0ff */
[----:B------:R-:W0:Y:S01]  /*15b20*/  POPC R7, R4 ;  /* 0x0000000400077309 */ /* 0x000e220000000000 */
[----:B--2---:R-:W0:Y:S02]  /*15b30*/  SHFL.IDX PT, R0, R3, R0, 0x1f ;  /* 0x00001f0003007589 */ /* 0x004e2400000e0000 */
[----:B0-----:R-:W-:-:S05]  /*15b40*/  IADD3 R0, R0, UR43, R7 ;  /* 0x0000002b00007c10 */ /* 0x001fca000fffe007 */
[----:B------:R0:W-:Y:S01]  /*15b50*/  STL [R1+0x1c], R0 ;  /* 0x00001c0001007387 */ /* 0x0001e20000100800 */
[----:B------:R-:W-:Y:S05]  /*15b60*/  BRA `(.L_x_1056) ;  /* 0x0000002c00f47947 */ /* 0x000fea0003800000 */
.L_x_1055:
        /* <DEDUP_REMOVED lines=20> */
.L_x_1058:
[----:B------:R-:W-:Y:S05]  /*15cb0*/  BSYNC B6 ;  /* 0x0000000000067941 */ /* 0x000fea0003800000 */
.L_x_1057:
[----:B------:R-:W2:Y:S01]  /*15cc0*/  LDL.LU R16, [R1+0x4] ;  /* 0x0000040001107983 */ /* 0x000ea20000300800 */
[----:B------:R-:W-:Y:S01]  /*15cd0*/  VIADD R0, R17, 0xa400 ;  /* 0x0000a40011007836 */ /* 0x000fe20000000000 */
[----:B------:R-:W-:Y:S04]  /*15ce0*/  BSSY B6, `(.L_x_1059) ;  /* 0x0000016000067945 */ /* 0x000fe80003800000 */
[----:B------:R-:W-:Y:S02]  /*15cf0*/  LOP3.LUT P0, RZ, R0, 0x3ff, RZ, 0xc0, !PT ;  /* 0x000003ff00ff7812 */ /* 0x000fe4000780c0ff */
[----:B--2---:R-:W-:-:S11]  /*15d00*/  LOP3.LUT R16, R16, 0xfffffffe, RZ, 0xc0, !PT ;  /* 0xfffffffe10107812 */ /* 0x004fd600078ec0ff */
        /* <DEDUP_REMOVED lines=18> */
[----:B01----:R-:W-:Y:S05]  /*15e30*/  CALL.ABS.NOINC R2 ;  /* 0x0000000002007343 */ /* 0x003fea0003c00000 */
.L_x_1060:
[----:B------:R-:W-:Y:S05]  /*15e40*/  BSYNC B6 ;  /* 0x0000000000067941 */ /* 0x000fea0003800000 */
.L_x_1059:
        /* <DEDUP_REMOVED lines=20> */
.L_x_1062:
[----:B------:R-:W-:Y:S05]  /*15f90*/  BSYNC B6 ;  /* 0x0000000000067941 */ /* 0x000fea0003800000 */
.L_x_1061:
[----:B------:R-:W-:Y:S01]  /*15fa0*/  IMAD.MOV.U32 R19, RZ, RZ, R16 ;  /* 0x000000ffff137224 */ /* 0x000fe200078e0010 */
        /* <DEDUP_REMOVED lines=19> */
.L_x_1064:
[----:B------:R-:W-:Y:S05]  /*160e0*/  BSYNC B6 ;  /* 0x0000000000067941 */ /* 0x000fea0003800000 */
.L_x_1063:
        /* <DEDUP_REMOVED lines=10> */
[----:B------:R-:W-:Y:S01]  /*16190*/  LOP3.LUT R19, R19, 0xfffffffe, RZ, 0xc0, !PT ;  /* 0xfffffffe13137812 */ /* 0x000fe200078ec0ff */
[----:B------:R-:W-:Y:S01]  /*161a0*/  UMOV UR4, 0xffffffff ;  /* 0xffffffff00047882 */ /* 0x000fe20000000000 */
        /* <DEDUP_REMOVED lines=9> */
[----:B0-----:R-:W-:-:S03]  /*16240*/  SEL R16, R8, RZ, !P1 ;  /* 0x000000ff08107207 */ /* 0x001fc60004800000 */
[----:B------:R1:W-:Y:S04]  /*16250*/  STL [R1+0xc], R9 ;  /* 0x00000c0901007387 */ /* 0x0003e80000100800 */
[----:B------:R1:W-:Y:S01]  /*16260*/  STL [R1+0x4], R19 ;  /* 0x0000041301007387 */ /* 0x0003e20000100800 */
[----:B------:R-:W-:Y:S05]  /*16270*/  BRA.DIV UR4, `(.L_x_1065) ;  /* 0x0000003204747947 */ /* 0x000fea000b800000 */
[----:B------:R0:W2:Y:S02]  /*16280*/  SHFL.IDX PT, R14, R0, RZ, 0x1f ;  /* 0x00001fff000e7589 */ /* 0x0000a400000e0000 */
.L_x_1133:
[----:B------:R-:W-:Y:S01]  /*16290*/  PLOP3.LUT P2, PT, PT, PT, PT, 0x8, 0x0 ;  /* 0x000000000000781c */ /* 0x000fe20003f4e170 */
[----:B0-----:R-:W-:Y:S01]  /*162a0*/  IMAD.MOV.U32 R0, RZ, RZ, R19 ;  /* 0x000000ffff007224 */ /* 0x001fe200078e0013 */
[----:B--2---:R-:W-:-:S04]  /*162b0*/  ISETP.NE.AND P0, PT, R14, RZ, PT ;  /* 0x000000ff0e00720c */ /* 0x004fc80003f05270 */
[----:B------:R-:W-:-:S07]  /*162c0*/  LOP3.LUT R0, R0, 0xfffffffd, RZ, 0xc0, !PT ;  /* 0xfffffffd00007812 */ /* 0x000fce00078ec0ff */
        /* <DEDUP_REMOVED lines=8> */
.L_x_1136:
[----:B------:R-:W-:Y:S05]  /*16350*/  @!P6 BRA `(.L_x_1066) ;  /* 0x000000040074e947 */ /* 0x000fea0003800000 */
[----:B------:R-:W-:Y:S01]  /*16360*/  IMAD.MOV.U32 R16, RZ, RZ, R8 ;  /* 0x000000ffff107224 */ /* 0x000fe200078e0008 */
[----:B------:R-:W-:Y:S06]  /*16370*/  @!P1 BRA `(.L_x_1068) ;  /* 0x0000000000449947 */ /* 0x000fec0003800000 */
        /* <DEDUP_REMOVED lines=17> */
.L_x_1068:
[----:B0-----:R-:W2:Y:S01]  /*16490*/  LDL R3, [R1] ;  /* 0x0000000001037983 */ /* 0x001ea20000100800 */
[----:B------:R-:W0:Y:S02]  /*164a0*/  S2R R2, SR_TID.X ;  /* 0x0000000000027919 */ /* 0x000e240000002100 */
[----:B0-----:R-:W-:Y:S01]  /*164b0*/  LOP3.LUT R4, R2, 0x7f, RZ, 0xc0, !PT ;  /* 0x0000007f02047812 */ /* 0x001fe200078ec0ff */
[----:B------:R-:W-:-:S03]  /*164c0*/  IMAD R2, R18, 0x8, R17 ;  /* 0x0000000812027824 */ /* 0x000fc600078e0211 */
[----:B------:R-:W-:Y:S02]  /*164d0*/  ISETP.NE.AND P0, PT, R4, RZ, PT ;  /* 0x000000ff0400720c */ /* 0x000fe40003f05270 */
[----:B--2---:R-:W-:-:S04]  /*164e0*/  SHF.L.U32 R3, R3, 0x1f, RZ ;  /* 0x0000001f03037819 */ /* 0x004fc800000006ff */
[----:B------:R-:W0:Y:S02]  /*164f0*/  SYNCS.PHASECHK.TRANS64.TRYWAIT P1, [R2+URZ+0x29880], R3 ;  /* 0x02988003020075a7 */ /* 0x000e24000802017f */
[----:B0-----:R-:W-:Y:S05]  /*16500*/  @!P1 BRA `(.L_x_1069) ;  /* 0x0000003000109947 */ /* 0x001fea0003800000 */
.L_x_1137:
[----:B------:R-:W-:Y:S05]  /*16510*/  @P0 BRA `(.L_x_1070) ;  /* 0x00000000001c0947 */ /* 0x000fea0003800000 */
[----:B------:R-:W2:Y:S02]  /*16520*/  S2R R4, SR_TID.X ;  /* 0x0000000000047919 */ /* 0x000ea40000002100 */
[----:B--2---:R-:W-:Y:S01]  /*16530*/  LOP3.LUT R5, R4, 0x1f, RZ, 0xc0, !PT ;  /* 0x0000001f04057812 */ /* 0x004fe200078ec0ff */
[----:B------:R-:W-:-:S03]  /*16540*/  IMAD.MOV.U32 R4, RZ, RZ, 0x5000 ;  /* 0x00005000ff047424 */ /* 0x000fc600078e00ff */
[----:B------:R-:W-:Y:S01]  /*16550*/  ISETP.NE.AND P1, PT, R5, RZ, PT ;  /* 0x000000ff0500720c */ /* 0x000fe20003f25270 */
[----:B------:R2:W-:-:S12]  /*16560*/  SYNCS.ARRIVE.TRANS64 RZ, [R2+URZ+0x29870], R4 ;  /* 0x0298700402ff79a7 */ /* 0x0005d8000800003f */
[----:B--2---:R-:W-:Y:S05]  /*16570*/  @!P1 BRA `(.L_x_1070) ;  /* 0x0000000000049947 */ /* 0x004fea0003800000 */
[----:B------:R-:W-:Y:S01]  /*16580*/  BPT.TRAP 0x1 ;  /* 0x000000040000795c */ /* 0x000fe20000300000 */
.L_x_1070:
[----:B------:R-:W-:Y:S01]  /*16590*/  IMAD R4, R18, 0x5000, R17 ;  /* 0x0000500012047824 */ /* 0x000fe200078e0211 */
[----:B------:R-:W-:Y:S01]  /*165a0*/  R2UR UR33, R2 ;  /* 0x00000000022172ca */ /* 0x000fe200000e0000 */
[----:B------:R-:W-:Y:S01]  /*165b0*/  IMAD R0, R0, 0xa0, RZ ;  /* 0x000000a000007824 */ /* 0x000fe200078e02ff */
[----:B-----5:R-:W-:Y:S01]  /*165c0*/  R2UR UR37, R16 ;  /* 0x00000000102572ca */ /* 0x020fe200000e0000 */
[----:B------:R-:W-:Y:S01]  /*165d0*/  UIADD3 UR4, UP0, UR46, 0x470, URZ ;  /* 0x000004702e047890 */ /* 0x000fe2000ff1e03f */
[----:B------:R-:W-:Y:S01]  /*165e0*/  R2UR UR32, R4 ;  /* 0x00000000042072ca */ /* 0x000fe200000e0000 */
[----:B------:R-:W-:Y:S01]  /*165f0*/  UMOV UR6, 0x0 ;  /* 0x0000000000067882 */ /* 0x000fe20000000000 */
[----:B------:R-:W-:Y:S01]  /*16600*/  R2UR UR35, R0 ;  /* 0x00000000002372ca */ /* 0x000fe200000e0000 */
[----:B------:R-:W-:Y:S01]  /*16610*/  UIADD3.X UR5, URZ, UR47, URZ, UP0, !UPT ;  /* 0x0000002f3f057290 */ /* 0x000fe200087fe43f */
[----:B------:R-:W-:Y:S01]  /*16620*/  UMOV UR7, 0x14f00000 ;  /* 0x14f0000000077882 */ /* 0x000fe20000000000 */
[----:B------:R-:W-:-:S04]  /*16630*/  UMOV UR34, URZ ;  /* 0x0000003f00227c82 */ /* 0x000fc80008000000 */
[----:B------:R-:W-:-:S04]  /*16640*/  UIADD3 UR33, UR33, 0x29870, URZ ;  /* 0x0002987021217890 */ /* 0x000fc8000fffe03f */
[----:B------:R-:W-:-:S09]  /*16650*/  UIADD3 UR32, UR32, 0xa400, URZ ;  /* 0x0000a40020207890 */ /* 0x000fd2000fffe03f */
[----:B------:R2:W-:Y:S01]  /*16660*/  UTMALDG.4D [UR32], [UR4], desc[UR6] ;  /* 0x00000620040075b4 */ /* 0x0005e20008019000 */
[----:B------:R-:W3:Y:S02]  /*16670*/  SYNCS.PHASECHK.TRANS64.TRYWAIT P1, [R2+URZ+0x29840], R3 ;  /* 0x02984003020075a7 */ /* 0x000ee4000802017f */
[----:B--23--:R-:W-:Y:S05]  /*16680*/  @!P1 BRA `(.L_x_1071) ;  /* 0x0000002c00c49947 */ /* 0x00cfea0003800000 */
.L_x_1138:
[----:B------:R-:W-:Y:S05]  /*16690*/  @P0 BRA `(.L_x_1072) ;  /* 0x00000000001c0947 */ /* 0x000fea0003800000 */
[----:B------:R-:W3:Y:S01]  /*166a0*/  S2R R4, SR_TID.X ;  /* 0x0000000000047919 */ /* 0x000ee20000002100 */
[----:B0-2---:R-:W-:-:S04]  /*166b0*/  IMAD.MOV.U32 R3, RZ, RZ, 0x7800 ;  /* 0x00007800ff037424 */ /* 0x005fc800078e00ff */
[----:B------:R4:W-:Y:S01]  /*166c0*/  SYNCS.ARRIVE.TRANS64 RZ, [R2+URZ+0x29830], R3 ;  /* 0x0298300302ff79a7 */ /* 0x0009e2000800003f */
[----:B---3--:R-:W-:-:S04]  /*166d0*/  LOP3.LUT R4, R4, 0x1f, RZ, 0xc0, !PT ;  /* 0x0000001f04047812 */ /* 0x008fc800078ec0ff */
[----:B------:R-:W-:-:S13]  /*166e0*/  ISETP.NE.AND P0, PT, R4, RZ, PT ;  /* 0x000000ff0400720c */ /* 0x000fda0003f05270 */
[----:B----4-:R-:W-:Y:S05]  /*166f0*/  @!P0 BRA `(.L_x_1072) ;  /* 0x0000000000048947 */ /* 0x010fea0003800000 */
[----:B------:R-:W-:Y:S01]  /*16700*/  BPT.TRAP 0x1 ;  /* 0x000000040000795c */ /* 0x000fe20000300000 */
.L_x_1072:
[----:B0-2---:R-:W2:Y:S01]  /*16710*/  LDL.LU R3, [R1+0x4] ;  /* 0x0000040001037983 */ /* 0x005ea20000300800 */
        /* <DEDUP_REMOVED lines=29> */
[----:B--2---:R-:W-:-:S04]  /*168f0*/  LOP3.LUT R3, R3, 0xfffffffd, RZ, 0xc0, !PT ;  /* 0xfffffffd03037812 */ /* 0x004fc800078ec0ff */
[----:B------:R-:W-:-:S05]  /*16900*/  @P0 LOP3.LUT R3, R3, 0x2, RZ, 0xfc, !PT ;  /* 0x0000000203030812 */ /* 0x000fca00078efcff */
[----:B------:R3:W-:Y:S01]  /*16910*/  STL [R1+0x4], R3 ;  /* 0x0000040301007387 */ /* 0x0007e20000100800 */
[----:B------:R-:W-:Y:S01]  /*16920*/  NOP ;  /* 0x0000000000007918 */ /* 0x000fe20000000000 */
.L_x_1066:
[----:B0-----:R-:W-:Y:S01]  /*16930*/  VIADD R0, R17, 0x14400 ;  /* 0x0001440011007836 */ /* 0x001fe20000000000 */
[----:B------:R-:W-:Y:S05]  /*16940*/  WARPSYNC.ALL ;  /* 0x0000000000007948 */ /* 0x000fea0003800000 */
[----:B------:R-:W-:Y:S01]  /*16950*/  BAR.SYNC.DEFER_BLOCKING 0x8, 0x180 ;  /* 0x0206000000007b1d */ /* 0x000fe20000010000 */
[----:B------:R-:W-:-:S05]  /*16960*/  LOP3.LUT P0, RZ, R0, 0x1bf, RZ, 0xc0, !PT ;  /* 0x000001bf00ff7812 */ /* 0x000fca000780c0ff */
[----:B------:R-:W-:Y:S08]  /*16970*/  BSSY B6, `(.L_x_1073) ;  /* 0x0000012000067945 */ /* 0x000ff00003800000 */
[----:B------:R-:W-:Y:S05]  /*16980*/  @!P0 BRA `(.L_x_1074) ;  /* 0x0000000000408947 */ /* 0x000fea0003800000 */
[----:B------:R-:W-:Y:S01]  /*16990*/  MOV R2, 0x0 ;  /* 0x0000000000027802 */ /* 0x000fe20000000f00 */
[----:B---3--:R-:W-:Y:S01]  /*169a0*/  ULDC.64 UR6, c[0x4][0xa0] ;  /* 0x0100280000067ab9 */ /* 0x008fe20000000a00 */
        /* <DEDUP_REMOVED lines=13> */
[----:B0-----:R-:W-:Y:S05]  /*16a80*/  CALL.ABS.NOINC R2 ;  /* 0x0000000002007343 */ /* 0x001fea0003c00000 */
.L_x_1074:
[----:B---3--:R-:W-:Y:S05]  /*16a90*/  BSYNC B6 ;  /* 0x0000000000067941 */ /* 0x008fea0003800000 */
.L_x_1073:
[----:B------:R-:W0:Y:S01]  /*16aa0*/  LDC R7, c[0x0][0x448] ;  /* 0x00011200ff077b82 */ /* 0x000e220000000800 */
[----:B------:R-:W2:Y:S01]  /*16ab0*/  S2R R2, SR_TID.X ;  /* 0x0000000000027919 */ /* 0x000ea20000002100 */
[----:B------:R-:W-:Y:S01]  /*16ac0*/  USHF.R.S32.HI UR4, URZ, 0x1f, UR36 ;  /* 0x0000001f3f047899 */ /* 0x000fe20008011424 */
[----:B------:R-:W-:Y:S01]  /*16ad0*/  ULDC.64 UR8, c[0x0][0x2d8] ;  /* 0x0000b60000087ab9 */ /* 0x000fe20000000a00 */
[----:B-1----:R-:W1:Y:S02]  /*16ae0*/  S2R R8, SR_TID.X ;  /* 0x0000000000087919 */ /* 0x002e640000002100 */
[----:B------:R-:W-:Y:S02]  /*16af0*/  UIMAD UR6, UR4, UR8, URZ ;  /* 0x00000008040672a4 */ /* 0x000fe4000f8e023f */
[----:B------:R-:W-:Y:S02]  /*16b00*/  UIMAD.WIDE.U32 UR4, UR36, UR8, URZ ;  /* 0x00000008240472a5 */ /* 0x000fe4000f8e003f */
[----:B------:R-:W-:-:S02]  /*16b10*/  UIMAD UR6, UR36, UR9, UR6 ;  /* 0x00000009240672a4 */ /* 0x000fc4000f8e0206 */
[----:B------:R-:W-:Y:S02]  /*16b20*/  USHF.R.S32.HI UR7, URZ, 0x1f, UR44 ;  /* 0x0000001f3f077899 */ /* 0x000fe4000801142c */
[----:B------:R-:W-:Y:S01]  /*16b30*/  UIADD3 UR5, UR5, UR6, URZ ;  /* 0x0000000605057290 */ /* 0x000fe2000fffe03f */
[----:B------:R-:W-:-:S03]  /*16b40*/  ULDC.64 UR8, c[0x0][0x2e0] ;  /* 0x0000b80000087ab9 */ /* 0x000fc60000000a00 */
[----:B------:R-:W-:Y:S02]  /*16b50*/  UIMAD.WIDE.U32 UR4, UR44, UR8, UR4 ;  /* 0x000000082c0472a5 */ /* 0x000fe4000f8e0004 */
[----:B------:R-:W-:Y:S01]  /*16b60*/  UIMAD UR6, UR7, UR8, URZ ;  /* 0x00000008070672a4 */ /* 0x000fe2000f8e023f */
[----:B0-----:R-:W-:-:S03]  /*16b70*/  ISETP.NE.AND P0, PT, R7, 0x1, PT ;  /* 0x000000010700780c */ /* 0x001fc60003f05270 */
[----:B------:R-:W-:Y:S01]  /*16b80*/  UIMAD UR6, UR44, UR9, UR6 ;  /* 0x000000092c0672a4 */ /* 0x000fe2000f8e0206 */
[----:B------:R-:W-:Y:S02]  /*16b90*/  IMAD.U32 R4, RZ, RZ, UR4 ;  /* 0x00000004ff047e24 */ /* 0x000fe4000f8e00ff */
[----:B------:R-:W-:Y:S01]  /*16ba0*/  IMAD.U32 R5, RZ, RZ, UR5 ;  /* 0x00000005ff057e24 */ /* 0x000fe2000f8e00ff */
[----:B------:R-:W-:-:S03]  /*16bb0*/  UIADD3 UR6, UR5, UR6, URZ ;  /* 0x0000000605067290 */ /* 0x000fc6000fffe03f */
[----:B------:R-:W-:Y:S01]  /*16bc0*/  ULDC.64 UR4, c[0x0][0x2d0] ;  /* 0x0000b40000047ab9 */ /* 0x000fe20000000a00 */
[C---:B--2---:R-:W-:Y:S01]  /*16bd0*/  LOP3.LUT R19, R2.reuse, 0x7f, RZ, 0xc0, !PT ;  /* 0x0000007f02137812 */ /* 0x044fe200078ec0ff */
[----:B------:R-:W-:Y:S01]  /*16be0*/  IMAD.SHL.U32 R2, R2, 0x20, RZ ;  /* 0x0000002002027824 */ /* 0x000fe200078e00ff */
[----:B------:R-:W0:Y:S02]  /*16bf0*/  @P0 LDC R3, c[0x0][0x44c] ;  /* 0x00011300ff030b82 */ /* 0x000e240000000800 */
[----:B------:R-:W-:Y:S01]  /*16c00*/  SHF.R.U32.HI R19, RZ, 0x2, R19 ;  /* 0x00000002ff137819 */ /* 0x000fe20000011613 */
[----:B-1----:R-:W-:-:S03]  /*16c10*/  IMAD.SHL.U32 R10, R8, 0x10, RZ ;  /* 0x00000010080a7824 */ /* 0x002fc600078e00ff */
[----:B------:R-:W-:Y:S02]  /*16c20*/  LOP3.LUT R2, R19, 0x60, R2, 0xf8, !PT ;  /* 0x0000006013027812 */ /* 0x000fe400078ef802 */
[----:B------:R-:W-:Y:S01]  /*16c30*/  LOP3.LUT R10, R10, 0x30, RZ, 0xc0, !PT ;  /* 0x000000300a0a7812 */ /* 0x000fe200078ec0ff */
[----:B------:R-:W1:Y:S01]  /*16c40*/  @P0 LDC R0, c[0x0][0x450] ;  /* 0x00011400ff000b82 */ /* 0x000e620000000800 */
[----:B------:R-:W2:Y:S01]  /*16c50*/  S2R R19, SR_TID.X ;  /* 0x0000000000137919 */ /* 0x000ea20000002100 */
[----:B------:R-:W-:Y:S01]  /*16c60*/  VIADD R2, R2, UR42 ;  /* 0x0000002a02027c36 */ /* 0x000fe20008000000 */
[C---:B------:R-:W-:Y:S02]  /*16c70*/  LOP3.LUT R8, R10.reuse, 0x40, RZ, 0xfc, !PT ;  /* 0x000000400a087812 */ /* 0x040fe400078efcff */
[----:B------:R-:W-:Y:S01]  /*16c80*/  LOP3.LUT R10, R10, 0x80, RZ, 0xfc, !PT ;  /* 0x000000800a0a7812 */ /* 0x000fe200078efcff */
[----:B------:R-:W-:Y:S02]  /*16c90*/  IMAD.MOV.U32 R6, RZ, RZ, R2 ;  /* 0x000000ffff067224 */ /* 0x000fe400078e0002 */
[----:B0-----:R-:W-:-:S05]  /*16ca0*/  @P0 IMAD.HI.U32 R3, R2, R3, RZ ;  /* 0x0000000302030227 */ /* 0x001fca00078e00ff */
[----:B-1----:R-:W-:Y:S01]  /*16cb0*/  @P0 SHF.R.U32.HI R6, RZ, R0, R3 ;  /* 0x00000000ff060219 */ /* 0x002fe20000011603 */
[----:B------:R-:W-:Y:S01]  /*16cc0*/  IMAD.U32 R3, RZ, RZ, UR6 ;  /* 0x00000006ff037e24 */ /* 0x000fe2000f8e00ff */
[----:B------:R-:W-:-:S03]  /*16cd0*/  ULDC.64 UR6, c[0x0][0x280] ;  /* 0x0000a00000067ab9 */ /* 0x000fc60000000a00 */
[----:B------:R-:W-:-:S04]  /*16ce0*/  IMAD.MOV R0, RZ, RZ, -R6 ;  /* 0x000000ffff007224 */ /* 0x000fc800078e0a06 */
[----:B------:R-:W-:Y:S02]  /*16cf0*/  IMAD R0, R7, R0, R2 ;  /* 0x0000000007007224 */ /* 0x000fe400078e0202 */
[----:B------:R-:W-:Y:S01]  /*16d00*/  IMAD.MOV.U32 R2, RZ, RZ, R4 ;  /* 0x000000ffff027224 */ /* 0x000fe200078e0004 */
[----:B------:R-:W-:Y:S01]  /*16d10*/  SHF.R.S32.HI R4, RZ, 0x1f, R6 ;  /* 0x0000001fff047819 */ /* 0x000fe20000011406 */
[----:B--2---:R-:W-:Y:S02]  /*16d20*/  IMAD.SHL.U32 R9, R19, 0x10, RZ ;  /* 0x0000001013097824 */ /* 0x004fe400078e00ff */
[----:B------:R-:W-:-:S03]  /*16d30*/  IMAD.WIDE.U32 R2, R6, UR4, R2 ;  /* 0x0000000406027c25 */ /* 0x000fc6000f8e0002 */
[----:B------:R-:W-:Y:S01]  /*16d40*/  LOP3.LUT R9, R9, 0x30, RZ, 0xc0, !PT ;  /* 0x0000003009097812 */ /* 0x000fe200078ec0ff */
        /* <DEDUP_REMOVED lines=10> */
[----:B------:R0:W5:Y:S01]  /*16df0*/  LDL R8, [R1+0x18] ;  /* 0x0000180001087983 */ /* 0x0001620000100800 */
[----:B------:R-:W-:Y:S02]  /*16e00*/  IADD3 R4, P3, R2, UR6, RZ ;  /* 0x0000000602047c10 */ /* 0x000fe4000ff7e0ff */
[----:B------:R-:W-:Y:S02]  /*16e10*/  ISETP.GE.AND P0, PT, R9, UR4, PT ;  /* 0x0000000409007c0c */ /* 0x000fe4000bf06270 */
[----:B------:R-:W-:Y:S01]  /*16e20*/  ISETP.GE.AND P2, PT, R10, UR4, PT ;  /* 0x000000040a007c0c */ /* 0x000fe2000bf46270 */
[----:B------:R-:W-:Y:S01]  /*16e30*/  UMOV UR4, 0xffffffff ;  /* 0xffffffff00047882 */ /* 0x000fe20000000000 */
[----:B------:R-:W-:-:S02]  /*16e40*/  LOP3.LUT R19, R19, 0x7f, RZ, 0xc0, !PT ;  /* 0x0000007f13137812 */ /* 0x000fc400078ec0ff */
[----:B------:R-:W-:Y:S02]  /*16e50*/  IADD3.X R3, R3, UR7, R0, P3, !PT ;  /* 0x0000000703037c10 */ /* 0x000fe40009ffe400 */
[----:B------:R-:W-:Y:S01]  /*16e60*/  SHF.R.U32.HI R10, RZ, 0x2, R19 ;  /* 0x00000002ff0a7819 */ /* 0x000fe20000011613 */
[----:B0-----:R-:W-:Y:S06]  /*16e70*/  BRA.DIV UR4, `(.L_x_1075) ;  /* 0x0000002604dc7947 */ /* 0x001fec000b800000 */
[----:B------:R-:W0:Y:S01]  /*16e80*/  SHFL.IDX PT, R6, R4, RZ, 0x1c1f ;  /* 0x001c1fff04067589 */ /* 0x000e2200000e0000 */
[----:B------:R-:W-:Y:S01]  /*16e90*/  ULDC UR4, c[0x0][0x288] ;  /* 0x0000a20000047ab9 */ /* 0x000fe20000000800 */
[----:B------:R-:W-:Y:S02]  /*16ea0*/  VIADD R0, R10, UR42 ;  /* 0x0000002a0a007c36 */ /* 0x000fe40008000000 */
[----:B------:R-:W1:Y:S01]  /*16eb0*/  SHFL.IDX PT, R5, R3, RZ, 0x1c1f ;  /* 0x001c1fff03057589 */ /* 0x000e6200000e0000 */
[----:B------:R-:W-:-:S05]  /*16ec0*/  IMAD R2, R7, UR4, RZ ;  /* 0x0000000407027c24 */ /* 0x000fca000f8e02ff */
[----:B------:R-:W-:-:S13]  /*16ed0*/  ISETP.GE.AND P4, PT, R0, R2, PT ;  /* 0x000000020000720c */ /* 0x000fda0003f86270 */
[----:B0-----:R-:W-:-:S05]  /*16ee0*/  @!P4 IADD3 R6, P3, R9, R6, RZ ;  /* 0x000000060906c210 */ /* 0x001fca0007f7e0ff */
[----:B-1----:R-:W-:-:S04]  /*16ef0*/  @!P4 IMAD.X R5, RZ, RZ, R5, P3 ;  /* 0x000000ffff05c224 */ /* 0x002fc800018e0605 */
[----:B------:R-:W-:Y:S02]  /*16f00*/  @!P4 IMAD.MOV.U32 R7, RZ, RZ, R5 ;  /* 0x000000ffff07c224 */ /* 0x000fe400078e0005 */
[----:B------:R-:W-:-:S03]  /*16f10*/  VIADD R5, R0, 0x20 ;  /* 0x0000002000057836 */ /* 0x000fc60000000000 */
[----:B------:R-:W-:Y:S01]  /*16f20*/  @!PT LDS RZ, [RZ] ;  /* 0x00000000fffff984 */ /* 0x000fe20000000800 */
[----:B-----5:R-:W-:Y:S04]  /*16f30*/  @!P4 LDGSTS.E.BYPASS.LTC128B.128 [R8+0x14400], desc[UR50][R6.64], !P0 ;  /* 0x144000000608cfae */ /* 0x020fe8000c101d72 */
[----:B------:R-:W-:Y:S04]  /*16f40*/  @!P4 LDGSTS.E.BYPASS.LTC128B.128 [R8+0x16400], desc[UR50][R6.64+0x40], !P1 ;  /* 0x164000400608cfae */ /* 0x000fe8000c901d72 */
[----:B------:R0:W-:Y:S01]  /*16f50*/  @!P4 LDGSTS.E.BYPASS.LTC128B.128 [R8+0x18400], desc[UR50][R6.64+0x80], !P2 ;  /* 0x184000800608cfae */ /* 0x0001e2000d101d72 */
[----:B------:R-:W-:-:S03]  /*16f60*/  ISETP.GE.AND P4, PT, R5, R2, PT ;  /* 0x000000020500720c */ /* 0x000fc60003f86270 */
[----:B------:R-:W-:Y:S04]  /*16f70*/  SHFL.IDX PT, R5, R3, 0x1, 0x1c1f ;  /* 0x003c1f0003057f89 */ /* 0x000fe800000e0000 */
[----:B0-----:R-:W0:Y:S06]  /*16f80*/  SHFL.IDX PT, R6, R4, 0x1, 0x1c1f ;  /* 0x003c1f0004067f89 */ /* 0x001e2c00000e0000 */
        /* <DEDUP_REMOVED lines=10> */
[----:B0-----:R-:W0:Y:S04]  /*17030*/  SHFL.IDX PT, R6, R4, 0x2, 0x1c1f ;  /* 0x005c1f0004067f89 */ /* 0x001e2800000e0000 */
[----:B------:R-:W1:Y:S01]  /*17040*/  SHFL.IDX PT, R4, R4, 0x3, 0x1c1f ;  /* 0x007c1f0004047f89 */ /* 0x000e6200000e0000 */
[----:B0-----:R-:W-:-:S05]  /*17050*/  @!P4 IADD3 R6, P3, R9, R6, RZ ;  /* 0x000000060906c210 */ /* 0x001fca0007f7e0ff */
[----:B------:R-:W-:-:S04]  /*17060*/  @!P4 IMAD.X R5, RZ, RZ, R5, P3 ;  /* 0x000000ffff05c224 */ /* 0x000fc800018e0605 */
[----:B------:R-:W-:-:S05]  /*17070*/  @!P4 IMAD.MOV.U32 R7, RZ, RZ, R5 ;  /* 0x000000ffff07c224 */ /* 0x000fca00078e0005 */
[----:B------:R0:W-:Y:S04]  /*17080*/  @!P4 LDGSTS.E.BYPASS.LTC128B.128 [R8+0x15400], desc[UR50][R6.64], !P0 ;  /* 0x154000000608cfae */ /* 0x0001e8000c101d72 */
[----:B------:R0:W-:Y:S04]  /*17090*/  @!P4 LDGSTS.E.BYPASS.LTC128B.128 [R8+0x17400], desc[UR50][R6.64+0x40], !P1 ;  /* 0x174000400608cfae */ /* 0x0001e8000c901d72 */
[----:B-1----:R0:W-:Y:S02]  /*170a0*/  @!P4 LDGSTS.E.BYPASS.LTC128B.128 [R8+0x19400], desc[UR50][R6.64+0x80], !P2 ;  /* 0x194000800608cfae */ /* 0x0021e4000d101d72 */
.L_x_1147:
        /* <DEDUP_REMOVED lines=12> */
.L_x_1077:
[----:B------:R-:W-:Y:S05]  /*17170*/  BSYNC B0 ;  /* 0x0000000000007941 */ /* 0x000fea0003800000 */
.L_x_1076:
[----:B------:R-:W-:Y:S01]  /*17180*/  NOP ;  /* 0x0000000000007918 */ /* 0x000fe20000000000 */
[----:B------:R-:W-:-:S13]  /*17190*/  PLOP3.LUT P0, PT, PT, PT, PT, 0x80, 0x0 ;  /* 0x000000000000781c */ /* 0x000fda0003f0f070 */
.L_x_1078:
[----:B------:R-:W-:Y:S02]  /*171a0*/  PLOP3.LUT P1, PT, P1, P0, PT, 0xa2, 0x0 ;  /* 0x000000000000781c */ /* 0x000fe40000f21472 */
[----:B------:R-:W-:-:S08]  /*171b0*/  @P0 R2UR P1, UR4, R17 ;  /* 0x00000000110402ca */ /* 0x000fd00000020000 */
[----:B------:R-:W-:-:S05]  /*171c0*/  @P0 PLOP3.LUT P0, PT, P1, PT, PT, 0x80, 0x0 ;  /* 0x000000000000081c */ /* 0x000fca0000f0f070 */
[----:B------:R-:W-:Y:S01]  /*171d0*/  @!P1 SYNCS.ARRIVE.TRANS64.RED.A0T1 RZ, [UR4+0x29800], RZ ;  /* 0x029800ffffff99a7 */ /* 0x000fe20008200404 */
[----:B------:R-:W-:Y:S07]  /*171e0*/  @!P1 ARRIVES.LDGSTSBAR.64.TRANSCNT [UR4+0x29800] ;  /* 0x02980000ff0099b0 */ /* 0x000fee0008000a84 */
[----:B------:R-:W-:Y:S05]  /*171f0*/  @P0 BRA.U.ANY `(.L_x_1078) ;  /* 0xfffffffd00e80947 */ /* 0x000fea000393ffff */
[----:B-1----:R-:W2:Y:S02]  /*17200*/  LDL.LU R2, [R1+0x20] ;  /* 0x0000200001027983 */ /* 0x002ea40000300800 */
        /* <DEDUP_REMOVED lines=9> */
[----:B------:R-:W2:Y:S03]  /*172a0*/  SYNCS.PHASECHK.TRANS64.TRYWAIT P0, [R17+URZ+0x29820], R0 ;  /* 0x02982000110075a7 */ /* 0x000ea6000800017f */
[----:B-12---:R-:W-:Y:S05]  /*172b0*/  @!P0 BRA `(.L_x_1080) ;  /* 0x0000002800148947 */ /* 0x006fea0003800000 */
.L_x_1148:
[----:B------:R-:W-:Y:S05]  /*172c0*/  BSYNC B0 ;  /* 0x0000000000007941 */ /* 0x000fea0003800000 */
.L_x_1079:
[----:B------:R-:W-:-:S04]  /*172d0*/  UIADD3 UR4, UR41, -0x2, URZ ;  /* 0xfffffffe29047890 */ /* 0x000fc8000fffe03f */
[----:B------:R-:W-:-:S06]  /*172e0*/  UISETP.GE.AND UP0, UPT, UR4, UR40, UPT ;  /* 0x000000280400728c */ /* 0x000fcc000bf06270 */
[----:B------:R-:W-:-:S13]  /*172f0*/  PLOP3.LUT P0, PT, PT, PT, UP0, 0x80, 0x0 ;  /* 0x000000000000781c */ /* 0x000fda0003f0f008 */
[----:B------:R-:W-:Y:S05]  /*17300*/  @!P0 BRA `(.L_x_1081) ;  /* 0x0000000c00fc8947 */ /* 0x000fea0003800000 */
[----:B------:R2:W5:Y:S01]  /*17310*/  LDL.LU R3, [R1] ;  /* 0x0000000001037983 */ /* 0x0005620000300800 */
[----:B-1----:R-:W-:Y:S02]  /*17320*/  IMAD.MOV.U32 R0, RZ, RZ, R18 ;  /* 0x000000ffff007224 */ /* 0x002fe400078e0012 */
[----:B------:R-:W-:-:S07]  /*17330*/  IMAD.U32 R2, RZ, RZ, UR4 ;  /* 0x00000004ff027e24 */ /* 0x000fce000f8e00ff */
.L_x_1103:
[----:B0-----:R-:W3:Y:S01]  /*17340*/  LDL R5, [R1+0x4] ;  /* 0x0000040001057983 */ /* 0x001ee20000100800 */
[----:B------:R-:W-:Y:S01]  /*17350*/  VIADD R18, R0, 0x1 ;  /* 0x0000000100127836 */ /* 0x000fe20000000000 */
[----:B------:R-:W-:Y:S05]  /*17360*/  YIELD ;  /* 0x0000000000007946 */ /* 0x000fea0003800000 */
[----:B------:R-:W-:Y:S01]  /*17370*/  ISETP.NE.AND P0, PT, R18, 0x2, PT ;  /* 0x000000021200780c */ /* 0x000fe20003f05270 */
[----:B------:R-:W-:Y:S03]  /*17380*/  BSSY B0, `(.L_x_1082) ;  /* 0x0000087000007945 */ /* 0x000fe60003800000 */
[----:B------:R-:W-:-:S02]  /*17390*/  SEL R4, RZ, 0x1, P0 ;  /* 0x00000001ff047807 */ /* 0x000fc40000000000 */
[----:B------:R-:W-:Y:S02]  /*173a0*/  SEL R18, R18, RZ, P0 ;  /* 0x000000ff12127207 */ /* 0x000fe40000000000 */
[----:B-----5:R-:W-:-:S05]  /*173b0*/  LOP3.LUT R9, R3, R4, RZ, 0x3c, !PT ;  /* 0x0000000403097212 */ /* 0x020fca00078e3cff */
[----:B------:R1:W-:Y:S01]  /*173c0*/  STL [R1], R9 ;  /* 0x0000000901007387 */ /* 0x0003e20000100800 */
[----:B---3--:R-:W-:-:S13]  /*173d0*/  LOP3.LUT P1, RZ, R5, 0x2, RZ, 0xc0, !PT ;  /* 0x0000000205ff7812 */ /* 0x008fda000782c0ff */
[----:B-1----:R-:W-:Y:S05]  /*173e0*/  @!P1 BRA `(.L_x_1083) ;  /* 0x0000000800009947 */ /* 0x002fea0003800000 */
[----:B------:R-:W-:Y:S01]  /*173f0*/  LOP3.LUT P1, RZ, R5, 0x1, RZ, 0xc0, !PT ;  /* 0x0000000105ff7812 */ /* 0x000fe2000782c0ff */
[----:B0-----:R-:W-:-:S12]  /*17400*/  IMAD.MOV.U32 R8, RZ, RZ, R2 ;  /* 0x000000ffff087224 */ /* 0x001fd800078e0002 */
[----:B------:R-:W-:Y:S05]  /*17410*/  @!P1 BRA `(.L_x_1084) ;  /* 0x0000000000509947 */ /* 0x000fea0003800000 */
[----:B------:R-:W3:Y:S01]  /*17420*/  LDL R10, [R1+0xc] ;  /* 0x00000c00010a7983 */ /* 0x000ee20000100800 */
[----:B------:R-:W0:Y:S01]  /*17430*/  LDC R8, c[0x0][0x43c] ;  /* 0x00010f00ff087b82 */ /* 0x000e220000000800 */
[----:B------:R-:W-:Y:S02]  /*17440*/  ULDC.64 UR4, c[0x0][0x428] ;  /* 0x00010a0000047ab9 */ /* 0x000fe40000000a00 */
[----:B------:R-:W4:Y:S01]  /*17450*/  LDL R7, [R1+0x8] ;  /* 0x0000080001077983 */ /* 0x000f220000100800 */
[----:B0-----:R-:W-:-:S13]  /*17460*/  ISETP.NE.AND P0, PT, R8, 0x1, PT ;  /* 0x000000010800780c */ /* 0x001fda0003f05270 */
        /* <DEDUP_REMOVED lines=15> */
.L_x_1084:
[----:B------:R-:W0:Y:S01]  /*17560*/  S2R R4, SR_TID.X ;  /* 0x0000000000047919 */ /* 0x000e220000002100 */
[----:B------:R-:W-:Y:S01]  /*17570*/  SHF.L.U32 R5, R9, 0x1f, RZ ;  /* 0x0000001f09057819 */ /* 0x000fe200000006ff */
[----:B------:R-:W-:Y:S01]  /*17580*/  BSSY B1, `(.L_x_1085) ;  /* 0x0000006000017945 */ /* 0x000fe20003800000 */
[----:B0-----:R-:W-:Y:S01]  /*17590*/  LOP3.LUT R6, R4, 0x7f, RZ, 0xc0, !PT ;  /* 0x0000007f04067812 */ /* 0x001fe200078ec0ff */
[----:B------:R-:W-:-:S03]  /*175a0*/  IMAD R4, R18, 0x8, R17 ;  /* 0x0000000812047824 */ /* 0x000fc600078e0211 */
[----:B------:R-:W-:Y:S01]  /*175b0*/  ISETP.NE.AND P1, PT, R6, RZ, PT ;  /* 0x000000ff0600720c */ /* 0x000fe20003f25270 */
[----:B------:R-:W0:Y:S02]  /*175c0*/  SYNCS.PHASECHK.TRANS64.TRYWAIT P0, [R4+URZ+0x29880], R5 ;  /* 0x02988005040075a7 */ /* 0x000e24000800017f */
[----:B0-----:R-:W-:Y:S10]  /*175d0*/  @!P0 BRA `(.L_x_1086) ;  /* 0x0000002400608947 */ /* 0x001ff40003800000 */
.L_x_1149:
[----:B------:R-:W-:Y:S05]  /*175e0*/  BSYNC B1 ;  /* 0x0000000000017941 */ /* 0x000fea0003800000 */
.L_x_1085:
        /* <DEDUP_REMOVED lines=9> */
.L_x_1088:
[----:B------:R-:W-:Y:S05]  /*17680*/  BSYNC B1 ;  /* 0x0000000000017941 */ /* 0x000fea0003800000 */
.L_x_1087:
[----:B------:R-:W-:Y:S01]  /*17690*/  IMAD.MOV.U32 R10, RZ, RZ, RZ ;  /* 0x000000ffff0a7224 */ /* 0x000fe200078e00ff */
[----:B------:R-:W-:Y:S01]  /*176a0*/  UIADD3 UR4, UP0, UR46, 0x470, URZ ;  /* 0x000004702e047890 */ /* 0x000fe2000ff1e03f */
[----:B------:R-:W-:Y:S01]  /*176b0*/  IMAD R7, R18, 0x5000, R17 ;  /* 0x0000500012077824 */ /* 0x000fe200078e0211 */
[----:B------:R-:W-:Y:S01]  /*176c0*/  PLOP3.LUT P0, PT, PT, PT, PT, 0x80, 0x0 ;  /* 0x000000000000781c */ /* 0x000fe20003f0f070 */
[----:B------:R-:W-:Y:S01]  /*176d0*/  IMAD R6, R8, 0xa0, RZ ;  /* 0x000000a008067824 */ /* 0x000fe200078e02ff */
[----:B------:R-:W-:Y:S01]  /*176e0*/  R2UR UR10, R10 ;  /* 0x000000000a0a72ca */ /* 0x000fe200000e0000 */
[----:B------:R-:W-:Y:S01]  /*176f0*/  VIADD R7, R7, 0xa400 ;  /* 0x0000a40007077836 */ /* 0x000fe20000000000 */
[----:B------:R-:W-:Y:S01]  /*17700*/  UIADD3.X UR5, URZ, UR47, URZ, UP0, !UPT ;  /* 0x0000002f3f057290 */ /* 0x000fe200087fe43f */
[----:B------:R-:W-:Y:S01]  /*17710*/  VIADD R8, R4, 0x29870 ;  /* 0x0002987004087836 */ /* 0x000fe20000000000 */
[----:B------:R-:W-:Y:S01]  /*17720*/  UMOV UR6, 0x0 ;  /* 0x0000000000067882 */ /* 0x000fe20000000000 */
[----:B------:R-:W-:-:S10]  /*17730*/  UMOV UR7, 0x14f00000 ;  /* 0x14f0000000077882 */ /* 0x000fd40000000000 */
.L_x_1089:
        /* <DEDUP_REMOVED lines=13> */
.L_x_1150:
[----:B------:R-:W-:Y:S05]  /*17810*/  BSYNC B1 ;  /* 0x0000000000017941 */ /* 0x000fea0003800000 */
.L_x_1090:
[----:B------:R-:W-:Y:S01]  /*17820*/  BSSY B1, `(.L_x_1092) ;  /* 0x000000b000017945 */ /* 0x000fe20003800000 */
[----:B------:R-:W-:Y:S02]  /*17830*/  IMAD.MOV.U32 R8, RZ, RZ, 0x0 ;  /* 0x00000000ff087424 */ /* 0x000fe400078e00ff */
[----:B------:R-:W-:Y:S01]  /*17840*/  IMAD.MOV.U32 R9, RZ, RZ, 0x14f00000 ;  /* 0x14f00000ff097424 */ /* 0x000fe200078e00ff */
[----:B------:R-:W-:Y:S06]  /*17850*/  @P1 BRA `(.L_x_1093) ;  /* 0x00000000001c1947 */ /* 0x000fec0003800000 */
[----:B------:R-:W3:Y:S01]  /*17860*/  S2R R7, SR_TID.X ;  /* 0x0000000000077919 */ /* 0x000ee20000002100 */
[----:B01----:R-:W-:-:S04]  /*17870*/  IMAD.MOV.U32 R5, RZ, RZ, 0x7800 ;  /* 0x00007800ff057424 */ /* 0x003fc800078e00ff */
[----:B------:R4:W-:Y:S01]  /*17880*/  SYNCS.ARRIVE.TRANS64 RZ, [R4+URZ+0x29830], R5 ;  /* 0x0298300504ff79a7 */ /* 0x0009e2000800003f */
[----:B---3--:R-:W-:-:S04]  /*17890*/  LOP3.LUT R7, R7, 0x1f, RZ, 0xc0, !PT ;  /* 0x0000001f07077812 */ /* 0x008fc800078ec0ff */
[----:B------:R-:W-:-:S13]  /*178a0*/  ISETP.NE.AND P0, PT, R7, RZ, PT ;  /* 0x000000ff0700720c */ /* 0x000fda0003f05270 */
[----:B----4-:R-:W-:Y:S05]  /*178b0*/  @!P0 BRA `(.L_x_1093) ;  /* 0x0000000000048947 */ /* 0x010fea0003800000 */
[----:B------:R-:W-:Y:S01]  /*178c0*/  BPT.TRAP 0x1 ;  /* 0x000000040000795c */ /* 0x000fe20000300000 */
.L_x_1093:
[----:B------:R-:W-:Y:S05]  /*178d0*/  BSYNC B1 ;  /* 0x0000000000017941 */ /* 0x000fea0003800000 */
.L_x_1092:
[----:B------:R-:W-:Y:S01]  /*178e0*/  R2UR UR10, R10 ;  /* 0x000000000a0a72ca */ /* 0x000fe200000e0000 */
[----:B01----:R-:W-:Y:S01]  /*178f0*/  IMAD R5, R18, 0x7800, R17 ;  /* 0x0000780012057824 */ /* 0x003fe200078e0211 */
[----:B------:R-:W-:Y:S01]  /*17900*/  R2UR UR6, R8 ;  /* 0x00000000080672ca */ /* 0x000fe200000e0000 */
[----:B------:R-:W-:Y:S01]  /*17910*/  UIADD3 UR4, UP0, UR46, 0x370, URZ ;  /* 0x000003702e047890 */ /* 0x000fe2000ff1e03f */
[----:B------:R-:W-:Y:S01]  /*17920*/  R2UR UR7, R9 ;  /* 0x00000000090772ca */ /* 0x000fe200000e0000 */
[----:B------:R-:W-:Y:S01]  /*17930*/  VIADD R4, R4, 0x29830 ;  /* 0x0002983004047836 */ /* 0x000fe20000000000 */
[----:B------:R-:W-:Y:S01]  /*17940*/  PLOP3.LUT P0, PT, PT, PT, PT, 0x80, 0x0 ;  /* 0x000000000000781c */ /* 0x000fe20003f0f070 */
[----:B------:R-:W-:Y:S01]  /*17950*/  VIADD R7, R5, 0x1a400 ;  /* 0x0001a40005077836 */ /* 0x000fe20000000000 */
[----:B------:R-:W-:-:S12]  /*17960*/  UIADD3.X UR5, URZ, UR47, URZ, UP0, !UPT ;  /* 0x0000002f3f057290 */ /* 0x000fd800087fe43f */
.L_x_1094:
        /* <DEDUP_REMOVED lines=15> */
.L_x_1095:
        /* <DEDUP_REMOVED lines=15> */
.L_x_1096:
        /* <DEDUP_REMOVED lines=10> */
.L_x_1083:
[----:B------:R-:W-:Y:S05]  /*17bf0*/  BSYNC B0 ;  /* 0x0000000000007941 */ /* 0x000fea0003800000 */
.L_x_1082:
[----:B------:R-:W-:-:S06]  /*17c00*/  UISETP.NE.AND UP0, UPT, UR39, 0x3, UPT ;  /* 0x000000032700788c */ /* 0x000fcc000bf05270 */
[----:B------:R-:W-:-:S13]  /*17c10*/  PLOP3.LUT P0, PT, PT, PT, UP0, 0x80, 0x0 ;  /* 0x000000000000781c */ /* 0x000fda0003f0f008 */
[----:B------:R-:W-:Y:S05]  /*17c20*/  @!P0 BRA `(.L_x_1097) ;  /* 0x0000000000048947 */ /* 0x000fea0003800000 */
[----:B------:R-:W-:Y:S01]  /*17c30*/  BPT.TRAP 0x1 ;  /* 0x000000040000795c */ /* 0x000fe20000300000 */
.L_x_1097:
[----:B------:R-:W-:Y:S01]  /*17c40*/  IMAD.U32 R4, RZ, RZ, UR45 ;  /* 0x0000002dff047e24 */ /* 0x000fe2000f8e00ff */
[----:B------:R-:W-:Y:S01]  /*17c50*/  BSSY B0, `(.L_x_1098) ;  /* 0x0000007000007945 */ /* 0x000fe20003800000 */
[----:B------:R-:W-:-:S03]  /*17c60*/  IMAD R19, R0, 0x8, R17 ;  /* 0x0000000800137824 */ /* 0x000fc600078e0211 */
[----:B------:R-:W-:Y:S02]  /*17c70*/  ISETP.NE.AND P0, PT, R4, 0x3, PT ;  /* 0x000000030400780c */ /* 0x000fe40003f05270 */
[----:B------:R-:W-:-:S04]  /*17c80*/  LOP3.LUT R4, R3, 0x1, RZ, 0x3c, !PT ;  /* 0x0000000103047812 */ /* 0x000fc800078e3cff */
[----:B------:R-:W-:-:S04]  /*17c90*/  SHF.L.U32 R4, R4, 0x1f, RZ ;  /* 0x0000001f04047819 */ /* 0x000fc800000006ff */
[----:B------:R-:W1:Y:S02]  /*17ca0*/  SYNCS.PHASECHK.TRANS64.TRYWAIT P1, [R19+URZ+0x29870], R4 ;  /* 0x02987004130075a7 */ /* 0x000e64000802017f */
[----:B-1----:R-:W-:Y:S05]  /*17cb0*/  @!P1 BRA `(.L_x_1099) ;  /* 0x0000001c00d09947 */ /* 0x002fea0003800000 */
.L_x_1151:
[----:B------:R-:W-:Y:S05]  /*17cc0*/  BSYNC B0 ;  /* 0x0000000000007941 */ /* 0x000fea0003800000 */
.L_x_1098:
[----:B------:R-:W-:Y:S05]  /*17cd0*/  @!P0 BRA `(.L_x_1100) ;  /* 0x0000000000048947 */ /* 0x000fea0003800000 */
[----:B------:R-:W-:Y:S01]  /*17ce0*/  BPT.TRAP 0x1 ;  /* 0x000000040000795c */ /* 0x000fe20000300000 */
.L_x_1100:
[----:B------:R-:W-:Y:S01]  /*17cf0*/  SHF.L.U32 R3, R3, 0x1f, RZ ;  /* 0x0000001f03037819 */ /* 0x000fe200000006ff */
[----:B------:R-:W-:-:S03]  /*17d00*/  IMAD R12, R0, 0x5000, RZ ;  /* 0x00005000000c7824 */ /* 0x000fc600078e02ff */
[----:B------:R-:W3:Y:S02]  /*17d10*/  SYNCS.PHASECHK.TRANS64.TRYWAIT P1, [R19+URZ+0x29860], R3 ;  /* 0x02986003130075a7 */ /* 0x000ee4000802017f */
[----:B---3--:R-:W-:Y:S05]  /*17d20*/  @!P1 BRA `(.L_x_1101) ;  /* 0x0000001c00c89947 */ /* 0x008fea0003800000 */
.L_x_1152:
[----:B------:R-:W4:Y:S04]  /*17d30*/  LDL R0, [R1+0x14] ;  /* 0x0000140001007983 */ /* 0x000f280000100800 */
[----:B------:R-:W5:Y:S01]  /*17d40*/  LDL R13, [R1+0x10] ;  /* 0x00001000010d7983 */ /* 0x000f620000100800 */
[----:B------:R-:W-:Y:S05]  /*17d50*/  WARPSYNC.ALL ;  /* 0x0000000000007948 */ /* 0x000fea0003800000 */
[----:B------:R-:W0:Y:S01]  /*17d60*/  S2R R5, SR_TID.X ;  /* 0x0000000000057919 */ /* 0x000e220000002100 */
[----:B------:R-:W-:Y:S01]  /*17d70*/  IMAD.MOV.U32 R14, RZ, RZ, 0x40 ;  /* 0x00000040ff0e7424 */ /* 0x000fe200078e00ff */
[----:B0-----:R-:W-:-:S04]  /*17d80*/  LOP3.LUT P1, RZ, R5, 0x4, RZ, 0xc0, !PT ;  /* 0x0000000405ff7812 */ /* 0x001fc8000782c0ff */
[----:B------:R-:W-:Y:S02]  /*17d90*/  SEL R14, R14, 0xffffffc0, !P1 ;  /* 0xffffffc00e0e7807 */ /* 0x000fe40004800000 */
[C---:B----4-:R-:W-:Y:S02]  /*17da0*/  LOP3.LUT R0, R12.reuse, R0, RZ, 0xfc, !PT ;  /* 0x000000000c007212 */ /* 0x050fe400078efcff */
[----:B-----5:R-:W-:-:S03]  /*17db0*/  LOP3.LUT R20, R12, R13, RZ, 0xfc, !PT ;  /* 0x0000000d0c147212 */ /* 0x020fc600078efcff */
[----:B------:R-:W-:-:S04]  /*17dc0*/  IMAD.IADD R0, R17, 0x1, R0 ;  /* 0x0000000111007824 */ /* 0x000fc800078e0200 */
[----:B---3--:R-:W-:Y:S01]  /*17dd0*/  IMAD.IADD R3, R14, 0x1, R0 ;  /* 0x000000010e037824 */ /* 0x008fe200078e0200 */
[----:B------:R-:W1:Y:S01]  /*17de0*/  LDSM.16.MT88.4 R8, [R0+0xa400] ;  /* 0x00a400000008783b */ /* 0x000e620000004200 */
[----:B------:R-:W-:Y:S01]  /*17df0*/  IMAD.IADD R20, R17, 0x1, R20 ;  /* 0x0000000111147824 */ /* 0x000fe200078e0214 */
        /* <DEDUP_REMOVED lines=67> */
.L_x_1102:
[----:B------:R3:W5:Y:S01]  /*18230*/  LDL R3, [R1] ;  /* 0x0000000001037983 */ /* 0x0007620000100800 */
[----:B-1----:R1:W-:Y:S01]  /*18240*/  SYNCS.ARRIVE.TRANS64.A1T0 RZ, [R19+URZ+0x29850], RZ ;  /* 0x029850ff13ff79a7 */ /* 0x0023e2000810003f */
[----:B------:R-:W4:Y:S02]  /*18250*/  S2R R0, SR_TID.X ;  /* 0x0000000000007919 */ /* 0x000f240000002100 */
[----:B----4-:R-:W-:Y:S01]  /*18260*/  LOP3.LUT R0, R0, 0x7f, RZ, 0xc0, !PT ;  /* 0x0000007f00007812 */ /* 0x010fe200078ec0ff */
[----:B------:R-:W-:Y:S03]  /*18270*/  BAR.SYNC.DEFER_BLOCKING 0x2, 0x80 ;  /* 0x0082000000007b1d */ /* 0x000fe60000010000 */
[----:B------:R-:W-:Y:S01]  /*18280*/  ISETP.NE.AND P0, PT, R0, RZ, PT ;  /* 0x000000ff0000720c */ /* 0x000fe20003f05270 */
[----:B------:R-:W-:-:S12]  /*18290*/  IMAD.MOV.U32 R0, RZ, RZ, R18 ;  /* 0x000000ffff007224 */ /* 0x000fd800078e0012 */
[----:B-1----:R-:W-:-:S05]  /*182a0*/  @!P0 VIADD R19, R19, 0x29880 ;  /* 0x0002988013138836 */ /* 0x002fca0000000000 */
[----:B------:R-:W-:-:S04]  /*182b0*/  @!P0 PRMT R19, RZ, 0x654, R19 ;  /* 0x00000654ff138816 */ /* 0x000fc80000000013 */
[----:B------:R3:W-:Y:S01]  /*182c0*/  @!P0 SYNCS.ARRIVE.TRANS64.RED.A1T0 RZ, [R19+URZ], RZ ;  /* 0x000000ff13ff89a7 */ /* 0x0007e2000810043f */
[C---:B------:R-:W-:Y:S01]  /*182d0*/  ISETP.GT.AND P0, PT, R2.reuse, UR40, PT ;  /* 0x0000002802007c0c */ /* 0x040fe2000bf04270 */
[----:B------:R-:W-:-:S12]  /*182e0*/  VIADD R2, R2, 0xffffffff ;  /* 0xffffffff02027836 */ /* 0x000fd80000000000 */
[----:B---3--:R-:W-:Y:S05]  /*182f0*/  @P0 BRA `(.L_x_1103) ;  /* 0xfffffff000100947 */ /* 0x008fea000383ffff */
.L_x_1081:
[----:B0-----:R-:W0:Y:S01]  /*18300*/  S2R R4, SR_TID.X ;  /* 0x0000000000047919 */ /* 0x001e220000002100 */
[----:B------:R-:W-:Y:S01]  /*18310*/  BSSY B0, `(.L_x_1104) ;  /* 0x0000011000007945 */ /* 0x000fe20003800000 */
[----:B0-----:R-:W-:-:S04]  /*18320*/  LOP3.LUT R4, R4, 0x7f, RZ, 0xc0, !PT ;  /* 0x0000007f04047812 */ /* 0x001fc800078ec0ff */
[----:B------:R-:W-:-:S13]  /*18330*/  ISETP.NE.AND P0, PT, R4, RZ, PT ;  /* 0x000000ff0400720c */ /* 0x000fda0003f05270 */
[----:B------:R-:W-:Y:S05]  /*18340*/  @P0 BRA `(.L_x_1105) ;  /* 0x0000000000340947 */ /* 0x000fea0003800000 */
[----:B-----5:R-:W0:Y:S01]  /*18350*/  S2R R3, SR_LANEID ;  /* 0x0000000000037919 */ /* 0x020e220000000000 */
[----:B------:R-:W-:Y:S02]  /*18360*/  VOTEU.ANY UR4, UPT, PT ;  /* 0x0000000000047886 */ /* 0x000fe400038e0100 */
[----:B-1----:R-:W0:Y:S08]  /*18370*/  FLO.U32 R0, UR4 ;  /* 0x0000000400007d00 */ /* 0x002e3000080e0000 */
        /* <DEDUP_REMOVED lines=9> */
[----:B------:R0:W-:Y:S02]  /*18410*/  STL [R1+0x1c], R0 ;  /* 0x00001c0001007387 */ /* 0x0001e40000100800 */
.L_x_1105:
[----:B------:R-:W-:Y:S05]  /*18420*/  BSYNC B0 ;  /* 0x0000000000007941 */ /* 0x000fea0003800000 */
.L_x_1104:
[----:B------:R-:W-:-:S06]  /*18430*/  UISETP.NE.AND UP0, UPT, UR39, 0x3, UPT ;  /* 0x000000032700788c */ /* 0x000fcc000bf05270 */
[----:B------:R-:W-:-:S13]  /*18440*/  PLOP3.LUT P1, PT, PT, PT, UP0, 0x80, 0x0 ;  /* 0x000000000000781c */ /* 0x000fda0003f2f008 */
[----:B------:R-:W-:Y:S05]  /*18450*/  @!P1 BRA `(.L_x_1106) ;  /* 0x0000000000049947 */ /* 0x000fea0003800000 */
[----:B------:R-:W-:Y:S01]  /*18460*/  BPT.TRAP 0x1 ;  /* 0x000000040000795c */ /* 0x000fe20000300000 */
.L_x_1106:
[----:B------:R-:W3:Y:S01]  /*18470*/  LDL R2, [R1] ;  /* 0x0000000001027983 */ /* 0x000ee20000100800 */
[----:B------:R-:W-:Y:S01]  /*18480*/  IMAD R16, R18, 0x8, R17 ;  /* 0x0000000812107824 */ /* 0x000fe200078e0211 */
[----:B------:R-:W-:Y:S01]  /*18490*/  BSSY B0, `(.L_x_1107) ;  /* 0x0000007000007945 */ /* 0x000fe20003800000 */
[----:B01----:R-:W-:-:S05]  /*184a0*/  IMAD.U32 R0, RZ, RZ, UR45 ;  /* 0x0000002dff007e24 */ /* 0x003fca000f8e00ff */
[----:B------:R-:W-:Y:S02]  /*184b0*/  ISETP.NE.AND P2, PT, R0, 0x3, PT ;  /* 0x000000030000780c */ /* 0x000fe40003f45270 */
[----:B---3-5:R-:W-:-:S04]  /*184c0*/  LOP3.LUT R3, R2, 0x1, RZ, 0x3c, !PT ;  /* 0x0000000102037812 */ /* 0x028fc800078e3cff */
[----:B------:R-:W-:-:S04]  /*184d0*/  SHF.L.U32 R3, R3, 0x1f, RZ ;  /* 0x0000001f03037819 */ /* 0x000fc800000006ff */
[----:B------:R-:W0:Y:S02]  /*184e0*/  SYNCS.PHASECHK.TRANS64.TRYWAIT P1, [R16+URZ+0x29870], R3 ;  /* 0x02987003100075a7 */ /* 0x000e24000802017f */
[----:B0-----:R-:W-:Y:S05]  /*184f0*/  @!P1 BRA `(.L_x_1108) ;  /* 0x0000001400e89947 */ /* 0x001fea0003800000 */
.L_x_1153:
[----:B------:R-:W-:Y:S05]  /*18500*/  BSYNC B0 ;  /* 0x0000000000007941 */ /* 0x000fea0003800000 */
.L_x_1107:
[----:B------:R-:W-:Y:S05]  /*18510*/  @!P2 BRA `(.L_x_1109) ;  /* 0x000000000004a947 */ /* 0x000fea0003800000 */
[----:B------:R-:W-:Y:S01]  /*18520*/  BPT.TRAP 0x1 ;  /* 0x000000040000795c */ /* 0x000fe20000300000 */
.L_x_1109:
[----:B------:R-:W0:Y:S02]  /*18530*/  LDL R0, [R1] ;  /* 0x0000000001007983 */ /* 0x000e240000100800 */
[----:B0-----:R-:W-:-:S04]  /*18540*/  SHF.L.U32 R3, R0, 0x1f, RZ ;  /* 0x0000001f00037819 */ /* 0x001fc800000006ff */
[----:B------:R-:W0:Y:S02]  /*18550*/  SYNCS.PHASECHK.TRANS64.TRYWAIT P1, [R16+URZ+0x29860], R3 ;  /* 0x02986003100075a7 */ /* 0x000e24000802017f */
[----:B0-----:R-:W-:Y:S05]  /*18560*/  @!P1 BRA `(.L_x_1110) ;  /* 0x0000001400e09947 */ /* 0x001fea0003800000 */
.L_x_1154:
[----:B------:R-:W3:Y:S04]  /*18570*/  LDL R2, [R1+0x14] ;  /* 0x0000140001027983 */ /* 0x000ee80000100800 */
[----:B------:R-:W4:Y:S01]  /*18580*/  LDL R12, [R1+0x10] ;  /* 0x00001000010c7983 */ /* 0x000f220000100800 */
[----:B------:R-:W-:Y:S01]  /*18590*/  IMAD R0, R18, 0x5000, RZ ;  /* 0x0000500012007824 */ /* 0x000fe200078e02ff */
[----:B------:R-:W-:Y:S05]  /*185a0*/  WARPSYNC.ALL ;  /* 0x0000000000007948 */ /* 0x000fea0003800000 */
[----:B------:R-:W1:Y:S01]  /*185b0*/  S2R R9, SR_TID.X ;  /* 0x0000000000097919 */ /* 0x000e620000002100 */
[----:B------:R-:W-:Y:S01]  /*185c0*/  IMAD.MOV.U32 R13, RZ, RZ, 0x40 ;  /* 0x00000040ff0d7424 */ /* 0x000fe200078e00ff */
[----:B-1----:R-:W-:-:S04]  /*185d0*/  LOP3.LUT P1, RZ, R9, 0x4, RZ, 0xc0, !PT ;  /* 0x0000000409ff7812 */ /* 0x002fc8000782c0ff */
[----:B------:R-:W-:Y:S02]  /*185e0*/  SEL R13, R13, 0xffffffc0, !P1 ;  /* 0xffffffc00d0d7807 */ /* 0x000fe40004800000 */
[C---:B---3--:R-:W-:Y:S02]  /*185f0*/  LOP3.LUT R2, R0.reuse, R2, RZ, 0xfc, !PT ;  /* 0x0000000200027212 */ /* 0x048fe400078efcff */
[----:B----4-:R-:W-:-:S03]  /*18600*/  LOP3.LUT R0, R0, R12, RZ, 0xfc, !PT ;  /* 0x0000000c00007212 */ /* 0x010fc600078efcff */
[----:B------:R-:W-:-:S04]  /*18610*/  IMAD.IADD R2, R17, 0x1, R2 ;  /* 0x0000000111027824 */ /* 0x000fc800078e0202 */
[----:B0-----:R-:W-:Y:S01]  /*18620*/  IMAD.IADD R3, R13, 0x1, R2 ;  /* 0x000000010d037824 */ /* 0x001fe200078e0202 */
[----:B------:R-:W0:Y:S01]  /*18630*/  LDSM.16.MT88.4 R4, [R2+0xa400] ;  /* 0x00a400000204783b */ /* 0x000e220000004200 */
        /* <DEDUP_REMOVED lines=68> */
.L_x_1111:
[----:B------:R-:W3:Y:S01]  /*18a80*/  LDL.LU R2, [R1] ;  /* 0x0000000001027983 */ /* 0x000ee20000300800 */
[----:B0-----:R0:W-:Y:S01]  /*18a90*/  SYNCS.ARRIVE.TRANS64.A1T0 RZ, [R16+URZ+0x29850], RZ ;  /* 0x029850ff10ff79a7 */ /* 0x0011e2000810003f */
[----:B------:R-:W-:Y:S01]  /*18aa0*/  VIADD R18, R18, 0x1 ;  /* 0x0000000112127836 */ /* 0x000fe20000000000 */
[----:B------:R-:W-:Y:S04]  /*18ab0*/  BAR.SYNC.DEFER_BLOCKING 0x2, 0x80 ;  /* 0x0082000000007b1d */ /* 0x000fe80000010000 */
[----:B------:R-:W-:Y:S01]  /*18ac0*/  ISETP.NE.AND P1, PT, R18, 0x2, PT ;  /* 0x000000021200780c */ /* 0x000fe20003f25270 */
[----:B0-----:R-:W-:-:S03]  /*18ad0*/  @!P0 VIADD R16, R16, 0x29880 ;  /* 0x0002988010108836 */ /* 0x001fc60000000000 */
[----:B-1----:R-:W-:Y:S02]  /*18ae0*/  SEL R0, RZ, 0x1, P1 ;  /* 0x00000001ff007807 */ /* 0x002fe40000800000 */
[----:B------:R-:W-:Y:S02]  /*18af0*/  SEL R18, R18, RZ, P1 ;  /* 0x000000ff12127207 */ /* 0x000fe40000800000 */
[----:B------:R-:W-:-:S04]  /*18b00*/  @!P0 PRMT R16, RZ, 0x654, R16 ;  /* 0x00000654ff108816 */ /* 0x000fc80000000010 */
[----:B------:R1:W-:Y:S01]  /*18b10*/  @!P0 SYNCS.ARRIVE.TRANS64.RED.A1T0 RZ, [R16+URZ], RZ ;  /* 0x000000ff10ff89a7 */ /* 0x0003e2000810043f */
[----:B---3--:R-:W-:-:S05]  /*18b20*/  LOP3.LUT R2, R2, R0, RZ, 0x3c, !PT ;  /* 0x0000000002027212 */ /* 0x008fca00078e3cff */
[----:B------:R1:W-:Y:S02]  /*18b30*/  STL [R1], R2 ;  /* 0x0000000201007387 */ /* 0x0003e40000100800 */
.L_x_1056:
[----:B------:R-:W-:Y:S05]  /*18b40*/  BSYNC B7 ;  /* 0x0000000000077941 */ /* 0x000fea0003800000 */
.L_x_1054:
[----:B0-----:R-:W3:Y:S04]  /*18b50*/  LDL R0, [R1+0x4] ;  /* 0x0000040001007983 */ /* 0x001ee80000100800 */
[----:B-1----:R0:W5:Y:S01]  /*18b60*/  LDL R2, [R1+0x1c] ;  /* 0x00001c0001027983 */ /* 0x0021620000100800 */
[----:B---3--:R-:W-:-:S13]  /*18b70*/  LOP3.LUT P1, RZ, R0, 0x4, RZ, 0xc0, !PT ;  /* 0x0000000400ff7812 */ /* 0x008fda000782c0ff */
[----:B0-----:R-:W-:Y:S05]  /*18b80*/  @!P1 BRA `(.L_x_1112) ;  /* 0x0000000000249947 */ /* 0x001fea0003800000 */
[----:B------:R-:W0:Y:S08]  /*18b90*/  S2UR UR5, SR_CgaCtaId ;  /* 0x00000000000579c3 */ /* 0x000e300000008800 */
[----:B------:R-:W-:Y:S06]  /*18ba0*/  BAR.SYNC.DEFER_BLOCKING 0x5, 0x180 ;  /* 0x0146000000007b1d */ /* 0x000fec0000010000 */
[----:B------:R-:W-:-:S02]  /*18bb0*/  UMOV UR4, 0x400 ;  /* 0x0000040000047882 */ /* 0x000fc40000000000 */
[----:B0-----:R-:W-:-:S06]  /*18bc0*/  ULEA UR4, UR5, UR4, 0x18 ;  /* 0x0000000405047291 */ /* 0x001fcc000f8ec03f */
[----:B------:R-:W-:-:S05]  /*18bd0*/  IMAD.U32 R17, RZ, RZ, UR4 ;  /* 0x00000004ff117e24 */ /* 0x000fca000f8e00ff */
[----:B-----5:R-:W0:Y:S04]  /*18be0*/  LDS R2, [R17+0x298d0] ;  /* 0x0298d00011027984 */ /* 0x020e280000000800 */
[----:B0-----:R0:W-:Y:S01]  /*18bf0*/  STL [R1+0x1c], R2 ;  /* 0x00001c0201007387 */ /* 0x0011e20000100800 */
[----:B------:R-:W-:Y:S06]  /*18c00*/  BAR.ARV 0x4, 0x180 ;  /* 0x0106000000007b1d */ /* 0x000fec0000002000 */
[----:B------:R-:W-:Y:S05]  /*18c10*/  BRA `(.L_x_1113) ;  /* 0x0000000000207947 */ /* 0x000fea0003800000 */
.L_x_1112:
[----:B------:R-:W0:Y:S01]  /*18c20*/  @!P0 S2R R3, SR_CgaCtaId ;  /* 0x0000000000038919 */ /* 0x000e220000008800 */
[----:B------:R-:W-:Y:S01]  /*18c30*/  @!P0 MOV R0, 0x400 ;  /* 0x0000040000008802 */ /* 0x000fe20000000f00 */
[----:B------:R-:W-:Y:S03]  /*18c40*/  BAR.SYNC.DEFER_BLOCKING 0x4, 0x180 ;  /* 0x0106000000007b1d */ /* 0x000fe60000010000 */
[----:B0-----:R-:W-:-:S03]  /*18c50*/  @!P0 LEA R17, R3, R0, 0x18 ;  /* 0x0000000003118211 */ /* 0x001fc600078ec0ff */
[----:B-----5:R-:W0:Y:S04]  /*18c60*/  SHFL.IDX PT, R0, R2, RZ, 0x1f ;  /* 0x00001fff02007589 */ /* 0x020e2800000e0000 */
[----:B------:R1:W-:Y:S04]  /*18c70*/  @!P0 STS [R17+0x298d0], R2 ;  /* 0x0298d00211008388 */ /* 0x0003e80000000800 */
[----:B0-----:R1:W-:Y:S01]  /*18c80*/  STL [R1+0x1c], R0 ;  /* 0x00001c0001007387 */ /* 0x0013e20000100800 */
[----:B------:R-:W-:Y:S06]  /*18c90*/  BAR.ARV 0x5, 0x180 ;  /* 0x0146000000007b1d */ /* 0x000fec0000002000 */
.L_x_1113:
[----:B-1----:R-:W3:Y:S01]  /*18ca0*/  LDL R0, [R1+0x1c] ;  /* 0x00001c0001007983 */ /* 0x002ee20000100800 */
[----:B------:R-:W-:Y:S02]  /*18cb0*/  ULDC UR4, c[0x0][0xc38] ;  /* 0x00030e0000047ab9 */ /* 0x000fe40000000800 */
[----:B---3--:R-:W-:-:S13]  /*18cc0*/  ISETP.GE.AND P0, PT, R0, UR4, PT ;  /* 0x0000000400007c0c */ /* 0x008fda000bf06270 */
[----:B------:R-:W-:Y:S05]  /*18cd0*/  @!P0 BRA `(.L_x_1114) ;  /* 0xffffffc4004c8947 */ /* 0x000fea000383ffff */
.L_x_1045:
[----:B0-----:R-:W3:Y:S01]  /*18ce0*/  LDL.LU R0, [R1+0x20] ;  /* 0x0000200001007983 */ /* 0x001ee20000300800 */
[----:B------:R-:W-:Y:S01]  /*18cf0*/  BSSY B0, `(.L_x_1115) ;  /* 0x000000b000007945 */ /* 0x000fe20003800000 */
[----:B------:R-:W0:Y:S01]  /*18d00*/  S2R R4, SR_CgaCtaId ;  /* 0x0000000000047919 */ /* 0x000e220000008800 */
        /* <DEDUP_REMOVED lines=9> */
.L_x_1155:
[----:B------:R-:W-:Y:S05]  /*18da0*/  BSYNC B0 ;  /* 0x0000000000007941 */ /* 0x000fea0003800000 */
.L_x_1115:
[----:B------:R-:W-:-:S03]  /*18db0*/  UMOV UR4, 0xffffffff ;  /* 0xffffffff00047882 */ /* 0x000fc60000000000 */
[----:B------:R-:W-:Y:S05]  /*18dc0*/  BRA.DIV UR4, `(.L_x_1117) ;  /* 0x0000000e04f07947 */ /* 0x000fea000b800000 */
[----:B0-----:R-:W0:Y:S02]  /*18dd0*/  S2R R0, SR_TID.X ;  /* 0x0000000000007919 */ /* 0x001e240000002100 */
[----:B0-----:R-:W-:-:S04]  /*18de0*/  SHF.R.U32.HI R0, RZ, 0x5, R0 ;  /* 0x00000005ff007819 */ /* 0x001fc80000011600 */
[----:B------:R-:W-:-:S05]  /*18df0*/  LOP3.LUT R0, R0, 0x3, RZ, 0xc0, !PT ;  /* 0x0000000300007812 */ /* 0x000fca00078ec0ff */
[----:B------:R0:W1:Y:S02]  /*18e00*/  SHFL.IDX PT, R14, R0, RZ, 0x1f ;  /* 0x00001fff000e7589 */ /* 0x00006400000e0000 */
.L_x_1158:
[----:B-1----:R-:W-:Y:S01]  /*18e10*/  ISETP.NE.AND P0, PT, R14, RZ, PT ;  /* 0x000000ff0e00720c */ /* 0x002fe20003f05270 */
[----:B------:R-:W-:-:S12]  /*18e20*/  BSSY B0, `(.L_x_1118) ;  /* 0x000002c000007945 */ /* 0x000fd80003800000 */
[----:B------:R-:W-:Y:S05]  /*18e30*/  @P0 BRA `(.L_x_1119) ;  /* 0x0000000000a80947 */ /* 0x000fea0003800000 */
[----:B------:R-:W-:-:S03]  /*18e40*/  UMOV UR4, 0xffffffff ;  /* 0xffffffff00047882 */ /* 0x000fc60000000000 */
[----:B------:R-:W-:Y:S05]  /*18e50*/  BRA.DIV UR4, `(.L_x_1120) ;  /* 0x0000001204007947 */ /* 0x000fea000b800000 */
[----:B------:R-:W-:-:S13]  /*18e60*/  ELECT P6, URZ, PT ;  /* 0x00000000003f782f */ /* 0x000fda00038c0000 */
.L_x_1161:
[----:B------:R-:W-:Y:S05]  /*18e70*/  @!P6 BRA `(.L_x_1119) ;  /* 0x000000000098e947 */ /* 0x000fea0003800000 */
[----:B------:R-:W-:-:S06]  /*18e80*/  ULOP3.LUT UR4, UR38, 0x2, URZ, 0xfc, !UPT ;  /* 0x0000000226047892 */ /* 0x000fcc000f8efc3f */
[----:B0-----:R-:W-:-:S05]  /*18e90*/  IMAD.U32 R0, RZ, RZ, UR4 ;  /* 0x00000004ff007e24 */ /* 0x001fca000f8e00ff */
[----:B------:R-:W-:-:S13]  /*18ea0*/  ISETP.NE.AND P0, PT, R0, 0x3, PT ;  /* 0x000000030000780c */ /* 0x000fda0003f05270 */
[----:B------:R-:W-:Y:S05]  /*18eb0*/  @!P0 BRA `(.L_x_1121) ;  /* 0x0000000000048947 */ /* 0x000fea0003800000 */
[----:B------:R-:W-:Y:S01]  /*18ec0*/  BPT.TRAP 0x1 ;  /* 0x000000040000795c */ /* 0x000fe20000300000 */
.L_x_1121:
        /* <DEDUP_REMOVED lines=13> */
.L_x_1162:
[----:B------:R-:W1:Y:S02]  /*18fa0*/  SYNCS.PHASECHK.TRANS64.TRYWAIT P1, [R5+URZ], R0 ;  /* 0x00000000050075a7 */ /* 0x000e64000802017f */
[----:B-1----:R-:W-:Y:S05]  /*18fb0*/  @!P1 BRA `(.L_x_1123) ;  /* 0x0000000c00dc9947 */ /* 0x002fea0003800000 */
.L_x_1163:
[----:B------:R-:W-:Y:S05]  /*18fc0*/  @!P0 BRA `(.L_x_1124) ;  /* 0x0000000000048947 */ /* 0x000fea0003800000 */
[----:B------:R-:W-:Y:S01]  /*18fd0*/  BPT.TRAP 0x1 ;  /* 0x000000040000795c */ /* 0x000fe20000300000 */
.L_x_1124:
[----:B-1----:R-:W-:-:S04]  /*18fe0*/  IMAD R5, R18, 0x8, R3 ;  /* 0x0000000812057824 */ /* 0x002fc800078e0203 */
[----:B------:R-:W1:Y:S02]  /*18ff0*/  SYNCS.PHASECHK.TRANS64.TRYWAIT P1, [R5+URZ+0x29860], R4 ;  /* 0x02986004050075a7 */ /* 0x000e64000802017f */
[----:B-1----:R-:W-:Y:S05]  /*19000*/  @!P1 BRA `(.L_x_1125) ;  /* 0x0000000c00dc9947 */ /* 0x002fea0003800000 */
.L_x_1164:
[----:B------:R-:W-:Y:S05]  /*19010*/  @!P0 BRA `(.L_x_1126) ;  /* 0x0000000000048947 */ /* 0x000fea0003800000 */
[----:B------:R-:W-:Y:S01]  /*19020*/  BPT.TRAP 0x1 ;  /* 0x000000040000795c */ /* 0x000fe20000300000 */
.L_x_1126:
[----:B------:R-:W-:-:S04]  /*19030*/  IMAD R3, R2, 0x8, R3 ;  /* 0x0000000802037824 */ /* 0x000fc800078e0203 */
[----:B------:R-:W3:Y:S02]  /*19040*/  SYNCS.PHASECHK.TRANS64.TRYWAIT P1, [R3+URZ+0x29860], R0 ;  /* 0x02986000030075a7 */ /* 0x000ee4000802017f */
[----:B---3--:R-:W-:Y:S05]  /*19050*/  @!P1 BRA `(.L_x_1127) ;  /* 0x0000000c00dc9947 */ /* 0x008fea0003800000 */
.L_x_1165:
[----:B------:R-:W-:Y:S05]  /*19060*/  @!P0 BRA `(.L_x_1128) ;  /* 0x0000000000048947 */ /* 0x000fea0003800000 */
[----:B------:R-:W-:Y:S01]  /*19070*/  BPT.TRAP 0x1 ;  /* 0x000000040000795c */ /* 0x000fe20000300000 */
.L_x_1128:
[----:B------:R-:W4:Y:S02]  /*19080*/  SYNCS.PHASECHK.TRANS64.TRYWAIT P0, [R5+URZ+0x29880], R4 ;  /* 0x02988004050075a7 */ /* 0x000f24000800017f */
[----:B----4-:R-:W-:Y:S05]  /*19090*/  @!P0 BRA `(.L_x_1129) ;  /* 0x0000000c00e08947 */ /* 0x010fea0003800000 */
.L_x_1130:
[----:B------:R0:W0:Y:S02]  /*190a0*/  SYNCS.PHASECHK.TRANS64.TRYWAIT P0, [R3+URZ+0x29880], R0 ;  /* 0x02988000030075a7 */ /* 0x000024000800017f */
[----:B0-----:R-:W-:Y:S05]  /*190b0*/  @!P0 NANOSLEEP.SYNCS 0x989680 ;  /* 0x009896800000895d */ /* 0x001fea0003900000 */
[----:B------:R-:W0:Y:S02]  /*190c0*/  @!P0 SYNCS.PHASECHK.TRANS64 P0, [R3+URZ+0x29880], R0 ;  /* 0x02988000030085a7 */ /* 0x000e24000800007f */
[----:B0-----:R-:W-:Y:S05]  /*190d0*/  @!P0 BRA `(.L_x_1130) ;  /* 0xfffffffc00f08947 */ /* 0x001fea000383ffff */
.L_x_1119:
[----:B------:R-:W-:Y:S05]  /*190e0*/  BSYNC B0 ;  /* 0x0000000000007941 */ /* 0x000fea0003800000 */
.L_x_1118:
[----:B------:R-:W-:Y:S05]  /*190f0*/  EXIT ;  /* 0x000000000000794d */ /* 0x000fea0003800000 */
.L_x_954:
[----:B0-----:R-:W-:-:S04]  /*19100*/  IMAD.U32 R3, RZ, RZ, UR41 ;  /* 0x00000029ff037e24 */ /* 0x001fc8000f8e00ff */
[----:B------:R0:W1:Y:S03]  /*19110*/  SYNCS.PHASECHK.TRANS64.TRYWAIT P1, [R3+URZ+0x29800], R0 ;  /* 0x02980000030075a7 */ /* 0x000066000802017f */
[----:B-1----:R-:W-:Y:S05]  /*19120*/  @!P1 NANOSLEEP.SYNCS 0x989680 ;  /* 0x009896800000995d */ /* 0x002fea0003900000 */
[----:B------:R-:W1:Y:S02]  /*19130*/  @!P1 SYNCS.PHASECHK.TRANS64 P1, [R3+URZ+0x29800], R0 ;  /* 0x02980000030095a7 */ /* 0x000e64000802007f */
[----:B-1----:R-:W-:Y:S05]  /*19140*/  @!P1 BRA `(.L_x_954) ;  /* 0xfffffffc00ec9947 */ /* 0x002fea000383ffff */
[----:B------:R-:W-:Y:S05]  /*19150*/  BRA `(.L_x_1131) ;  /* 0xfffffe8800f87947 */ /* 0x000fea000383ffff */
.L_x_958:
[----:B-1----:R1:W2:Y:S02]  /*19160*/  SYNCS.PHASECHK.TRANS64.TRYWAIT P1, [R3+URZ+0x29830], R0 ;  /* 0x02983000030075a7 */ /* 0x0022a4000802017f */
[----:B--2---:R-:W-:Y:S05]  /*19170*/  @!P1 NANOSLEEP.SYNCS 0x989680 ;  /* 0x009896800000995d */ /* 0x004fea0003900000 */
[----:B------:R-:W2:Y:S02]  /*19180*/  @!P1 SYNCS.PHASECHK.TRANS64 P1, [R3+URZ+0x29830], R0 ;  /* 0x02983000030095a7 */ /* 0x000ea4000802007f */
[----:B--2---:R-:W-:Y:S05]  /*19190*/  @!P1 BRA `(.L_x_958) ;  /* 0xfffffffc00f09947 */ /* 0x004fea000383ffff */
[----:B------:R-:W-:Y:S05]  /*191a0*/  BRA `(.L_x_957) ;  /* 0xfffffe8c001c7947 */ /* 0x000fea000383ffff */
.L_x_974:
[----:B-1----:R-:W-:-:S04]  /*191b0*/  IMAD.U32 R7, RZ, RZ, UR6 ;  /* 0x00000006ff077e24 */ /* 0x002fc8000f8e00ff */
[----:B------:R1:W2:Y:S03]  /*191c0*/  SYNCS.PHASECHK.TRANS64.TRYWAIT P1, [R7+URZ+0x29830], R6 ;  /* 0x02983006070075a7 */ /* 0x0002a6000802017f */
[----:B--2---:R-:W-:Y:S05]  /*191d0*/  @!P1 NANOSLEEP.SYNCS 0x989680 ;  /* 0x009896800000995d */ /* 0x004fea0003900000 */
[----:B------:R-:W2:Y:S02]  /*191e0*/  @!P1 SYNCS.PHASECHK.TRANS64 P1, [R7+URZ+0x29830], R6 ;  /* 0x02983006070095a7 */ /* 0x000ea4000802007f */
[----:B--2---:R-:W-:Y:S05]  /*191f0*/  @!P1 BRA `(.L_x_974) ;  /* 0xfffffffc00ec9947 */ /* 0x004fea000383ffff */
[----:B------:R-:W-:Y:S05]  /*19200*/  BRA `(.L_x_971) ;  /* 0xfffffed000087947 */ /* 0x000fea000383ffff */
.L_x_978:
[----:B-1----:R-:W-:-:S04]  /*19210*/  IMAD.U32 R7, RZ, RZ, UR6 ;  /* 0x00000006ff077e24 */ /* 0x002fc8000f8e00ff */
[----:B------:R1:W2:Y:S03]  /*19220*/  SYNCS.PHASECHK.TRANS64.TRYWAIT P1, [R7+URZ+0x29850], R6 ;  /* 0x02985006070075a7 */ /* 0x0002a6000802017f */
[----:B--2---:R-:W-:Y:S05]  /*19230*/  @!P1 NANOSLEEP.SYNCS 0x989680 ;  /* 0x009896800000995d */ /* 0x004fea0003900000 */
[----:B------:R-:W2:Y:S02]  /*19240*/  @!P1 SYNCS.PHASECHK.TRANS64 P1, [R7+URZ+0x29850], R6 ;  /* 0x02985006070095a7 */ /* 0x000ea4000802007f */
[----:B--2---:R-:W-:Y:S05]  /*19250*/  @!P1 BRA `(.L_x_978) ;  /* 0xfffffffc00ec9947 */ /* 0x004fea000383ffff */
[----:B------:R-:W-:Y:S05]  /*19260*/  BRA `(.L_x_975) ;  /* 0xfffffedc00047947 */ /* 0x000fea000383ffff */
.L_x_996:
[----:B-1----:R-:W-:-:S04]  /*19270*/  IMAD.U32 R11, RZ, RZ, UR6 ;  /* 0x00000006ff0b7e24 */ /* 0x002fc8000f8e00ff */
[----:B------:R1:W2:Y:S03]  /*19280*/  SYNCS.PHASECHK.TRANS64.TRYWAIT P1, [R11+URZ+0x29830], R0 ;  /* 0x029830000b0075a7 */ /* 0x0002a6000802017f */
[----:B--2---:R-:W-:Y:S05]  /*19290*/  @!P1 NANOSLEEP.SYNCS 0x989680 ;  /* 0x009896800000995d */ /* 0x004fea0003900000 */
[----:B------:R-:W2:Y:S02]  /*192a0*/  @!P1 SYNCS.PHASECHK.TRANS64 P1, [R11+URZ+0x29830], R0 ;  /* 0x029830000b0095a7 */ /* 0x000ea4000802007f */
[----:B--2---:R-:W-:Y:S05]  /*192b0*/  @!P1 BRA `(.L_x_996) ;  /* 0xfffffffc00ec9947 */ /* 0x004fea000383ffff */
[----:B------:R-:W-:Y:S05]  /*192c0*/  BRA `(.L_x_993) ;  /* 0xffffff1800547947 */ /* 0x000fea000383ffff */
.L_x_1000:
[----:B-1----:R-:W-:-:S04]  /*192d0*/  IMAD.U32 R11, RZ, RZ, UR6 ;  /* 0x00000006ff0b7e24 */ /* 0x002fc8000f8e00ff */
[----:B------:R1:W2:Y:S03]  /*192e0*/  SYNCS.PHASECHK.TRANS64.TRYWAIT P1, [R11+URZ+0x29850], R0 ;  /* 0x029850000b0075a7 */ /* 0x0002a6000802017f */
[----:B--2---:R-:W-:Y:S05]  /*192f0*/  @!P1 NANOSLEEP.SYNCS 0x989680 ;  /* 0x009896800000995d */ /* 0x004fea0003900000 */
[----:B------:R-:W2:Y:S02]  /*19300*/  @!P1 SYNCS.PHASECHK.TRANS64 P1, [R11+URZ+0x29850], R0 ;  /* 0x029850000b0095a7 */ /* 0x000ea4000802007f */
[----:B--2---:R-:W-:Y:S05]  /*19310*/  @!P1 BRA `(.L_x_1000) ;  /* 0xfffffffc00ec9947 */ /* 0x004fea000383ffff */
[----:B------:R-:W-:Y:S05]  /*19320*/  BRA `(.L_x_997) ;  /* 0xffffff24005c7947 */ /* 0x000fea000383ffff */
.L_x_1007:
[----:B-1----:R-:W-:-:S04]  /*19330*/  IMAD.U32 R9, RZ, RZ, UR6 ;  /* 0x00000006ff097e24 */ /* 0x002fc8000f8e00ff */
[----:B------:R1:W2:Y:S03]  /*19340*/  SYNCS.PHASECHK.TRANS64.TRYWAIT P1, [R9+URZ+0x29830], R0 ;  /* 0x02983000090075a7 */ /* 0x0002a6000802017f */
[----:B--2---:R-:W-:Y:S05]  /*19350*/  @!P1 NANOSLEEP.SYNCS 0x989680 ;  /* 0x009896800000995d */ /* 0x004fea0003900000 */
[----:B------:R-:W2:Y:S02]  /*19360*/  @!P1 SYNCS.PHASECHK.TRANS64 P1, [R9+URZ+0x29830], R0 ;  /* 0x02983000090095a7 */ /* 0x000ea4000802007f */
[----:B--2---:R-:W-:Y:S05]  /*19370*/  @!P1 BRA `(.L_x_1007) ;  /* 0xfffffffc00ec9947 */ /* 0x004fea000383ffff */
[----:B------:R-:W-:Y:S05]  /*19380*/  BRA `(.L_x_1004) ;  /* 0xffffff4400787947 */ /* 0x000fea000383ffff */
.L_x_1011:
[----:B-1----:R-:W-:-:S04]  /*19390*/  IMAD.U32 R9, RZ, RZ, UR6 ;  /* 0x00000006ff097e24 */ /* 0x002fc8000f8e00ff */
[----:B------:R1:W2:Y:S03]  /*193a0*/  SYNCS.PHASECHK.TRANS64.TRYWAIT P1, [R9+URZ+0x29850], R0 ;  /* 0x02985000090075a7 */ /* 0x0002a6000802017f */
[----:B--2---:R-:W-:Y:S05]  /*193b0*/  @!P1 NANOSLEEP.SYNCS 0x989680 ;  /* 0x009896800000995d */ /* 0x004fea0003900000 */
[----:B------:R-:W2:Y:S02]  /*193c0*/  @!P1 SYNCS.PHASECHK.TRANS64 P1, [R9+URZ+0x29850], R0 ;  /* 0x02985000090095a7 */ /* 0x000ea4000802007f */
[----:B--2---:R-:W-:Y:S05]  /*193d0*/  @!P1 BRA `(.L_x_1011) ;  /* 0xfffffffc00ec9947 */ /* 0x004fea000383ffff */
[----:B------:R-:W-:Y:S05]  /*193e0*/  BRA `(.L_x_1008) ;  /* 0xffffff5000807947 */ /* 0x000fea000383ffff */
.L_x_1025:
[----:B-1----:R-:W-:-:S04]  /*193f0*/  IMAD.U32 R6, RZ, RZ, UR9 ;  /* 0x00000009ff067e24 */ /* 0x002fc8000f8e00ff */
[----:B------:R1:W2:Y:S03]  /*19400*/  SYNCS.PHASECHK.TRANS64.TRYWAIT P1, [R6+URZ+0x29850], R3 ;  /* 0x02985003060075a7 */ /* 0x0002a6000802017f */
[----:B--2---:R-:W-:Y:S05]  /*19410*/  @!P1 NANOSLEEP.SYNCS 0x989680 ;  /* 0x009896800000995d */ /* 0x004fea0003900000 */
[----:B------:R-:W2:Y:S02]  /*19420*/  @!P1 SYNCS.PHASECHK.TRANS64 P1, [R6+URZ+0x29850], R3 ;  /* 0x02985003060095a7 */ /* 0x000ea4000802007f */
[----:B--2---:R-:W-:Y:S05]  /*19430*/  @!P1 BRA `(.L_x_1025) ;  /* 0xfffffffc00ec9947 */ /* 0x004fea000383ffff */
[----:B------:R-:W-:Y:S05]  /*19440*/  BRA `(.L_x_1024) ;  /* 0xffffff8800f47947 */ /* 0x000fea000383ffff */
.L_x_1065:
[----:B------:R-:W-:Y:S02]  /*19450*/  IMAD.MOV.U32 R13, RZ, RZ, R0 ;  /* 0x000000ffff0d7224 */ /* 0x000fe400078e0000 */
[----:B------:R-:W-:Y:S02]  /*19460*/  IMAD.MOV.U32 R12, RZ, RZ, RZ ;  /* 0x000000ffff0c7224 */ /* 0x000fe400078e00ff */
[----:B------:R-:W-:Y:S02]  /*19470*/  IMAD.MOV.U32 R11, RZ, RZ, 0x1f ;  /* 0x0000001fff0b7424 */ /* 0x000fe400078e00ff */
[----:B------:R-:W-:-:S07]  /*19480*/  IMAD.MOV.U32 R15, RZ, RZ, -0x1 ;  /* 0xffffffffff0f7424 */ /* 0x000fce00078e00ff */
[----:B-1----:R-:W-:Y:S05]  /*19490*/  WARPSYNC.COLLECTIVE R15, `(.L_x_1132) ;  /* 0x000000000f087348 */ /* 0x002fea0003c00000 */
[----:B------:R0:W2:Y:S02]  /*194a0*/  SHFL.IDX P6, R14, R13, R12, R11 ;  /* 0x0000000c0d0e7389 */ /* 0x0000a400000c000b */
[----:B012---:R-:W-:Y:S01]  /*194b0*/  ENDCOLLECTIVE ;  /* 0x000000000000791b */ /* 0x007fe20003800000 */
.L_x_1132:
[----:B------:R-:W-:Y:S05]  /*194c0*/  BRA `(.L_x_1133) ;  /* 0xffffffcc00707947 */ /* 0x000fea000383ffff */
.L_x_1067:
[----:B------:R-:W-:Y:S01]  /*194d0*/  BSSY B0, `(.L_x_1134) ;  /* 0x0000006000007945 */ /* 0x000fe20003800000 */
[----:B------:R-:W-:-:S07]  /*194e0*/  IMAD.MOV.U32 R15, RZ, RZ, -0x1 ;  /* 0xffffffffff0f7424 */ /* 0x000fce00078e00ff */
[----:B-1----:R-:W-:Y:S05]  /*194f0*/  WARPSYNC.COLLECTIVE R15, `(.L_x_1135) ;  /* 0x000000000f0c7348 */ /* 0x002fea0003c00000 */
[----:B------:R-:W-:Y:S02]  /*19500*/  ELECT P6, UR62, PT ;  /* 0x00000000003e782f */ /* 0x000fe400038c0000 */
[----:B------:R-:W-:Y:S01]  /*19510*/  MOV R14, UR62 ;  /* 0x0000003e000e7c02 */ /* 0x000fe20008000f00 */
[----:B-1----:R-:W-:Y:S10]  /*19520*/  ENDCOLLECTIVE ;  /* 0x000000000000791b */ /* 0x002ff40003800000 */
.L_x_1135:
[----:B------:R-:W-:Y:S05]  /*19530*/  BSYNC B0 ;  /* 0x0000000000007941 */ /* 0x000fea0003800000 */
.L_x_1134:
[----:B------:R-:W-:Y:S05]  /*19540*/  BRA `(.L_x_1136) ;  /* 0xffffffcc00807947 */ /* 0x000fea000383ffff */
.L_x_1069:
[----:B0-----:R0:W2:Y:S02]  /*19550*/  SYNCS.PHASECHK.TRANS64.TRYWAIT P1, [R2+URZ+0x29880], R3 ;  /* 0x02988003020075a7 */ /* 0x0010a4000802017f */
[----:B--2---:R-:W-:Y:S05]  /*19560*/  @!P1 NANOSLEEP.SYNCS 0x989680 ;  /* 0x009896800000995d */ /* 0x004fea0003900000 */
[----:B------:R-:W2:Y:S02]  /*19570*/  @!P1 SYNCS.PHASECHK.TRANS64 P1, [R2+URZ+0x29880], R3 ;  /* 0x02988003020095a7 */ /* 0x000ea4000802007f */
[----:B--2---:R-:W-:Y:S05]  /*19580*/  @!P1 BRA `(.L_x_1069) ;  /* 0xfffffffc00f09947 */ /* 0x004fea000383ffff */
[----:B------:R-:W-:Y:S05]  /*19590*/  BRA `(.L_x_1137) ;  /* 0xffffffcc00dc7947 */ /* 0x000fea000383ffff */
.L_x_1071:
[----:B--2---:R2:W3:Y:S02]  /*195a0*/  SYNCS.PHASECHK.TRANS64.TRYWAIT P1, [R2+URZ+0x29840], R3 ;  /* 0x02984003020075a7 */ /* 0x0044e4000802017f */
[----:B---3--:R-:W-:Y:S05]  /*195b0*/  @!P1 NANOSLEEP.SYNCS 0x989680 ;  /* 0x009896800000995d */ /* 0x008fea0003900000 */
[----:B------:R-:W3:Y:S02]  /*195c0*/  @!P1 SYNCS.PHASECHK.TRANS64 P1, [R2+URZ+0x29840], R3 ;  /* 0x02984003020095a7 */ /* 0x000ee4000802007f */
[----:B---3--:R-:W-:Y:S05]  /*195d0*/  @!P1 BRA `(.L_x_1071) ;  /* 0xfffffffc00f09947 */ /* 0x008fea000383ffff */
[----:B------:R-:W-:Y:S05]  /*195e0*/  BRA `(.L_x_1138) ;  /* 0xffffffd000287947 */ /* 0x000fea000383ffff */
.L_x_1075:
[----:B------:R-:W-:Y:S02]  /*195f0*/  IMAD.MOV.U32 R13, RZ, RZ, R3 ;  /* 0x000000ffff0d7224 */ /* 0x000fe400078e0003 */
[----:B------:R-:W-:Y:S02]  /*19600*/  IMAD.MOV.U32 R12, RZ, RZ, RZ ;  /* 0x000000ffff0c7224 */ /* 0x000fe400078e00ff */
[----:B------:R-:W-:Y:S02]  /*19610*/  IMAD.MOV.U32 R11, RZ, RZ, 0x1c1f ;  /* 0x00001c1fff0b7424 */ /* 0x000fe400078e00ff */
[----:B------:R-:W-:Y:S02]  /*19620*/  IMAD.MOV.U32 R15, RZ, RZ, -0x1 ;  /* 0xffffffffff0f7424 */ /* 0x000fe400078e00ff */
[----:B------:R-:W-:-:S07]  /*19630*/  VIADD R0, R10, UR42 ;  /* 0x0000002a0a007c36 */ /* 0x000fce0008000000 */
[----:B-----5:R-:W-:Y:S05]  /*19640*/  WARPSYNC.COLLECTIVE R15, `(.L_x_1139) ;  /* 0x000000000f087348 */ /* 0x020fea0003c00000 */
[----:B------:R0:W1:Y:S02]  /*19650*/  SHFL.IDX P6, R14, R13, R12, R11 ;  /* 0x0000000c0d0e7389 */ /* 0x00006400000c000b */
[----:B01---5:R-:W-:Y:S01]  /*19660*/  ENDCOLLECTIVE ;  /* 0x000000000000791b */ /* 0x023fe20003800000 */
.L_x_1139:
[----:B------:R-:W-:Y:S02]  /*19670*/  IMAD.MOV.U32 R13, RZ, RZ, R4 ;  /* 0x000000ffff0d7224 */ /* 0x000fe400078e0004 */
[----:B------:R-:W-:-:S07]  /*19680*/  IMAD.MOV.U32 R5, RZ, RZ, R14 ;  /* 0x000000ffff057224 */ /* 0x000fce00078e000e */
[----:B------:R-:W-:Y:S05]  /*19690*/  WARPSYNC.COLLECTIVE R15, `(.L_x_1140) ;  /* 0x000000000f087348 */ /* 0x000fea0003c00000 */
[----:B------:R0:W1:Y:S02]  /*196a0*/  SHFL.IDX P6, R14, R13, R12, R11 ;  /* 0x0000000c0d0e7389 */ /* 0x00006400000c000b */
[----:B01----:R-:W-:Y:S01]  /*196b0*/  ENDCOLLECTIVE ;  /* 0x000000000000791b */ /* 0x003fe20003800000 */
.L_x_1140:
        /* <DEDUP_REMOVED lines=9> */
.L_x_1141:
        /* <DEDUP_REMOVED lines=16> */
.L_x_1142:
[----:B------:R-:W-:Y:S02]  /*19850*/  IMAD.MOV.U32 R13, RZ, RZ, R3 ;  /* 0x000000ffff0d7224 */ /* 0x000fe400078e0003 */
[----:B------:R-:W-:Y:S02]  /*19860*/  IMAD.MOV.U32 R12, RZ, RZ, 0x2 ;  /* 0x00000002ff0c7424 */ /* 0x000fe400078e00ff */
[----:B------:R-:W-:-:S07]  /*19870*/  IMAD.MOV.U32 R6, RZ, RZ, R14 ;  /* 0x000000ffff067224 */ /* 0x000fce00078e000e */
[----:B------:R-:W-:Y:S05]  /*19880*/  WARPSYNC.COLLECTIVE R15, `(.L_x_1143) ;  /* 0x000000000f087348 */ /* 0x000fea0003c00000 */
[----:B------:R0:W1:Y:S02]  /*19890*/  SHFL.IDX P6, R14, R13, R12, R11 ;  /* 0x0000000c0d0e7389 */ /* 0x00006400000c000b */
[----:B01----:R-:W-:Y:S01]  /*198a0*/  ENDCOLLECTIVE ;  /* 0x000000000000791b */ /* 0x003fe20003800000 */
.L_x_1143:
        /* <DEDUP_REMOVED lines=16> */
.L_x_1144:
[----:B------:R-:W-:Y:S02]  /*199b0*/  IMAD.MOV.U32 R13, RZ, RZ, R3 ;  /* 0x000000ffff0d7224 */ /* 0x000fe400078e0003 */
[----:B------:R-:W-:Y:S02]  /*199c0*/  IMAD.MOV.U32 R12, RZ, RZ, 0x3 ;  /* 0x00000003ff0c7424 */ /* 0x000fe400078e00ff */
[----:B------:R-:W-:-:S07]  /*199d0*/  IMAD.MOV.U32 R6, RZ, RZ, R14 ;  /* 0x000000ffff067224 */ /* 0x000fce00078e000e */
[----:B------:R-:W-:Y:S05]  /*199e0*/  WARPSYNC.COLLECTIVE R15, `(.L_x_1145) ;  /* 0x000000000f087348 */ /* 0x000fea0003c00000 */
[----:B------:R0:W1:Y:S02]  /*199f0*/  SHFL.IDX P6, R14, R13, R12, R11 ;  /* 0x0000000c0d0e7389 */ /* 0x00006400000c000b */
[----:B01----:R-:W-:Y:S01]  /*19a00*/  ENDCOLLECTIVE ;  /* 0x000000000000791b */ /* 0x003fe20003800000 */
.L_x_1145:
        /* <DEDUP_REMOVED lines=14> */
.L_x_1146:
[----:B------:R-:W-:Y:S01]  /*19af0*/  IMAD.MOV.U32 R4, RZ, RZ, R14 ;  /* 0x000000ffff047224 */ /* 0x000fe200078e000e */
[----:B------:R-:W-:Y:S06]  /*19b00*/  BRA `(.L_x_1147) ;  /* 0xffffffd400687947 */ /* 0x000fec000383ffff */
.L_x_1080:
[----:B-1----:R1:W2:Y:S02]  /*19b10*/  SYNCS.PHASECHK.TRANS64.TRYWAIT P0, [R17+URZ+0x29820], R0 ;  /* 0x02982000110075a7 */ /* 0x0022a4000800017f */
[----:B--2---:R-:W-:Y:S05]  /*19b20*/  @!P0 NANOSLEEP.SYNCS 0x989680 ;  /* 0x009896800000895d */ /* 0x004fea0003900000 */
[----:B------:R-:W2:Y:S02]  /*19b30*/  @!P0 SYNCS.PHASECHK.TRANS64 P0, [R17+URZ+0x29820], R0 ;  /* 0x02982000110085a7 */ /* 0x000ea4000800007f */
[----:B--2---:R-:W-:Y:S05]  /*19b40*/  @!P0 BRA `(.L_x_1080) ;  /* 0xfffffffc00f08947 */ /* 0x004fea000383ffff */
[----:B------:R-:W-:Y:S05]  /*19b50*/  BRA `(.L_x_1148) ;  /* 0xffffffd400d87947 */ /* 0x000fea000383ffff */
.L_x_1086:
[----:B0-----:R0:W1:Y:S02]  /*19b60*/  SYNCS.PHASECHK.TRANS64.TRYWAIT P0, [R4+URZ+0x29880], R5 ;  /* 0x02988005040075a7 */ /* 0x001064000800017f */
[----:B-1----:R-:W-:Y:S05]  /*19b70*/  @!P0 NANOSLEEP.SYNCS 0x989680 ;  /* 0x009896800000895d */ /* 0x002fea0003900000 */
[----:B------:R-:W1:Y:S02]  /*19b80*/  @!P0 SYNCS.PHASECHK.TRANS64 P0, [R4+URZ+0x29880], R5 ;  /* 0x02988005040085a7 */ /* 0x000e64000800007f */
[----:B-1----:R-:W-:Y:S05]  /*19b90*/  @!P0 BRA `(.L_x_1086) ;  /* 0xfffffffc00f08947 */ /* 0x002fea000383ffff */
[----:B------:R-:W-:Y:S05]  /*19ba0*/  BRA `(.L_x_1149) ;  /* 0xffffffd8008c7947 */ /* 0x000fea000383ffff */
.L_x_1091:
[----:B-1----:R1:W3:Y:S02]  /*19bb0*/  SYNCS.PHASECHK.TRANS64.TRYWAIT P0, [R4+URZ+0x29840], R5 ;  /* 0x02984005040075a7 */ /* 0x0022e4000800017f */
[----:B---3--:R-:W-:Y:S05]  /*19bc0*/  @!P0 NANOSLEEP.SYNCS 0x989680 ;  /* 0x009896800000895d */ /* 0x008fea0003900000 */
[----:B------:R-:W3:Y:S02]  /*19bd0*/  @!P0 SYNCS.PHASECHK.TRANS64 P0, [R4+URZ+0x29840], R5 ;  /* 0x02984005040085a7 */ /* 0x000ee4000800007f */
[----:B---3--:R-:W-:Y:S05]  /*19be0*/  @!P0 BRA `(.L_x_1091) ;  /* 0xfffffffc00f08947 */ /* 0x008fea000383ffff */
[----:B------:R-:W-:Y:S05]  /*19bf0*/  BRA `(.L_x_1150) ;  /* 0xffffffdc00047947 */ /* 0x000fea000383ffff */
.L_x_1099:
[----:B-1----:R1:W3:Y:S02]  /*19c00*/  SYNCS.PHASECHK.TRANS64.TRYWAIT P1, [R19+URZ+0x29870], R4 ;  /* 0x02987004130075a7 */ /* 0x0022e4000802017f */
[----:B---3--:R-:W-:Y:S05]  /*19c10*/  @!P1 NANOSLEEP.SYNCS 0x989680 ;  /* 0x009896800000995d */ /* 0x008fea0003900000 */
[----:B------:R-:W3:Y:S02]  /*19c20*/  @!P1 SYNCS.PHASECHK.TRANS64 P1, [R19+URZ+0x29870], R4 ;  /* 0x02987004130095a7 */ /* 0x000ee4000802007f */
[----:B---3--:R-:W-:Y:S05]  /*19c30*/  @!P1 BRA `(.L_x_1099) ;  /* 0xfffffffc00f09947 */ /* 0x008fea000383ffff */
[----:B------:R-:W-:Y:S05]  /*19c40*/  BRA `(.L_x_1151) ;  /* 0xffffffe0001c7947 */ /* 0x000fea000383ffff */
.L_x_1101:
[----:B---3--:R3:W4:Y:S02]  /*19c50*/  SYNCS.PHASECHK.TRANS64.TRYWAIT P1, [R19+URZ+0x29860], R3 ;  /* 0x02986003130075a7 */ /* 0x008724000802017f */
[----:B----4-:R-:W-:Y:S05]  /*19c60*/  @!P1 NANOSLEEP.SYNCS 0x989680 ;  /* 0x009896800000995d */ /* 0x010fea0003900000 */
[----:B------:R-:W4:Y:S02]  /*19c70*/  @!P1 SYNCS.PHASECHK.TRANS64 P1, [R19+URZ+0x29860], R3 ;  /* 0x02986003130095a7 */ /* 0x000f24000802007f */
[----:B----4-:R-:W-:Y:S05]  /*19c80*/  @!P1 BRA `(.L_x_1101) ;  /* 0xfffffffc00f09947 */ /* 0x010fea000383ffff */
[----:B------:R-:W-:Y:S05]  /*19c90*/  BRA `(.L_x_1152) ;  /* 0xffffffe000247947 */ /* 0x000fea000383ffff */
.L_x_1108:
[----:B0-----:R0:W1:Y:S02]  /*19ca0*/  SYNCS.PHASECHK.TRANS64.TRYWAIT P1, [R16+URZ+0x29870], R3 ;  /* 0x02987003100075a7 */ /* 0x001064000802017f */
[----:B-1----:R-:W-:Y:S05]  /*19cb0*/  @!P1 NANOSLEEP.SYNCS 0x989680 ;  /* 0x009896800000995d */ /* 0x002fea0003900000 */
[----:B------:R-:W1:Y:S02]  /*19cc0*/  @!P1 SYNCS.PHASECHK.TRANS64 P1, [R16+URZ+0x29870], R3 ;  /* 0x02987003100095a7 */ /* 0x000e64000802007f */
[----:B-1----:R-:W-:Y:S05]  /*19cd0*/  @!P1 BRA `(.L_x_1108) ;  /* 0xfffffffc00f09947 */ /* 0x002fea000383ffff */
[----:B------:R-:W-:Y:S05]  /*19ce0*/  BRA `(.L_x_1153) ;  /* 0xffffffe800047947 */ /* 0x000fea000383ffff */
.L_x_1110:
[----:B0-----:R0:W1:Y:S02]  /*19cf0*/  SYNCS.PHASECHK.TRANS64.TRYWAIT P1, [R16+URZ+0x29860], R3 ;  /* 0x02986003100075a7 */ /* 0x001064000802017f */
[----:B-1----:R-:W-:Y:S05]  /*19d00*/  @!P1 NANOSLEEP.SYNCS 0x989680 ;  /* 0x009896800000995d */ /* 0x002fea0003900000 */
[----:B------:R-:W1:Y:S02]  /*19d10*/  @!P1 SYNCS.PHASECHK.TRANS64 P1, [R16+URZ+0x29860], R3 ;  /* 0x02986003100095a7 */ /* 0x000e64000802007f */
[----:B-1----:R-:W-:Y:S05]  /*19d20*/  @!P1 BRA `(.L_x_1110) ;  /* 0xfffffffc00f09947 */ /* 0x002fea000383ffff */
[----:B------:R-:W-:Y:S05]  /*19d30*/  BRA `(.L_x_1154) ;  /* 0xffffffe8000c7947 */ /* 0x000fea000383ffff */
.L_x_1116:
[----:B0-----:R0:W1:Y:S02]  /*19d40*/  SYNCS.PHASECHK.TRANS64.TRYWAIT P0, [R3+URZ+0x29820], R0 ;  /* 0x02982000030075a7 */ /* 0x001064000800017f */
[----:B-1----:R-:W-:Y:S05]  /*19d50*/  @!P0 NANOSLEEP.SYNCS 0x989680 ;  /* 0x009896800000895d */ /* 0x002fea0003900000 */
[----:B------:R-:W1:Y:S02]  /*19d60*/  @!P0 SYNCS.PHASECHK.TRANS64 P0, [R3+URZ+0x29820], R0 ;  /* 0x02982000030085a7 */ /* 0x000e64000800007f */
[----:B-1----:R-:W-:Y:S05]  /*19d70*/  @!P0 BRA `(.L_x_1116) ;  /* 0xfffffffc00f08947 */ /* 0x002fea000383ffff */
[----:B------:R-:W-:Y:S05]  /*19d80*/  BRA `(.L_x_1155) ;  /* 0xfffffff000047947 */ /* 0x000fea000383ffff */
.L_x_1117:
        /* <DEDUP_REMOVED lines=11> */
.L_x_1157:
[----:B------:R-:W-:Y:S05]  /*19e40*/  BSYNC B0 ;  /* 0x0000000000007941 */ /* 0x000fea0003800000 */
.L_x_1156:
[----:B------:R-:W-:Y:S05]  /*19e50*/  BRA `(.L_x_1158) ;  /* 0xffffffec00ec7947 */ /* 0x000fea000383ffff */
.L_x_1120:
[----:B------:R-:W-:Y:S01]  /*19e60*/  BSSY B1, `(.L_x_1159) ;  /* 0x0000006000017945 */ /* 0x000fe20003800000 */
[----:B------:R-:W-:-:S07]  /*19e70*/  IMAD.MOV.U32 R15, RZ, RZ, -0x1 ;  /* 0xffffffffff0f7424 */ /* 0x000fce00078e00ff */
[----:B0-2---:R-:W-:Y:S05]  /*19e80*/  WARPSYNC.COLLECTIVE R15, `(.L_x_1160) ;  /* 0x000000000f0c7348 */ /* 0x005fea0003c00000 */
[----:B------:R-:W-:Y:S02]  /*19e90*/  ELECT P6, UR62, PT ;  /* 0x00000000003e782f */ /* 0x000fe400038c0000 */
[----:B------:R-:W-:Y:S01]  /*19ea0*/  MOV R14, UR62 ;  /* 0x0000003e000e7c02 */ /* 0x000fe20008000f00 */
[----:B0-2---:R-:W-:Y:S10]  /*19eb0*/  ENDCOLLECTIVE ;  /* 0x000000000000791b */ /* 0x005ff40003800000 */
.L_x_1160:
[----:B------:R-:W-:Y:S05]  /*19ec0*/  BSYNC B1 ;  /* 0x0000000000017941 */ /* 0x000fea0003800000 */
.L_x_1159:
[----:B------:R-:W-:Y:S05]  /*19ed0*/  BRA `(.L_x_1161) ;  /* 0xffffffec00e47947 */ /* 0x000fea000383ffff */
.L_x_1122:
[----:B0-----:R0:W1:Y:S02]  /*19ee0*/  SYNCS.PHASECHK.TRANS64.TRYWAIT P1, [R7+URZ], R4 ;  /* 0x00000004070075a7 */ /* 0x001064000802017f */
[----:B-1----:R-:W-:Y:S05]  /*19ef0*/  @!P1 NANOSLEEP.SYNCS 0x989680 ;  /* 0x009896800000995d */ /* 0x002fea0003900000 */
[----:B------:R-:W1:Y:S02]  /*19f00*/  @!P1 SYNCS.PHASECHK.TRANS64 P1, [R7+URZ], R4 ;  /* 0x00000004070095a7 */ /* 0x000e64000802007f */
[----:B-1----:R-:W-:Y:S05]  /*19f10*/  @!P1 BRA `(.L_x_1122) ;  /* 0xfffffffc00f09947 */ /* 0x002fea000383ffff */
[----:B------:R-:W-:Y:S05]  /*19f20*/  BRA `(.L_x_1162) ;  /* 0xfffffff0001c7947 */ /* 0x000fea000383ffff */
.L_x_1123:
[----:B-1----:R1:W3:Y:S02]  /*19f30*/  SYNCS.PHASECHK.TRANS64.TRYWAIT P1, [R5+URZ], R0 ;  /* 0x00000000050075a7 */ /* 0x0022e4000802017f */
[----:B---3--:R-:W-:Y:S05]  /*19f40*/  @!P1 NANOSLEEP.SYNCS 0x989680 ;  /* 0x009896800000995d */ /* 0x008fea0003900000 */
[----:B------:R-:W3:Y:S02]  /*19f50*/  @!P1 SYNCS.PHASECHK.TRANS64 P1, [R5+URZ], R0 ;  /* 0x00000000050095a7 */ /* 0x000ee4000802007f */
[----:B---3--:R-:W-:Y:S05]  /*19f60*/  @!P1 BRA `(.L_x_1123) ;  /* 0xfffffffc00f09947 */ /* 0x008fea000383ffff */
[----:B------:R-:W-:Y:S05]  /*19f70*/  BRA `(.L_x_1163) ;  /* 0xfffffff000107947 */ /* 0x000fea000383ffff */
.L_x_1125:
[----:B-1----:R1:W3:Y:S02]  /*19f80*/  SYNCS.PHASECHK.TRANS64.TRYWAIT P1, [R5+URZ+0x29860], R4 ;  /* 0x02986004050075a7 */ /* 0x0022e4000802017f */
[----:B---3--:R-:W-:Y:S05]  /*19f90*/  @!P1 NANOSLEEP.SYNCS 0x989680 ;  /* 0x009896800000995d */ /* 0x008fea0003900000 */
[----:B------:R-:W3:Y:S02]  /*19fa0*/  @!P1 SYNCS.PHASECHK.TRANS64 P1, [R5+URZ+0x29860], R4 ;  /* 0x02986004050095a7 */ /* 0x000ee4000802007f */
[----:B---3--:R-:W-:Y:S05]  /*19fb0*/  @!P1 BRA `(.L_x_1125) ;  /* 0xfffffffc00f09947 */ /* 0x008fea000383ffff */
[----:B------:R-:W-:Y:S05]  /*19fc0*/  BRA `(.L_x_1164) ;  /* 0xfffffff000107947 */ /* 0x000fea000383ffff */
.L_x_1127:
[----:B---3--:R3:W4:Y:S02]  /*19fd0*/  SYNCS.PHASECHK.TRANS64.TRYWAIT P1, [R3+URZ+0x29860], R0 ;  /* 0x02986000030075a7 */ /* 0x008724000802017f */
[----:B----4-:R-:W-:Y:S05]  /*19fe0*/  @!P1 NANOSLEEP.SYNCS 0x989680 ;  /* 0x009896800000995d */ /* 0x010fea0003900000 */
[----:B------:R-:W4:Y:S02]  /*19ff0*/  @!P1 SYNCS.PHASECHK.TRANS64 P1, [R3+URZ+0x29860], R0 ;  /* 0x02986000030095a7 */ /* 0x000f24000802007f */
[----:B----4-:R-:W-:Y:S05]  /*1a000*/  @!P1 BRA `(.L_x_1127) ;  /* 0xfffffffc00f09947 */ /* 0x010fea000383ffff */
[----:B------:R-:W-:Y:S05]  /*1a010*/  BRA `(.L_x_1165) ;  /* 0xfffffff000107947 */ /* 0x000fea000383ffff */
.L_x_1129:
[----:B----4-:R4:W0:Y:S02]  /*1a020*/  SYNCS.PHASECHK.TRANS64.TRYWAIT P0, [R5+URZ+0x29880], R4 ;  /* 0x02988004050075a7 */ /* 0x010824000800017f */
[----:B0-----:R-:W-:Y:S05]  /*1a030*/  @!P0 NANOSLEEP.SYNCS 0x989680 ;  /* 0x009896800000895d */ /* 0x001fea0003900000 */
[----:B------:R-:W0:Y:S02]  /*1a040*/  @!P0 SYNCS.PHASECHK.TRANS64 P0, [R5+URZ+0x29880], R4 ;  /* 0x02988004050085a7 */ /* 0x000e24000800007f */
[----:B0-----:R-:W-:Y:S05]  /*1a050*/  @!P0 BRA `(.L_x_1129) ;  /* 0xfffffffc00f08947 */ /* 0x001fea000383ffff */
[----:B------:R-:W-:Y:S05]  /*1a060*/  BRA `(.L_x_1130) ;  /* 0xfffffff0000c7947 */ /* 0x000fea000383ffff */
.L_x_1166:
        /* <DEDUP_REMOVED lines=9> */
.L_x_2853:


//--------------------- .text._ZN7cutlass13device_kernelIN5flash11enable_sm90INS1_16FlashAttnFwdSm90INS1_25CollectiveMainloopFwdSm90ILi2EN4cute5tupleIJNS5_1CILi1EEES8_S8_EEENS6_IJNS7_ILi128EEENS7_ILi160EEENS7_ILi192EEEEEELi128ENS_12float_e4m3_tEfNS_4arch4Sm90ELb0ELb1ELb0ELb1ELb0ELb0ELb0ELb1ELb1ELb1ELb0ELb0EEENS1_21CollectiveEpilogueFwdINS6_IJSA_SA_SB_EEES9_NS_10bfloat16_tESG_Li256ELb1ELb1ELb0ELb1EEENS1_36VarlenDynamicPersistentTileSchedulerILi128ELi160ELi256ELi128ELb0ELb1ELb1ELb1ELb0ELb1EEEEEEEEEvNT_6ParamsE --------------------------
	.section	.text._ZN7cutlass13device_kernelIN5flash11enable_sm90INS1_16FlashAttnFwdSm90INS1_25CollectiveMainloopFwdSm90ILi2EN4cute5tupleIJNS5_1CILi1EEES8_S8_EEENS6_IJNS7_ILi128EEENS7_ILi160EEENS7_ILi192EEEEEELi128ENS_12float_e4m3_tEfNS_4arch4Sm90ELb0ELb1ELb0ELb1ELb0ELb0ELb0ELb1ELb1ELb1ELb0ELb0EEENS1_21CollectiveEpilogueFwdINS6_IJSA_SA_SB_EEES9_NS_10bfloat16_tESG_Li256ELb1ELb1ELb0ELb1EEENS1_36VarlenDynamicPersistentTileSchedulerILi128ELi160ELi256ELi128ELb0ELb1ELb1ELb1ELb0ELb1EEEEEEEEEvNT_6ParamsE,"ax",@progbits
	.align	128
.text._ZN7cutlass13device_kernelIN5flash11enable_sm90INS1_16FlashAttnFwdSm90INS1_25CollectiveMainloopFwdSm90ILi2EN4cute5tupleIJNS5_1CILi1EEES8_S8_EEENS6_IJNS7_ILi128EEENS7_ILi160EEENS7_ILi192EEEEEELi128ENS_12float_e4m3_tEfNS_4arch4Sm90ELb0ELb1ELb0ELb1ELb0ELb0ELb0ELb1ELb1ELb1ELb0ELb0EEENS1_21CollectiveEpilogueFwdINS6_IJSA_SA_SB_EEES9_NS_10bfloat16_tESG_Li256ELb1ELb1ELb0ELb1EEENS1_36VarlenDynamicPersistentTileSchedulerILi128ELi160ELi256ELi128ELb0ELb1ELb1ELb1ELb0ELb1EEEEEEEEEvNT_6ParamsE:
        .type           _ZN7cutlass13device_kernelIN5flash11enable_sm90INS1_16FlashAttnFwdSm90INS1_25CollectiveMainloopFwdSm90ILi2EN4cute5tupleIJNS5_1CILi1EEES8_S8_EEENS6_IJNS7_ILi128EEENS7_ILi160EEENS7_ILi192EEEEEELi128ENS_12float_e4m3_tEfNS_4arch4Sm90ELb0ELb1ELb0ELb1ELb0ELb0ELb0ELb1ELb1ELb1ELb0ELb0EEENS1_21CollectiveEpilogueFwdINS6_IJSA_SA_SB_EEES9_NS_10bfloat16_tESG_Li256ELb1ELb1ELb0ELb1EEENS1_36VarlenDynamicPersistentTileSchedulerILi128ELi160ELi256ELi128ELb0ELb1ELb1ELb1ELb0ELb1EEEEEEEEEvNT_6ParamsE,@function
        .size           _ZN7cutlass13device_kernelIN5flash11enable_sm90INS1_16FlashAttnFwdSm90INS1_25CollectiveMainloopFwdSm90ILi2EN4cute5tupleIJNS5_1CILi1EEES8_S8_EEENS6_IJNS7_ILi128EEENS7_ILi160EEENS7_ILi192EEEEEELi128ENS_12float_e4m3_tEfNS_4arch4Sm90ELb0ELb1ELb0ELb1ELb0ELb0ELb0ELb1ELb1ELb1ELb0ELb0EEENS1_21CollectiveEpilogueFwdINS6_IJSA_SA_SB_EEES9_NS_10bfloat16_tESG_Li256ELb1ELb1ELb0ELb1EEENS1_36VarlenDynamicPersistentTileSchedulerILi128ELi160ELi256ELi128ELb0ELb1ELb1ELb1ELb0ELb1EEEEEEEEEvNT_6ParamsE,(.L_x_2854 - _ZN7cutlass13device_kernelIN5flash11enable_sm90INS1_16FlashAttnFwdSm90INS1_25CollectiveMainloopFwdSm90ILi2EN4cute5tupleIJNS5_1CILi1EEES8_S8_EEENS6_IJNS7_ILi128EEENS7_ILi160EEENS7_ILi192EEEEEELi128ENS_12float_e4m3_tEfNS_4arch4Sm90ELb0ELb1ELb0ELb1ELb0ELb0ELb0ELb1ELb1ELb1ELb0ELb0EEENS1_21CollectiveEpilogueFwdINS6_IJSA_SA_SB_EEES9_NS_10bfloat16_tESG_Li256ELb1ELb1ELb0ELb1EEENS1_36VarlenDynamicPersistentTileSchedulerILi128ELi160ELi256ELi128ELb0ELb1ELb1ELb1ELb0ELb1EEEEEEEEEvNT_6ParamsE)
        .other          _ZN7cutlass13device_kernelIN5flash11enable_sm90INS1_16FlashAttnFwdSm90INS1_25CollectiveMainloopFwdSm90ILi2EN4cute5tupleIJNS5_1CILi1EEES8_S8_EEENS6_IJNS7_ILi128EEENS7_ILi160EEENS7_ILi192EEEEEELi128ENS_12float_e4m3_tEfNS_4arch4Sm90ELb0ELb1ELb0ELb1ELb0ELb0ELb0ELb1ELb1ELb1ELb0ELb0EEENS1_21CollectiveEpilogueFwdINS6_IJSA_SA_SB_EEES9_NS_10bfloat16_tESG_Li256ELb1ELb1ELb0ELb1EEENS1_36VarlenDynamicPersistentTileSchedulerILi128ELi160ELi256ELi128ELb0ELb1ELb1ELb1ELb0ELb1EEEEEEEEEvNT_6ParamsE,@"STO_CUDA_ENTRY STV_DEFAULT"
_ZN7cutlass13device_kernelIN5flash11enable_sm90INS1_16FlashAttnFwdSm90INS1_25CollectiveMainloopFwdSm90ILi2EN4cute5tupleIJNS5_1CILi1EEES8_S8_EEENS6_IJNS7_ILi128EEENS7_ILi160EEENS7_ILi192EEEEEELi128ENS_12float_e4m3_tEfNS_4arch4Sm90ELb0ELb1ELb0ELb1ELb0ELb0ELb0ELb1ELb1ELb1ELb0ELb0EEENS1_21CollectiveEpilogueFwdINS6_IJSA_SA_SB_EEES9_NS_10bfloat16_tESG_Li256ELb1ELb1ELb0ELb1EEENS1_36VarlenDynamicPersistentTileSchedulerILi128ELi160ELi256ELi128ELb0ELb1ELb1ELb1ELb0ELb1EEEEEEEEEvNT_6ParamsE:
        /* <DEDUP_REMOVED lines=18> */
.L_x_1168:
[----:B------:R-:W-:Y:S05]  /*0120*/  BSYNC B0 ;  /* 0x0000000000007941 */ /* 0x000fea0003800000 */
.L_x_1167:
        /* <DEDUP_REMOVED lines=41> */
.L_x_1169:
        /* <DEDUP_REMOVED lines=22> */
.L_x_1170:
        /* <DEDUP_REMOVED lines=18> */
.L_x_1171:
        /* <DEDUP_REMOVED lines=22> */
.L_x_1172:
        /* <DEDUP_REMOVED lines=22> */
.L_x_1173:
[----:B------:R-:W-:Y:S01]  /*0900*/  PLOP3.LUT P0, PT, PT, PT, UP0, 0x80, 0x0 ;  /* 0x000000000000781c */ /* 0x000fe20003f0f008 */
[----:B------:R-:W-:Y:S01]  /*0910*/  UMOV UR38, 0x1 ;  /* 0x0000000100267882 */ /* 0x000fe20000000000 */
[----:B------:R-:W-:Y:S01]  /*0920*/  NOP ;  /* 0x0000000000007918 */ /* 0x000fe20000000000 */
[----:B------:R-:W-:Y:S01]  /*0930*/  USEL UR38, UR38, 0x2, !UP0 ;  /* 0x0000000226267887 */ /* 0x000fe2000c000000 */
[----:B------:R-:W-:Y:S01]  /*0940*/  ULDC.64 UR52, c[0x0][0x208] ;  /* 0x0000820000347ab9 */ /* 0x000fe20000000a00 */
[----:B012-4-:R-:W-:Y:S08]  /*0950*/  BAR.SYNC.DEFER_BLOCKING 0x0 ;  /* 0x0000000000007b1d */ /* 0x017ff00000010000 */
[----:B------:R-:W-:Y:S05]  /*0960*/  @!P0 BRA `(.L_x_1174) ;  /* 0x0000014800788947 */ /* 0x000fea0003800000 */
.L_x_1175:
        /* <DEDUP_REMOVED lines=20> */
[----:B------:R-:W-:Y:S01]  /*0ab0*/  ULOP3.LUT UR47, UR38, 0x1, URZ, 0xfc, !UPT ;  /* 0x00000001262f7892 */ /* 0x000fe2000f8efc3f */
[----:B------:R-:W-:Y:S01]  /*0ac0*/  R2UR UR49, R10 ;  /* 0x000000000a3172ca */ /* 0x000fe200000e0000 */
[----:B------:R-:W-:Y:S01]  /*0ad0*/  UMOV UR46, URZ ;  /* 0x0000003f002e7c82 */ /* 0x000fe20008000000 */
[----:B------:R-:W-:Y:S01]  /*0ae0*/  SHF.R.S32.HI R3, RZ, 0x1f, R196 ;  /* 0x0000001fff037819 */ /* 0x000fe200000114c4 */
[----:B------:R-:W-:Y:S01]  /*0af0*/  UMOV UR45, URZ ;  /* 0x0000003f002d7c82 */ /* 0x000fe20008000000 */
[----:B------:R-:W-:Y:S01]  /*0b00*/  R2UR UR48, R11 ;  /* 0x000000000b3072ca */ /* 0x000fe200000e0000 */
[----:B------:R-:W-:Y:S01]  /*0b10*/  UMOV UR51, URZ ;  /* 0x0000003f00337c82 */ /* 0x000fe20008000000 */
[CC--:B------:R-:W-:Y:S02]  /*0b20*/  LEA.HI R0, R3.reuse, R196.reuse, RZ, 0x7 ;  /* 0x000000c403007211 */ /* 0x0c0fe400078f38ff */
[----:B------:R-:W-:-:S02]  /*0b30*/  LEA.HI R4, R3, R196, RZ, 0x5 ;  /* 0x000000c403047211 */ /* 0x000fc400078f28ff */
[----:B------:R-:W-:Y:S02]  /*0b40*/  LOP3.LUT R5, R0, 0xffffff80, RZ, 0xc0, !PT ;  /* 0xffffff8000057812 */ /* 0x000fe400078ec0ff */
[CC--:B------:R-:W-:Y:S01]  /*0b50*/  LEA.HI R2, R3.reuse, R196.reuse, RZ, 0x4 ;  /* 0x000000c403027211 */ /* 0x0c0fe200078f20ff */
[----:B------:R-:W-:Y:S01]  /*0b60*/  IMAD.SHL.U32 R4, R4, 0x20, RZ ;  /* 0x0000002004047824 */ /* 0x000fe200078e00ff */
[----:B------:R-:W-:Y:S01]  /*0b70*/  LEA.HI R10, R3, R196, RZ, 0x2 ;  /* 0x000000c4030a7211 */ /* 0x000fe200078f10ff */
[----:B------:R-:W-:Y:S01]  /*0b80*/  IMAD.IADD R190, R196, 0x1, -R5 ;  /* 0x00000001c4be7824 */ /* 0x000fe200078e0a05 */
[----:B------:R-:W-:Y:S02]  /*0b90*/  LOP3.LUT R5, R2, 0x3fffff0, RZ, 0xc0, !PT ;  /* 0x03fffff002057812 */ /* 0x000fe400078ec0ff */
[----:B------:R-:W-:Y:S02]  /*0ba0*/  LOP3.LUT R4, R4, 0xfffffc00, RZ, 0xc0, !PT ;  /* 0xfffffc0004047812 */ /* 0x000fe400078ec0ff */
[----:B------:R-:W-:Y:S01]  /*0bb0*/  SHF.R.S32.HI R9, RZ, 0x1f, R190 ;  /* 0x0000001fff097819 */ /* 0x000fe200000114be */
[----:B------:R-:W-:Y:S01]  /*0bc0*/  IMAD.IADD R5, R196, 0x1, -R5 ;  /* 0x00000001c4057824 */ /* 0x000fe200078e0a05 */
[----:B------:R-:W-:-:S02]  /*0bd0*/  SHF.R.S32.HI R7, RZ, 0x4, R2 ;  /* 0x00000004ff077819 */ /* 0x000fc40000011402 */
[----:B------:R-:W-:Y:S01]  /*0be0*/  LEA.HI R6, R9, R190, RZ, 0x2 ;  /* 0x000000be09067211 */ /* 0x000fe200078f10ff */
[----:B------:R-:W-:Y:S01]  /*0bf0*/  IMAD R193, R5, 0x40, R4 ;  /* 0x0000004005c17824 */ /* 0x000fe200078e0204 */
[----:B------:R-:W-:Y:S02]  /*0c00*/  LOP3.LUT R5, R10, 0xfffffffc, RZ, 0xc0, !PT ;  /* 0xfffffffc0a057812 */ /* 0x000fe400078ec0ff */
[--C-:B------:R-:W-:Y:S02]  /*0c10*/  SHF.R.S32.HI R8, RZ, 0x2, R6.reuse ;  /* 0x00000002ff087819 */ /* 0x100fe40000011406 */
[----:B------:R-:W-:Y:S01]  /*0c20*/  SHF.R.S32.HI R11, RZ, 0x1f, R6 ;  /* 0x0000001fff0b7819 */ /* 0x000fe20000011406 */
[----:B------:R-:W-:Y:S01]  /*0c30*/  IMAD.IADD R4, R196, 0x1, -R5 ;  /* 0x00000001c4047824 */ /* 0x000fe200078e0a05 */
[----:B------:R-:W-:Y:S02]  /*0c40*/  LEA.HI R2, R2, R7, RZ, 0x1 ;  /* 0x0000000702027211 */ /* 0x000fe400078f08ff */
[----:B------:R-:W-:-:S02]  /*0c50*/  LEA.HI R3, R3, R196, RZ, 0x3 ;  /* 0x000000c403037211 */ /* 0x000fc400078f18ff */
[----:B------:R-:W-:Y:S02]  /*0c60*/  LEA.HI R11, R11, R8, RZ, 0x3 ;  /* 0x000000080b0b7211 */ /* 0x000fe400078f18ff */
[----:B------:R-:W-:Y:S02]  /*0c70*/  SHF.R.S32.HI R191, RZ, 0x7, R0 ;  /* 0x00000007ffbf7819 */ /* 0x000fe40000011400 */
[----:B------:R-:W-:Y:S02]  /*0c80*/  LOP3.LUT R2, R2, 0x1ffffffe, RZ, 0xc0, !PT ;  /* 0x1ffffffe02027812 */ /* 0x000fe400078ec0ff */
[----:B------:R-:W-:Y:S02]  /*0c90*/  LOP3.LUT R5, R3, 0xfffffff8, RZ, 0xc0, !PT ;  /* 0xfffffff803057812 */ /* 0x000fe400078ec0ff */
[----:B------:R-:W-:Y:S01]  /*0ca0*/  LOP3.LUT R11, R11, 0xfffffff8, RZ, 0xc0, !PT ;  /* 0xfffffff80b0b7812 */ /* 0x000fe200078ec0ff */
[----:B------:R-:W-:Y:S01]  /*0cb0*/  IMAD.IADD R2, R7, 0x1, -R2 ;  /* 0x0000000107027824 */ /* 0x000fe200078e0a02 */
[----:B------:R-:W-:Y:S01]  /*0cc0*/  LEA.HI R9, R9, R190, RZ, 0x5 ;  /* 0x000000be09097211 */ /* 0x000fe200078f28ff */
[----:B------:R-:W-:Y:S01]  /*0cd0*/  IMAD.IADD R188, R196, 0x1, -R5 ;  /* 0x00000001c4bc7824 */ /* 0x000fe200078e0a05 */
[----:B------:R-:W-:Y:S01]  /*0ce0*/  LEA.HI R0, R0, R191, RZ, 0x1 ;  /* 0x000000bf00007211 */ /* 0x000fe200078f08ff */
[----:B------:R-:W-:Y:S01]  /*0cf0*/  IMAD.IADD R8, R8, 0x1, -R11 ;  /* 0x0000000108087824 */ /* 0x000fe200078e0a0b */
[----:B------:R-:W-:Y:S01]  /*0d00*/  SHF.R.S32.HI R9, RZ, 0x5, R9 ;  /* 0x00000005ff097819 */ /* 0x000fe20000011409 */
[----:B------:R-:W-:Y:S01]  /*0d10*/  IMAD.SHL.U32 R22, R188, 0x8, RZ ;  /* 0x00000008bc167824 */ /* 0x000fe200078e00ff */
[----:B------:R-:W-:Y:S01]  /*0d20*/  LEA.HI R7, R4, R4, RZ, 0x1 ;  /* 0x0000000404077211 */ /* 0x000fe200078f08ff */
[----:B------:R-:W-:Y:S01]  /*0d30*/  IMAD R193, R2, 0x8, R193 ;  /* 0x0000000802c17824 */ /* 0x000fe200078e02c1 */
[----:B------:R-:W-:Y:S01]  /*0d40*/  LOP3.LUT R0, R0, 0x3fffffe, RZ, 0xc0, !PT ;  /* 0x03fffffe00007812 */ /* 0x000fe200078ec0ff */
[----:B------:R-:W-:Y:S01]  /*0d50*/  IMAD R9, R9, 0x10, R8 ;  /* 0x0000001009097824 */ /* 0x000fe200078e0208 */
[----:B------:R-:W-:Y:S01]  /*0d60*/  LOP3.LUT R7, R7, 0x1ffffffe, RZ, 0xc0, !PT ;  /* 0x1ffffffe07077812 */ /* 0x000fe200078ec0ff */
[----:B------:R-:W-:Y:S01]  /*0d70*/  VIADD R23, R22, 0x40 ;  /* 0x0000004016177836 */ /* 0x000fe20000000000 */
        /* <DEDUP_REMOVED lines=9> */
.L_x_1279:
[----:B------:R-:W-:Y:S01]  /*0e10*/  ULDC.64 UR6, c[0x0][0xa28] ;  /* 0x00028a0000067ab9 */ /* 0x000fe20000000a00 */
[----:B-1--4-:R-:W-:Y:S01]  /*0e20*/  IMAD.MOV.U32 R7, RZ, RZ, RZ ;  /* 0x000000ffff077224 */ /* 0x012fe200078e00ff */
[----:B------:R-:W-:-:S04]  /*0e30*/  UISETP.NE.U32.AND UP0, UPT, UR6, URZ, UPT ;  /* 0x0000003f0600728c */ /* 0x000fc8000bf05070 */
[----:B------:R-:W-:-:S03]  /*0e40*/  UISETP.NE.AND.EX UP0, UPT, UR7, URZ, UPT, UP0 ;  /* 0x0000003f0700728c */ /* 0x000fc6000bf05300 */
[----:B------:R-:W-:Y:S02]  /*0e50*/  ULDC.64 UR6, c[0x0][0xa18] ;  /* 0x0002860000067ab9 */ /* 0x000fe40000000a00 */
[----:B------:R-:W-:Y:S01]  /*0e60*/  UISETP.NE.U32.AND UP1, UPT, UR6, URZ, UPT ;  /* 0x0000003f0600728c */ /* 0x000fe2000bf25070 */
[----:B------:R-:W-:-:S03]  /*0e70*/  PLOP3.LUT P0, PT, PT, PT, UP0, 0x80, 0x0 ;  /* 0x000000000000781c */ /* 0x000fc60003f0f008 */
[----:B------:R-:W-:-:S03]  /*0e80*/  UISETP.NE.AND.EX UP1, UPT, UR7, URZ, UPT, UP1 ;  /* 0x0000003f0700728c */ /* 0x000fc6000bf25310 */
[----:B------:R-:W-:Y:S02]  /*0e90*/  @UP0 ULDC.64 UR6, c[0x0][0xa28] ;  /* 0x00028a0000060ab9 */ /* 0x000fe40000000a00 */
[----:B------:R-:W-:Y:S01]  /*0ea0*/  @UP0 UIMAD.WIDE UR6, UR48, 0x4, UR6 ;  /* 0x00000004300608a5 */ /* 0x000fe2000f8e0206 */
[----:B------:R-:W-:-:S05]  /*0eb0*/  PLOP3.LUT P2, PT, PT, PT, UP1, 0x80, 0x0 ;  /* 0x000000000000781c */ /* 0x000fca0003f4f018 */
[----:B------:R-:W-:Y:S01]  /*0ec0*/  @UP1 ULDC.64 UR8, c[0x0][0xa18] ;  /* 0x0002860000081ab9 */ /* 0x000fe20000000a00 */
[----:B0-23--:R-:W-:Y:S02]  /*0ed0*/  IMAD.U32 R2, RZ, RZ, UR6 ;  /* 0x00000006ff027e24 */ /* 0x00dfe4000f8e00ff */
[----:B------:R-:W-:Y:S01]  /*0ee0*/  IMAD.U32 R3, RZ, RZ, UR7 ;  /* 0x00000007ff037e24 */ /* 0x000fe2000f8e00ff */
[----:B------:R-:W-:Y:S01]  /*0ef0*/  @UP1 UIMAD.WIDE UR6, UR48, 0x4, UR8 ;  /* 0x00000004300618a5 */ /* 0x000fe2000f8e0208 */
[----:B------:R-:W-:Y:S02]  /*0f00*/  ULDC UR4, c[0x0][0x288] ;  /* 0x0000a20000047ab9 */ /* 0x000fe40000000800 */
[----:B------:R-:W-:Y:S01]  /*0f10*/  IMAD.U32 R17, RZ, RZ, UR4 ;  /* 0x00000004ff117e24 */ /* 0x000fe2000f8e00ff */
[----:B-----5:R0:W5:Y:S02]  /*0f20*/  @P0 LDG.E R7, desc[UR52][R2.64] ;  /* 0x0000003402070981 */ /* 0x020164000c1e1900 */
[----:B------:R-:W-:Y:S01]  /*0f30*/  IMAD.U32 R4, RZ, RZ, UR6 ;  /* 0x00000006ff047e24 */ /* 0x000fe2000f8e00ff */
[----:B------:R-:W-:Y:S01]  /*0f40*/  ULDC UR4, c[0x0][0x424] ;  /* 0x0001090000047ab9 */ /* 0x000fe20000000800 */
[----:B------:R-:W-:Y:S01]  /*0f50*/  IMAD.U32 R5, RZ, RZ, UR7 ;  /* 0x00000007ff057e24 */ /* 0x000fe2000f8e00ff */
[----:B------:R-:W-:-:S04]  /*0f60*/  ULDC.64 UR6, c[0x0][0x418] ;  /* 0x0001060000067ab9 */ /* 0x000fc80000000a00 */
[----:B------:R0:W5:Y:S01]  /*0f70*/  @P2 LDG.E R17, desc[UR52][R4.64] ;  /* 0x0000003404112981 */ /* 0x000162000c1e1900 */
[----:B------:R-:W-:-:S04]  /*0f80*/  UISETP.NE.U32.AND UP0, UPT, UR6, URZ, UPT ;  /* 0x0000003f0600728c */ /* 0x000fc8000bf05070 */
[----:B------:R-:W-:-:S03]  /*0f90*/  UISETP.NE.AND.EX UP0, UPT, UR7, URZ, UPT, UP0 ;  /* 0x0000003f0700728c */ /* 0x000fc6000bf05300 */
[----:B------:R-:W-:Y:S01]  /*0fa0*/  ULDC.64 UR6, c[0x0][0xa20] ;  /* 0x0002880000067ab9 */ /* 0x000fe20000000a00 */
[----:B------:R-:W-:Y:S01]  /*0fb0*/  USEL UR4, UR4, 0x1, UP0 ;  /* 0x0000000104047887 */ /* 0x000fe20008000000 */
[----:B------:R-:W-:Y:S01]  /*0fc0*/  ISETP.NE.U32.AND P1, PT, RZ, UR6, PT ;  /* 0x00000006ff007c0c */ /* 0x000fe2000bf25070 */
[----:B------:R-:W-:Y:S02]  /*0fd0*/  ULDC UR6, c[0x0][0x2f0] ;  /* 0x0000bc0000067ab9 */ /* 0x000fe40000000800 */
[----:B------:R-:W-:Y:S01]  /*0fe0*/  UIMAD UR4, UR4, UR6, URZ ;  /* 0x00000006040472a4 */ /* 0x000fe2000f8e023f */
[----:B------:R-:W-:Y:S01]  /*0ff0*/  ISETP.NE.AND.EX P1, PT, RZ, UR7, PT, P1 ;  /* 0x00000007ff007c0c */ /* 0x000fe2000bf25310 */
[----:B0-----:R-:W-:-:S12]  /*1000*/  @P2 BRA `(.L_x_1176) ;  /* 0x00000000002c2947 */ /* 0x001fd80003800000 */
        /* <DEDUP_REMOVED lines=8> */
[----:B-----5:R-:W2:Y:S04]  /*1090*/  LDG.E R17, desc[UR52][R2.64] ;  /* 0x0000003402117981 */ /* 0x020ea8000c1e1900 */
[----:B------:R-:W2:Y:S02]  /*10a0*/  LDG.E R0, desc[UR52][R2.64+0x4] ;  /* 0x0000043402007981 */ /* 0x000ea4000c1e1900 */
[----:B--2---:R-:W-:-:S07]  /*10b0*/  IMAD.IADD R17, R0, 0x1, -R17 ;  /* 0x0000000100117824 */ /* 0x004fce00078e0a11 */
.L_x_1176:
[----:B------:R-:W-:Y:S01]  /*10c0*/  IMAD.U32 R16, RZ, RZ, UR4 ;  /* 0x00000004ff107e24 */ /* 0x000fe2000f8e00ff */
[----:B------:R-:W-:Y:S01]  /*10d0*/  UMOV UR43, UR49 ;  /* 0x00000031002b7c82 */ /* 0x000fe20008000000 */
[----:B------:R-:W-:Y:S01]  /*10e0*/  UMOV UR42, UR48 ;  /* 0x00000030002a7c82 */ /* 0x000fe20008000000 */
[----:B------:R-:W-:Y:S05]  /*10f0*/  @!P1 BRA `(.L_x_1177) ;  /* 0x0000000000189947 */ /* 0x000fea0003800000 */
[----:B------:R-:W-:Y:S02]  /*1100*/  ULDC.64 UR6, c[0x0][0xa20] ;  /* 0x0002880000067ab9 */ /* 0x000fe40000000a00 */
[----:B------:R-:W-:-:S06]  /*1110*/  UIMAD.WIDE UR6, UR48, 0x4, UR6 ;  /* 0x00000004300678a5 */ /* 0x000fcc000f8e0206 */
[----:B------:R-:W-:Y:S02]  /*1120*/  IMAD.U32 R2, RZ, RZ, UR6 ;  /* 0x00000006ff027e24 */ /* 0x000fe4000f8e00ff */
[----:B------:R-:W-:-:S05]  /*1130*/  IMAD.U32 R3, RZ, RZ, UR7 ;  /* 0x00000007ff037e24 */ /* 0x000fca000f8e00ff */
[----:B------:R0:W5:Y:S01]  /*1140*/  LDG.E R16, desc[UR52][R2.64] ;  /* 0x0000003402107981 */ /* 0x000162000c1e1900 */
[----:B------:R-:W-:Y:S05]  /*1150*/  BRA `(.L_x_1178) ;  /* 0x00000000002c7947 */ /* 0x000fea0003800000 */
.L_x_1177:
        /* <DEDUP_REMOVED lines=9> */
[----:B------:R-:W2:Y:S02]  /*11f0*/  LDG.E R5, desc[UR52][R2.64+0x4] ;  /* 0x0000043402057981 */ /* 0x000ea4000c1e1900 */
[----:B--2---:R-:W-:-:S07]  /*1200*/  IMAD.IADD R16, R5, 0x1, -R16 ;  /* 0x0000000105107824 */ /* 0x004fce00078e0a10 */
.L_x_1178:
[----:B------:R-:W-:Y:S01]  /*1210*/  ULDC.64 UR8, c[0x0][0x990] ;  /* 0x0002640000087ab9 */ /* 0x000fe20000000a00 */
[----:B------:R-:W-:Y:S01]  /*1220*/  ULDC.64 UR6, c[0x0][0x998] ;  /* 0x0002660000067ab9 */ /* 0x000fe20000000a00 */
[----:B------:R-:W-:Y:S01]  /*1230*/  UISETP.NE.U32.AND UP0, UPT, UR8, URZ, UPT ;  /* 0x0000003f0800728c */ /* 0x000fe2000bf05070 */
[----:B------:R-:W-:Y:S01]  /*1240*/  IMAD.MOV.U32 R9, RZ, RZ, 0x3f800000 ;  /* 0x3f800000ff097424 */ /* 0x000fe200078e00ff */
[----:B------:R-:W-:Y:S01]  /*1250*/  UISETP.NE.U32.AND UP1, UPT, UR6, URZ, UPT ;  /* 0x0000003f0600728c */ /* 0x000fe2000bf25070 */
[----:B------:R-:W-:Y:S01]  /*1260*/  IMAD.MOV.U32 R0, RZ, RZ, 0x3f800000 ;  /* 0x3f800000ff007424 */ /* 0x000fe200078e00ff */
[----:B------:R-:W-:Y:S01]  /*1270*/  UISETP.NE.AND.EX UP0, UPT, UR9, URZ, UPT, UP0 ;  /* 0x0000003f0900728c */ /* 0x000fe2000bf05300 */
[----:B------:R-:W1:Y:S01]  /*1280*/  LDC R6, c[0x0][0x448] ;  /* 0x00011200ff067b82 */ /* 0x000e620000000800 */
[----:B------:R-:W-:-:S04]  /*1290*/  UISETP.NE.AND.EX UP1, UPT, UR7, URZ, UPT, UP1 ;  /* 0x0000003f0700728c */ /* 0x000fc8000bf25310 */
[----:B------:R-:W-:Y:S02]  /*12a0*/  PLOP3.LUT P0, PT, PT, PT, UP0, 0x80, 0x0 ;  /* 0x000000000000781c */ /* 0x000fe40003f0f008 */
[----:B------:R-:W-:Y:S01]  /*12b0*/  PLOP3.LUT P1, PT, PT, PT, UP1, 0x80, 0x0 ;  /* 0x000000000000781c */ /* 0x000fe20003f2f018 */
[----:B------:R-:W2:Y:S02]  /*12c0*/  LDC.64 R12, c[0x0][0x9e0] ;  /* 0x00027800ff0c7b82 */ /* 0x000ea40000000a00 */
[----:B------:R-:W-:Y:S02]  /*12d0*/  @UP0 USHF.R.S32.HI UR4, URZ, 0x1f, UR48 ;  /* 0x0000001f3f040899 */ /* 0x000fe40008011430 */
[----:B------:R-:W-:Y:S01]  /*12e0*/  @UP1 USHF.R.S32.HI UR15, URZ, 0x1f, UR48 ;  /* 0x0000001f3f0f1899 */ /* 0x000fe20008011430 */
[----:B------:R-:W-:Y:S01]  /*12f0*/  @UP0 ULDC.64 UR12, c[0x0][0x9a8] ;  /* 0x00026a00000c0ab9 */ /* 0x000fe20000000a00 */
[----:B------:R-:W-:Y:S01]  /*1300*/  @UP1 ULDC.64 UR16, c[0x0][0x9b8] ;  /* 0x00026e0000101ab9 */ /* 0x000fe20000000a00 */
[----:B------:R-:W-:-:S02]  /*1310*/  @UP0 UIMAD UR4, UR4, UR12, URZ ;  /* 0x0000000c040402a4 */ /* 0x000fc4000f8e023f */
[----:B------:R-:W-:Y:S02]  /*1320*/  @UP1 UIMAD UR15, UR15, UR16, URZ ;  /* 0x000000100f0f12a4 */ /* 0x000fe4000f8e023f */
[----:B------:R-:W-:Y:S02]  /*1330*/  @UP0 UIMAD UR14, UR48, UR13, UR4 ;  /* 0x0000000d300e02a4 */ /* 0x000fe4000f8e0204 */
[----:B------:R-:W-:Y:S02]  /*1340*/  @UP0 UIMAD.WIDE.U32 UR10, UR48, UR12, URZ ;  /* 0x0000000c300a02a5 */ /* 0x000fe4000f8e003f */
[----:B------:R-:W-:Y:S02]  /*1350*/  @UP0 USHF.R.S32.HI UR4, URZ, 0x1f, UR49 ;  /* 0x0000001f3f040899 */ /* 0x000fe40008011431 */
[----:B------:R-:W-:Y:S02]  /*1360*/  @UP1 UIMAD.WIDE.U32 UR12, UR48, UR16, URZ ;  /* 0x00000010300c12a5 */ /* 0x000fe4000f8e003f */
[----:B------:R-:W-:-:S02]  /*1370*/  @UP1 UIMAD UR15, UR48, UR17, UR15 ;  /* 0x00000011300f12a4 */ /* 0x000fc4000f8e020f */
[----:B------:R-:W-:Y:S01]  /*1380*/  @UP1 USHF.R.S32.HI UR20, URZ, 0x1f, UR49 ;  /* 0x0000001f3f141899 */ /* 0x000fe20008011431 */
[----:B------:R-:W-:Y:S01]  /*1390*/  @UP0 ULDC.64 UR16, c[0x0][0x9b0] ;  /* 0x00026c0000100ab9 */ /* 0x000fe20000000a00 */
[----:B------:R-:W-:Y:S01]  /*13a0*/  @UP1 ULDC.64 UR18, c[0x0][0x9c0] ;  /* 0x0002700000121ab9 */ /* 0x000fe20000000a00 */
[----:B------:R-:W-:Y:S02]  /*13b0*/  @UP0 UIMAD UR4, UR4, UR16, URZ ;  /* 0x00000010040402a4 */ /* 0x000fe4000f8e023f */
[----:B------:R-:W-:Y:S02]  /*13c0*/  @UP0 UIADD3 UR11, UR11, UR14, URZ ;  /* 0x0000000e0b0b0290 */ /* 0x000fe4000fffe03f */
[----:B------:R-:W-:Y:S02]  /*13d0*/  @UP1 UIMAD UR14, UR20, UR18, URZ ;  /* 0x00000012140e12a4 */ /* 0x000fe4000f8e023f */
[----:B------:R-:W-:Y:S02]  /*13e0*/  @UP1 UIADD3 UR13, UR13, UR15, URZ ;  /* 0x0000000f0d0d1290 */ /* 0x000fe4000fffe03f */
[----:B------:R-:W-:-:S02]  /*13f0*/  @UP0 UIMAD UR4, UR49, UR17, UR4 ;  /* 0x00000011310402a4 */ /* 0x000fc4000f8e0204 */
[----:B------:R-:W-:Y:S02]  /*1400*/  @UP0 UIMAD.WIDE.U32 UR10, UR49, UR16, UR10 ;  /* 0x00000010310a02a5 */ /* 0x000fe4000f8e000a */
[----:B------:R-:W-:Y:S02]  /*1410*/  @UP1 UIMAD UR14, UR49, UR19, UR14 ;  /* 0x00000013310e12a4 */ /* 0x000fe4000f8e020e */
[----:B------:R-:W-:Y:S02]  /*1420*/  @UP1 UIMAD.WIDE.U32 UR12, UR49, UR18, UR12 ;  /* 0x00000012310c12a5 */ /* 0x000fe4000f8e000c */
[----:B------:R-:W-:Y:S02]  /*1430*/  @UP0 UIADD3 UR11, UR11, UR4, URZ ;  /* 0x000000040b0b0290 */ /* 0x000fe4000fffe03f */
[----:B------:R-:W-:Y:S02]  /*1440*/  @UP0 ULEA UR8, UP2, UR10, UR8, 0x2 ;  /* 0x000000080a080291 */ /* 0x000fe4000f84103f */
[----:B------:R-:W-:-:S02]  /*1450*/  @UP1 UIADD3 UR4, UR13, UR14, URZ ;  /* 0x0000000e0d041290 */ /* 0x000fc4000fffe03f */
[----:B------:R-:W-:Y:S02]  /*1460*/  @UP1 ULEA UR6, UP3, UR12, UR6, 0x2 ;  /* 0x000000060c061291 */ /* 0x000fe4000f86103f */
[----:B------:R-:W-:Y:S01]  /*1470*/  @UP0 ULEA.HI.X UR9, UR10, UR9, UR11, 0x2, UP2 ;  /* 0x000000090a090291 */ /* 0x000fe200090f140b */
[----:B0-----:R-:W-:Y:S01]  /*1480*/  IMAD.U32 R2, RZ, RZ, UR8 ;  /* 0x00000008ff027e24 */ /* 0x001fe2000f8e00ff */
[----:B------:R-:W-:Y:S02]  /*1490*/  @UP1 ULEA.HI.X UR7, UR12, UR7, UR4, 0x2, UP3 ;  /* 0x000000070c071291 */ /* 0x000fe400098f1404 */
[----:B------:R-:W-:Y:S02]  /*14a0*/  IMAD.U32 R4, RZ, RZ, UR6 ;  /* 0x00000006ff047e24 */ /* 0x000fe4000f8e00ff */
[----:B------:R-:W-:Y:S02]  /*14b0*/  IMAD.U32 R3, RZ, RZ, UR9 ;  /* 0x00000009ff037e24 */ /* 0x000fe4000f8e00ff */
[----:B------:R-:W-:-:S03]  /*14c0*/  IMAD.U32 R5, RZ, RZ, UR7 ;  /* 0x00000007ff057e24 */ /* 0x000fc6000f8e00ff */
[----:B------:R0:W3:Y:S04]  /*14d0*/  @P0 LDG.E R9, desc[UR52][R2.64] ;  /* 0x0000003402090981 */ /* 0x0000e8000c1e1900 */
[----:B------:R-:W3:Y:S01]  /*14e0*/  @P1 LDG.E R0, desc[UR52][R4.64] ;  /* 0x0000003404001981 */ /* 0x000ee2000c1e1900 */
[----:B-1----:R-:W-:Y:S01]  /*14f0*/  ISETP.NE.AND P1, PT, R6, 0x1, PT ;  /* 0x000000010600780c */ /* 0x002fe20003f25270 */
[----:B------:R-:W-:Y:S01]  /*1500*/  USHF.L.U32 UR36, UR5, 0x7, URZ ;  /* 0x0000000705247899 */ /* 0x000fe2000800063f */
[----:B--2---:R-:W-:Y:S01]  /*1510*/  ISETP.GE.AND P2, PT, R13, 0x1, PT ;  /* 0x000000010d00780c */ /* 0x004fe20003f46270 */
[----:B-----5:R-:W-:Y:S01]  /*1520*/  IMAD.IADD R16, R16, 0x1, -R7 ;  /* 0x0000000110107824 */ /* 0x020fe200078e0a07 */
[----:B------:R-:W-:Y:S01]  /*1530*/  ULDC UR5, c[0x0][0x988] ;  /* 0x0002620000057ab9 */ /* 0x000fe20000000800 */
[----:B------:R-:W-:-:S08]  /*1540*/  UIADD3 UR4, UR36, 0x7f, URZ ;  /* 0x0000007f24047890 */ /* 0x000fd0000fffe03f */
[----:B------:R-:W0:Y:S08]  /*1550*/  @P1 LDC R6, c[0x0][0x44c] ;  /* 0x00011300ff061b82 */ /* 0x000e300000000800 */
[----:B------:R-:W1:Y:S01]  /*1560*/  @P1 LDC R11, c[0x0][0x450] ;  /* 0x00011400ff0b1b82 */ /* 0x000e620000000800 */
[----:B0-----:R-:W-:-:S04]  /*1570*/  @P1 IMAD.HI.U32 R2, R6, UR4, RZ ;  /* 0x0000000406021c27 */ /* 0x001fc8000f8e00ff */
[----:B---3--:R-:W-:-:S04]  /*1580*/  FMUL.FTZ R0, R9, R0 ;  /* 0x0000000009007220 */ /* 0x008fc80000410000 */
[----:B------:R-:W-:Y:S01]  /*1590*/  FMUL.FTZ R3, R0, UR5 ;  /* 0x0000000500037c20 */ /* 0x000fe20008410000 */
[----:B------:R-:W-:Y:S01]  /*15a0*/  IMAD.U32 R0, RZ, RZ, UR4 ;  /* 0x00000004ff007e24 */ /* 0x000fe2000f8e00ff */
[----:B-1----:R-:W-:-:S03]  /*15b0*/  @P1 SHF.R.U32.HI R0, RZ, R11, R2 ;  /* 0x0000000bff001219 */ /* 0x002fc60000011602 */
[----:B------:R-:W-:Y:S02]  /*15c0*/  R2UR UR37, R3 ;  /* 0x00000000032572ca */ /* 0x000fe400000e0000 */
[----:B------:R-:W-:-:S05]  /*15d0*/  IADD3 R3, R16, 0x1, -R17 ;  /* 0x0000000110037810 */ /* 0x000fca0007ffe811 */
        /* <DEDUP_REMOVED lines=13> */
.L_x_1180:
[----:B------:R-:W-:-:S13]  /*16b0*/  ISETP.NE.AND P0, PT, R13, 0x1, PT ;  /* 0x000000010d00780c */ /* 0x000fda0003f05270 */
[----:B------:R-:W0:Y:S02]  /*16c0*/  @P0 LDC.64 R4, c[0x0][0x9e8] ;  /* 0x00027a00ff040b82 */ /* 0x000e240000000a00 */
[----:B0-----:R-:W-:-:S05]  /*16d0*/  @P0 IMAD.HI.U32 R4, R2, R4, RZ ;  /* 0x0000000402040227 */ /* 0x001fca00078e00ff */
[----:B------:R-:W-:-:S07]  /*16e0*/  @P0 SHF.R.U32.HI R2, RZ, R5, R4 ;  /* 0x00000005ff020219 */ /* 0x000fce0000011604 */
.L_x_1181:
[----:B------:R-:W-:-:S05]  /*16f0*/  IMAD R3, R2, R13, R13 ;  /* 0x0000000d02037224 */ /* 0x000fca00078e020d */
[----:B------:R-:W-:-:S07]  /*1700*/  VIMNMX R0, R0, R3, PT ;  /* 0x0000000300007248 */ /* 0x000fce0003fe0100 */
.L_x_1179:
[----:B------:R-:W0:Y:S01]  /*1710*/  @P1 LDC R4, c[0x0][0x44c] ;  /* 0x00011300ff041b82 */ /* 0x000e220000000800 */
[----:B------:R-:W-:Y:S01]  /*1720*/  IMAD.U32 R3, RZ, RZ, UR36 ;  /* 0x00000024ff037e24 */ /* 0x000fe2000f8e00ff */
[----:B------:R-:W-:Y:S01]  /*1730*/  ULDC UR4, c[0x0][0x9dc] ;  /* 0x0002770000047ab9 */ /* 0x000fe20000000800 */
[----:B------:R-:W-:Y:S02]  /*1740*/  VIADD R2, R0, 0x9f ;  /* 0x0000009f00027836 */ /* 0x000fe40000000000 */
[C---:B------:R-:W-:Y:S02]  /*1750*/  VIADD R0, R16.reuse, 0x9f ;  /* 0x0000009f10007836 */ /* 0x040fe40000000000 */
[----:B------:R-:W-:Y:S01]  /*1760*/  IMAD.IADD R104, R16, 0x1, -R17 ;  /* 0x0000000110687824 */ /* 0x000fe200078e0a11 */
        /* <DEDUP_REMOVED lines=23> */
.L_x_1183:
[----:B------:R-:W-:-:S13]  /*18e0*/  ISETP.NE.AND P0, PT, R13, 0x1, PT ;  /* 0x000000010d00780c */ /* 0x000fda0003f05270 */
[----:B------:R-:W0:Y:S02]  /*18f0*/  @P0 LDC.64 R2, c[0x0][0x9e8] ;  /* 0x00027a00ff020b82 */ /* 0x000e240000000a00 */
[----:B0-----:R-:W-:-:S05]  /*1900*/  @P0 IMAD.HI.U32 R0, R4, R2, RZ ;  /* 0x0000000204000227 */ /* 0x001fca00078e00ff */
[----:B------:R-:W-:-:S07]  /*1910*/  @P0 SHF.R.U32.HI R4, RZ, R3, R0 ;  /* 0x00000003ff040219 */ /* 0x000fce0000011600 */
.L_x_1184:
[----:B------:R-:W-:-:S05]  /*1920*/  IMAD R4, R4, R13, RZ ;  /* 0x0000000d04047224 */ /* 0x000fca00078e02ff */
[----:B------:R-:W-:-:S13]  /*1930*/  R2UR UR5, R4 ;  /* 0x00000000040572ca */ /* 0x000fda00000e0000 */
[----:B------:R-:W-:-:S04]  /*1940*/  UISETP.LT.AND UP0, UPT, UR4, UR5, UPT ;  /* 0x000000050400728c */ /* 0x000fc8000bf01270 */
[----:B------:R-:W-:-:S12]  /*1950*/  USEL UR4, UR4, UR5, !UP0 ;  /* 0x0000000504047287 */ /* 0x000fd8000c000000 */
.L_x_1182:
[----:B------:R-:W-:Y:S01]  /*1960*/  UIMAD.WIDE UR4, UR4, 0x66666667, URZ ;  /* 0x66666667040478a5 */ /* 0x000fe2000f8e023f */
[----:B------:R-:W-:Y:S02]  /*1970*/  PLOP3.LUT P0, PT, PT, PT, PT, 0x80, 0x0 ;  /* 0x000000000000781c */ /* 0x000fe40003f0f070 */
        /* <DEDUP_REMOVED lines=37> */
[----:B------:R-:W-:Y:S02]  /*1bd0*/  IMAD.MOV.U32 R64, RZ, RZ, RZ ;  /* 0x000000ffff407224 */ /* 0x000fe400078e00ff */
[----:B------:R-:W-:Y:S01]  /*1be0*/  IMAD.MOV.U32 R97, RZ, RZ, RZ ;  /* 0x000000ffff617224 */ /* 0x000fe200078e00ff */
        /* <DEDUP_REMOVED lines=32> */
.L_x_1186:
        /* <DEDUP_REMOVED lines=9> */
.L_x_1383:
[----:B------:R-:W-:Y:S05]  /*1e80*/  @!P0 BRA `(.L_x_1188) ;  /* 0x0000000000048947 */ /* 0x000fea0003800000 */
[----:B------:R-:W-:Y:S01]  /*1e90*/  BPT.TRAP 0x1 ;  /* 0x000000040000795c */ /* 0x000fe20000300000 */
.L_x_1188:
[----:B0-----:R-:W-:Y:S02]  /*1ea0*/  IMAD.U32 R3, RZ, RZ, UR51 ;  /* 0x00000033ff037e24 */ /* 0x001fe4000f8e00ff */
[----:B------:R-:W-:-:S03]  /*1eb0*/  IMAD.U32 R0, RZ, RZ, UR45 ;  /* 0x0000002dff007e24 */ /* 0x000fc6000f8e00ff */
[----:B------:R-:W-:Y:S02]  /*1ec0*/  LEA R3, R3, UR41, 0x3 ;  /* 0x0000002903037c11 */ /* 0x000fe4000f8e18ff */
[----:B------:R-:W-:-:S04]  /*1ed0*/  SHF.L.U32 R0, R0, 0x1f, RZ ;  /* 0x0000001f00007819 */ /* 0x000fc800000006ff */
[----:B------:R0:W1:Y:S01]  /*1ee0*/  SYNCS.PHASECHK.TRANS64.TRYWAIT P1, [R3+URZ+0x29830], R0 ;  /* 0x02983000030075a7 */ /* 0x000062000802017f */
[----:B------:R-:W-:Y:S05]  /*1ef0*/  @!P0 BRA `(.L_x_1189) ;  /* 0x0000000000048947 */ /* 0x000fea0003800000 */
[----:B------:R-:W-:Y:S01]  /*1f00*/  BPT.TRAP 0x1 ;  /* 0x000000040000795c */ /* 0x000fe20000300000 */
.L_x_1189:
[----:B------:R-:W2:Y:S02]  /*1f10*/  S2R R2, SR_TID.X ;  /* 0x0000000000027919 */ /* 0x000ea40000002100 */
[----:B--2---:R-:W-:Y:S01]  /*1f20*/  LOP3.LUT P2, RZ, R2, 0x7f, RZ, 0xc0, !PT ;  /* 0x0000007f02ff7812 */ /* 0x004fe2000784c0ff */
[----:B-1----:R-:W-:-:S12]  /*1f30*/  @P1 BRA `(.L_x_1190) ;  /* 0x0000000000081947 */ /* 0x002fd80003800000 */
[----:B------:R-:W1:Y:S02]  /*1f40*/  SYNCS.PHASECHK.TRANS64.TRYWAIT P1, [R3+URZ+0x29830], R0 ;  /* 0x02983000030075a7 */ /* 0x000e64000802017f */
[----:B-1----:R-:W-:Y:S05]  /*1f50*/  @!P1 BRA `(.L_x_1191) ;  /* 0x0000019000309947 */ /* 0x002fea0003800000 */
.L_x_1190:
        /* <DEDUP_REMOVED lines=10> */
[----:B------:R-:W-:Y:S01]  /*2000*/  UMOV UR24, UR20 ;  /* 0x0000001400187c82 */ /* 0x000fe20008000000 */
[----:B------:R-:W-:Y:S02]  /*2010*/  UMOV UR7, 0x80000020 ;  /* 0x8000002000077882 */ /* 0x000fe40000000000 */
[----:B------:R-:W-:Y:S01]  /*2020*/  ULOP3.LUT UR50, UR4, 0x10000, URZ, 0xfc, !UPT ;  /* 0x0001000004327892 */ /* 0x000fe2000f8efc3f */
        /* <DEDUP_REMOVED lines=16> */
[----:B------:R-:W-:Y:S01]  /*2130*/  UIADD3 UR10, UR28, 0x280, URZ ;  /* 0x000002801c0a7890 */ /* 0x000fe2000fffe03f */
[----:B------:R-:W-:Y:S01]  /*2140*/  IMAD.MOV.U32 R2, RZ, RZ, R0 ;  /* 0x000000ffff027224 */ /* 0x000fe200078e0000 */
        /* <DEDUP_REMOVED lines=171> */
[----:B------:R-:W0:Y:S01]  /*2c00*/  SHFL.IDX PT, R11, R2, RZ, 0x1c1f ;  /* 0x001c1fff020b7589 */ /* 0x000e2200000e0000 */
[----:B------:R-:W-:Y:S01]  /*2c10*/  @!P3 PRMT R0, RZ, 0x654, R0 ;  /* 0x00000654ff00b816 */ /* 0x000fe20000000000 */
[----:B------:R-:W-:-:S03]  /*2c20*/  IMAD R5, R105, R4, 0xa1 ;  /* 0x000000a169057424 */ /* 0x000fc600078e0204 */
[----:B------:R-:W-:Y:S01]  /*2c30*/  PLOP3.LUT P1, PT, PT, PT, UP1, 0x40, 0x0 ;  /* 0x000000000000781c */ /* 0x000fe20003f2e818 */
[----:B------:R-:W-:Y:S02]  /*2c40*/  IMAD R4, R18, -0x2, R5 ;  /* 0xfffffffe12047824 */ /* 0x000fe400078e0205 */
[----:B------:R-:W-:Y:S02]  /*2c50*/  VIADD R5, R5, 0xffffffff ;  /* 0xffffffff05057836 */ /* 0x000fe40000000000 */
[----:B------:R-:W-:Y:S01]  /*2c60*/  VIADD R9, R4, 0xffffffff ;  /* 0xffffffff04097836 */ /* 0x000fe20000000000 */
        /* <DEDUP_REMOVED lines=10> */
[----:B-1----:R-:W-:-:S04]  /*2d10*/  IMAD R0, R105, -0xa0, R16 ;  /* 0xffffff6069007824 */ /* 0x002fc800078e0210 */
[----:B------:R-:W-:Y:S01]  /*2d20*/  VIADD R3, R0, 0xa0 ;  /* 0x000000a000037836 */ /* 0x000fe20000000000 */
[----:B------:R-:W-:-:S03]  /*2d30*/  IADD3 R0, -R17, R4, R16 ;  /* 0x0000000411007210 */ /* 0x000fc60007ffe110 */
[----:B------:R-:W-:Y:S02]  /*2d40*/  IMAD R6, R18, -0x2, R3 ;  /* 0xfffffffe12067824 */ /* 0x000fe400078e0203 */
[C---:B------:R-:W-:Y:S02]  /*2d50*/  VIADD R7, R0.reuse, UR6 ;  /* 0x0000000600077c36 */ /* 0x040fe40008000000 */
[----:B------:R-:W-:-:S03]  /*2d60*/  VIADD R8, R0, UR10 ;  /* 0x0000000a00087c36 */ /* 0x000fc60008000000 */
[----:B0-----:R-:W-:Y:S01]  /*2d70*/  VIADDMNMX R0, R11, R7, R6, PT ;  /* 0x000000070b007246 */ /* 0x001fe20003800106 */
[----:B------:R-:W-:Y:S01]  /*2d80*/  IMAD.IADD R3, R8, 0x1, R11 ;  /* 0x0000000108037824 */ /* 0x000fe200078e020b */
[----:B------:R-:W-:Y:S06]  /*2d90*/  @P1 BRA `(.L_x_1192) ;  /* 0x0000000000541947 */ /* 0x000fec0003800000 */
[----:B------:R-:W-:Y:S01]  /*2da0*/  IADD3 R4, -R17, R16, R11 ;  /* 0x0000001011047210 */ /* 0x000fe20007ffe10b */
        /* <DEDUP_REMOVED lines=11> */
.L_x_1194:
[----:B------:R-:W-:-:S06]  /*2e60*/  UISETP.NE.AND UP2, UPT, UR7, 0x1, UPT ;  /* 0x000000010700788c */ /* 0x000fcc000bf45270 */
[----:B------:R-:W-:-:S05]  /*2e70*/  PLOP3.LUT P1, PT, PT, PT, UP2, 0x80, 0x0 ;  /* 0x000000000000781c */ /* 0x000fca0003f2f028 */
[----:B------:R-:W-:-:S08]  /*2e80*/  @UP2 ULDC.64 UR10, c[0x0][0x9e8] ;  /* 0x00027a00000a2ab9 */ /* 0x000fd00000000a00 */
[----:B------:R-:W-:-:S05]  /*2e90*/  @P1 IMAD.HI.U32 R10, R4, UR10, RZ ;  /* 0x0000000a040a1c27 */ /* 0x000fca000f8e00ff */
[----:B------:R-:W-:-:S07]  /*2ea0*/  @P1 SHF.R.U32.HI R4, RZ, UR11, R10 ;  /* 0x0000000bff041c19 */ /* 0x000fce000801160a */
.L_x_1195:
[----:B------:R-:W-:Y:S05]  /*2eb0*/  BSYNC B0 ;  /* 0x0000000000007941 */ /* 0x000fea0003800000 */
.L_x_1193:
[----:B------:R-:W-:-:S05]  /*2ec0*/  IMAD R4, R4, UR7, R9 ;  /* 0x0000000704047c24 */ /* 0x000fca000f8e0209 */
[----:B------:R-:W-:Y:S02]  /*2ed0*/  VIMNMX R3, R3, R4, !PT ;  /* 0x0000000403037248 */ /* 0x000fe40007fe0100 */
[----:B------:R-:W-:-:S07]  /*2ee0*/  VIADDMNMX R0, R4, UR7, R0, PT ;  /* 0x0000000704007c46 */ /* 0x000fce000b800100 */
.L_x_1192:
        /* <DEDUP_REMOVED lines=213> */
.L_x_1198:
[----:B------:R-:W-:-:S06]  /*3c40*/  UISETP.NE.AND UP2, UPT, UR7, 0x1, UPT ;  /* 0x000000010700788c */ /* 0x000fcc000bf45270 */
[----:B------:R-:W-:-:S05]  /*3c50*/  PLOP3.LUT P6, PT, PT, PT, UP2, 0x80, 0x0 ;  /* 0x000000000000781c */ /* 0x000fca0003fcf028 */
[----:B------:R-:W-:-:S08]  /*3c60*/  @UP2 ULDC.64 UR10, c[0x0][0x9e8] ;  /* 0x00027a00000a2ab9 */ /* 0x000fd00000000a00 */
[----:B------:R-:W-:Y:S01]  /*3c70*/  @P6 IMAD.HI.U32 R5, R2, UR10, RZ ;  /* 0x0000000a02056c27 */ /* 0x000fe2000f8e00ff */
[----:B------:R-:W-:-:S13]  /*3c80*/  PLOP3.LUT P6, PT, PT, PT, UP2, 0x80, 0x0 ;  /* 0x000000000000781c */ /* 0x000fda0003fcf028 */
[----:B------:R-:W-:-:S07]  /*3c90*/  @P6 SHF.R.U32.HI R2, RZ, UR11, R5 ;  /* 0x0000000bff026c19 */ /* 0x000fce0008011605 */
.L_x_1199:
[----:B------:R-:W-:Y:S05]  /*3ca0*/  BSYNC B0 ;  /* 0x0000000000007941 */ /* 0x000fea0003800000 */
.L_x_1197:
[----:B------:R-:W-:-:S05]  /*3cb0*/  IMAD R2, R2, UR7, R9 ;  /* 0x0000000702027c24 */ /* 0x000fca000f8e0209 */
[----:B------:R-:W-:Y:S02]  /*3cc0*/  VIMNMX R3, R3, R2, !PT ;  /* 0x0000000203037248 */ /* 0x000fe40007fe0100 */
[----:B------:R-:W-:-:S07]  /*3cd0*/  VIADDMNMX R0, R2, UR7, R0, PT ;  /* 0x0000000702007c46 */ /* 0x000fce000b800100 */
.L_x_1196:
        /* <DEDUP_REMOVED lines=67> */
[----:B------:R-:W-:Y:S02]  /*4110*/  ISETP.GT.AND P1, PT, R3, 0x48, !P2 ;  /* 0x000000480300780c */ /* 0x000fe40005724270 */
        /* <DEDUP_REMOVED lines=48> */
[----:B------:R-:W-:Y:S02]  /*4420*/  ISETP.LT.OR P1, PT, R0, 0x62, P1 ;  /* 0x000000620000780c */ /* 0x000fe40000f21670 */
        /* <DEDUP_REMOVED lines=69> */
[----:B------:R-:W-:Y:S02]  /*4880*/  FMNMX.FTZ R13, R90, R91, !PT ;  /* 0x0000005b5a0d7209 */ /* 0x000fe40007810000 */
[----:B------:R-:W-:Y:S02]  /*4890*/  ISETP.LT.OR P1, PT, R0, 0x81, P1 ;  /* 0x000000810000780c */ /* 0x000fe40000f21670 */
[----:B------:R-:W-:Y:S02]  /*48a0*/  FMNMX.FTZ R14, R94, R13, !PT ;  /* 0x0000000d5e0e7209 */ /* 0x000fe40007810000 */
[----:B------:R-:W-:-:S02]  /*48b0*/  FSEL R26, R26, -INF , !P1 ;  /* 0xff8000001a1a7808 */ /* 0x000fc40004800000 */
[----:B------:R-:W-:Y:S02]  /*48c0*/  FMNMX.FTZ R13, R95, R14, !PT ;  /* 0x0000000e5f0d7209 */ /* 0x000fe40007810000 */
[----:B------:R-:W-:Y:S02]  /*48d0*/  ISETP.GT.AND P1, PT, R3, 0x81, !P6 ;  /* 0x000000810300780c */ /* 0x000fe40007724270 */
[----:B------:R-:W-:Y:S02]  /*48e0*/  FMNMX.FTZ R14, R98, R13, !PT ;  /* 0x0000000d620e7209 */ /* 0x000fe40007810000 */
[----:B------:R-:W-:Y:S02]  /*48f0*/  ISETP.LT.OR P1, PT, R0, 0x82, P1 ;  /* 0x000000820000780c */ /* 0x000fe40000f21670 */
[----:B0-----:R-:W-:Y:S02]  /*4900*/  FMNMX.FTZ R5, R4, R5, !PT ;  /* 0x0000000504057209 */ /* 0x001fe40007810000 */
[----:B------:R-:W-:-:S02]  /*4910*/  FMNMX.FTZ R15, R99, R14, !PT ;  /* 0x0000000e630f7209 */ /* 0x000fc40007810000 */
[----:B------:R-:W-:Y:S01]  /*4920*/  FSEL R27, R27, -INF , !P1 ;  /* 0xff8000001b1b7808 */ /* 0x000fe20004800000 */
[----:B------:R-:W0:Y:S01]  /*4930*/  SHFL.BFLY PT, R2, R5, 0x1, 0x1f ;  /* 0x0c201f0005027f89 */ /* 0x000e2200000e0000 */
[----:B------:R-:W-:Y:S02]  /*4940*/  FMNMX.FTZ R20, R102, R15, !PT ;  /* 0x0000000f66147209 */ /* 0x000fe40007810000 */
[----:B------:R-:W-:Y:S02]  /*4950*/  ISETP.NE.AND P6, PT, R130, RZ, PT ;  /* 0x000000ff8200720c */ /* 0x000fe40003fc5270 */
[----:B------:R-:W-:Y:S02]  /*4960*/  FMNMX.FTZ R15, R103, R20, !PT ;  /* 0x00000014670f7209 */ /* 0x000fe40007810000 */
[----:B------:R-:W-:Y:S02]  /*4970*/  ISETP.NE.AND P2, PT, R131, RZ, PT ;  /* 0x000000ff8300720c */ /* 0x000fe40003f45270 */
[----:B------:R-:W-:-:S04]  /*4980*/  FMNMX.FTZ R20, R74, R15, !PT ;  /* 0x0000000f4a147209 */ /* 0x000fc80007810000 */
[----:B------:R-:W-:Y:S02]  /*4990*/  FMNMX.FTZ R21, R75, R20, !PT ;  /* 0x000000144b157209 */ /* 0x000fe40007810000 */
        /* <DEDUP_REMOVED lines=12> */
[----:B------:R0:W-:Y:S01]  /*4a60*/  MUFU.EX2 R13, R73 ;  /* 0x00000049000d7308 */ /* 0x0001e20000000800 */
[----:B------:R-:W-:-:S01]  /*4a70*/  FFMA.FTZ R20, R80, UR37, -R88 ;  /* 0x0000002550147c23 */ /* 0x000fc20008010858 */
[--C-:B------:R-:W-:Y:S01]  /*4a80*/  FFMA.FTZ R80, R61, UR37, -R88.reuse ;  /* 0x000000253d507c23 */ /* 0x100fe20008010858 */
[----:B------:R-:W-:Y:S01]  /*4a90*/  FMNMX.FTZ R72, R82, R21, !PT ;  /* 0x0000001552487209 */ /* 0x000fe20007810000 */
[--C-:B------:R-:W-:Y:S01]  /*4aa0*/  FFMA.FTZ R81, R81, UR37, -R88.reuse ;  /* 0x0000002551517c23 */ /* 0x100fe20008010858 */
[----:B------:R-:W-:Y:S01]  /*4ab0*/  ISETP.LT.OR P1, PT, R0, 0x89, P1 ;  /* 0x000000890000780c */ /* 0x000fe20000f21670 */
[--C-:B------:R-:W-:Y:S01]  /*4ac0*/  FFMA.FTZ R4, R11, UR37, -R88.reuse ;  /* 0x000000250b047c23 */ /* 0x100fe20008010858 */
[----:B------:R-:W-:-:S01]  /*4ad0*/  FFMA.FTZ R5, R89, UR37, -R88 ;  /* 0x0000002559057c23 */ /* 0x000fc20008010858 */
[----:B------:R1:W-:Y:S01]  /*4ae0*/  MUFU.EX2 R15, R77 ;  /* 0x0000004d000f7308 */ /* 0x0003e20000000800 */
[----:B0-----:R-:W-:Y:S01]  /*4af0*/  FMNMX.FTZ R73, R83, R72, !PT ;  /* 0x0000004853497209 */ /* 0x001fe20007810000 */
[--C-:B------:R-:W-:Y:S01]  /*4b00*/  FFMA.FTZ R72, R84, UR37, -R88.reuse ;  /* 0x0000002554487c23 */ /* 0x100fe20008010858 */
[----:B------:R-:W-:-:S01]  /*4b10*/  FFMA.FTZ R84, R68, UR37, -R88 ;  /* 0x0000002544547c23 */ /* 0x000fc20008010858 */
[----:B------:R-:W-:Y:S01]  /*4b20*/  FSEL R30, R30, -INF , !P1 ;  /* 0xff8000001e1e7808 */ /* 0x000fe20004800000 */
[----:B------:R-:W-:-:S01]  /*4b30*/  FFMA.FTZ R6, R92, UR37, -R88 ;  /* 0x000000255c067c23 */ /* 0x000fc20008010858 */
[----:B------:R-:W-:Y:S01]  /*4b40*/  FMNMX.FTZ R76, R86, R73, !PT ;  /* 0x00000049564c7209 */ /* 0x000fe20007810000 */
[----:B------:R-:W-:-:S01]  /*4b50*/  FFMA.FTZ R7, R93, UR37, -R88 ;  /* 0x000000255d077c23 */ /* 0x000fc20008010858 */
        /* <DEDUP_REMOVED lines=8> */
[----:B------:R-:W-:Y:S01]  /*4be0*/  MUFU.EX2 R4, R4 ;  /* 0x0000000400047308 */ /* 0x000fe20000000800 */
[----:B------:R-:W-:Y:S01]  /*4bf0*/  ISETP.LT.OR P1, PT, R0, 0x8a, P1 ;  /* 0x0000008a0000780c */ /* 0x000fe20000f21670 */
[--C-:B------:R-:W-:Y:S01]  /*4c00*/  FFMA.FTZ R10, R100, UR37, -R88.reuse ;  /* 0x00000025640a7c23 */ /* 0x100fe20008010858 */
[----:B-1----:R-:W-:Y:S01]  /*4c10*/  FMNMX.FTZ R77, R59, R76, !PT ;  /* 0x0000004c3b4d7209 */ /* 0x002fe20007810000 */
[--C-:B------:R-:W-:Y:S01]  /*4c20*/  FFMA.FTZ R11, R101, UR37, -R88.reuse ;  /* 0x00000025650b7c23 */ /* 0x100fe20008010858 */
[----:B------:R-:W-:Y:S01]  /*4c30*/  FSEL R31, R31, -INF , !P1 ;  /* 0xff8000001f1f7808 */ /* 0x000fe20004800000 */
[--C-:B------:R-:W-:Y:S01]  /*4c40*/  FFMA.FTZ R56, R56, UR37, -R88.reuse ;  /* 0x0000002538387c23 */ /* 0x100fe20008010858 */
[----:B------:R-:W-:Y:S01]  /*4c50*/  FMNMX.FTZ R76, R62, R77, !PT ;  /* 0x0000004d3e4c7209 */ /* 0x000fe20007810000 */
[----:B------:R-:W0:Y:S01]  /*4c60*/  MUFU.EX2 R5, R5 ;  /* 0x0000000500057308 */ /* 0x000e220000000800 */
[----:B------:R-:W-:Y:S01]  /*4c70*/  ISETP.LT.OR P2, PT, R0, 0x9a, P2 ;  /* 0x0000009a0000780c */ /* 0x000fe20001741670 */
        /* <DEDUP_REMOVED lines=18> */
[----:B------:R-:W-:-:S03]  /*4da0*/  FFMA.FTZ R37, R37, UR37, -R88 ;  /* 0x0000002525257c23 */ /* 0x000fc60008010858 */
[----:B------:R-:W-:Y:S01]  /*4db0*/  FMNMX.FTZ R76, R42, R77, !PT ;  /* 0x0000004d2a4c7209 */ /* 0x000fe20007810000 */
[----:B------:R-:W3:Y:S03]  /*4dc0*/  MUFU.EX2 R8, R8 ;  /* 0x0000000800087308 */ /* 0x000ee60000000800 */
[----:B------:R-:W-:-:S04]  /*4dd0*/  FMNMX.FTZ R61, R43, R76, !PT ;  /* 0x0000004c2b3d7209 */ /* 0x000fc80007810000 */
[----:B------:R-:W-:Y:S01]  /*4de0*/  FMNMX.FTZ R76, R46, R61, !PT ;  /* 0x0000003d2e4c7209 */ /* 0x000fe20007810000 */
[----:B------:R4:W-:Y:S03]  /*4df0*/  MUFU.EX2 R77, R80 ;  /* 0x00000050004d7308 */ /* 0x0009e60000000800 */
[----:B------:R-:W-:-:S04]  /*4e00*/  FMNMX.FTZ R61, R47, R76, !PT ;  /* 0x0000004c2f3d7209 */ /* 0x000fc80007810000 */
[----:B------:R-:W-:Y:S01]  /*4e10*/  FMNMX.FTZ R76, R50, R61, !PT ;  /* 0x0000003d324c7209 */ /* 0x000fe20007810000 */
[----:B------:R-:W-:Y:S01]  /*4e20*/  MUFU.EX2 R73, R85 ;  /* 0x0000005500497308 */ /* 0x000fe20000000800 */
[----:B----4-:R-:W-:-:S02]  /*4e30*/  FFMA.FTZ R80, R40, UR37, -R88 ;  /* 0x0000002528507c23 */ /* 0x010fc40008010858 */
[----:B------:R-:W-:-:S04]  /*4e40*/  FMNMX.FTZ R61, R51, R76, !PT ;  /* 0x0000004c333d7209 */ /* 0x000fc80007810000 */
[----:B------:R-:W-:Y:S01]  /*4e50*/  FMNMX.FTZ R68, R54, R61, !PT ;  /* 0x0000003d36447209 */ /* 0x000fe20007810000 */
[----:B------:R-:W4:Y:S03]  /*4e60*/  MUFU.EX2 R9, R9 ;  /* 0x0000000900097308 */ /* 0x000f260000000800 */
[----:B------:R-:W-:Y:S01]  /*4e70*/  FMNMX.FTZ R81, R55, R68, !PT ;  /* 0x0000004437517209 */ /* 0x000fe20007810000 */
[----:B------:R-:W-:-:S03]  /*4e80*/  FFMA.FTZ R68, R69, UR37, -R88 ;  /* 0x0000002545447c23 */ /* 0x000fc60008010858 */
[----:B------:R-:W-:Y:S01]  /*4e90*/  FMNMX.FTZ R76, R26, R81, !PT ;  /* 0x000000511a4c7209 */ /* 0x000fe20007810000 */
[----:B------:R-:W-:-:S01]  /*4ea0*/  FFMA.FTZ R81, R41, UR37, -R88 ;  /* 0x0000002529517c23 */ /* 0x000fc20008010858 */
[----:B------:R-:W-:Y:S01]  /*4eb0*/  FSEL R41, R39, -INF , !P2 ;  /* 0xff80000027297808 */ /* 0x000fe20005000000 */
[----:B------:R-:W-:-:S01]  /*4ec0*/  FFMA.FTZ R39, R44, UR37, -R88 ;  /* 0x000000252c277c23 */ /* 0x000fc20008010858 */
[----:B------:R-:W-:Y:S01]  /*4ed0*/  FMNMX.FTZ R3, R27, R76, !PT ;  /* 0x0000004c1b037209 */ /* 0x000fe20007810000 */
[----:B------:R-:W-:-:S01]  /*4ee0*/  FFMA.FTZ R44, R45, UR37, -R88 ;  /* 0x000000252d2c7c23 */ /* 0x000fc20008010858 */
[--C-:B------:R-:W-:Y:S01]  /*4ef0*/  FFMA.FTZ R45, R48, UR37, -R88.reuse ;  /* 0x00000025302d7c23 */ /* 0x100fe20008010858 */
[----:B------:R-:W-:-:S01]  /*4f00*/  FFMA.FTZ R48, R49, UR37, -R88 ;  /* 0x0000002531307c23 */ /* 0x000fc20008010858 */
[----:B------:R-:W-:Y:S01]  /*4f10*/  FMNMX.FTZ R40, R30, R3, !PT ;  /* 0x000000031e287209 */ /* 0x000fe20007810000 */
[----:B------:R-:W-:-:S01]  /*4f20*/  FFMA.FTZ R49, R52, UR37, -R88 ;  /* 0x0000002534317c23 */ /* 0x000fc20008010858 */
[----:B------:R-:W-:Y:S01]  /*4f30*/  FFMA.FTZ R52, R53, UR37, -R88 ;  /* 0x0000002535347c23 */ /* 0x000fe20008010858 */
[----:B------:R-:W-:Y:S01]  /*4f40*/  IMAD.U32 R53, RZ, RZ, UR37 ;  /* 0x00000025ff357e24 */ /* 0x000fe2000f8e00ff */
[----:B------:R-:W-:Y:S01]  /*4f50*/  FMNMX.FTZ R69, R31, R40, !PT ;  /* 0x000000281f457209 */ /* 0x000fe20007810000 */
[----:B------:R-:W-:Y:S01]  /*4f60*/  MUFU.EX2 R61, R84 ;  /* 0x00000054003d7308 */ /* 0x000fe20000000800 */
[----:B------:R-:W-:-:S02]  /*4f70*/  FSEL R40, R38, -INF , !P5 ;  /* 0xff80000026287808 */ /* 0x000fc40006800000 */
[----:B------:R-:W-:-:S04]  /*4f80*/  FMNMX.FTZ R76, R34, R69, !PT ;  /* 0x00000045224c7209 */ /* 0x000fc80007810000 */
[----:B------:R-:W-:Y:S01]  /*4f90*/  FMNMX.FTZ R69, R35, R76, !PT ;  /* 0x0000004c23457209 */ /* 0x000fe20007810000 */
[----:B------:R5:W-:Y:S03]  /*4fa0*/  MUFU.EX2 R38, R81 ;  /* 0x0000005100267308 */ /* 0x000be60000000800 */
[----:B------:R-:W-:-:S04]  /*4fb0*/  FMNMX.FTZ R0, R40, R69, !PT ;  /* 0x0000004528007209 */ /* 0x000fc80007810000 */
[----:B------:R-:W-:Y:S01]  /*4fc0*/  FMNMX.FTZ R0, R41, R0, !PT ;  /* 0x0000000029007209 */ /* 0x000fe20007810000 */
[----:B------:R-:W4:Y:S04]  /*4fd0*/  MUFU.EX2 R10, R10 ;  /* 0x0000000a000a7308 */ /* 0x000f280000000800 */
[----:B------:R-:W0:Y:S04]  /*4fe0*/  SHFL.BFLY PT, R69, R0, 0x2, 0x1f ;  /* 0x0c401f0000457f89 */ /* 0x000e2800000e0000 */
[----:B------:R-:W4:Y:S08]  /*4ff0*/  MUFU.EX2 R11, R11 ;  /* 0x0000000b000b7308 */ /* 0x000f300000000800 */
[----:B------:R-:W4:Y:S08]  /*5000*/  MUFU.EX2 R12, R12 ;  /* 0x0000000c000c7308 */ /* 0x000f300000000800 */
[----:B------:R3:W-:Y:S01]  /*5010*/  MUFU.EX2 R3, R80 ;  /* 0x0000005000037308 */ /* 0x0007e20000000800 */
[----:B0-----:R-:W-:-:S07]  /*5020*/  FMNMX.FTZ R69, R0, R69, !PT ;  /* 0x0000004500457209 */ /* 0x001fce0007810000 */
[----:B------:R-:W-:Y:S01]  /*5030*/  MUFU.EX2 R14, R14 ;  /* 0x0000000e000e7308 */ /* 0x000fe20000000800 */
[----:B------:R-:W0:Y:S07]  /*5040*/  SHFL.BFLY PT, R0, R69, 0x1, 0x1f ;  /* 0x0c201f0045007f89 */ /* 0x000e2e00000e0000 */
[----:B------:R-:W-:Y:S08]  /*5050*/  MUFU.EX2 R20, R20 ;  /* 0x0000001400147308 */ /* 0x000ff00000000800 */
[----:B------:R-:W-:Y:S08]  /*5060*/  MUFU.EX2 R72, R72 ;  /* 0x0000004800487308 */ /* 0x000ff00000000800 */
[----:B------:R-:W-:Y:S01]  /*5070*/  MUFU.EX2 R56, R56 ;  /* 0x0000003800387308 */ /* 0x000fe20000000800 */
[----:B0-----:R-:W-:-:S04]  /*5080*/  FMNMX.FTZ R0, R69, R0, !PT ;  /* 0x0000000045007209 */ /* 0x001fc80007810000 */
[C---:B------:R-:W-:Y:S01]  /*5090*/  FSETP.NEU.FTZ.AND P1, PT, R0.reuse, -INF , PT ;  /* 0xff8000000000780b */ /* 0x040fe20003f3d000 */
[----:B------:R-:W-:-:S02]  /*50a0*/  FFMA.FTZ R53, R0, R53, -8 ;  /* 0xc100000000357423 */ /* 0x000fc40000010035 */
[----:B------:R-:W-:Y:S03]  /*50b0*/  MUFU.EX2 R57, R57 ;  /* 0x0000003900397308 */ /* 0x000fe60000000800 */
[----:B-----5:R-:W-:Y:S02]  /*50c0*/  FSEL R81, R53, RZ, P1 ;  /* 0x000000ff35517208 */ /* 0x020fe40000800000 */
        /* <DEDUP_REMOVED lines=9> */
[----:B-1----:R-:W-:Y:S01]  /*5160*/  FADD.FTZ R82, R6, R83 ;  /* 0x0000005306527221 */ /* 0x002fe20000010000 */
[----:B------:R-:W-:Y:S01]  /*5170*/  MUFU.EX2 R53, R53 ;  /* 0x0000003500357308 */ /* 0x000fe20000000800 */
[----:B------:R-:W-:-:S01]  /*5180*/  FFMA.FTZ R95, R95, UR37, -R81 ;  /* 0x000000255f5f7c23 */ /* 0x000fc20008010851 */
[----:B------:R-:W-:Y:S01]  /*5190*/  FFMA.FTZ R69, R98, UR37, -R81 ;  /* 0x0000002562457c23 */ /* 0x000fe20008010851 */
[----:B--2---:R-:W-:-:S01]  /*51a0*/  FADD.FTZ R83, R7, R82 ;  /* 0x0000005207537221 */ /* 0x004fc20000010000 */
[--C-:B---3--:R-:W-:Y:S01]  /*51b0*/  FFMA.FTZ R80, R99, UR37, -R81.reuse ;  /* 0x0000002563507c23 */ /* 0x108fe20008010851 */
[----:B------:R-:W-:-:S01]  /*51c0*/  FFMA.FTZ R102, R102, UR37, -R81 ;  /* 0x0000002566667c23 */ /* 0x000fc20008010851 */
[----:B------:R-:W-:Y:S01]  /*51d0*/  FFMA.FTZ R103, R103, UR37, -R81 ;  /* 0x0000002567677c23 */ /* 0x000fe20008010851 */
[----:B------:R-:W-:-:S01]  /*51e0*/  FADD.FTZ R82, R8, R83 ;  /* 0x0000005308527221 */ /* 0x000fc20000010000 */
[----:B------:R-:W0:Y:S01]  /*51f0*/  MUFU.EX2 R76, R76 ;  /* 0x0000004c004c7308 */ /* 0x000e220000000800 */
[----:B------:R-:W-:-:S01]  /*5200*/  FFMA.FTZ R74, R74, UR37, -R81 ;  /* 0x000000254a4a7c23 */ /* 0x000fc20008010851 */
[----:B------:R-:W-:Y:S01]  /*5210*/  FFMA.FTZ R75, R75, UR37, -R81 ;  /* 0x000000254b4b7c23 */ /* 0x000fe20008010851 */
[----:B----4-:R-:W-:-:S01]  /*5220*/  FADD.FTZ R83, R9, R82 ;  /* 0x0000005209537221 */ /* 0x010fc20000010000 */
[--C-:B------:R-:W-:Y:S01]  /*5230*/  FFMA.FTZ R86, R86, UR37, -R81.reuse ;  /* 0x0000002556567c23 */ /* 0x100fe20008010851 */
[----:B------:R-:W-:-:S01]  /*5240*/  FFMA.FTZ R87, R87, UR37, -R81 ;  /* 0x0000002557577c23 */ /* 0x000fc20008010851 */
[----:B------:R-:W-:Y:S01]  /*5250*/  FFMA.FTZ R58, R58, UR37, -R81 ;  /* 0x000000253a3a7c23 */ /* 0x000fe20008010851 */
[----:B------:R-:W-:-:S01]  /*5260*/  FADD.FTZ R82, R10, R83 ;  /* 0x000000530a527221 */ /* 0x000fc20000010000 */
[----:B------:R-:W1:Y:S01]  /*5270*/  MUFU.EX2 R94, R94 ;  /* 0x0000005e005e7308 */ /* 0x000e620000000800 */
[----:B------:R-:W-:-:S01]  /*5280*/  FFMA.FTZ R59, R59, UR37, -R81 ;  /* 0x000000253b3b7c23 */ /* 0x000fc20008010851 */
[----:B------:R-:W-:Y:S01]  /*5290*/  FFMA.FTZ R62, R62, UR37, -R81 ;  /* 0x000000253e3e7c23 */ /* 0x000fe20008010851 */
[----:B------:R-:W-:-:S01]  /*52a0*/  FADD.FTZ R89, R11, R82 ;  /* 0x000000520b597221 */ /* 0x000fc20000010000 */
[--C-:B------:R-:W-:Y:S01]  /*52b0*/  FFMA.FTZ R63, R63, UR37, -R81.reuse ;  /* 0x000000253f3f7c23 */ /* 0x100fe20008010851 */
[----:B------:R-:W-:-:S01]  /*52c0*/  FFMA.FTZ R66, R66, UR37, -R81 ;  /* 0x0000002542427c23 */ /* 0x000fc20008010851 */
[----:B------:R-:W-:Y:S01]  /*52d0*/  FFMA.FTZ R67, R67, UR37, -R81 ;  /* 0x0000002543437c23 */ /* 0x000fe20008010851 */
[----:B------:R-:W-:-:S01]  /*52e0*/  FADD.FTZ R88, R12, R89 ;  /* 0x000000590c587221 */ /* 0x000fc20000010000 */
        /* <DEDUP_REMOVED lines=10> */
[----:B------:R-:W-:Y:S01]  /*5390*/  FADD.FTZ R83, R13, R88 ;  /* 0x000000580d537221 */ /* 0x000fe20000010000 */
[----:B------:R-:W-:Y:S01]  /*53a0*/  F2FP.SATFINITE.E4M3.F32.PACK_AB_MERGE_C R88, R7, R6, RZ ;  /* 0x000000060758723e */ /* 0x000fe200048070ff */
[--C-:B------:R-:W-:Y:S01]  /*53b0*/  FFMA.FTZ R50, R50, UR37, -R81.reuse ;  /* 0x0000002532327c23 */ /* 0x100fe20008010851 */
[----:B------:R-:W-:-:S01]  /*53c0*/  FFMA.FTZ R51, R51, UR37, -R81 ;  /* 0x0000002533337c23 */ /* 0x000fc20008010851 */
[----:B------:R-:W-:Y:S01]  /*53d0*/  FADD.FTZ R6, R14, R83 ;  /* 0x000000530e067221 */ /* 0x000fe20000010000 */
[----:B------:R-:W-:Y:S01]  /*53e0*/  F2FP.SATFINITE.E4M3.F32.PACK_AB_MERGE_C R184, R5, R4, R88 ;  /* 0x0000000405b8723e */ /* 0x000fe20004807058 */
[----:B------:R-:W1:Y:S01]  /*53f0*/  MUFU.EX2 R80, R80 ;  /* 0x0000005000507308 */ /* 0x000e620000000800 */
[----:B--2---:R-:W-:-:S01]  /*5400*/  FADD.FTZ R82, R95, R82 ;  /* 0x000000525f527221 */ /* 0x004fc20000010000 */
        /* <DEDUP_REMOVED lines=8> */
[----:B------:R-:W-:Y:S01]  /*5490*/  F2FP.SATFINITE.E4M3.F32.PACK_AB_MERGE_C R82, R11, R10, RZ ;  /* 0x0000000a0b52723e */ /* 0x000fe200048070ff */
[----:B------:R-:W-:-:S01]  /*54a0*/  FADD.FTZ R11, R15, R6 ;  /* 0x000000060f0b7221 */ /* 0x000fc20000010000 */
[--C-:B------:R-:W-:Y:S01]  /*54b0*/  FFMA.FTZ R34, R34, UR37, -R81.reuse ;  /* 0x0000002522227c23 */ /* 0x100fe20008010851 */
[----:B------:R-:W-:-:S01]  /*54c0*/  FFMA.FTZ R35, R35, UR37, -R81 ;  /* 0x0000002523237c23 */ /* 0x000fc20008010851 */
[----:B------:R-:W-:Y:S01]  /*54d0*/  FFMA.FTZ R40, R40, UR37, -R81 ;  /* 0x0000002528287c23 */ /* 0x000fe20008010851 */
[----:B------:R-:W-:-:S01]  /*54e0*/  FADD.FTZ R10, R20, R11 ;  /* 0x0000000b140a7221 */ /* 0x000fc20000010000 */
[----:B------:R-:W0:Y:S01]  /*54f0*/  MUFU.EX2 R103, R103 ;  /* 0x0000006700677308 */ /* 0x000e220000000800 */
[----:B-1----:R-:W-:-:S01]  /*5500*/  FADD.FTZ R7, R80, R7 ;  /* 0x0000000750077221 */ /* 0x002fc20000010000 */
[----:B------:R-:W-:Y:S01]  /*5510*/  FFMA.FTZ R41, R41, UR37, -R81 ;  /* 0x0000002529297c23 */ /* 0x000fe20008010851 */
[----:B------:R-:W-:-:S02]  /*5520*/  F2FP.SATFINITE.E4M3.F32.PACK_AB_MERGE_C R14, R15, R14, RZ ;  /* 0x0000000e0f0e723e */ /* 0x000fc400048070ff */
[----:B------:R-:W-:Y:S02]  /*5530*/  F2FP.SATFINITE.E4M3.F32.PACK_AB_MERGE_C R94, R95, R94, RZ ;  /* 0x0000005e5f5e723e */ /* 0x000fe400048070ff */
[----:B------:R-:W-:Y:S01]  /*5540*/  F2FP.SATFINITE.E4M3.F32.PACK_AB_MERGE_C R186, R9, R8, R82 ;  /* 0x0000000809ba723e */ /* 0x000fe20004807052 */
[----:B------:R-:W1:Y:S01]  /*5550*/  MUFU.EX2 R74, R74 ;  /* 0x0000004a004a7308 */ /* 0x000e620000000800 */
[----:B--2---:R-:W-:-:S01]  /*5560*/  FADD.FTZ R6, R102, R7 ;  /* 0x0000000766067221 */ /* 0x004fc20000010000 */
[----:B------:R-:W-:Y:S01]  /*5570*/  FADD.FTZ R7, R21, R10 ;  /* 0x0000000a15077221 */ /* 0x000fe20000010000 */
[----:B------:R-:W-:Y:S02]  /*5580*/  F2FP.SATFINITE.E4M3.F32.PACK_AB_MERGE_C R180, R13, R12, R14 ;  /* 0x0000000c0db4723e */ /* 0x000fe4000480700e */
[----:B------:R-:W-:-:S03]  /*5590*/  F2FP.SATFINITE.E4M3.F32.PACK_AB_MERGE_C R185, R76, R53, R94 ;  /* 0x000000354cb9723e */ /* 0x000fc6000480705e */
[----:B------:R-:W2:Y:S01]  /*55a0*/  MUFU.EX2 R75, R75 ;  /* 0x0000004b004b7308 */ /* 0x000ea20000000800 */
[----:B0-----:R-:W-:-:S01]  /*55b0*/  FADD.FTZ R5, R103, R6 ;  /* 0x0000000667057221 */ /* 0x001fc20000010000 */
[----:B------:R-:W-:Y:S01]  /*55c0*/  FADD.FTZ R6, R72, R7 ;  /* 0x0000000748067221 */ /* 0x000fe20000010000 */
[----:B------:R-:W-:Y:S02]  /*55d0*/  F2FP.SATFINITE.E4M3.F32.PACK_AB_MERGE_C R72, R73, R72, RZ ;  /* 0x000000484948723e */ /* 0x000fe400048070ff */
[----:B------:R-:W-:Y:S01]  /*55e0*/  F2FP.SATFINITE.E4M3.F32.PACK_AB_MERGE_C R102, R103, R102, RZ ;  /* 0x000000666766723e */ /* 0x000fe200048070ff */
[----:B------:R-:W-:-:S01]  /*55f0*/  FADD.FTZ R73, R73, R6 ;  /* 0x0000000649497221 */ /* 0x000fc20000010000 */
[----:B------:R-:W-:Y:S01]  /*5600*/  F2FP.SATFINITE.E4M3.F32.PACK_AB_MERGE_C R182, R21, R20, R72 ;  /* 0x0000001415b6723e */ /* 0x000fe20004807048 */
[----:B------:R-:W0:Y:S01]  /*5610*/  MUFU.EX2 R84, R84 ;  /* 0x0000005400547308 */ /* 0x000e220000000800 */
[----:B-1----:R-:W-:-:S01]  /*5620*/  FADD.FTZ R4, R74, R5 ;  /* 0x000000054a047221 */ /* 0x002fc20000010000 */
[----:B------:R-:W-:Y:S01]  /*5630*/  FADD.FTZ R6, R56, R73 ;  /* 0x0000004938067221 */ /* 0x000fe20000010000 */
[----:B------:R-:W-:-:S03]  /*5640*/  F2FP.SATFINITE.E4M3.F32.PACK_AB_MERGE_C R187, R80, R69, R102 ;  /* 0x0000004550bb723e */ /* 0x000fc60004807066 */
[----:B------:R-:W-:Y:S02]  /*5650*/  FADD.FTZ R7, R57, R6 ;  /* 0x0000000639077221 */ /* 0x000fe40000010000 */
        /* <DEDUP_REMOVED lines=19> */
[----:B0-----:R-:W-:Y:S01]  /*5790*/  F2FP.SATFINITE.E4M3.F32.PACK_AB_MERGE_C R6, R77, R60, RZ ;  /* 0x0000003c4d06723e */ /* 0x001fe200048070ff */
[----:B------:R-:W-:-:S03]  /*57a0*/  FADD.FTZ R60, R60, R7 ;  /* 0x000000073c3c7221 */ /* 0x000fc60000010000 */
[----:B------:R-:W-:Y:S01]  /*57b0*/  F2FP.SATFINITE.E4M3.F32.PACK_AB_MERGE_C R176, R57, R56, R6 ;  /* 0x0000003839b0723e */ /* 0x000fe20004807006 */
[----:B------:R-:W-:-:S02]  /*57c0*/  FADD.FTZ R77, R77, R60 ;  /* 0x0000003c4d4d7221 */ /* 0x000fc40000010000 */
        /* <DEDUP_REMOVED lines=14> */
[----:B------:R-:W-:Y:S01]  /*58b0*/  MUFU.EX2 R39, R39 ;  /* 0x0000002700277308 */ /* 0x000fe20000000800 */
[----:B-1----:R-:W-:Y:S01]  /*58c0*/  F2FP.SATFINITE.E4M3.F32.PACK_AB_MERGE_C R7, R68, R61, RZ ;  /* 0x0000003d4407723e */ /* 0x002fe200048070ff */
[----:B------:R-:W-:-:S03]  /*58d0*/  FADD.FTZ R61, R61, R6 ;  /* 0x000000063d3d7221 */ /* 0x000fc60000010000 */
[----:B------:R-:W-:Y:S01]  /*58e0*/  F2FP.SATFINITE.E4M3.F32.PACK_AB_MERGE_C R178, R65, R64, R7 ;  /* 0x0000004041b2723e */ /* 0x000fe20004807007 */
[----:B------:R-:W-:-:S02]  /*58f0*/  FADD.FTZ R68, R68, R61 ;  /* 0x0000003d44447221 */ /* 0x000fc40000010000 */
[----:B------:R-:W0:Y:S01]  /*5900*/  MUFU.EX2 R44, R44 ;  /* 0x0000002c002c7308 */ /* 0x000e220000000800 */
[----:B--2---:R-:W-:-:S07]  /*5910*/  FADD.FTZ R4, R66, R5 ;  /* 0x0000000542047221 */ /* 0x004fce0000010000 */
[----:B------:R-:W1:Y:S08]  /*5920*/  MUFU.EX2 R67, R67 ;  /* 0x0000004300437308 */ /* 0x000e700000000800 */
[----:B------:R-:W2:Y:S01]  /*5930*/  MUFU.EX2 R70, R70 ;  /* 0x0000004600467308 */ /* 0x000ea20000000800 */
[----:B0-----:R-:W-:-:S04]  /*5940*/  F2FP.SATFINITE.E4M3.F32.PACK_AB_MERGE_C R6, R44, R39, RZ ;  /* 0x000000272c06723e */ /* 0x001fc800048070ff */
[----:B------:R-:W-:Y:S01]  /*5950*/  F2FP.SATFINITE.E4M3.F32.PACK_AB_MERGE_C R172, R38, R3, R6 ;  /* 0x0000000326ac723e */ /* 0x000fe20004807006 */
[----:B------:R-:W-:-:S02]  /*5960*/  FADD.FTZ R3, R3, R68 ;  /* 0x0000004403037221 */ /* 0x000fc40000010000 */
        /* <DEDUP_REMOVED lines=8> */
[----:B0-----:R-:W-:-:S01]  /*59f0*/  FADD.FTZ R3, R71, R4 ;  /* 0x0000000447037221 */ /* 0x001fc20000010000 */
[----:B------:R-:W-:-:S04]  /*5a00*/  F2FP.SATFINITE.E4M3.F32.PACK_AB_MERGE_C R70, R71, R70, RZ ;  /* 0x000000464746723e */ /* 0x000fc800048070ff */
[----:B------:R-:W-:Y:S02]  /*5a10*/  F2FP.SATFINITE.E4M3.F32.PACK_AB_MERGE_C R179, R67, R66, R70 ;  /* 0x0000004243b3723e */ /* 0x000fe40004807046 */
[----:B------:R-:W0:Y:S01]  /*5a20*/  MUFU.EX2 R46, R46 ;  /* 0x0000002e002e7308 */ /* 0x000e220000000800 */
[----:B-1----:R-:W-:-:S07]  /*5a30*/  FADD.FTZ R4, R42, R3 ;  /* 0x000000032a047221 */ /* 0x002fce0000010000 */
[----:B------:R-:W-:Y:S01]  /*5a40*/  MUFU.EX2 R49, R49 ;  /* 0x0000003100317308 */ /* 0x000fe20000000800 */
[----:B--2---:R-:W-:-:S07]  /*5a50*/  FADD.FTZ R3, R43, R4 ;  /* 0x000000042b037221 */ /* 0x004fce0000010000 */
[----:B------:R-:W1:Y:S01]  /*5a60*/  MUFU.EX2 R52, R52 ;  /* 0x0000003400347308 */ /* 0x000e620000000800 */
[----:B0-----:R-:W-:-:S07]  /*5a70*/  FADD.FTZ R4, R46, R3 ;  /* 0x000000032e047221 */ /* 0x001fce0000010000 */
[----:B------:R-:W0:Y:S08]  /*5a80*/  MUFU.EX2 R47, R47 ;  /* 0x0000002f002f7308 */ /* 0x000e300000000800 */
[----:B------:R-:W-:Y:S01]  /*5a90*/  MUFU.EX2 R45, R45 ;  /* 0x0000002d002d7308 */ /* 0x000fe20000000800 */
[----:B-1----:R-:W-:-:S07]  /*5aa0*/  F2FP.SATFINITE.E4M3.F32.PACK_AB_MERGE_C R5, R52, R49, RZ ;  /* 0x000000313405723e */ /* 0x002fce00048070ff */
[----:B------:R-:W1:Y:S01]  /*5ab0*/  MUFU.EX2 R48, R48 ;  /* 0x0000003000307308 */ /* 0x000e620000000800 */
[C---:B0-----:R-:W-:Y:S01]  /*5ac0*/  F2FP.SATFINITE.E4M3.F32.PACK_AB_MERGE_C R46, R47.reuse, R46, RZ ;  /* 0x0000002e2f2e723e */ /* 0x041fe200048070ff */
[----:B------:R-:W-:-:S03]  /*5ad0*/  FADD.FTZ R47, R47, R4 ;  /* 0x000000042f2f7221 */ /* 0x000fc60000010000 */
[----:B------:R-:W-:-:S03]  /*5ae0*/  F2FP.SATFINITE.E4M3.F32.PACK_AB_MERGE_C R173, R43, R42, R46 ;  /* 0x0000002a2bad723e */ /* 0x000fc6000480702e */
[----:B------:R-:W-:Y:S08]  /*5af0*/  MUFU.EX2 R28, R28 ;  /* 0x0000001c001c7308 */ /* 0x000ff00000000800 */
[----:B------:R-:W0:Y:S01]  /*5b00*/  MUFU.EX2 R29, R29 ;  /* 0x0000001d001d7308 */ /* 0x000e220000000800 */
[----:B-1----:R-:W-:Y:S01]  /*5b10*/  F2FP.SATFINITE.E4M3.F32.PACK_AB_MERGE_C R174, R48, R45, R5 ;  /* 0x0000002d30ae723e */ /* 0x002fe20004807005 */
[----:B------:R-:W-:-:S04]  /*5b20*/  FADD.FTZ R45, R45, R44 ;  /* 0x0000002c2d2d7221 */ /* 0x000fc80000010000 */
[----:B------:R-:W-:Y:S02]  /*5b30*/  FADD.FTZ R48, R48, R45 ;  /* 0x0000002d30307221 */ /* 0x000fe40000010000 */
[----:B------:R-:W1:Y:S02]  /*5b40*/  MUFU.EX2 R50, R50 ;  /* 0x0000003200327308 */ /* 0x000e640000000800 */
[----:B------:R-:W-:-:S04]  /*5b50*/  FADD.FTZ R49, R49, R48 ;  /* 0x0000003031317221 */ /* 0x000fc80000010000 */
[----:B------:R-:W-:Y:S02]  /*5b60*/  FADD.FTZ R49, R52, R49 ;  /* 0x0000003134317221 */ /* 0x000fe40000010000 */
[----:B------:R-:W-:Y:S01]  /*5b70*/  MUFU.EX2 R24, R24 ;  /* 0x0000001800187308 */ /* 0x000fe20000000800 */
[----:B0-----:R-:W-:-:S07]  /*5b80*/  F2FP.SATFINITE.E4M3.F32.PACK_AB_MERGE_C R3, R29, R28, RZ ;  /* 0x0000001c1d03723e */ /* 0x001fce00048070ff */
[----:B------:R-:W0:Y:S01]  /*5b90*/  MUFU.EX2 R25, R25 ;  /* 0x0000001900197308 */ /* 0x000e220000000800 */
[----:B-1----:R-:W-:-:S07]  /*5ba0*/  FADD.FTZ R4, R50, R47 ;  /* 0x0000002f32047221 */ /* 0x002fce0000010000 */
[----:B------:R-:W1:Y:S08]  /*5bb0*/  MUFU.EX2 R51, R51 ;  /* 0x0000003300337308 */ /* 0x000e700000000800 */
[----:B------:R-:W2:Y:S01]  /*5bc0*/  MUFU.EX2 R54, R54 ;  /* 0x0000003600367308 */ /* 0x000ea20000000800 */
[----:B0-----:R-:W-:Y:S01]  /*5bd0*/  F2FP.SATFINITE.E4M3.F32.PACK_AB_MERGE_C R168, R25, R24, R3 ;  /* 0x0000001819a8723e */ /* 0x001fe20004807003 */
[----:B------:R-:W-:-:S04]  /*5be0*/  FADD.FTZ R24, R24, R49 ;  /* 0x0000003118187221 */ /* 0x000fc80000010000 */
[----:B------:R-:W-:Y:S02]  /*5bf0*/  FADD.FTZ R25, R25, R24 ;  /* 0x0000001819197221 */ /* 0x000fe40000010000 */
[----:B------:R-:W0:Y:S01]  /*5c00*/  MUFU.EX2 R55, R55 ;  /* 0x0000003700377308 */ /* 0x000e220000000800 */
[----:B-1----:R-:W-:-:S01]  /*5c10*/  FADD.FTZ R3, R51, R4 ;  /* 0x0000000433037221 */ /* 0x002fc20000010000 */
[----:B------:R-:W-:-:S04]  /*5c20*/  FADD.FTZ R28, R28, R25 ;  /* 0x000000191c1c7221 */ /* 0x000fc80000010000 */
[----:B------:R-:W-:Y:S02]  /*5c30*/  FADD.FTZ R29, R29, R28 ;  /* 0x0000001c1d1d7221 */ /* 0x000fe40000010000 */
[----:B------:R-:W1:Y:S01]  /*5c40*/  MUFU.EX2 R26, R26 ;  /* 0x0000001a001a7308 */ /* 0x000e620000000800 */
[----:B--2---:R-:W-:-:S07]  /*5c50*/  FADD.FTZ R4, R54, R3 ;  /* 0x0000000336047221 */ /* 0x004fce0000010000 */
[----:B------:R-:W2:Y:S01]  /*5c60*/  MUFU.EX2 R27, R27 ;  /* 0x0000001b001b7308 */ /* 0x000ea20000000800 */
[C---:B0-----:R-:W-:Y:S01]  /*5c70*/  F2FP.SATFINITE.E4M3.F32.PACK_AB_MERGE_C R54, R55.reuse, R54, RZ ;  /* 0x000000363736723e */ /* 0x041fe200048070ff */
[----:B------:R-:W-:-:S03]  /*5c80*/  FADD.FTZ R55, R55, R4 ;  /* 0x0000000437377221 */ /* 0x000fc60000010000 */
[----:B------:R-:W-:-:S03]  /*5c90*/  F2FP.SATFINITE.E4M3.F32.PACK_AB_MERGE_C R175, R51, R50, R54 ;  /* 0x0000003233af723e */ /* 0x000fc60004807036 */
        /* <DEDUP_REMOVED lines=13> */
[----:B------:R-:W0:Y:S08]  /*5d70*/  MUFU.EX2 R34, R34 ;  /* 0x0000002200227308 */ /* 0x000e300000000800 */
[----:B------:R-:W2:Y:S01]  /*5d80*/  MUFU.EX2 R35, R35 ;  /* 0x0000002300237308 */ /* 0x000ea20000000800 */
[----:B-1----:R-:W-:Y:S01]  /*5d90*/  F2FP.SATFINITE.E4M3.F32.PACK_AB_MERGE_C R170, R33, R32, R5 ;  /* 0x0000002021aa723e */ /* 0x002fe20004807005 */
[----:B------:R-:W-:-:S04]  /*5da0*/  FADD.FTZ R32, R32, R29 ;  /* 0x0000001d20207221 */ /* 0x000fc80000010000 */
[----:B------:R-:W-:Y:S02]  /*5db0*/  FADD.FTZ R33, R33, R32 ;  /* 0x0000002021217221 */ /* 0x000fe40000010000 */
[----:B------:R-:W1:Y:S01]  /*5dc0*/  MUFU.EX2 R40, R40 ;  /* 0x0000002800287308 */ /* 0x000e620000000800 */
[----:B0-----:R-:W-:-:S01]  /*5dd0*/  FADD.FTZ R4, R34, R31 ;  /* 0x0000001f22047221 */ /* 0x001fc20000010000 */
[----:B------:R-:W-:-:S06]  /*5de0*/  FADD.FTZ R36, R36, R33 ;  /* 0x0000002124247221 */ /* 0x000fcc0000010000 */
[----:B------:R-:W0:Y:S01]  /*5df0*/  MUFU.EX2 R41, R41 ;  /* 0x0000002900297308 */ /* 0x000e220000000800 */
[----:B--2---:R-:W-:-:S04]  /*5e00*/  FADD.FTZ R3, R35, R4 ;  /* 0x0000000423037221 */ /* 0x004fc80000010000 */
[----:B-1----:R-:W-:Y:S01]  /*5e10*/  FADD.FTZ R4, R40, R3 ;  /* 0x0000000328047221 */ /* 0x002fe20000010000 */
[----:B------:R-:W-:Y:S01]  /*5e20*/  VIADD R3, R105, 0xfffffffe ;  /* 0xfffffffe69037836 */ /* 0x000fe20000000000 */
[C---:B0-----:R-:W-:Y:S02]  /*5e30*/  F2FP.SATFINITE.E4M3.F32.PACK_AB_MERGE_C R5, R41.reuse, R40, RZ ;  /* 0x000000282905723e */ /* 0x041fe400048070ff */
        /* <DEDUP_REMOVED lines=14> */
.L_x_1201:
[----:B------:R-:W-:-:S11]  /*5f20*/  UISETP.NE.AND UP2, UPT, UR7, 0x1, UPT ;  /* 0x000000010700788c */ /* 0x000fd6000bf45270 */
[----:B------:R-:W-:Y:S02]  /*5f30*/  @UP2 ULDC.64 UR10, c[0x0][0x9e8] ;  /* 0x00027a00000a2ab9 */ /* 0x000fe40000000a00 */
[----:B------:R-:W-:-:S04]  /*5f40*/  UIMAD.WIDE.U32 UR14, UR18, UR10, URZ ;  /* 0x0000000a120e72a5 */ /* 0x000fc8000f8e003f */
[----:B------:R-:W-:-:S12]  /*5f50*/  @UP2 USHF.R.U32.HI UR18, URZ, UR11, UR15 ;  /* 0x0000000b3f122299 */ /* 0x000fd8000801160f */
.L_x_1202:
[----:B------:R-:W-:-:S04]  /*5f60*/  UIMAD UR7, UR18, UR7, UR7 ;  /* 0x00000007120772a4 */ /* 0x000fc8000f8e0207 */
[----:B------:R-:W-:-:S04]  /*5f70*/  UISETP.LT.AND UP2, UPT, UR6, UR7, UPT ;  /* 0x000000070600728c */ /* 0x000fc8000bf41270 */
[----:B------:R-:W-:-:S12]  /*5f80*/  USEL UR6, UR6, UR7, UP2 ;  /* 0x0000000706067287 */ /* 0x000fd80009000000 */
.L_x_1200:
        /* <DEDUP_REMOVED lines=43> */
.L_x_1221:
        /* <DEDUP_REMOVED lines=9> */
.L_x_1205:
[----:B------:R-:W-:Y:S01]  /*62d0*/  ULEA UR6, UR58, UR41, 0x3 ;  /* 0x000000293a067291 */ /* 0x000fe2000f8e183f */
[----:B------:R-:W-:-:S05]  /*62e0*/  IMAD.U32 R6, RZ, RZ, UR57 ;  /* 0x00000039ff067e24 */ /* 0x000fca000f8e00ff */
[----:B------:R-:W-:-:S04]  /*62f0*/  SHF.L.U32 R6, R6, 0x1f, RZ ;  /* 0x0000001f06067819 */ /* 0x000fc800000006ff */
[----:B------:R0:W1:Y:S01]  /*6300*/  SYNCS.PHASECHK.TRANS64.TRYWAIT P1, [UR6+0x29830], R6 ;  /* 0x02983006ff0075a7 */ /* 0x0000620008020146 */
[----:B------:R-:W-:Y:S05]  /*6310*/  @!P0 BRA `(.L_x_1206) ;  /* 0x0000000000048947 */ /* 0x000fea0003800000 */
[----:B------:R-:W-:Y:S01]  /*6320*/  BPT.TRAP 0x1 ;  /* 0x000000040000795c */ /* 0x000fe20000300000 */
.L_x_1206:
[----:B-1----:R-:W-:Y:S05]  /*6330*/  @P1 BRA `(.L_x_1204) ;  /* 0x0000000000081947 */ /* 0x002fea0003800000 */
[----:B------:R-:W1:Y:S02]  /*6340*/  SYNCS.PHASECHK.TRANS64.TRYWAIT P1, [UR6+0x29830], R6 ;  /* 0x02983006ff0075a7 */ /* 0x000e640008020146 */
[----:B-1----:R-:W-:Y:S05]  /*6350*/  @!P1 BRA `(.L_x_1207) ;  /* 0x0000014c00449947 */ /* 0x002fea0003800000 */
.L_x_1204:
        /* <DEDUP_REMOVED lines=188> */
.L_x_1209:
[----:B------:R-:W-:Y:S01]  /*6f20*/  ULEA UR6, UR51, UR41, 0x3 ;  /* 0x0000002933067291 */ /* 0x000fe2000f8e183f */
[----:B------:R-:W-:-:S05]  /*6f30*/  IMAD.U32 R6, RZ, RZ, UR45 ;  /* 0x0000002dff067e24 */ /* 0x000fca000f8e00ff */
[----:B------:R-:W-:-:S04]  /*6f40*/  SHF.L.U32 R6, R6, 0x1f, RZ ;  /* 0x0000001f06067819 */ /* 0x000fc800000006ff */
[----:B------:R0:W1:Y:S01]  /*6f50*/  SYNCS.PHASECHK.TRANS64.TRYWAIT P1, [UR6+0x29850], R6 ;  /* 0x02985006ff0075a7 */ /* 0x0000620008020146 */
[----:B------:R-:W-:Y:S05]  /*6f60*/  @!P0 BRA `(.L_x_1210) ;  /* 0x0000000000048947 */ /* 0x000fea0003800000 */
[----:B------:R-:W-:Y:S01]  /*6f70*/  BPT.TRAP 0x1 ;  /* 0x000000040000795c */ /* 0x000fe20000300000 */
.L_x_1210:
[----:B-1----:R-:W-:Y:S05]  /*6f80*/  @P1 BRA `(.L_x_1208) ;  /* 0x0000000000081947 */ /* 0x002fea0003800000 */
[----:B------:R-:W1:Y:S02]  /*6f90*/  SYNCS.PHASECHK.TRANS64.TRYWAIT P1, [UR6+0x29850], R6 ;  /* 0x02985006ff0075a7 */ /* 0x000e640008020146 */
[----:B-1----:R-:W-:Y:S05]  /*6fa0*/  @!P1 BRA `(.L_x_1211) ;  /* 0x0000014000489947 */ /* 0x002fea0003800000 */
.L_x_1208:
[----:B------:R-:W-:Y:S01]  /*6fb0*/  UIADD3 UR6, UR41, 0x400, URZ ;  /* 0x0000040029067890 */ /* 0x000fe2000fffe03f */
[----:B------:R-:W-:Y:S01]  /*6fc0*/  WARPGROUP.ARRIVE ;  /* 0x00000000000079c5 */ /* 0x000fe20000000000 */
[----:B------:R-:W-:-:S05]  /*6fd0*/  UMOV UR7, 0xc0000010 ;  /* 0xc000001000077882 */ /* 0x000fca0000000000 */
[----:B------:R-:W2:Y:S01]  /*6fe0*/  S2R R9, SR_TID.X ;  /* 0x0000000000097919 */ /* 0x000ea20000002100 */
[----:B------:R-:W-:Y:S01]  /*6ff0*/  USHF.R.U32.HI UR6, URZ, 0x4, UR6 ;  /* 0x000000043f067899 */ /* 0x000fe20008011606 */
[----:B------:R-:W-:Y:S01]  /*7000*/  PLOP3.LUT P1, PT, PT, PT, UP0, 0x80, 0x0 ;  /* 0x000000000000781c */ /* 0x000fe20003f2f008 */
[----:B-1----:R-:W-:Y:S01]  /*7010*/  VIADD R7, R19, UR36 ;  /* 0x0000002413077c36 */ /* 0x002fe20008000000 */
[----:B------:R-:W-:Y:S01]  /*7020*/  PLOP3.LUT P2, PT, PT, PT, UP0, 0x80, 0x0 ;  /* 0x000000000000781c */ /* 0x000fe20003f4f008 */
[----:B------:R-:W-:Y:S01]  /*7030*/  ULOP3.LUT UR6, UR6, 0x3fff, URZ, 0xc0, !UPT ;  /* 0x00003fff06067892 */ /* 0x000fe2000f8ec03f */
[----:B0-----:R-:W-:Y:S02]  /*7040*/  IMAD.U32 R6, RZ, RZ, UR58 ;  /* 0x0000003aff067e24 */ /* 0x001fe4000f8e00ff */
        /* <DEDUP_REMOVED lines=9> */
[----:B------:R-:W-:Y:S01]  /*70e0*/  IADD3 R10, -R9, 0xb, RZ ;  /* 0x0000000b090a7810 */ /* 0x000fe20007ffe1ff */
[----:B------:R-:W-:-:S06]  /*70f0*/  VIADD R9, R197, 0x1 ;  /* 0x00000001c5097836 */ /* 0x000fcc0000000000 */
        /* <DEDUP_REMOVED lines=26> */
[----:B------:R-:W-:Y:S01]  /*72a0*/  IMAD R8, R18, -0x2, R9 ;  /* 0xfffffffe12087824 */ /* 0x000fe200078e0209 */
[----:B------:R-:W-:-:S03]  /*72b0*/  ULOP3.LUT UR6, URZ, UR55, URZ, 0x33, !UPT ;  /* 0x000000373f067292 */ /* 0x000fc6000f8e333f */
[----:B------:R-:W0:Y:S01]  /*72c0*/  SHFL.IDX PT, R13, R7, RZ, 0x1c1f ;  /* 0x001c1fff070d7589 */ /* 0x000e2200000e0000 */
[----:B------:R-:W-:Y:S02]  /*72d0*/  WARPGROUP.DEPBAR.LE gsb0, 0x0 ;  /* 0x00008000000079c5 */ /* 0x000fe40000010000 */
[----:B------:R1:W-:Y:S06]  /*72e0*/  BAR.ARV R10, 0x100 ;  /* 0x0004000a0000751d */ /* 0x0003ec0000002000 */
[----:B------:R2:W-:Y:S02]  /*72f0*/  @!P3 SYNCS.ARRIVE.TRANS64.RED.A1T0 RZ, [R6+URZ], RZ ;  /* 0x000000ff06ffb9a7 */ /* 0x0005e4000810043f */
[----:B--2---:R-:W-:Y:S01]  /*7300*/  IADD3 R6, -R17, R8, R16 ;  /* 0x0000000811067210 */ /* 0x004fe20007ffe110 */
[----:B------:R-:W-:-:S04]  /*7310*/  VIADD R8, R8, 0xffffffff ;  /* 0xffffffff08087836 */ /* 0x000fc80000000000 */
[C---:B------:R-:W-:Y:S02]  /*7320*/  VIADD R9, R6.reuse, UR56 ;  /* 0x0000003806097c36 */ /* 0x040fe40008000000 */
[----:B------:R-:W-:Y:S02]  /*7330*/  VIADD R6, R6, UR6 ;  /* 0x0000000606067c36 */ /* 0x000fe40008000000 */
[--C-:B0-----:R-:W-:Y:S02]  /*7340*/  IMAD.IADD R11, R9, 0x1, R13.reuse ;  /* 0x00000001090b7824 */ /* 0x101fe400078e020d */
[----:B-1----:R-:W-:Y:S01]  /*7350*/  IMAD.IADD R10, R6, 0x1, R13 ;  /* 0x00000001060a7824 */ /* 0x002fe200078e020d */
[----:B------:R-:W-:Y:S06]  /*7360*/  @P1 BRA `(.L_x_1212) ;  /* 0x0000000000541947 */ /* 0x000fec0003800000 */
[----:B------:R-:W-:Y:S01]  /*7370*/  IADD3 R13, -R17, R16, R13 ;  /* 0x00000010110d7210 */ /* 0x000fe20007ffe10d */
        /* <DEDUP_REMOVED lines=11> */
.L_x_1214:
[----:B------:R-:W-:-:S05]  /*7430*/  IMAD.U32 R14, RZ, RZ, UR54 ;  /* 0x00000036ff0e7e24 */ /* 0x000fca000f8e00ff */
[----:B------:R-:W-:-:S13]  /*7440*/  ISETP.NE.AND P1, PT, R14, 0x1, PT ;  /* 0x000000010e00780c */ /* 0x000fda0003f25270 */
[----:B------:R-:W0:Y:S02]  /*7450*/  @P1 LDC.64 R20, c[0x0][0x9e8] ;  /* 0x00027a00ff141b82 */ /* 0x000e240000000a00 */
[----:B0-----:R-:W-:-:S05]  /*7460*/  @P1 IMAD.HI.U32 R12, R13, R20, RZ ;  /* 0x000000140d0c1227 */ /* 0x001fca00078e00ff */
[----:B------:R-:W-:-:S07]  /*7470*/  @P1 SHF.R.U32.HI R13, RZ, R21, R12 ;  /* 0x00000015ff0d1219 */ /* 0x000fce000001160c */
.L_x_1215:
[----:B------:R-:W-:Y:S05]  /*7480*/  BSYNC B0 ;  /* 0x0000000000007941 */ /* 0x000fea0003800000 */
.L_x_1213:
[----:B------:R-:W-:-:S05]  /*7490*/  IMAD R13, R13, R14, R8 ;  /* 0x0000000e0d0d7224 */ /* 0x000fca00078e0208 */
[----:B------:R-:W-:Y:S02]  /*74a0*/  VIADDMNMX R11, R13, R14, R11, PT ;  /* 0x0000000e0d0b7246 */ /* 0x000fe4000380010b */
[----:B------:R-:W-:-:S07]  /*74b0*/  VIMNMX R10, R10, R13, !PT ;  /* 0x0000000d0a0a7248 */ /* 0x000fce0007fe0100 */
.L_x_1212:
[C---:B------:R-:W-:Y:S01]  /*74c0*/  ISETP.GE.AND P1, PT, R197.reuse, 0x2, PT ;  /* 0x00000002c500780c */ /* 0x040fe20003f26270 */
[----:B------:R-:W0:Y:S01]  /*74d0*/  SHFL.IDX PT, R7, R7, 0x1, 0x1c1f ;  /* 0x003c1f0007077f89 */ /* 0x000e2200000e0000 */
        /* <DEDUP_REMOVED lines=210> */
.L_x_1218:
[----:B------:R-:W-:-:S05]  /*8200*/  IMAD.U32 R197, RZ, RZ, UR54 ;  /* 0x00000036ffc57e24 */ /* 0x000fca000f8e00ff */
[----:B------:R-:W-:-:S13]  /*8210*/  ISETP.NE.AND P6, PT, R197, 0x1, PT ;  /* 0x00000001c500780c */ /* 0x000fda0003fc5270 */
[----:B------:R-:W0:Y:S02]  /*8220*/  @P6 LDC.64 R6, c[0x0][0x9e8] ;  /* 0x00027a00ff066b82 */ /* 0x000e240000000a00 */
[----:B0-----:R-:W-:-:S05]  /*8230*/  @P6 IMAD.HI.U32 R6, R11, R6, RZ ;  /* 0x000000060b066227 */ /* 0x001fca00078e00ff */
[----:B------:R-:W-:-:S07]  /*8240*/  @P6 SHF.R.U32.HI R11, RZ, R7, R6 ;  /* 0x00000007ff0b6219 */ /* 0x000fce0000011606 */
.L_x_1219:
[----:B------:R-:W-:Y:S05]  /*8250*/  BSYNC B0 ;  /* 0x0000000000007941 */ /* 0x000fea0003800000 */
.L_x_1217:
[----:B------:R-:W-:-:S05]  /*8260*/  IMAD R8, R11, R197, R8 ;  /* 0x000000c50b087224 */ /* 0x000fca00078e0208 */
[----:B------:R-:W-:Y:S02]  /*8270*/  VIADDMNMX R9, R8, R197, R9, PT ;  /* 0x000000c508097246 */ /* 0x000fe40003800109 */
[----:B------:R-:W-:-:S07]  /*8280*/  VIMNMX R10, R10, R8, !PT ;  /* 0x000000080a0a7248 */ /* 0x000fce0007fe0100 */
.L_x_1216:
        /* <DEDUP_REMOVED lines=72> */
[C---:B------:R-:W-:Y:S02]  /*8710*/  ISETP.LT.OR P1, PT, R9.reuse, 0x49, P1 ;  /* 0x000000490900780c */ /* 0x040fe40000f21670 */
        /* <DEDUP_REMOVED lines=23> */
[C---:B------:R-:W-:Y:S02]  /*8890*/  ISETP.GT.AND P1, PT, R10.reuse, 0x58, !P1 ;  /* 0x000000580a00780c */ /* 0x040fe40004f24270 */
        /* <DEDUP_REMOVED lines=14> */
[C---:B------:R-:W-:Y:S02]  /*8980*/  ISETP.GT.AND P1, PT, R10.reuse, 0x60, !P1 ;  /* 0x000000600a00780c */ /* 0x040fe40004f24270 */
[----:B------:R-:W-:Y:S02]  /*8990*/  ISETP.GT.AND P5, PT, R10, 0x98, !P5 ;  /* 0x000000980a00780c */ /* 0x000fe40006fa4270 */
[----:B------:R-:W-:Y:S02]  /*89a0*/  ISETP.LT.OR P1, PT, R9, 0x61, P1 ;  /* 0x000000610900780c */ /* 0x000fe40000f21670 */
[----:B0-----:R-:W-:-:S02]  /*89b0*/  FMNMX.FTZ R11, R7, R6, !PT ;  /* 0x00000006070b7209 */ /* 0x001fc40007810000 */
[----:B------:R-:W-:Y:S02]  /*89c0*/  FSEL R106, R106, -INF , !P1 ;  /* 0xff8000006a6a7808 */ /* 0x000fe40004800000 */
[----:B------:R-:W-:Y:S01]  /*89d0*/  ISETP.NE.AND P1, PT, R172, RZ, PT ;  /* 0x000000ffac00720c */ /* 0x000fe20003f25270 */
[----:B------:R-:W0:Y:S01]  /*89e0*/  SHFL.BFLY PT, R6, R11, 0x1, 0x1f ;  /* 0x0c201f000b067f89 */ /* 0x000e2200000e0000 */
[C---:B------:R-:W-:Y:S02]  /*89f0*/  ISETP.LT.OR P3, PT, R9.reuse, 0x91, P3 ;  /* 0x000000910900780c */ /* 0x040fe40001f61670 */
        /* <DEDUP_REMOVED lines=74> */
[----:B------:R-:W-:Y:S02]  /*8ea0*/  ISETP.GT.AND P1, PT, R10, RZ, !P6 ;  /* 0x000000ff0a00720c */ /* 0x000fe40007724270 */
[----:B------:R-:W-:Y:S01]  /*8eb0*/  ISETP.NE.AND P6, PT, R152, RZ, PT ;  /* 0x000000ff9800720c */ /* 0x000fe20003fc5270 */
[----:B------:R-:W-:-:S01]  /*8ec0*/  FFMA.FTZ R152, R6, R15, -8 ;  /* 0xc100000006987423 */ /* 0x000fc2000001000f */
[----:B------:R-:W-:Y:S02]  /*8ed0*/  ISETP.LT.OR P1, PT, R9, 0x1, P1 ;  /* 0x000000010900780c */ /* 0x000fe40000f21670 */
[----:B------:R-:W-:Y:S02]  /*8ee0*/  ISETP.GT.AND P2, PT, R10, 0x99, !P6 ;  /* 0x000000990a00780c */ /* 0x000fe40007744270 */
[----:B------:R-:W-:-:S02]  /*8ef0*/  FSEL R169, R154, -INF , !P1 ;  /* 0xff8000009aa97808 */ /* 0x000fc40004800000 */
[----:B------:R-:W-:Y:S02]  /*8f00*/  FSETP.NEU.FTZ.AND P1, PT, R6, -INF , PT ;  /* 0xff8000000600780b */ /* 0x000fe40003f3d000 */
[----:B------:R-:W-:Y:S02]  /*8f10*/  ISETP.LT.OR P2, PT, R9, 0x9a, P2 ;  /* 0x0000009a0900780c */ /* 0x000fe40001741670 */
[----:B------:R-:W-:Y:S02]  /*8f20*/  FSEL R152, R152, RZ, P1 ;  /* 0x000000ff98987208 */ /* 0x000fe40000800000 */
[----:B------:R-:W-:-:S03]  /*8f30*/  FSEL R103, R103, -INF , !P2 ;  /* 0xff80000067677808 */ /* 0x000fc60005000000 */
        /* <DEDUP_REMOVED lines=45> */
[----:B------:R-:W-:-:S02]  /*9210*/  FMNMX.FTZ R153, R143, R154, !PT ;  /* 0x0000009a8f997209 */ /* 0x000fc40007810000 */
[----:B------:R-:W-:Y:S01]  /*9220*/  MUFU.EX2 R8, R8 ;  /* 0x0000000800087308 */ /* 0x000fe20000000800 */
[----:B0-----:R-:W-:-:S01]  /*9230*/  FFMA.FTZ R156, R112, UR37, -R152 ;  /* 0x00000025709c7c23 */ /* 0x001fc20008010898 */
[----:B------:R-:W-:Y:S01]  /*9240*/  FMNMX.FTZ R148, R146, R153, !PT ;  /* 0x0000009992947209 */ /* 0x000fe20007810000 */
[----:B------:R-:W-:-:S01]  /*9250*/  FFMA.FTZ R153, R149, UR37, -R152 ;  /* 0x0000002595997c23 */ /* 0x000fc20008010898 */
[--C-:B------:R-:W-:Y:S01]  /*9260*/  FFMA.FTZ R112, R116, UR37, -R152.reuse ;  /* 0x0000002574707c23 */ /* 0x100fe20008010898 */
[----:B------:R-:W-:-:S01]  /*9270*/  FFMA.FTZ R116, R88, UR37, -R152 ;  /* 0x0000002558747c23 */ /* 0x000fc20008010898 */
[----:B------:R-:W-:Y:S02]  /*9280*/  FMNMX.FTZ R149, R147, R148, !PT ;  /* 0x0000009493957209 */ /* 0x000fe40007810000 */
[----:B------:R0:W-:Y:S02]  /*9290*/  MUFU.EX2 R148, R153 ;  /* 0x0000009900947308 */ /* 0x0001e40000000800 */
[----:B------:R-:W-:-:S04]  /*92a0*/  FMNMX.FTZ R154, R150, R149, !PT ;  /* 0x00000095969a7209 */ /* 0x000fc80007810000 */
[----:B------:R-:W-:Y:S02]  /*92b0*/  FMNMX.FTZ R149, R151, R154, !PT ;  /* 0x0000009a97957209 */ /* 0x000fe40007810000 */
[----:B------:R-:W-:Y:S01]  /*92c0*/  MUFU.EX2 R7, R7 ;  /* 0x0000000700077308 */ /* 0x000fe20000000800 */
[----:B0-----:R-:W-:-:S01]  /*92d0*/  FFMA.FTZ R153, R108, UR37, -R152 ;  /* 0x000000256c997c23 */ /* 0x001fc20008010898 */
        /* <DEDUP_REMOVED lines=29> */
[----:B------:R0:W-:Y:S02]  /*94b0*/  MUFU.EX2 R10, R153 ;  /* 0x00000099000a7308 */ /* 0x0001e40000000800 */
[----:B------:R-:W-:-:S04]  /*94c0*/  FMNMX.FTZ R108, R98, R149, !PT ;  /* 0x00000095626c7209 */ /* 0x000fc80007810000 */
[----:B------:R-:W-:Y:S02]  /*94d0*/  FMNMX.FTZ R109, R99, R108, !PT ;  /* 0x0000006c636d7209 */ /* 0x000fe40007810000 */
[----:B------:R-:W-:Y:S01]  /*94e0*/  MUFU.EX2 R141, R141 ;  /* 0x0000008d008d7308 */ /* 0x000fe20000000800 */
[----:B0-----:R-:W-:-:S01]  /*94f0*/  FFMA.FTZ R153, R101, UR37, -R152 ;  /* 0x0000002565997c23 */ /* 0x001fc20008010898 */
[----:B------:R-:W-:Y:S01]  /*9500*/  FMNMX.FTZ R108, R102, R109, !PT ;  /* 0x0000006d666c7209 */ /* 0x000fe20007810000 */
[----:B------:R-:W-:-:S01]  /*9510*/  FFMA.FTZ R109, R113, UR37, -R152 ;  /* 0x00000025716d7c23 */ /* 0x000fc20008010898 */
[----:B------:R-:W-:Y:S01]  /*9520*/  FFMA.FTZ R113, R117, UR37, -R152 ;  /* 0x0000002575717c23 */ /* 0x000fe20008010898 */
[----:B------:R-:W-:Y:S02]  /*9530*/  FSEL R101, R6, RZ, P1 ;  /* 0x000000ff06657208 */ /* 0x000fe40000800000 */
[----:B------:R-:W-:Y:S01]  /*9540*/  FMNMX.FTZ R149, R103, R108, !PT ;  /* 0x0000006c67957209 */ /* 0x000fe20007810000 */
[----:B------:R-:W-:Y:S02]  /*9550*/  MUFU.EX2 R145, R145 ;  /* 0x0000009100917308 */ /* 0x000fe40000000800 */
[----:B------:R-:W-:-:S02]  /*9560*/  FADD.FTZ R2, -R101, R2 ;  /* 0x0000000265027221 */ /* 0x000fc40000010100 */
[----:B------:R-:W0:Y:S04]  /*9570*/  SHFL.BFLY PT, R154, R149, 0x2, 0x1f ;  /* 0x0c401f00959a7f89 */ /* 0x000e2800000e0000 */
[----:B------:R-:W-:Y:S08]  /*9580*/  MUFU.EX2 R101, R153 ;  /* 0x0000009900657308 */ /* 0x000ff00000000800 */
[----:B------:R1:W-:Y:S08]  /*9590*/  MUFU.EX2 R108, R156 ;  /* 0x0000009c006c7308 */ /* 0x0003f00000000800 */
[----:B------:R-:W-:Y:S01]  /*95a0*/  MUFU.EX2 R120, R120 ;  /* 0x0000007800787308 */ /* 0x000fe20000000800 */
[----:B0-----:R-:W-:Y:S01]  /*95b0*/  FMNMX.FTZ R154, R149, R154, !PT ;  /* 0x0000009a959a7209 */ /* 0x001fe20007810000 */
[----:B------:R-:W-:-:S06]  /*95c0*/  IMAD.U32 R149, RZ, RZ, UR37 ;  /* 0x00000025ff957e24 */ /* 0x000fcc000f8e00ff */
[----:B------:R-:W-:Y:S01]  /*95d0*/  MUFU.EX2 R121, R121 ;  /* 0x0000007900797308 */ /* 0x000fe20000000800 */
[----:B------:R-:W0:Y:S07]  /*95e0*/  SHFL.BFLY PT, R117, R154, 0x1, 0x1f ;  /* 0x0c201f009a757f89 */ /* 0x000e2e00000e0000 */
[----:B------:R-:W-:Y:S08]  /*95f0*/  MUFU.EX2 R124, R124 ;  /* 0x0000007c007c7308 */ /* 0x000ff00000000800 */
[----:B------:R-:W-:Y:S08]  /*9600*/  MUFU.EX2 R125, R125 ;  /* 0x0000007d007d7308 */ /* 0x000ff00000000800 */
[----:B------:R-:W-:Y:S01]  /*9610*/  MUFU.EX2 R128, R128 ;  /* 0x0000008000807308 */ /* 0x000fe20000000800 */
[----:B0-----:R-:W-:Y:S01]  /*9620*/  FMNMX.FTZ R88, R154, R117, !PT ;  /* 0x000000759a587209 */ /* 0x001fe20007810000 */
[----:B------:R-:W-:-:S03]  /*9630*/  FMUL.FTZ R117, R2, UR37 ;  /* 0x0000002502757c20 */ /* 0x000fc60008410000 */
[C---:B------:R-:W-:Y:S01]  /*9640*/  FSETP.NEU.FTZ.AND P1, PT, R88.reuse, -INF , PT ;  /* 0xff8000005800780b */ /* 0x040fe20003f3d000 */
[----:B------:R-:W-:-:S02]  /*9650*/  FFMA.FTZ R149, R88, R149, -8 ;  /* 0xc100000058957423 */ /* 0x000fc40000010095 */
[----:B------:R-:W0:Y:S03]  /*9660*/  MUFU.EX2 R117, R117 ;  /* 0x0000007500757308 */ /* 0x000e260000000800 */
[----:B------:R-:W-:-:S05]  /*9670*/  FSEL R2, R149, RZ, P1 ;  /* 0x000000ff95027208 */ /* 0x000fca0000800000 */
[--C-:B------:R-:W-:Y:S01]  /*9680*/  FFMA.FTZ R154, R159, UR37, -R2.reuse ;  /* 0x000000259f9a7c23 */ /* 0x100fe20008010802 */
[----:B------:R-:W-:Y:S01]  /*9690*/  FSEL R159, R88, RZ, P1 ;  /* 0x000000ff589f7208 */ /* 0x000fe20000800000 */
[--C-:B------:R-:W-:Y:S01]  /*96a0*/  FFMA.FTZ R160, R158, UR37, -R2.reuse ;  /* 0x000000259ea07c23 */ /* 0x100fe20008010802 */
[----:B------:R-:W-:-:S01]  /*96b0*/  FFMA.FTZ R149, R169, UR37, -R2 ;  /* 0x00000025a9957c23 */ /* 0x000fc20008010802 */
[--C-:B------:R-:W-:Y:S01]  /*96c0*/  FFMA.FTZ R152, R155, UR37, -R2.reuse ;  /* 0x000000259b987c23 */ /* 0x100fe20008010802 */
[----:B------:R-:W-:-:S01]  /*96d0*/  FFMA.FTZ R155, R162, UR37, -R2 ;  /* 0x00000025a29b7c23 */ /* 0x000fc20008010802 */
[----:B------:R-:W-:Y:S01]  /*96e0*/  FADD.FTZ R159, -R159, R0 ;  /* 0x000000009f9f7221 */ /* 0x000fe20000010100 */
[----:B------:R2:W-:Y:S01]  /*96f0*/  MUFU.EX2 R153, R160 ;  /* 0x000000a000997308 */ /* 0x0005e20000000800 */
[----:B-1----:R-:W-:-:S01]  /*9700*/  FFMA.FTZ R156, R163, UR37, -R2 ;  /* 0x00000025a39c7c23 */ /* 0x002fc20008010802 */
[----:B0-----:R-:W-:Y:S01]  /*9710*/  FFMA.FTZ R162, R117, R5, R8 ;  /* 0x0000000575a27223 */ /* 0x001fe20000010008 */
[----:B------:R-:W-:-:S01]  /*9720*/  FFMA.FTZ R157, R166, UR37, -R2 ;  /* 0x00000025a69d7c23 */ /* 0x000fc20008010802 */
[--C-:B------:R-:W-:Y:S01]  /*9730*/  FFMA.FTZ R158, R167, UR37, -R2.reuse ;  /* 0x00000025a79e7c23 */ /* 0x100fe20008010802 */
[----:B------:R-:W-:-:S01]  /*9740*/  FFMA.FTZ R138, R138, UR37, -R2 ;  /* 0x000000258a8a7c23 */ /* 0x000fc20008010802 */
[----:B------:R-:W-:Y:S01]  /*9750*/  FADD.FTZ R162, R7, R162 ;  /* 0x000000a207a27221 */ /* 0x000fe20000010000 */
[----:B------:R-:W-:-:S01]  /*9760*/  FFMA.FTZ R139, R139, UR37, -R2 ;  /* 0x000000258b8b7c23 */ /* 0x000fc20008010802 */
[----:B------:R-:W-:Y:S01]  /*9770*/  MUFU.EX2 R149, R149 ;  /* 0x0000009500957308 */ /* 0x000fe20000000800 */
[----:B--2---:R-:W-:-:S01]  /*9780*/  FFMA.FTZ R160, R126, UR37, -R2 ;  /* 0x000000257ea07c23 */ /* 0x004fc20008010802 */
[----:B------:R-:W-:Y:S01]  /*9790*/  FMUL.FTZ R126, R159, UR37 ;  /* 0x000000259f7e7c20 */ /* 0x000fe20008410000 */
        /* <DEDUP_REMOVED lines=32> */
[----:B------:R-:W-:-:S01]  /*99a0*/  FFMA.FTZ R98, R98, UR37, -R2 ;  /* 0x0000002562627c23 */ /* 0x000fc20008010802 */
[----:B------:R-:W-:Y:S01]  /*99b0*/  FFMA.FTZ R99, R99, UR37, -R2 ;  /* 0x0000002563637c23 */ /* 0x000fe20008010802 */
[----:B------:R-:W-:-:S01]  /*99c0*/  FADD.FTZ R159, R153, R4 ;  /* 0x00000004999f7221 */ /* 0x000fc20000010000 */
[----:B------:R-:W-:Y:S01]  /*99d0*/  FADD.FTZ R4, R12, R5 ;  /* 0x000000050c047221 */ /* 0x000fe20000010000 */
[----:B------:R-:W-:-:S01]  /*99e0*/  FFMA.FTZ R102, R102, UR37, -R2 ;  /* 0x0000002566667c23 */ /* 0x000fc20008010802 */
[----:B------:R-:W1:Y:S01]  /*99f0*/  MUFU.EX2 R156, R156 ;  /* 0x0000009c009c7308 */ /* 0x000e620000000800 */
[----:B------:R-:W-:-:S01]  /*9a00*/  FFMA.FTZ R2, R103, UR37, -R2 ;  /* 0x0000002567027c23 */ /* 0x000fc20008010802 */
[----:B------:R-:W-:-:S04]  /*9a10*/  FADD.FTZ R5, R13, R4 ;  /* 0x000000040d057221 */ /* 0x000fc80000010000 */
[----:B------:R-:W-:Y:S02]  /*9a20*/  FADD.FTZ R4, R14, R5 ;  /* 0x000000050e047221 */ /* 0x000fe40000010000 */
[----:B------:R-:W3:Y:S02]  /*9a30*/  MUFU.EX2 R157, R157 ;  /* 0x0000009d009d7308 */ /* 0x000ee40000000800 */
[----:B------:R-:W-:-:S04]  /*9a40*/  FADD.FTZ R5, R15, R4 ;  /* 0x000000040f057221 */ /* 0x000fc80000010000 */
[----:B------:R-:W-:Y:S02]  /*9a50*/  FADD.FTZ R4, R20, R5 ;  /* 0x0000000514047221 */ /* 0x000fe40000010000 */
[----:B------:R-:W4:Y:S02]  /*9a60*/  MUFU.EX2 R158, R158 ;  /* 0x0000009e009e7308 */ /* 0x000f240000000800 */
[----:B------:R-:W-:-:S06]  /*9a70*/  FADD.FTZ R5, R21, R4 ;  /* 0x0000000415057221 */ /* 0x000fcc0000010000 */
[----:B------:R2:W-:Y:S08]  /*9a80*/  MUFU.EX2 R0, R160 ;  /* 0x000000a000007308 */ /* 0x0005f00000000800 */
[----:B------:R-:W5:Y:S01]  /*9a90*/  MUFU.EX2 R138, R138 ;  /* 0x0000008a008a7308 */ /* 0x000f620000000800 */
[----:B--2---:R-:W-:-:S04]  /*9aa0*/  FADD.FTZ R160, R154, R159 ;  /* 0x0000009f9aa07221 */ /* 0x004fc80000010000 */
[----:B0-----:R-:W-:-:S03]  /*9ab0*/  FADD.FTZ R159, R155, R160 ;  /* 0x000000a09b9f7221 */ /* 0x001fc60000010000 */
[----:B------:R-:W0:Y:S01]  /*9ac0*/  MUFU.EX2 R139, R139 ;  /* 0x0000008b008b7308 */ /* 0x000e220000000800 */
[----:B-1----:R-:W-:-:S04]  /*9ad0*/  FADD.FTZ R160, R156, R159 ;  /* 0x0000009f9ca07221 */ /* 0x002fc80000010000 */
[----:B---3--:R-:W-:Y:S01]  /*9ae0*/  FADD.FTZ R159, R157, R160 ;  /* 0x000000a09d9f7221 */ /* 0x008fe20000010000 */
[----:B------:R-:W-:-:S02]  /*9af0*/  FADD.FTZ R160, R136, R5 ;  /* 0x0000000588a07221 */ /* 0x000fc40000010000 */
[----:B------:R-:W1:Y:S01]  /*9b00*/  MUFU.EX2 R142, R142 ;  /* 0x0000008e008e7308 */ /* 0x000e620000000800 */
[----:B----4-:R-:W-:-:S04]  /*9b10*/  FADD.FTZ R159, R158, R159 ;  /* 0x0000009f9e9f7221 */ /* 0x010fc80000010000 */
        /* <DEDUP_REMOVED lines=22> */
[----:B------:R-:W0:Y:S01]  /*9c80*/  MUFU.EX2 R127, R127 ;  /* 0x0000007f007f7308 */ /* 0x000e220000000800 */
[----:B-1----:R-:W-:-:S01]  /*9c90*/  FADD.FTZ R160, R122, R5 ;  /* 0x000000057aa07221 */ /* 0x002fc20000010000 */
[----:B------:R-:W-:-:S04]  /*9ca0*/  FADD.FTZ R5, R121, R4 ;  /* 0x0000000479057221 */ /* 0x000fc80000010000 */
[----:B------:R-:W-:Y:S02]  /*9cb0*/  FADD.FTZ R4, R124, R5 ;  /* 0x000000057c047221 */ /* 0x000fe40000010000 */
[----:B------:R-:W1:Y:S01]  /*9cc0*/  MUFU.EX2 R130, R130 ;  /* 0x0000008200827308 */ /* 0x000e620000000800 */
[----:B--2---:R-:W-:-:S01]  /*9cd0*/  FADD.FTZ R159, R123, R160 ;  /* 0x000000a07b9f7221 */ /* 0x004fc20000010000 */
[----:B------:R-:W-:-:S03]  /*9ce0*/  FADD.FTZ R5, R125, R4 ;  /* 0x000000047d057221 */ /* 0x000fc60000010000 */
[----:B------:R-:W-:Y:S01]  /*9cf0*/  FADD.FTZ R160, R0, R159 ;  /* 0x0000009f00a07221 */ /* 0x000fe20000010000 */
[----:B------:R-:W-:-:S02]  /*9d00*/  FADD.FTZ R4, R128, R5 ;  /* 0x0000000580047221 */ /* 0x000fc40000010000 */
        /* <DEDUP_REMOVED lines=27> */
[----:B------:R-:W-:Y:S01]  /*9ec0*/  MUFU.EX2 R114, R114 ;  /* 0x0000007200727308 */ /* 0x000fe20000000800 */
[----:B-1----:R-:W-:-:S04]  /*9ed0*/  FADD.FTZ R5, R9, R4 ;  /* 0x0000000409057221 */ /* 0x002fc80000010000 */
[----:B------:R-:W-:-:S03]  /*9ee0*/  FADD.FTZ R4, R108, R5 ;  /* 0x000000056c047221 */ /* 0x000fc60000010000 */
        /* <DEDUP_REMOVED lines=11> */
[----:B------:R-:W-:Y:S08]  /*9fa0*/  MUFU.EX2 R90, R90 ;  /* 0x0000005a005a7308 */ /* 0x000ff00000000800 */
[----:B------:R0:W-:Y:S01]  /*9fb0*/  MUFU.EX2 R161, R94 ;  /* 0x0000005e00a17308 */ /* 0x0001e20000000800 */
[----:B-1----:R-:W-:-:S07]  /*9fc0*/  FADD.FTZ R4, R116, R5 ;  /* 0x0000000574047221 */ /* 0x002fce0000010000 */
[----:B------:R-:W1:Y:S01]  /*9fd0*/  MUFU.EX2 R89, R89 ;  /* 0x0000005900597308 */ /* 0x000e620000000800 */
[----:B0-----:R-:W-:-:S04]  /*9fe0*/  FADD.FTZ R94, R114, R159 ;  /* 0x0000009f725e7221 */ /* 0x001fc80000010000 */
[----:B------:R-:W-:-:S03]  /*9ff0*/  FADD.FTZ R159, R115, R94 ;  /* 0x0000005e739f7221 */ /* 0x000fc60000010000 */
[----:B------:R-:W-:Y:S01]  /*a000*/  MUFU.EX2 R91, R91 ;  /* 0x0000005b005b7308 */ /* 0x000fe20000000800 */
[----:B------:R-:W-:-:S07]  /*a010*/  FADD.FTZ R94, R118, R159 ;  /* 0x0000009f765e7221 */ /* 0x000fce0000010000 */
[----:B------:R-:W0:Y:S01]  /*a020*/  MUFU.EX2 R92, R92 ;  /* 0x0000005c005c7308 */ /* 0x000e220000000800 */
[----:B-1----:R-:W-:-:S07]  /*a030*/  FADD.FTZ R5, R89, R4 ;  /* 0x0000000459057221 */ /* 0x002fce0000010000 */
        /* <DEDUP_REMOVED lines=26> */
.L_x_1220:
        /* <DEDUP_REMOVED lines=80> */
[-C--:B------:R-:W-:Y:S01]  /*a6e0*/  FMUL.FTZ R27, R27, R126.reuse ;  /* 0x0000007e1b1b7220 */ /* 0x080fe20000410000 */
        /* <DEDUP_REMOVED lines=38> */
.L_x_1203:
        /* <DEDUP_REMOVED lines=25> */
.L_x_1223:
[----:B------:R-:W-:-:S11]  /*aae0*/  UISETP.NE.AND UP2, UPT, UR11, 0x1, UPT ;  /* 0x000000010b00788c */ /* 0x000fd6000bf45270 */
[----:B------:R-:W-:Y:S02]  /*aaf0*/  @UP2 ULDC.64 UR14, c[0x0][0x9e8] ;  /* 0x00027a00000e2ab9 */ /* 0x000fe40000000a00 */
[----:B------:R-:W-:-:S04]  /*ab00*/  UIMAD.WIDE.U32 UR6, UR10, UR14, URZ ;  /* 0x0000000e0a0672a5 */ /* 0x000fc8000f8e003f */
[----:B------:R-:W-:-:S12]  /*ab10*/  @UP2 USHF.R.U32.HI UR10, URZ, UR15, UR7 ;  /* 0x0000000f3f0a2299 */ /* 0x000fd80008011607 */
.L_x_1224:
[----:B------:R-:W-:-:S04]  /*ab20*/  UIMAD UR10, UR10, UR11, URZ ;  /* 0x0000000b0a0a72a4 */ /* 0x000fc8000f8e023f */
[----:B------:R-:W-:-:S04]  /*ab30*/  UISETP.LT.AND UP2, UPT, UR55, UR10, UPT ;  /* 0x0000000a3700728c */ /* 0x000fc8000bf41270 */
[----:B------:R-:W-:-:S12]  /*ab40*/  USEL UR55, UR55, UR10, !UP2 ;  /* 0x0000000a37377287 */ /* 0x000fd8000d000000 */
.L_x_1222:
        /* <DEDUP_REMOVED lines=12> */
.L_x_1235:
[----:B------:R-:W-:Y:S01]  /*ac10*/  ISETP.NE.AND P2, PT, RZ, UR44, PT ;  /* 0x0000002cff007c0c */ /* 0x000fe2000bf45270 */
[----:B------:R-:W-:-:S04]  /*ac20*/  UISETP.NE.AND UP2, UPT, UR55, 0x1, UPT ;  /* 0x000000013700788c */ /* 0x000fc8000bf45270 */
[----:B------:R-:W-:-:S04]  /*ac30*/  USEL UR45, URZ, 0x1, UP2 ;  /* 0x000000013f2d7887 */ /* 0x000fc80009000000 */
[----:B------:R-:W-:-:S04]  /*ac40*/  ULOP3.LUT UR45, UR56, UR45, URZ, 0x3c, !UPT ;  /* 0x0000002d382d7292 */ /* 0x000fc8000f8e3c3f */
[----:B------:R-:W-:Y:S08]  /*ac50*/  @P2 BRA `(.L_x_1226) ;  /* 0x0000000000382947 */ /* 0x000ff00003800000 */
[----:B------:R-:W-:Y:S05]  /*ac60*/  @!P0 BRA `(.L_x_1227) ;  /* 0x0000000000048947 */ /* 0x000fea0003800000 */
[----:B------:R-:W-:Y:S01]  /*ac70*/  BPT.TRAP 0x1 ;  /* 0x000000040000795c */ /* 0x000fe20000300000 */
.L_x_1227:
        /* <DEDUP_REMOVED lines=9> */
.L_x_1228:
[----:B-1----:R-:W-:Y:S05]  /*ad10*/  @P1 BRA `(.L_x_1226) ;  /* 0x0000000000081947 */ /* 0x002fea0003800000 */
[----:B------:R-:W1:Y:S02]  /*ad20*/  SYNCS.PHASECHK.TRANS64.TRYWAIT P1, [UR6+0x29830], R0 ;  /* 0x02983000ff0075a7 */ /* 0x000e640008020146 */
[----:B-1----:R-:W-:Y:S05]  /*ad30*/  @!P1 BRA `(.L_x_1229) ;  /* 0x0000010000fc9947 */ /* 0x002fea0003800000 */
.L_x_1226:
        /* <DEDUP_REMOVED lines=191> */
.L_x_1231:
[----:B------:R-:W-:Y:S01]  /*b930*/  ULEA UR6, UR55, UR41, 0x3 ;  /* 0x0000002937067291 */ /* 0x000fe2000f8e183f */
[----:B------:R-:W-:-:S05]  /*b940*/  IMAD.U32 R0, RZ, RZ, UR56 ;  /* 0x00000038ff007e24 */ /* 0x000fca000f8e00ff */
[----:B------:R-:W-:-:S04]  /*b950*/  SHF.L.U32 R0, R0, 0x1f, RZ ;  /* 0x0000001f00007819 */ /* 0x000fc800000006ff */
[----:B------:R0:W1:Y:S01]  /*b960*/  SYNCS.PHASECHK.TRANS64.TRYWAIT P1, [UR6+0x29850], R0 ;  /* 0x02985000ff0075a7 */ /* 0x0000620008020146 */
[----:B------:R-:W-:Y:S05]  /*b970*/  @!P0 BRA `(.L_x_1232) ;  /* 0x0000000000048947 */ /* 0x000fea0003800000 */
[----:B------:R-:W-:Y:S01]  /*b980*/  BPT.TRAP 0x1 ;  /* 0x000000040000795c */ /* 0x000fe20000300000 */
.L_x_1232:
[----:B-1----:R-:W-:Y:S05]  /*b990*/  @P1 BRA `(.L_x_1230) ;  /* 0x0000000000081947 */ /* 0x002fea0003800000 */
[----:B------:R-:W1:Y:S02]  /*b9a0*/  SYNCS.PHASECHK.TRANS64.TRYWAIT P1, [UR6+0x29850], R0 ;  /* 0x02985000ff0075a7 */ /* 0x000e640008020146 */
[----:B-1----:R-:W-:Y:S05]  /*b9b0*/  @!P1 BRA `(.L_x_1233) ;  /* 0x000000f400f49947 */ /* 0x002fea0003800000 */
.L_x_1230:
        /* <DEDUP_REMOVED lines=92> */
[----:B0-----:R-:W-:Y:S01]  /*bf80*/  SHF.R.U32.HI R198, RZ, 0x7, R198 ;  /* 0x00000007ffc67819 */ /* 0x001fe200000116c6 */
        /* <DEDUP_REMOVED lines=17> */
[----:B-1----:R-:W-:Y:S01]  /*c0a0*/  FMNMX.FTZ R0, R13, R0, !PT ;  /* 0x000000000d007209 */ /* 0x002fe20007810000 */
[----:B------:R-:W-:-:S01]  /*c0b0*/  FFMA.FTZ R137, R141, UR37, -R197 ;  /* 0x000000258d897c23 */ /* 0x000fc200080108c5 */
[----:B------:R-:W-:Y:S02]  /*c0c0*/  IMAD.U32 R153, RZ, RZ, UR37 ;  /* 0x00000025ff997e24 */ /* 0x000fe4000f8e00ff */
[----:B------:R-:W-:-:S01]  /*c0d0*/  FFMA.FTZ R141, R145, UR37, -R197 ;  /* 0x00000025918d7c23 */ /* 0x000fc200080108c5 */
[--C-:B------:R-:W-:Y:S01]  /*c0e0*/  FFMA.FTZ R145, R149, UR37, -R197.reuse ;  /* 0x0000002595917c23 */ /* 0x100fe200080108c5 */
[----:B------:R-:W-:Y:S01]  /*c0f0*/  FMUL.FTZ R6, R7, UR37 ;  /* 0x0000002507067c20 */ /* 0x000fe20008410000 */
[----:B------:R-:W-:Y:S01]  /*c100*/  FFMA.FTZ R149, R101, UR37, -R197 ;  /* 0x0000002565957c23 */ /* 0x000fe200080108c5 */
[----:B------:R-:W-:-:S01]  /*c110*/  FADD.FTZ R7, -R0, R9 ;  /* 0x0000000900077221 */ /* 0x000fc20000010100 */
[----:B------:R-:W-:Y:S01]  /*c120*/  FFMA.FTZ R20, R136, UR37, -R197 ;  /* 0x0000002588147c23 */ /* 0x000fe200080108c5 */
[----:B------:R-:W-:-:S01]  /*c130*/  FFMA.FTZ R101, R0, R153, -8 ;  /* 0xc100000000657423 */ /* 0x000fc20000010099 */
[--C-:B------:R-:W-:Y:S01]  /*c140*/  FFMA.FTZ R136, R140, UR37, -R197.reuse ;  /* 0x000000258c887c23 */ /* 0x100fe200080108c5 */
[----:B------:R-:W-:-:S01]  /*c150*/  FFMA.FTZ R140, R144, UR37, -R197 ;  /* 0x00000025908c7c23 */ /* 0x000fc200080108c5 */
[--C-:B------:R-:W-:Y:S01]  /*c160*/  FFMA.FTZ R9, R152, UR37, -R197.reuse ;  /* 0x0000002598097c23 */ /* 0x100fe200080108c5 */
[----:B------:R-:W-:-:S01]  /*c170*/  FFMA.FTZ R144, R148, UR37, -R197 ;  /* 0x0000002594907c23 */ /* 0x000fc200080108c5 */
[----:B------:R-:W-:Y:S01]  /*c180*/  FMUL.FTZ R7, R7, UR37 ;  /* 0x0000002507077c20 */ /* 0x000fe20008410000 */
        /* <DEDUP_REMOVED lines=51> */
[----:B0-----:R-:W-:-:S01]  /*c4c0*/  FADD.FTZ R5, R8, R5 ;  /* 0x0000000508057221 */ /* 0x001fc20000010000 */
[----:B------:R-:W-:Y:S01]  /*c4d0*/  FFMA.FTZ R108, R108, UR37, -R197 ;  /* 0x000000256c6c7c23 */ /* 0x000fe200080108c5 */
[----:B------:R-:W-:-:S01]  /*c4e0*/  FFMA.FTZ R110, R110, UR37, -R101 ;  /* 0x000000256e6e7c23 */ /* 0x000fc20008010865 */
[----:B------:R-:W-:Y:S01]  /*c4f0*/  IADD3 R164, -R198, 0xb, RZ ;  /* 0x0000000bc6a47810 */ /* 0x000fe20007ffe1ff */
[----:B------:R-:W-:-:S01]  /*c500*/  FFMA.FTZ R109, R109, UR37, -R197 ;  /* 0x000000256d6d7c23 */ /* 0x000fc200080108c5 */
[----:B------:R-:W0:Y:S01]  /*c510*/  S2R R198, SR_TID.X ;  /* 0x0000000000c67919 */ /* 0x000e220000002100 */
[----:B------:R-:W-:-:S01]  /*c520*/  FFMA.FTZ R111, R111, UR37, -R101 ;  /* 0x000000256f6f7c23 */ /* 0x000fc20008010865 */
[----:B------:R-:W3:Y:S01]  /*c530*/  MUFU.EX2 R152, R152 ;  /* 0x0000009800987308 */ /* 0x000ee20000000800 */
        /* <DEDUP_REMOVED lines=8> */
[----:B-1----:R-:W-:-:S01]  /*c5c0*/  FADD.FTZ R4, R10, R5 ;  /* 0x000000050a047221 */ /* 0x002fc20000010000 */
[----:B------:R-:W-:Y:S01]  /*c5d0*/  FFMA.FTZ R117, R117, UR37, -R197 ;  /* 0x0000002575757c23 */ /* 0x000fe200080108c5 */
[----:B------:R-:W-:-:S01]  /*c5e0*/  FFMA.FTZ R119, R119, UR37, -R101 ;  /* 0x0000002577777c23 */ /* 0x000fc20008010865 */
[----:B------:R-:W-:Y:S01]  /*c5f0*/  FFMA.FTZ R88, R88, UR37, -R197 ;  /* 0x0000002558587c23 */ /* 0x000fe200080108c5 */
[----:B------:R-:W-:-:S01]  /*c600*/  FFMA.FTZ R90, R90, UR37, -R101 ;  /* 0x000000255a5a7c23 */ /* 0x000fc20008010865 */
[----:B------:R-:W-:-:S02]  /*c610*/  WARPGROUP.DEPBAR.LE gsb0, 0x0 ;  /* 0x00008000000079c5 */ /* 0x000fc40000010000 */
[----:B------:R-:W-:Y:S01]  /*c620*/  WARPGROUP.ARRIVE ;  /* 0x00000000000079c5 */ /* 0x000fe20000000000 */
[----:B------:R-:W1:Y:S01]  /*c630*/  MUFU.EX2 R155, R155 ;  /* 0x0000009b009b7308 */ /* 0x000e620000000800 */
[----:B---3--:R-:W-:-:S01]  /*c640*/  FADD.FTZ R158, R152, R161 ;  /* 0x000000a1989e7221 */ /* 0x008fc20000010000 */
[----:B------:R-:W-:Y:S01]  /*c650*/  FFMA.FTZ R89, R89, UR37, -R197 ;  /* 0x0000002559597c23 */ /* 0x000fe200080108c5 */
[----:B------:R-:W-:-:S01]  /*c660*/  FFMA.FTZ R91, R91, UR37, -R101 ;  /* 0x000000255b5b7c23 */ /* 0x000fc20008010865 */
[----:B------:R-:W-:Y:S01]  /*c670*/  FFMA.FTZ R92, R92, UR37, -R197 ;  /* 0x000000255c5c7c23 */ /* 0x000fe200080108c5 */
[----:B------:R-:W-:Y:S01]  /*c680*/  QGMMA.64x128x32.F32.E4M3.E4M3 R24, R176, gdesc[UR4], R24, gsb0 ;  /* 0x01e00004b0187df3 */ /* 0x000fe20008000818 */
[----:B------:R-:W-:Y:S01]  /*c690*/  UIADD3 UR6, UR10, 0x300, URZ ;  /* 0x000003000a067890 */ /* 0x000fe2000fffe03f */
[----:B------:R-:W-:Y:S01]  /*c6a0*/  FFMA.FTZ R94, R94, UR37, -R101 ;  /* 0x000000255e5e7c23 */ /* 0x000fe20008010865 */
[----:B------:R-:W-:Y:S01]  /*c6b0*/  UMOV UR7, 0xc0000010 ;  /* 0xc000001000077882 */ /* 0x000fe20000000000 */
[----:B------:R-:W3:Y:S01]  /*c6c0*/  MUFU.EX2 R12, R12 ;  /* 0x0000000c000c7308 */ /* 0x000ee20000000800 */
[----:B--2---:R-:W-:-:S01]  /*c6d0*/  FADD.FTZ R5, R11, R4 ;  /* 0x000000040b057221 */ /* 0x004fc20000010000 */
[----:B------:R-:W-:Y:S01]  /*c6e0*/  FFMA.FTZ R93, R93, UR37, -R197 ;  /* 0x000000255d5d7c23 */ /* 0x000fe200080108c5 */
[----:B------:R-:W-:-:S01]  /*c6f0*/  FFMA.FTZ R95, R95, UR37, -R101 ;  /* 0x000000255f5f7c23 */ /* 0x000fc20008010865 */
[----:B0-----:R-:W-:Y:S01]  /*c700*/  LOP3.LUT P1, RZ, R198, 0x7f, RZ, 0xc0, !PT ;  /* 0x0000007fc6ff7812 */ /* 0x001fe2000782c0ff */
[----:B------:R-:W-:-:S01]  /*c710*/  FFMA.FTZ R96, R96, UR37, -R197 ;  /* 0x0000002560607c23 */ /* 0x000fc200080108c5 */
[----:B------:R-:W-:Y:S01]  /*c720*/  FFMA.FTZ R98, R98, UR37, -R101 ;  /* 0x0000002562627c23 */ /* 0x000fe20008010865 */
[----:B------:R-:W-:-:S01]  /*c730*/  FFMA.FTZ R97, R97, UR37, -R197 ;  /* 0x0000002561617c23 */ /* 0x000fc200080108c5 */
[----:B------:R-:W0:Y:S01]  /*c740*/  MUFU.EX2 R154, R154 ;  /* 0x0000009a009a7308 */ /* 0x000e220000000800 */
[----:B-1----:R-:W-:-:S01]  /*c750*/  FADD.FTZ R161, R155, R158 ;  /* 0x0000009e9ba17221 */ /* 0x002fc20000010000 */
[----:B------:R-:W-:Y:S01]  /*c760*/  FFMA.FTZ R99, R99, UR37, -R101 ;  /* 0x0000002563637c23 */ /* 0x000fe20008010865 */
[----:B------:R-:W-:-:S01]  /*c770*/  FFMA.FTZ R100, R100, UR37, -R197 ;  /* 0x0000002564647c23 */ /* 0x000fc200080108c5 */
[--C-:B------:R-:W-:Y:S01]  /*c780*/  FFMA.FTZ R102, R102, UR37, -R101.reuse ;  /* 0x0000002566667c23 */ /* 0x100fe20008010865 */
[----:B------:R-:W-:-:S03]  /*c790*/  FFMA.FTZ R101, R103, UR37, -R101 ;  /* 0x0000002567657c23 */ /* 0x000fc60008010865 */
[----:B------:R-:W1:Y:S01]  /*c7a0*/  MUFU.EX2 R13, R13 ;  /* 0x0000000d000d7308 */ /* 0x000e620000000800 */
[----:B---3--:R-:W-:-:S07]  /*c7b0*/  FADD.FTZ R4, R12, R5 ;  /* 0x000000050c047221 */ /* 0x008fce0000010000 */
        /* <DEDUP_REMOVED lines=30> */
[----:B------:R-:W-:Y:S02]  /*c9a0*/  WARPGROUP.DEPBAR.LE gsb0, 0x0 ;  /* 0x00008000000079c5 */ /* 0x000fe40000010000 */
[----:B------:R-:W-:-:S04]  /*c9b0*/  WARPGROUP.ARRIVE ;  /* 0x00000000000079c5 */ /* 0x000fc80000000000 */
[----:B------:R-:W2:Y:S01]  /*c9c0*/  MUFU.EX2 R141, R141 ;  /* 0x0000008d008d7308 */ /* 0x000ea20000000800 */
[----:B0-----:R-:W-:-:S01]  /*c9d0*/  FADD.FTZ R4, R140, R5 ;  /* 0x000000058c047221 */ /* 0x001fc20000010000 */
[----:B------:R-:W-:Y:S01]  /*c9e0*/  QGMMA.64x128x32.F32.E4M3.E4M3 R24, R172, gdesc[UR4], R24, gsb0 ;  /* 0x01e00004ac187df3 */ /* 0x000fe20008000818 */
[----:B------:R-:W-:Y:S01]  /*c9f0*/  UIADD3 UR6, UR10, 0x400, URZ ;  /* 0x000004000a067890 */ /* 0x000fe2000fffe03f */
[----:B------:R-:W-:-:S04]  /*ca00*/  UMOV UR7, 0xc0000010 ;  /* 0xc000001000077882 */ /* 0x000fc80000000000 */
        /* <DEDUP_REMOVED lines=39> */
[----:B-1----:R-:W-:-:S05]  /*cc80*/  FADD.FTZ R161, R131, R158 ;  /* 0x0000009e83a17221 */ /* 0x002fca0000010000 */
[----:B------:R-:W0:Y:S08]  /*cc90*/  MUFU.EX2 R134, R134 ;  /* 0x0000008600867308 */ /* 0x000e300000000800 */
        /* <DEDUP_REMOVED lines=37> */
[----:B------:R-:W-:-:S06]  /*cef0*/  IMAD.U32 R161, RZ, RZ, UR51 ;  /* 0x00000033ffa17e24 */ /* 0x000fcc000f8e00ff */
[----:B------:R-:W-:Y:S01]  /*cf00*/  MUFU.EX2 R88, R88 ;  /* 0x0000005800587308 */ /* 0x000fe20000000800 */
[----:B--2---:R-:W-:-:S01]  /*cf10*/  FADD.FTZ R5, R117, R4 ;  /* 0x0000000475057221 */ /* 0x004fc20000010000 */
[----:B------:R-:W-:-:S05]  /*cf20*/  @!P1 LEA R4, R161, UR41, 0x3 ;  /* 0x00000029a1049c11 */ /* 0x000fca000f8e18ff */
[----:B------:R-:W-:Y:S01]  /*cf30*/  @!P1 VIADD R4, R4, 0x29840 ;  /* 0x0002984004049836 */ /* 0x000fe20000000000 */
[----:B------:R-:W1:Y:S04]  /*cf40*/  MUFU.EX2 R90, R90 ;  /* 0x0000005a005a7308 */ /* 0x000e680000000800 */
        /* <DEDUP_REMOVED lines=8> */
[----:B------:R0:W2:Y:S08]  /*cfd0*/  MUFU.EX2 R160, R95 ;  /* 0x0000005f00a07308 */ /* 0x0000b00000000800 */
[----:B------:R-:W-:Y:S01]  /*cfe0*/  MUFU.EX2 R96, R96 ;  /* 0x0000006000607308 */ /* 0x000fe20000000800 */
[----:B0-----:R-:W-:-:S04]  /*cff0*/  FADD.FTZ R95, R119, R158 ;  /* 0x0000009e775f7221 */ /* 0x001fc80000010000 */
[----:B-1----:R-:W-:-:S03]  /*d000*/  FADD.FTZ R158, R90, R95 ;  /* 0x0000005f5a9e7221 */ /* 0x002fc60000010000 */
[----:B------:R0:W1:Y:S01]  /*d010*/  MUFU.EX2 R94, R98 ;  /* 0x00000062005e7308 */ /* 0x0000620000000800 */
[----:B----4-:R-:W-:-:S04]  /*d020*/  FADD.FTZ R158, R91, R158 ;  /* 0x0000009e5b9e7221 */ /* 0x010fc80000010000 */
[----:B-----5:R-:W-:-:S03]  /*d030*/  FADD.FTZ R158, R163, R158 ;  /* 0x0000009ea39e7221 */ /* 0x020fc60000010000 */
[----:B------:R-:W4:Y:S01]  /*d040*/  MUFU.EX2 R97, R97 ;  /* 0x0000006100617308 */ /* 0x000f220000000800 */
[----:B0-----:R-:W-:-:S01]  /*d050*/  FADD.FTZ R98, R88, R5 ;  /* 0x0000000558627221 */ /* 0x001fc20000010000 */
[----:B--2---:R-:W-:-:S03]  /*d060*/  FADD.FTZ R95, R160, R158 ;  /* 0x0000009ea05f7221 */ /* 0x004fc60000010000 */
[----:B------:R-:W-:-:S03]  /*d070*/  FADD.FTZ R5, R89, R98 ;  /* 0x0000006259057221 */ /* 0x000fc60000010000 */
[----:B------:R-:W0:Y:S01]  /*d080*/  MUFU.EX2 R162, R99 ;  /* 0x0000006300a27308 */ /* 0x000e220000000800 */
[----:B------:R-:W-:-:S01]  /*d090*/  FADD.FTZ R98, R92, R5 ;  /* 0x000000055c627221 */ /* 0x000fc20000010000 */
[----:B-1----:R-:W-:-:S03]  /*d0a0*/  FADD.FTZ R95, R94, R95 ;  /* 0x0000005f5e5f7221 */ /* 0x002fc60000010000 */
        /* <DEDUP_REMOVED lines=14> */
.L_x_1234:
        /* <DEDUP_REMOVED lines=115> */
.L_x_1225:
        /* <DEDUP_REMOVED lines=8> */
[----:B------:R-:W-:-:S05]  /*d940*/  ULDC UR54, c[0x0][0x9e0] ;  /* 0x0002780000367ab9 */ /* 0x000fca0000000800 */
.L_x_1254:
[----:B------:R-:W-:Y:S01]  /*d950*/  ISETP.NE.AND P2, PT, RZ, UR44, PT ;  /* 0x0000002cff007c0c */ /* 0x000fe2000bf45270 */
[----:B------:R-:W-:-:S04]  /*d960*/  UISETP.NE.AND UP2, UPT, UR57, 0x1, UPT ;  /* 0x000000013900788c */ /* 0x000fc8000bf45270 */
[----:B------:R-:W-:-:S04]  /*d970*/  USEL UR45, URZ, 0x1, UP2 ;  /* 0x000000013f2d7887 */ /* 0x000fc80009000000 */
[----:B------:R-:W-:-:S04]  /*d980*/  ULOP3.LUT UR45, UR58, UR45, URZ, 0x3c, !UPT ;  /* 0x0000002d3a2d7292 */ /* 0x000fc8000f8e3c3f */
[----:B------:R-:W-:Y:S08]  /*d990*/  @P2 BRA `(.L_x_1237) ;  /* 0x0000000000382947 */ /* 0x000ff00003800000 */
[----:B------:R-:W-:Y:S05]  /*d9a0*/  @!P0 BRA `(.L_x_1238) ;  /* 0x0000000000048947 */ /* 0x000fea0003800000 */
[----:B------:R-:W-:Y:S01]  /*d9b0*/  BPT.TRAP 0x1 ;  /* 0x000000040000795c */ /* 0x000fe20000300000 */
.L_x_1238:
        /* <DEDUP_REMOVED lines=9> */
.L_x_1239:
[----:B-1----:R-:W-:Y:S05]  /*da50*/  @P1 BRA `(.L_x_1237) ;  /* 0x0000000000081947 */ /* 0x002fea0003800000 */
[----:B------:R-:W1:Y:S02]  /*da60*/  SYNCS.PHASECHK.TRANS64.TRYWAIT P1, [UR6+0x29830], R0 ;  /* 0x02983000ff0075a7 */ /* 0x000e640008020146 */
[----:B-1----:R-:W-:Y:S05]  /*da70*/  @!P1 BRA `(.L_x_1240) ;  /* 0x000000d400dc9947 */ /* 0x002fea0003800000 */
.L_x_1237:
        /* <DEDUP_REMOVED lines=191> */
.L_x_1242:
[----:B------:R-:W-:Y:S01]  /*e670*/  ULEA UR6, UR57, UR41, 0x3 ;  /* 0x0000002939067291 */ /* 0x000fe2000f8e183f */
[----:B------:R-:W-:-:S05]  /*e680*/  IMAD.U32 R0, RZ, RZ, UR58 ;  /* 0x0000003aff007e24 */ /* 0x000fca000f8e00ff */
[----:B------:R-:W-:-:S04]  /*e690*/  SHF.L.U32 R0, R0, 0x1f, RZ ;  /* 0x0000001f00007819 */ /* 0x000fc800000006ff */
[----:B------:R0:W1:Y:S01]  /*e6a0*/  SYNCS.PHASECHK.TRANS64.TRYWAIT P1, [UR6+0x29850], R0 ;  /* 0x02985000ff0075a7 */ /* 0x0000620008020146 */
[----:B------:R-:W-:Y:S05]  /*e6b0*/  @!P0 BRA `(.L_x_1243) ;  /* 0x0000000000048947 */ /* 0x000fea0003800000 */
[----:B------:R-:W-:Y:S01]  /*e6c0*/  BPT.TRAP 0x1 ;  /* 0x000000040000795c */ /* 0x000fe20000300000 */
.L_x_1243:
[----:B-1----:R-:W-:Y:S05]  /*e6d0*/  @P1 BRA `(.L_x_1241) ;  /* 0x0000000000081947 */ /* 0x002fea0003800000 */
[----:B------:R-:W1:Y:S02]  /*e6e0*/  SYNCS.PHASECHK.TRANS64.TRYWAIT P1, [UR6+0x29850], R0 ;  /* 0x02985000ff0075a7 */ /* 0x000e640008020146 */
[----:B-1----:R-:W-:Y:S05]  /*e6f0*/  @!P1 BRA `(.L_x_1244) ;  /* 0x000000c800d49947 */ /* 0x002fea0003800000 */
.L_x_1241:
        /* <DEDUP_REMOVED lines=47> */
[----:B------:R-:W-:-:S04]  /*e9f0*/  ULOP3.LUT UR6, URZ, UR55, URZ, 0x33, !UPT ;  /* 0x000000373f067292 */ /* 0x000fc8000f8e333f */
[----:B------:R-:W0:Y:S01]  /*ea00*/  SHFL.IDX PT, R13, R8, RZ, 0x1c1f ;  /* 0x001c1fff080d7589 */ /* 0x000e2200000e0000 */
[----:B------:R-:W-:Y:S02]  /*ea10*/  WARPGROUP.DEPBAR.LE gsb0, 0x0 ;  /* 0x00008000000079c5 */ /* 0x000fe40000010000 */
[----:B------:R1:W-:Y:S06]  /*ea20*/  BAR.ARV R12, 0x100 ;  /* 0x0004000c0000751d */ /* 0x0003ec0000002000 */
[----:B------:R2:W-:Y:S02]  /*ea30*/  @!P3 SYNCS.ARRIVE.TRANS64.RED.A1T0 RZ, [R0+URZ], RZ ;  /* 0x000000ff00ffb9a7 */ /* 0x0005e4000810043f */
[----:B--2---:R-:W-:-:S05]  /*ea40*/  IMAD R0, R18, -0x2, R9 ;  /* 0xfffffffe12007824 */ /* 0x004fca00078e0209 */
[----:B------:R-:W-:Y:S01]  /*ea50*/  IADD3 R2, -R17, R0, R16 ;  /* 0x0000000011027210 */ /* 0x000fe20007ffe110 */
[----:B------:R-:W-:-:S04]  /*ea60*/  VIADD R0, R0, 0xffffffff ;  /* 0xffffffff00007836 */ /* 0x000fc80000000000 */
[C---:B------:R-:W-:Y:S02]  /*ea70*/  VIADD R9, R2.reuse, UR54 ;  /* 0x0000003602097c36 */ /* 0x040fe40008000000 */
[----:B------:R-:W-:Y:S02]  /*ea80*/  VIADD R2, R2, UR6 ;  /* 0x0000000602027c36 */ /* 0x000fe40008000000 */
[--C-:B0-----:R-:W-:Y:S02]  /*ea90*/  IMAD.IADD R11, R9, 0x1, R13.reuse ;  /* 0x00000001090b7824 */ /* 0x101fe400078e020d */
[----:B------:R-:W-:Y:S01]  /*eaa0*/  IMAD.IADD R10, R2, 0x1, R13 ;  /* 0x00000001020a7824 */ /* 0x000fe200078e020d */
[----:B-1----:R-:W-:Y:S06]  /*eab0*/  @P1 BRA `(.L_x_1245) ;  /* 0x0000000000541947 */ /* 0x002fec0003800000 */
        /* <DEDUP_REMOVED lines=12> */
.L_x_1247:
[----:B------:R-:W-:-:S05]  /*eb80*/  IMAD.U32 R14, RZ, RZ, UR51 ;  /* 0x00000033ff0e7e24 */ /* 0x000fca000f8e00ff */
[----:B------:R-:W-:-:S13]  /*eb90*/  ISETP.NE.AND P1, PT, R14, 0x1, PT ;  /* 0x000000010e00780c */ /* 0x000fda0003f25270 */
[----:B------:R-:W0:Y:S02]  /*eba0*/  @P1 LDC.64 R20, c[0x0][0x9e8] ;  /* 0x00027a00ff141b82 */ /* 0x000e240000000a00 */
[----:B0-----:R-:W-:-:S05]  /*ebb0*/  @P1 IMAD.HI.U32 R12, R13, R20, RZ ;  /* 0x000000140d0c1227 */ /* 0x001fca00078e00ff */
[----:B------:R-:W-:-:S07]  /*ebc0*/  @P1 SHF.R.U32.HI R13, RZ, R21, R12 ;  /* 0x00000015ff0d1219 */ /* 0x000fce000001160c */
.L_x_1248:
[----:B------:R-:W-:Y:S05]  /*ebd0*/  BSYNC B0 ;  /* 0x0000000000007941 */ /* 0x000fea0003800000 */
.L_x_1246:
[----:B------:R-:W-:-:S05]  /*ebe0*/  IMAD R13, R13, R14, R0 ;  /* 0x0000000e0d0d7224 */ /* 0x000fca00078e0200 */
[----:B------:R-:W-:Y:S02]  /*ebf0*/  VIADDMNMX R11, R13, R14, R11, PT ;  /* 0x0000000e0d0b7246 */ /* 0x000fe4000380010b */
[----:B------:R-:W-:-:S07]  /*ec00*/  VIMNMX R10, R10, R13, !PT ;  /* 0x0000000d0a0a7248 */ /* 0x000fce0007fe0100 */
.L_x_1245:
        /* <DEDUP_REMOVED lines=194> */
[----:B0-----:R-:W-:-:S03]  /*f830*/  IMAD.IADD R10, R9, 0x1, R8 ;  /* 0x00000001090a7824 */ /* 0x001fc600078e0208 */
[----:B------:R-:W-:Y:S01]  /*f840*/  ISETP.LT.OR P6, PT, R11, 0x9a, P6 ;  /* 0x0000009a0b00780c */ /* 0x000fe200037c1670 */
[----:B------:R-:W-:-:S03]  /*f850*/  IMAD.IADD R11, R2, 0x1, R8 ;  /* 0x00000001020b7824 */ /* 0x000fc600078e0208 */
        /* <DEDUP_REMOVED lines=15> */
.L_x_1251:
[----:B------:R-:W-:-:S05]  /*f950*/  IMAD.U32 R207, RZ, RZ, UR51 ;  /* 0x00000033ffcf7e24 */ /* 0x000fca000f8e00ff */
[----:B------:R-:W-:-:S13]  /*f960*/  ISETP.NE.AND P6, PT, R207, 0x1, PT ;  /* 0x00000001cf00780c */ /* 0x000fda0003fc5270 */
[----:B------:R-:W0:Y:S02]  /*f970*/  @P6 LDC.64 R8, c[0x0][0x9e8] ;  /* 0x00027a00ff086b82 */ /* 0x000e240000000a00 */
[----:B0-----:R-:W-:-:S05]  /*f980*/  @P6 IMAD.HI.U32 R8, R197, R8, RZ ;  /* 0x00000008c5086227 */ /* 0x001fca00078e00ff */
[----:B------:R-:W-:-:S07]  /*f990*/  @P6 SHF.R.U32.HI R197, RZ, R9, R8 ;  /* 0x00000009ffc56219 */ /* 0x000fce0000011608 */
.L_x_1252:
[----:B------:R-:W-:Y:S05]  /*f9a0*/  BSYNC B0 ;  /* 0x0000000000007941 */ /* 0x000fea0003800000 */
.L_x_1250:
[----:B------:R-:W-:-:S05]  /*f9b0*/  IMAD R0, R197, R207, R0 ;  /* 0x000000cfc5007224 */ /* 0x000fca00078e0200 */
[----:B------:R-:W-:Y:S02]  /*f9c0*/  VIADDMNMX R10, R0, R207, R10, PT ;  /* 0x000000cf000a7246 */ /* 0x000fe4000380010a */
[----:B------:R-:W-:-:S07]  /*f9d0*/  VIMNMX R11, R11, R0, !PT ;  /* 0x000000000b0b7248 */ /* 0x000fce0007fe0100 */
.L_x_1249:
        /* <DEDUP_REMOVED lines=501> */
.L_x_1253:
        /* <DEDUP_REMOVED lines=116> */
.L_x_1236:
[----:B------:R-:W-:Y:S06]  /*12070*/  BAR.ARV 0x8, 0x180 ;  /* 0x0206000000007b1d */ /* 0x000fec0000002000 */
[----:B------:R-:W-:Y:S05]  /*12080*/  @!P0 BRA `(.L_x_1255) ;  /* 0x0000000000048947 */ /* 0x000fea0003800000 */
[----:B------:R-:W-:Y:S01]  /*12090*/  BPT.TRAP 0x1 ;  /* 0x000000040000795c */ /* 0x000fe20000300000 */
.L_x_1255:
[----:B------:R-:W-:Y:S01]  /*120a0*/  ULEA UR9, UR51, UR41, 0x3 ;  /* 0x0000002933097291 */ /* 0x000fe2000f8e183f */
[----:B------:R-:W-:-:S05]  /*120b0*/  IMAD.U32 R3, RZ, RZ, UR45 ;  /* 0x0000002dff037e24 */ /* 0x000fca000f8e00ff */
[----:B------:R-:W-:-:S04]  /*120c0*/  SHF.L.U32 R3, R3, 0x1f, RZ ;  /* 0x0000001f03037819 */ /* 0x000fc800000006ff */
[----:B------:R0:W1:Y:S01]  /*120d0*/  SYNCS.PHASECHK.TRANS64.TRYWAIT P1, [UR9+0x29850], R3 ;  /* 0x02985003ff0075a7 */ /* 0x0000620008020149 */
[----:B------:R-:W-:Y:S05]  /*120e0*/  @!P0 BRA `(.L_x_1256) ;  /* 0x0000000000048947 */ /* 0x000fea0003800000 */
[----:B------:R-:W-:Y:S01]  /*120f0*/  BPT.TRAP 0x1 ;  /* 0x000000040000795c */ /* 0x000fe20000300000 */
.L_x_1256:
[----:B-1----:R-:W-:Y:S05]  /*12100*/  @P1 BRA `(.L_x_1257) ;  /* 0x0000000000081947 */ /* 0x002fea0003800000 */
[----:B------:R-:W1:Y:S02]  /*12110*/  SYNCS.PHASECHK.TRANS64.TRYWAIT P1, [UR9+0x29850], R3 ;  /* 0x02985003ff0075a7 */ /* 0x000e640008020149 */
[----:B-1----:R-:W-:Y:S05]  /*12120*/  @!P1 BRA `(.L_x_1258) ;  /* 0x0000009000609947 */ /* 0x002fea0003800000 */
.L_x_1257:
        /* <DEDUP_REMOVED lines=11> */
[----:B------:R-:W-:-:S04]  /*121e0*/  PLOP3.LUT P1, PT, PT, PT, UP0, 0x80, 0x0 ;  /* 0x000000000000781c */ /* 0x000fc80003f2f008 */
[----:B------:R-:W-:Y:S02]  /*121f0*/  @UP0 ULDC.64 UR12, c[0x0][0x9c8] ;  /* 0x00027200000c0ab9 */ /* 0x000fe40000000a00 */
[----:B------:R-:W-:Y:S01]  /*12200*/  UMOV UR6, UR8 ;  /* 0x0000000800067c82 */ /* 0x000fe20008000000 */
[----:B------:R-:W-:-:S09]  /*12210*/  @UP0 UIMAD.WIDE.U32 UR4, UR48, UR12, URZ ;  /* 0x0000000c300402a5 */ /* 0x000fd2000f8e003f */
[----:B------:R-:W-:Y:S01]  /*12220*/  QGMMA.64x128x32.F32.E4M3.E4M3 R24, R184, gdesc[UR4], R24, gsb0 ;  /* 0x01e00004b8187df3 */ /* 0x000fe20008000818 */
[----:B------:R-:W-:Y:S01]  /*12230*/  UIADD3 UR6, UR8, 0x100, URZ ;  /* 0x0000010008067890 */ /* 0x000fe2000fffe03f */
[----:B------:R-:W-:Y:S01]  /*12240*/  UMOV UR7, 0xc0000010 ;  /* 0xc000001000077882 */ /* 0x000fe20000000000 */
[----:B------:R-:W-:Y:S02]  /*12250*/  WARPGROUP.DEPBAR.LE gsb0, 0x0 ;  /* 0x00008000000079c5 */ /* 0x000fe40000010000 */
[----:B------:R-:W-:-:S07]  /*12260*/  WARPGROUP.ARRIVE ;  /* 0x00000000000079c5 */ /* 0x000fce0000000000 */
        /* <DEDUP_REMOVED lines=69> */
.L_x_1259:
        /* <DEDUP_REMOVED lines=74> */
.L_x_1185:
[----:B------:R-:W0:Y:S01]  /*12b60*/  S2R R7, SR_CgaCtaId ;  /* 0x0000000000077919 */ /* 0x000e220000008800 */
[----:B------:R-:W-:Y:S01]  /*12b70*/  MOV R0, 0x400 ;  /* 0x0000040000007802 */ /* 0x000fe20000000f00 */
[----:B------:R-:W-:Y:S01]  /*12b80*/  BSSY B0, `(.L_x_1260) ;  /* 0x0000277000007945 */ /* 0x000fe20003800000 */
[----:B------:R-:W-:Y:S02]  /*12b90*/  BAR.SYNC.DEFER_BLOCKING 0x5, 0x180 ;  /* 0x0146000000007b1d */ /* 0x000fe40000010000 */
[----:B0-----:R-:W-:-:S05]  /*12ba0*/  LEA R0, R7, R0, 0x18 ;  /* 0x0000000007007211 */ /* 0x001fca00078ec0ff */
[----:B------:R-:W0:Y:S02]  /*12bb0*/  LDS.128 R36, [R0+0x298d0] ;  /* 0x0298d00000247984 */ /* 0x000e240000000c00 */
[----:B0-----:R-:W-:Y:S02]  /*12bc0*/  R2UR UR5, R37 ;  /* 0x00000000250572ca */ /* 0x001fe400000e0000 */
[----:B------:R-:W-:Y:S02]  /*12bd0*/  R2UR UR49, R38 ;  /* 0x00000000263172ca */ /* 0x000fe400000e0000 */
        /* <DEDUP_REMOVED lines=9> */
[----:B------:R-:W0:Y:S01]  /*12c70*/  S2R R17, SR_SWINHI ;  /* 0x0000000000117919 */ /* 0x000e220000002f00 */
[----:B------:R-:W-:Y:S01]  /*12c80*/  F2FP.BF16.F32.PACK_AB R9, R84, R9 ;  /* 0x000000095409723e */ /* 0x000fe200000010ff */
[----:B------:R-:W-:Y:S02]  /*12c90*/  ULDC.64 UR6, c[0x0][0xc00] ;  /* 0x0003000000067ab9 */ /* 0x000fe40000000a00 */
[----:B------:R1:W2:Y:S01]  /*12ca0*/  LDG.E.CONSTANT R36, desc[UR52][R6.64] ;  /* 0x0000003406247981 */ /* 0x0002a2000c1e9900 */
[----:B------:R-:W-:Y:S01]  /*12cb0*/  F2FP.BF16.F32.PACK_AB R8, R85, R8 ;  /* 0x000000085508723e */ /* 0x000fe200000010ff */
[----:B------:R-:W-:Y:S01]  /*12cc0*/  UISETP.NE.U32.AND UP0, UPT, UR6, URZ, UPT ;  /* 0x0000003f0600728c */ /* 0x000fe2000bf05070 */
[----:B------:R-:W-:Y:S02]  /*12cd0*/  F2FP.BF16.F32.PACK_AB R28, R61, R28 ;  /* 0x0000001c3d1c723e */ /* 0x000fe400000010ff */
[----:B------:R-:W-:Y:S01]  /*12ce0*/  F2FP.BF16.F32.PACK_AB R44, R44, R89 ;  /* 0x000000592c2c723e */ /* 0x000fe200000010ff */
[----:B------:R-:W-:Y:S01]  /*12cf0*/  UISETP.NE.AND.EX UP0, UPT, UR7, URZ, UPT, UP0 ;  /* 0x0000003f0700728c */ /* 0x000fe2000bf05300 */
[----:B------:R-:W-:-:S02]  /*12d00*/  F2FP.BF16.F32.PACK_AB R11, R78, R11 ;  /* 0x0000000b4e0b723e */ /* 0x000fc400000010ff */
[----:B------:R-:W-:Y:S01]  /*12d10*/  F2FP.BF16.F32.PACK_AB R10, R79, R10 ;  /* 0x0000000a4f0a723e */ /* 0x000fe200000010ff */
[----:B------:R-:W-:Y:S01]  /*12d20*/  ULDC.64 UR6, c[0x0][0xc00] ;  /* 0x0003000000067ab9 */ /* 0x000fe20000000a00 */
[----:B-1----:R-:W-:Y:S01]  /*12d30*/  LOP3.LUT P0, R6, R16, 0x3, RZ, 0xc0, !PT ;  /* 0x0000000310067812 */ /* 0x002fe2000780c0ff */
[----:B------:R-:W-:Y:S01]  /*12d40*/  UIMAD.WIDE UR6, UR42, 0x4, UR6 ;  /* 0x000000042a0678a5 */ /* 0x000fe2000f8e0206 */
[----:B------:R-:W-:Y:S02]  /*12d50*/  F2FP.BF16.F32.PACK_AB R5, R86, R5 ;  /* 0x000000055605723e */ /* 0x000fe400000010ff */
[----:B------:R-:W-:Y:S02]  /*12d60*/  ISETP.EQ.OR P0, PT, R6, 0x3, !P0 ;  /* 0x000000030600780c */ /* 0x000fe40004702670 */
[----:B------:R-:W-:Y:S02]  /*12d70*/  F2FP.BF16.F32.PACK_AB R2, R87, R2 ;  /* 0x000000025702723e */ /* 0x000fe400000010ff */
[----:B------:R-:W-:-:S02]  /*12d80*/  SEL R59, R9, R8, P0 ;  /* 0x00000008093b7207 */ /* 0x000fc40000000000 */
[----:B------:R-:W-:Y:S02]  /*12d90*/  SEL R61, R8, R9, P0 ;  /* 0x00000009083d7207 */ /* 0x000fe40000000000 */
[----:B------:R-:W-:Y:S02]  /*12da0*/  SEL R81, R11, R10, P0 ;  /* 0x0000000a0b517207 */ /* 0x000fe40000000000 */
[----:B------:R-:W-:Y:S02]  /*12db0*/  SEL R83, R10, R11, P0 ;  /* 0x0000000b0a537207 */ /* 0x000fe40000000000 */
[----:B------:R-:W-:Y:S02]  /*12dc0*/  SEL R85, R5, R2, P0 ;  /* 0x0000000205557207 */ /* 0x000fe40000000000 */
[----:B------:R-:W-:Y:S02]  /*12dd0*/  MOV R6, R0 ;  /* 0x0000000000067202 */ /* 0x000fe40000000f00 */
[----:B0-----:R-:W-:-:S02]  /*12de0*/  MOV R7, R17 ;  /* 0x0000001100077202 */ /* 0x001fc40000000f00 */
[----:B------:R-:W-:Y:S02]  /*12df0*/  F2FP.BF16.F32.PACK_AB R27, R54, R27 ;  /* 0x0000001b361b723e */ /* 0x000fe400000010ff */
[----:B------:R-:W-:Y:S01]  /*12e00*/  F2FP.BF16.F32.PACK_AB R26, R55, R26 ;  /* 0x0000001a371a723e */ /* 0x000fe200000010ff */
[----:B------:R-:W-:Y:S01]  /*12e10*/  IMAD.WIDE R8, R193, 0x2, R6 ;  /* 0x00000002c1087825 */ /* 0x000fe200078e0206 */
[----:B------:R-:W-:Y:S02]  /*12e20*/  SEL R5, R2, R5, P0 ;  /* 0x0000000502057207 */ /* 0x000fe40000000000 */
[----:B------:R-:W-:Y:S02]  /*12e30*/  F2FP.BF16.F32.PACK_AB R25, R62, R25 ;  /* 0x000000193e19723e */ /* 0x000fe400000010ff */
[C---:B------:R-:W-:Y:S02]  /*12e40*/  IADD3 R89, P1, R8.reuse, 0x40, RZ ;  /* 0x0000004008597810 */ /* 0x040fe40007f3e0ff */
[----:B------:R-:W-:-:S02]  /*12e50*/  IADD3 R87, P6, R8, 0x20, RZ ;  /* 0x0000002008577810 */ /* 0x000fc40007fde0ff */
[----:B------:R-:W-:Y:S02]  /*12e60*/  LOP3.LUT R10, R89, 0x380, RZ, 0xc0, !PT ;  /* 0x00000380590a7812 */ /* 0x000fe400078ec0ff */
[----:B------:R-:W-:Y:S02]  /*12e70*/  LOP3.LUT R2, R87, 0x380, RZ, 0xc0, !PT ;  /* 0x0000038057027812 */ /* 0x000fe400078ec0ff */
[----:B------:R-:W-:Y:S02]  /*12e80*/  F2FP.BF16.F32.PACK_AB R24, R63, R24 ;  /* 0x000000183f18723e */ /* 0x000fe400000010ff */
[----:B------:R-:W-:Y:S02]  /*12e90*/  F2FP.BF16.F32.PACK_AB R20, R69, R20 ;  /* 0x000000144514723e */ /* 0x000fe400000010ff */
[----:B------:R-:W-:Y:S02]  /*12ea0*/  F2FP.BF16.F32.PACK_AB R14, R71, R14 ;  /* 0x0000000e470e723e */ /* 0x000fe400000010ff */
[----:B------:R-:W-:-:S02]  /*12eb0*/  F2FP.BF16.F32.PACK_AB R29, R60, R29 ;  /* 0x0000001d3c1d723e */ /* 0x000fc400000010ff */
[----:B------:R-:W-:Y:S02]  /*12ec0*/  SEL R69, R27, R26, P0 ;  /* 0x0000001a1b457207 */ /* 0x000fe40000000000 */
[----:B------:R-:W-:Y:S01]  /*12ed0*/  SEL R71, R26, R27, P0 ;  /* 0x0000001b1a477207 */ /* 0x000fe20000000000 */
[----:B------:R-:W-:Y:S01]  /*12ee0*/  IMAD.X R27, RZ, RZ, R9, P6 ;  /* 0x000000ffff1b7224 */ /* 0x000fe200030e0609 */
[----:B------:R-:W-:Y:S02]  /*12ef0*/  SHF.R.U64 R10, R10, 0x3, RZ ;  /* 0x000000030a0a7819 */ /* 0x000fe400000012ff */
[----:B------:R-:W-:Y:S02]  /*12f00*/  F2FP.BF16.F32.PACK_AB R94, R94, R97 ;  /* 0x000000615e5e723e */ /* 0x000fe400000010ff */
[----:B------:R-:W-:Y:S02]  /*12f10*/  IADD3 R99, P4, R8, 0x4020, RZ ;  /* 0x0000402008637810 */ /* 0x000fe40007f9e0ff */
[----:B------:R-:W-:-:S02]  /*12f20*/  SHF.R.U64 R2, R2, 0x3, RZ ;  /* 0x0000000302027819 */ /* 0x000fc400000012ff */
[C---:B------:R-:W-:Y:S02]  /*12f30*/  IADD3 R97, P3, R8.reuse, 0x4000, RZ ;  /* 0x0000400008617810 */ /* 0x040fe40007f7e0ff */
[----:B------:R-:W-:Y:S02]  /*12f40*/  IADD3 R103, P6, R8, 0x4060, RZ ;  /* 0x0000406008677810 */ /* 0x000fe40007fde0ff */
[----:B------:R-:W-:Y:S01]  /*12f50*/  F2FP.BF16.F32.PACK_AB R30, R47, R30 ;  /* 0x0000001e2f1e723e */ /* 0x000fe200000010ff */
[--C-:B------:R-:W-:Y:S01]  /*12f60*/  IMAD.X R17, RZ, RZ, R9.reuse, P3 ;  /* 0x000000ffff117224 */ /* 0x100fe200018e0609 */
[----:B------:R-:W-:Y:S02]  /*12f70*/  SEL R73, R25, R24, P0 ;  /* 0x0000001819497207 */ /* 0x000fe40000000000 */
[----:B------:R-:W-:Y:S01]  /*12f80*/  SEL R75, R24, R25, P0 ;  /* 0x00000019184b7207 */ /* 0x000fe20000000000 */
[----:B------:R-:W-:Y:S01]  /*12f90*/  IMAD.X R25, RZ, RZ, R9, P1 ;  /* 0x000000ffff197224 */ /* 0x000fe200008e0609 */
[----:B------:R-:W-:-:S02]  /*12fa0*/  SEL R47, R29, R28, P0 ;  /* 0x0000001c1d2f7207 */ /* 0x000fc40000000000 */
[----:B------:R-:W-:Y:S02]  /*12fb0*/  LOP3.LUT R24, R10, R89, RZ, 0x3c, !PT ;  /* 0x000000590a187212 */ /* 0x000fe400078e3cff */
[----:B------:R-:W-:Y:S02]  /*12fc0*/  SEL R29, R28, R29, P0 ;  /* 0x0000001d1c1d7207 */ /* 0x000fe40000000000 */
[----:B------:R-:W-:Y:S02]  /*12fd0*/  LOP3.LUT R11, R8, 0x380, RZ, 0xc0, !PT ;  /* 0x00000380080b7812 */ /* 0x000fe400078ec0ff */
[----:B------:R-:W-:Y:S02]  /*12fe0*/  LOP3.LUT R26, R2, R87, RZ, 0x3c, !PT ;  /* 0x00000057021a7212 */ /* 0x000fe400078e3cff */
[----:B------:R-:W-:Y:S02]  /*12ff0*/  LOP3.LUT R10, R99, 0x380, RZ, 0xc0, !PT ;  /* 0x00000380630a7812 */ /* 0x000fe400078ec0ff */
[----:B------:R-:W-:-:S02]  /*13000*/  F2FP.BF16.F32.PACK_AB R90, R90, R93 ;  /* 0x0000005d5a5a723e */ /* 0x000fc400000010ff */
[----:B------:R-:W-:Y:S02]  /*13010*/  F2FP.BF16.F32.PACK_AB R13, R76, R13 ;  /* 0x0000000d4c0d723e */ /* 0x000fe400000010ff */
[----:B------:R-:W-:Y:S02]  /*13020*/  F2FP.BF16.F32.PACK_AB R12, R77, R12 ;  /* 0x0000000c4d0c723e */ /* 0x000fe400000010ff */
[----:B------:R-:W-:Y:S02]  /*13030*/  LOP3.LUT R2, R97, 0x380, RZ, 0xc0, !PT ;  /* 0x0000038061027812 */ /* 0x000fe400078ec0ff */
[----:B------:R-:W-:Y:S02]  /*13040*/  LOP3.LUT R28, R103, 0x380, RZ, 0xc0, !PT ;  /* 0x00000380671c7812 */ /* 0x000fe400078ec0ff */
[----:B------:R-:W-:Y:S02]  /*13050*/  IADD3 R93, P2, R8, 0x60, RZ ;  /* 0x00000060085d7810 */ /* 0x000fe40007f5e0ff */
[----:B------:R-:W-:-:S02]  /*13060*/  F2FP.BF16.F32.PACK_AB R15, R70, R15 ;  /* 0x0000000f460f723e */ /* 0x000fc400000010ff */
[----:B------:R-:W-:Y:S02]  /*13070*/  F2FP.BF16.F32.PACK_AB R32, R53, R32 ;  /* 0x000000203520723e */ /* 0x000fe400000010ff */
[----:B------:R-:W-:Y:S02]  /*13080*/  SHF.R.U64 R11, R11, 0x3, RZ ;  /* 0x000000030b0b7819 */ /* 0x000fe400000012ff */
[----:B------:R-:W-:Y:S02]  /*13090*/  SHF.R.U64 R10, R10, 0x3, RZ ;  /* 0x000000030a0a7819 */ /* 0x000fe400000012ff */
[----:B------:R-:W-:Y:S02]  /*130a0*/  F2FP.BF16.F32.PACK_AB R95, R92, R95 ;  /* 0x0000005f5c5f723e */ /* 0x000fe400000010ff */
[----:B------:R-:W-:Y:S02]  /*130b0*/  SEL R53, R13, R12, P0 ;  /* 0x0000000c0d357207 */ /* 0x000fe40000000000 */
[----:B------:R-:W-:-:S02]  /*130c0*/  SEL R55, R12, R13, P0 ;  /* 0x0000000d0c377207 */ /* 0x000fc40000000000 */
[----:B------:R-:W-:Y:S02]  /*130d0*/  SHF.R.U64 R2, R2, 0x3, RZ ;  /* 0x0000000302027819 */ /* 0x000fe400000012ff */
[----:B------:R-:W-:Y:S02]  /*130e0*/  SHF.R.U64 R28, R28, 0x3, RZ ;  /* 0x000000031c1c7819 */ /* 0x000fe400000012ff */
[----:B------:R-:W-:Y:S02]  /*130f0*/  F2FP.BF16.F32.PACK_AB R57, R57, R64 ;  /* 0x000000403939723e */ /* 0x000fe400000010ff */
[----:B------:R-:W-:Y:S02]  /*13100*/  F2FP.BF16.F32.PACK_AB R56, R49, R56 ;  /* 0x000000383138723e */ /* 0x000fe400000010ff */
[----:B------:R-:W-:Y:S02]  /*13110*/  F2FP.BF16.F32.PACK_AB R91, R88, R91 ;  /* 0x0000005b585b723e */ /* 0x000fe400000010ff */
[----:B------:R-:W-:-:S02]  /*13120*/  LOP3.LUT R12, R93, 0x380, RZ, 0xc0, !PT ;  /* 0x000003805d0c7812 */ /* 0x000fc400078ec0ff */
[----:B------:R-:W-:Y:S02]  /*13130*/  F2FP.BF16.F32.PACK_AB R41, R41, R48 ;  /* 0x000000302929723e */ /* 0x000fe400000010ff */
[----:B------:R-:W-:Y:S02]  /*13140*/  F2FP.BF16.F32.PACK_AB R34, R34, R35 ;  /* 0x000000232222723e */ /* 0x000fe400000010ff */
[----:B------:R-:W-:Y:S02]  /*13150*/  F2FP.BF16.F32.PACK_AB R45, R45, R40 ;  /* 0x000000282d2d723e */ /* 0x000fe400000010ff */
[----:B------:R-:W-:Y:S02]  /*13160*/  SEL R77, R15, R14, P0 ;  /* 0x0000000e0f4d7207 */ /* 0x000fe40000000000 */
[----:B------:R-:W-:Y:S01]  /*13170*/  SEL R79, R14, R15, P0 ;  /* 0x0000000f0e4f7207 */ /* 0x000fe20000000000 */
[----:B------:R-:W-:Y:S01]  /*13180*/  IMAD.X R15, RZ, RZ, R9, P4 ;  /* 0x000000ffff0f7224 */ /* 0x000fe200020e0609 */
[----:B------:R-:W-:-:S02]  /*13190*/  IADD3 R101, P5, R8, 0x4040, RZ ;  /* 0x0000404008657810 */ /* 0x000fc40007fbe0ff */
[----:B------:R-:W-:Y:S02]  /*131a0*/  F2FP.BF16.F32.PACK_AB R31, R46, R31 ;  /* 0x0000001f2e1f723e */ /* 0x000fe400000010ff */
[----:B------:R-:W-:Y:S01]  /*131b0*/  LOP3.LUT R8, R11, R8, RZ, 0x3c, !PT ;  /* 0x000000080b087212 */ /* 0x000fe200078e3cff */
[--C-:B------:R-:W-:Y:S01]  /*131c0*/  IMAD.X R11, RZ, RZ, R9.reuse, P6 ;  /* 0x000000ffff0b7224 */ /* 0x100fe200030e0609 */
[----:B------:R-:W-:Y:S01]  /*131d0*/  LOP3.LUT R14, R10, R99, RZ, 0x3c, !PT ;  /* 0x000000630a0e7212 */ /* 0x000fe200078e3cff */
[----:B------:R-:W-:Y:S01]  /*131e0*/  IMAD.X R13, RZ, RZ, R9, P5 ;  /* 0x000000ffff0d7224 */ /* 0x000fe200028e0609 */
[----:B------:R-:W-:Y:S02]  /*131f0*/  F2FP.BF16.F32.PACK_AB R33, R52, R33 ;  /* 0x000000213421723e */ /* 0x000fe400000010ff */
[----:B------:R-:W-:Y:S02]  /*13200*/  F2FP.BF16.F32.PACK_AB R21, R68, R21 ;  /* 0x000000154415723e */ /* 0x000fe400000010ff */
[----:B------:R-:W-:-:S02]  /*13210*/  SEL R35, R94, R95, P0 ;  /* 0x0000005f5e237207 */ /* 0x000fc40000000000 */
[----:B------:R-:W-:Y:S02]  /*13220*/  LOP3.LUT R16, R2, R97, RZ, 0x3c, !PT ;  /* 0x0000006102107212 */ /* 0x000fe400078e3cff */
[----:B------:R-:W-:Y:S02]  /*13230*/  LOP3.LUT R10, R28, R103, RZ, 0x3c, !PT ;  /* 0x000000671c0a7212 */ /* 0x000fe400078e3cff */
[----:B------:R-:W-:Y:S02]  /*13240*/  SEL R95, R95, R94, P0 ;  /* 0x0000005e5f5f7207 */ /* 0x000fe40000000000 */
[----:B------:R-:W-:Y:S02]  /*13250*/  SEL R37, R90, R91, P0 ;  /* 0x0000005b5a257207 */ /* 0x000fe40000000000 */
[----:B------:R-:W-:Y:S02]  /*13260*/  SEL R63, R57, R56, P0 ;  /* 0x00000038393f7207 */ /* 0x000fe40000000000 */
[----:B------:R-:W-:-:S02]  /*13270*/  SHF.R.U64 R12, R12, 0x3, RZ ;  /* 0x000000030c0c7819 */ /* 0x000fc400000012ff */
[----:B------:R-:W-:Y:S02]  /*13280*/  SEL R91, R91, R90, P0 ;  /* 0x0000005a5b5b7207 */ /* 0x000fe40000000000 */
[----:B------:R-:W-:Y:S02]  /*13290*/  SEL R39, R44, R45, P0 ;  /* 0x0000002d2c277207 */ /* 0x000fe40000000000 */
[----:B------:R-:W-:Y:S02]  /*132a0*/  SEL R57, R56, R57, P0 ;  /* 0x0000003938397207 */ /* 0x000fe40000000000 */
[----:B------:R-:W-:Y:S02]  /*132b0*/  SEL R65, R41, R34, P0 ;  /* 0x0000002229417207 */ /* 0x000fe40000000000 */
[----:B------:R-:W-:Y:S02]  /*132c0*/  SEL R45, R45, R44, P0 ;  /* 0x0000002c2d2d7207 */ /* 0x000fe40000000000 */
[----:B------:R-:W-:-:S02]  /*132d0*/  SEL R41, R34, R41, P0 ;  /* 0x0000002922297207 */ /* 0x000fc40000000000 */
[----:B------:R-:W-:Y:S02]  /*132e0*/  SEL R67, R31, R30, P0 ;  /* 0x0000001e1f437207 */ /* 0x000fe40000000000 */
[----:B------:R-:W-:Y:S02]  /*132f0*/  SEL R43, R33, R32, P0 ;  /* 0x00000020212b7207 */ /* 0x000fe40000000000 */
[----:B------:R-:W-:Y:S02]  /*13300*/  SEL R49, R21, R20, P0 ;  /* 0x0000001415317207 */ /* 0x000fe40000000000 */
[----:B------:R-:W-:Y:S01]  /*13310*/  SEL R51, R20, R21, P0 ;  /* 0x0000001514337207 */ /* 0x000fe20000000000 */
[----:B------:R-:W-:Y:S01]  /*13320*/  IMAD.X R21, RZ, RZ, R9, P2 ;  /* 0x000000ffff157224 */ /* 0x000fe200010e0609 */
[----:B------:R-:W-:Y:S02]  /*13330*/  SEL R31, R30, R31, P0 ;  /* 0x0000001f1e1f7207 */ /* 0x000fe40000000000 */
[----:B------:R-:W-:-:S02]  /*13340*/  MOV R58, R16 ;  /* 0x00000010003a7202 */ /* 0x000fc40000000f00 */
[----:B------:R-:W-:Y:S02]  /*13350*/  SEL R33, R32, R33, P0 ;  /* 0x0000002120217207 */ /* 0x000fe40000000000 */
[----:B------:R-:W-:Y:S02]  /*13360*/  LOP3.LUT R20, R12, R93, RZ, 0x3c, !PT ;  /* 0x0000005d0c147212 */ /* 0x000fe400078e3cff */
[----:B------:R-:W-:Y:S02]  /*13370*/  MOV R17, R10 ;  /* 0x0000000a00117202 */ /* 0x000fe40000000f00 */
[----:B------:R-:W-:Y:S02]  /*13380*/  MOV R56, R14 ;  /* 0x0000000e00387202 */ /* 0x000fe40000000f00 */
[----:B------:R-:W-:Y:S02]  /*13390*/  MOV R64, R26 ;  /* 0x0000001a00407202 */ /* 0x000fe40000000f00 */
[----:B------:R-:W-:-:S02]  /*133a0*/  MOV R60, R20 ;  /* 0x00000014003c7202 */ /* 0x000fc40000000f00 */
[----:B------:R-:W-:Y:S02]  /*133b0*/  LOP3.LUT R12, R101, 0x380, RZ, 0xc0, !PT ;  /* 0x00000380650c7812 */ /* 0x000fe400078ec0ff */
[----:B------:R-:W-:Y:S02]  /*133c0*/  MOV R66, R8 ;  /* 0x0000000800427202 */ /* 0x000fe40000000f00 */
[----:B------:R-:W-:Y:S02]  /*133d0*/  SHF.R.U64 R12, R12, 0x3, RZ ;  /* 0x000000030c0c7819 */ /* 0x000fe400000012ff */
[----:B------:R-:W-:Y:S02]  /*133e0*/  MOV R62, R24 ;  /* 0x00000018003e7202 */ /* 0x000fe40000000f00 */
[----:B------:R-:W-:Y:S02]  /*133f0*/  LOP3.LUT R12, R12, R101, RZ, 0x3c, !PT ;  /* 0x000000650c0c7212 */ /* 0x000fe400078e3cff */
[----:B------:R-:W-:-:S02]  /*13400*/  PLOP3.LUT P2, PT, PT, PT, UP0, 0x80, 0x0 ;  /* 0x000000000000781c */ /* 0x000fc40003f4f008 */
[----:B------:R-:W-:Y:S02]  /*13410*/  MOV R21, R12 ;  /* 0x0000000c00157202 */ /* 0x000fe40000000f00 */
[----:B--2---:R-:W-:Y:S01]  /*13420*/  LOP3.LUT R2, R36, 0x2, RZ, 0x3c, !PT ;  /* 0x0000000224027812 */ /* 0x004fe200078e3cff */
[----:B------:R-:W-:Y:S04]  /*13430*/  SHFL.IDX PT, R35, R35, R36, 0x1c1f ;  /* 0x001c1f2423237589 */ /* 0x000fe800000e0000 */
[----:B------:R-:W0:Y:S04]  /*13440*/  SHFL.IDX PT, R10, R95, R2, 0x1c1f ;  /* 0x001c1f025f0a7589 */ /* 0x000e2800000e0000 */
[----:B------:R-:W-:Y:S04]  /*13450*/  SHFL.IDX PT, R37, R37, R36, 0x1c1f ;  /* 0x001c1f2425257589 */ /* 0x000fe800000e0000 */
[----:B------:R-:W-:Y:S04]  /*13460*/  SHFL.IDX PT, R63, R63, R36, 0x1c1f ;  /* 0x001c1f243f3f7589 */ /* 0x000fe800000e0000 */
[----:B------:R-:W1:Y:S04]  /*13470*/  SHFL.IDX PT, R14, R91, R2, 0x1c1f ;  /* 0x001c1f025b0e7589 */ /* 0x000e6800000e0000 */
[----:B------:R-:W2:Y:S04]  /*13480*/  SHFL.IDX PT, R32, R57, R2, 0x1c1f ;  /* 0x001c1f0239207589 */ /* 0x000ea800000e0000 */
[----:B------:R-:W-:Y:S04]  /*13490*/  SHFL.IDX PT, R39, R39, R36, 0x1c1f ;  /* 0x001c1f2427277589 */ /* 0x000fe800000e0000 */
[----:B------:R-:W-:Y:S01]  /*134a0*/  SHFL.IDX PT, R65, R65, R36, 0x1c1f ;  /* 0x001c1f2441417589 */ /* 0x000fe200000e0000 */
[----:B0-----:R-:W-:-:S02]  /*134b0*/  SEL R8, R35, R10, P0 ;  /* 0x0000000a23087207 */ /* 0x001fc40000000000 */
[----:B------:R-:W-:Y:S01]  /*134c0*/  SEL R10, R10, R35, P0 ;  /* 0x000000230a0a7207 */ /* 0x000fe20000000000 */
[----:B------:R-:W0:Y:S04]  /*134d0*/  SHFL.IDX PT, R26, R45, R2, 0x1c1f ;  /* 0x001c1f022d1a7589 */ /* 0x000e2800000e0000 */
[----:B------:R-:W3:Y:S04]  /*134e0*/  SHFL.IDX PT, R34, R41, R2, 0x1c1f ;  /* 0x001c1f0229227589 */ /* 0x000ee800000e0000 */
[----:B------:R-:W-:Y:S01]  /*134f0*/  SHFL.IDX PT, R67, R67, R36, 0x1c1f ;  /* 0x001c1f2443437589 */ /* 0x000fe200000e0000 */
[----:B-1----:R-:W-:-:S02]  /*13500*/  SEL R12, R37, R14, P0 ;  /* 0x0000000e250c7207 */ /* 0x002fc40000000000 */
[----:B------:R-:W-:Y:S01]  /*13510*/  SEL R14, R14, R37, P0 ;  /* 0x000000250e0e7207 */ /* 0x000fe20000000000 */
[----:B------:R-:W1:Y:S01]  /*13520*/  SHFL.IDX PT, R44, R31, R2, 0x1c1f ;  /* 0x001c1f021f2c7589 */ /* 0x000e6200000e0000 */
[----:B--2---:R-:W-:Y:S02]  /*13530*/  SEL R9, R63, R32, P0 ;  /* 0x000000203f097207 */ /* 0x004fe40000000000 */
[----:B------:R-:W-:Y:S01]  /*13540*/  SEL R11, R32, R63, P0 ;  /* 0x0000003f200b7207 */ /* 0x000fe20000000000 */
[----:B------:R-:W-:Y:S04]  /*13550*/  SHFL.IDX PT, R43, R43, R36, 0x1c1f ;  /* 0x001c1f242b2b7589 */ /* 0x000fe800000e0000 */
[----:B------:R-:W2:Y:S04]  /*13560*/  SHFL.IDX PT, R16, R33, R2, 0x1c1f ;  /* 0x001c1f0221107589 */ /* 0x000ea800000e0000 */
[----:B------:R-:W-:Y:S01]  /*13570*/  SHFL.IDX PT, R69, R69, R36, 0x1c1f ;  /* 0x001c1f2445457589 */ /* 0x000fe200000e0000 */
[----:B0-----:R-:W-:-:S02]  /*13580*/  SEL R24, R39, R26, P0 ;  /* 0x0000001a27187207 */ /* 0x001fc40000000000 */
[----:B------:R-:W-:Y:S01]  /*13590*/  SEL R26, R26, R39, P0 ;  /* 0x000000271a1a7207 */ /* 0x000fe20000000000 */
[----:B------:R-:W0:Y:S01]  /*135a0*/  SHFL.IDX PT, R46, R71, R2, 0x1c1f ;  /* 0x001c1f02472e7589 */ /* 0x000e2200000e0000 */
[----:B---3--:R-:W-:Y:S02]  /*135b0*/  SEL R13, R65, R34, P0 ;  /* 0x00000022410d7207 */ /* 0x008fe40000000000 */
[----:B------:R-:W-:Y:S01]  /*135c0*/  SEL R15, R34, R65, P0 ;  /* 0x00000041220f7207 */ /* 0x000fe20000000000 */
[----:B------:R-:W-:Y:S04]  /*135d0*/  SHFL.IDX PT, R47, R47, R36, 0x1c1f ;  /* 0x001c1f242f2f7589 */ /* 0x000fe800000e0000 */
[----:B------:R-:W-:Y:S01]  /*135e0*/  SHFL.IDX PT, R49, R49, R36, 0x1c1f ;  /* 0x001c1f2431317589 */ /* 0x000fe200000e0000 */
[----:B-1----:R-:W-:-:S02]  /*135f0*/  SEL R25, R67, R44, P0 ;  /* 0x0000002c43197207 */ /* 0x002fc40000000000 */
[----:B------:R-:W-:Y:S01]  /*13600*/  SEL R27, R44, R67, P0 ;  /* 0x000000432c1b7207 */ /* 0x000fe20000000000 */
[----:B------:R-:W-:Y:S04]  /*13610*/  SHFL.IDX PT, R73, R73, R36, 0x1c1f ;  /* 0x001c1f2449497589 */ /* 0x000fe800000e0000 */
[----:B------:R1:W3:Y:S01]  /*13620*/  SHFL.IDX PT, R20, R29, R2, 0x1c1f ;  /* 0x001c1f021d147589 */ /* 0x0002e200000e0000 */
[----:B--2---:R-:W-:Y:S02]  /*13630*/  SEL R28, R43, R16, P0 ;  /* 0x000000102b1c7207 */ /* 0x004fe40000000000 */
[----:B------:R-:W-:Y:S01]  /*13640*/  SEL R30, R16, R43, P0 ;  /* 0x0000002b101e7207 */ /* 0x000fe20000000000 */
[----:B------:R-:W-:Y:S04]  /*13650*/  SHFL.IDX PT, R38, R51, R2, 0x1c1f ;  /* 0x001c1f0233267589 */ /* 0x000fe800000e0000 */
[----:B------:R-:W2:Y:S01]  /*13660*/  SHFL.IDX PT, R48, R75, R2, 0x1c1f ;  /* 0x001c1f024b307589 */ /* 0x000ea200000e0000 */
[----:B0-----:R-:W-:-:S02]  /*13670*/  SEL R31, R46, R69, P0 ;  /* 0x000000452e1f7207 */ /* 0x001fc40000000000 */
[----:B-1----:R-:W-:Y:S01]  /*13680*/  SEL R29, R69, R46, P0 ;  /* 0x0000002e451d7207 */ /* 0x002fe20000000000 */
[----:B------:R-:W-:Y:S04]  /*13690*/  SHFL.IDX PT, R53, R53, R36, 0x1c1f ;  /* 0x001c1f2435357589 */ /* 0x000fe800000e0000 */
[----:B------:R-:W-:Y:S04]  /*136a0*/  SHFL.IDX PT, R77, R77, R36, 0x1c1f ;  /* 0x001c1f244d4d7589 */ /* 0x000fe800000e0000 */
[----:B------:R-:W0:Y:S04]  /*136b0*/  SHFL.IDX PT, R40, R55, R2, 0x1c1f ;  /* 0x001c1f0237287589 */ /* 0x000e2800000e0000 */
[----:B------:R-:W1:Y:S01]  /*136c0*/  SHFL.IDX PT, R50, R79, R2, 0x1c1f ;  /* 0x001c1f024f327589 */ /* 0x000e6200000e0000 */
[----:B---3--:R-:W-:-:S02]  /*136d0*/  SEL R32, R47, R20, P0 ;  /* 0x000000142f207207 */ /* 0x008fc40000000000 */
[----:B------:R-:W-:Y:S01]  /*136e0*/  SEL R34, R20, R47, P0 ;  /* 0x0000002f14227207 */ /* 0x000fe20000000000 */
[----:B------:R-:W-:Y:S01]  /*136f0*/  BAR.SYNC.DEFER_BLOCKING 0x1, 0x100 ;  /* 0x0044000000007b1d */ /* 0x000fe20000010000 */
[----:B--2---:R-:W-:Y:S02]  /*13700*/  SEL R33, R73, R48, P0 ;  /* 0x0000003049217207 */ /* 0x004fe40000000000 */
[----:B------:R-:W-:-:S03]  /*13710*/  SEL R35, R48, R73, P0 ;  /* 0x0000004930237207 */ /* 0x000fc60000000000 */
[----:B------:R-:W-:Y:S04]  /*13720*/  SHFL.IDX PT, R59, R59, R36, 0x1c1f ;  /* 0x001c1f243b3b7589 */ /* 0x000fe800000e0000 */
[----:B------:R-:W-:Y:S04]  /*13730*/  SHFL.IDX PT, R81, R81, R36, 0x1c1f ;  /* 0x001c1f2451517589 */ /* 0x000fe800000e0000 */
[----:B------:R-:W2:Y:S01]  /*13740*/  SHFL.IDX PT, R42, R61, R2, 0x1c1f ;  /* 0x001c1f023d2a7589 */ /* 0x000ea200000e0000 */
[----:B0-----:R-:W-:Y:S02]  /*13750*/  SEL R44, R53, R40, P0 ;  /* 0x00000028352c7207 */ /* 0x001fe40000000000 */
[----:B------:R-:W-:Y:S01]  /*13760*/  SEL R46, R40, R53, P0 ;  /* 0x00000035282e7207 */ /* 0x000fe20000000000 */
[----:B------:R-:W0:Y:S01]  /*13770*/  SHFL.IDX PT, R52, R83, R2, 0x1c1f ;  /* 0x001c1f0253347589 */ /* 0x000e2200000e0000 */
[----:B-1----:R-:W-:-:S02]  /*13780*/  SEL R37, R77, R50, P0 ;  /* 0x000000324d257207 */ /* 0x002fc40000000000 */
[----:B------:R-:W-:Y:S01]  /*13790*/  SEL R39, R50, R77, P0 ;  /* 0x0000004d32277207 */ /* 0x000fe20000000000 */
[----:B------:R1:W-:Y:S04]  /*137a0*/  SHFL.IDX PT, R85, R85, R36, 0x1c1f ;  /* 0x001c1f2455557589 */ /* 0x0003e800000e0000 */
[----:B------:R-:W3:Y:S04]  /*137b0*/  SHFL.IDX PT, R54, R5, R2, 0x1c1f ;  /* 0x001c1f0205367589 */ /* 0x000ee800000e0000 */
[----:B------:R4:W-:Y:S01]  /*137c0*/  STSM.16.M88.4 [R66], R8 ;  /* 0x0000000842007844 */ /* 0x0009e20000000200 */
[----:B-1----:R-:W-:-:S02]  /*137d0*/  SEL R36, R49, R38, P0 ;  /* 0x0000002631247207 */ /* 0x002fc40000000000 */
[----:B------:R-:W-:Y:S01]  /*137e0*/  SEL R38, R38, R49, P0 ;  /* 0x0000003126267207 */ /* 0x000fe20000000000 */
[----:B------:R1:W-:Y:S01]  /*137f0*/  STSM.16.M88.4 [R64], R12 ;  /* 0x0000000c40007844 */ /* 0x0003e20000000200 */
[----:B------:R-:W-:Y:S01]  /*13800*/  UMOV UR4, URZ ;  /* 0x0000003f00047c82 */ /* 0x000fe20008000000 */
[----:B------:R-:W-:Y:S01]  /*13810*/  ULDC UR8, c[0x0][0xa88] ;  /* 0x0002a20000087ab9 */ /* 0x000fe20000000800 */
[----:B--2---:R-:W-:Y:S01]  /*13820*/  SEL R40, R59, R42, P0 ;  /* 0x0000002a3b287207 */ /* 0x004fe20000000000 */
[----:B------:R2:W-:Y:S01]  /*13830*/  STSM.16.M88.4 [R62], R24 ;  /* 0x000000183e007844 */ /* 0x0005e20000000200 */
[----:B------:R-:W-:Y:S01]  /*13840*/  SEL R42, R42, R59, P0 ;  /* 0x0000003b2a2a7207 */ /* 0x000fe20000000000 */
[----:B------:R-:W1:Y:S01]  /*13850*/  LDC R49, c[0x0][0xbe8] ;  /* 0x0002fa00ff317b82 */ /* 0x000e620000000800 */
[----:B0-----:R-:W-:Y:S01]  /*13860*/  SEL R45, R81, R52, P0 ;  /* 0x00000034512d7207 */ /* 0x001fe20000000000 */
[----:B------:R2:W-:Y:S01]  /*13870*/  STSM.16.M88.4 [R60], R28 ;  /* 0x0000001c3c007844 */ /* 0x0005e20000000200 */
[----:B------:R-:W-:Y:S01]  /*13880*/  SEL R47, R52, R81, P0 ;  /* 0x00000051342f7207 */ /* 0x000fe20000000000 */
[----:B----4-:R-:W-:-:S02]  /*13890*/  IMAD.U32 R8, RZ, RZ, UR6 ;  /* 0x00000006ff087e24 */ /* 0x010fc4000f8e00ff */
[----:B------:R2:W-:Y:S01]  /*138a0*/  STSM.16.M88.4 [R58], R32 ;  /* 0x000000203a007844 */ /* 0x0005e20000000200 */
[----:B------:R-:W-:Y:S01]  /*138b0*/  IMAD.U32 R9, RZ, RZ, UR7 ;  /* 0x00000007ff097e24 */ /* 0x000fe2000f8e00ff */
[----:B------:R-:W-:Y:S01]  /*138c0*/  ULDC.64 UR6, c[0x0][0xc08] ;  /* 0x0003020000067ab9 */ /* 0x000fe20000000a00 */
[----:B---3--:R-:W-:Y:S01]  /*138d0*/  SEL R41, R85, R54, P0 ;  /* 0x0000003655297207 */ /* 0x008fe20000000000 */
[----:B------:R2:W-:Y:S01]  /*138e0*/  STSM.16.M88.4 [R56], R36 ;  /* 0x0000002438007844 */ /* 0x0005e20000000200 */
[----:B------:R-:W-:-:S03]  /*138f0*/  SEL R43, R54, R85, P0 ;  /* 0x00000055362b7207 */ /* 0x000fc60000000000 */
[----:B------:R2:W-:Y:S04]  /*13900*/  STSM.16.M88.4 [R21], R44 ;  /* 0x0000002c15007844 */ /* 0x0005e80000000200 */
[----:B------:R2:W-:Y:S01]  /*13910*/  STSM.16.M88.4 [R17], R40 ;  /* 0x0000002811007844 */ /* 0x0005e20000000200 */
[----:B------:R-:W-:Y:S06]  /*13920*/  BAR.SYNC.DEFER_BLOCKING 0x1, 0x100 ;  /* 0x0044000000007b1d */ /* 0x000fec0000010000 */
[----:B------:R-:W3:Y:S01]  /*13930*/  @P2 LDG.E R2, desc[UR52][R8.64] ;  /* 0x0000003408022981 */ /* 0x000ee2000c1e1900 */
[----:B------:R-:W-:Y:S01]  /*13940*/  UISETP.NE.U32.AND UP1, UPT, UR6, URZ, UPT ;  /* 0x0000003f0600728c */ /* 0x000fe2000bf25070 */
[----:B-1----:R-:W-:-:S03]  /*13950*/  ISETP.NE.AND P1, PT, R49, 0x1, PT ;  /* 0x000000013100780c */ /* 0x002fc60003f25270 */
[----:B------:R-:W-:-:S06]  /*13960*/  UISETP.NE.AND.EX UP1, UPT, UR7, URZ, UPT, UP1 ;  /* 0x0000003f0700728c */ /* 0x000fcc000bf25310 */
[----:B------:R-:W-:-:S04]  /*13970*/  PLOP3.LUT P0, PT, PT, PT, UP1, 0x80, 0x0 ;  /* 0x000000000000781c */ /* 0x000fc80003f0f018 */
[----:B------:R-:W0:Y:S01]  /*13980*/  @P1 LDC R5, c[0x0][0xbec] ;  /* 0x0002fb00ff051b82 */ /* 0x000e220000000800 */
[----:B------:R-:W-:Y:S02]  /*13990*/  @UP1 ULDC.64 UR6, c[0x0][0xc08] ;  /* 0x0003020000061ab9 */ /* 0x000fe40000000a00 */
[----:B------:R-:W-:-:S05]  /*139a0*/  @UP1 UIMAD.WIDE UR6, UR42, 0x4, UR6 ;  /* 0x000000042a0618a5 */ /* 0x000fca000f8e0206 */
[----:B------:R-:W1:Y:S01]  /*139b0*/  @P1 LDC R10, c[0x0][0xbf0] ;  /* 0x0002fc00ff0a1b82 */ /* 0x000e620000000800 */
[----:B------:R-:W-:Y:S02]  /*139c0*/  IMAD.U32 R12, RZ, RZ, UR6 ;  /* 0x00000006ff0c7e24 */ /* 0x000fe4000f8e00ff */
        /* <DEDUP_REMOVED lines=9> */
.L_x_1262:
[----:B------:R-:W-:Y:S01]  /*13a60*/  USHF.R.S32.HI UR16, URZ, 0x1f, UR43 ;  /* 0x0000001f3f107899 */ /* 0x000fe2000801142b */
[----:B--2---:R-:W-:Y:S01]  /*13a70*/  VIADD R12, R19, UR36 ;  /* 0x00000024130c7c36 */ /* 0x004fe20008000000 */
[----:B------:R-:W-:Y:S01]  /*13a80*/  ULDC.64 UR12, c[0x0][0xb90] ;  /* 0x0002e400000c7ab9 */ /* 0x000fe20000000a00 */
[----:B------:R-:W-:Y:S01]  /*13a90*/  USHF.R.S32.HI UR15, URZ, 0x1f, UR42 ;  /* 0x0000001f3f0f7899 */ /* 0x000fe2000801142a */
[----:B------:R-:W-:Y:S01]  /*13aa0*/  VIADD R26, R192, UR36 ;  /* 0x00000024c01a7c36 */ /* 0x000fe20008000000 */
[----:B------:R-:W-:Y:S01]  /*13ab0*/  USHF.R.S32.HI UR7, URZ, 0x1f, UR4 ;  /* 0x0000001f3f077899 */ /* 0x000fe20008011404 */
[----:B------:R-:W-:Y:S01]  /*13ac0*/  @P1 IMAD.HI.U32 R5, R12, R5, RZ ;  /* 0x000000050c051227 */ /* 0x000fe200078e00ff */
[----:B------:R-:W-:Y:S01]  /*13ad0*/  UIMAD UR10, UR16, UR12, URZ ;  /* 0x0000000c100a72a4 */ /* 0x000fe2000f8e023f */
[----:B------:R-:W-:Y:S01]  /*13ae0*/  UMOV UR6, UR4 ;  /* 0x0000000400067c82 */ /* 0x000fe20008000000 */
[----:B------:R-:W-:Y:S01]  /*13af0*/  USEL UR15, UR15, URZ, !UP0 ;  /* 0x0000003f0f0f7287 */ /* 0x000fe2000c000000 */
[----:B------:R-:W-:Y:S01]  /*13b00*/  IMAD.MOV.U32 R8, RZ, RZ, R12 ;  /* 0x000000ffff087224 */ /* 0x000fe200078e000c */
[----:B------:R-:W-:Y:S01]  /*13b10*/  UIMAD.WIDE.U32 UR8, UR43, UR12, UR6 ;  /* 0x0000000c2b0872a5 */ /* 0x000fe2000f8e0006 */
[----:B------:R-:W-:Y:S01]  /*13b20*/  @P1 SHF.R.U32.HI R8, RZ, R10, R5 ;  /* 0x0000000aff081219 */ /* 0x000fe20000011605 */
[----:B------:R-:W-:Y:S01]  /*13b30*/  UIMAD UR10, UR43, UR13, UR10 ;  /* 0x0000000d2b0a72a4 */ /* 0x000fe2000f8e020a */
[----:B------:R-:W-:Y:S01]  /*13b40*/  IMAD R5, R189, 0x40, R22 ;  /* 0x00000040bd057824 */ /* 0x000fe200078e0216 */
[----:B------:R-:W-:Y:S01]  /*13b50*/  USEL UR14, UR42, URZ, !UP0 ;  /* 0x0000003f2a0e7287 */ /* 0x000fe2000c000000 */
[--C-:B------:R-:W-:Y:S01]  /*13b60*/  SHF.R.S32.HI R9, RZ, 0x1f, R8.reuse ;  /* 0x0000001fff097819 */ /* 0x100fe20000011408 */
[----:B------:R-:W-:Y:S01]  /*13b70*/  ULDC.64 UR12, c[0x0][0xb98] ;  /* 0x0002e600000c7ab9 */ /* 0x000fe20000000a00 */
[----:B------:R-:W-:Y:S01]  /*13b80*/  UIADD3 UR9, UR9, UR10, URZ ;  /* 0x0000000a09097290 */ /* 0x000fe2000fffe03f */
[----:B------:R-:W-:Y:S01]  /*13b90*/  IMAD.MOV R10, RZ, RZ, -R8 ;  /* 0x000000ffff0a7224 */ /* 0x000fe200078e0a08 */
[----:B------:R-:W-:Y:S01]  /*13ba0*/  UIMAD UR6, UR15, UR12, URZ ;  /* 0x0000000c0f0672a4 */ /* 0x000fe2000f8e023f */
[----:B------:R-:W-:Y:S01]  /*13bb0*/  IMAD.WIDE R6, R5, 0x2, R6 ;  /* 0x0000000205067825 */ /* 0x000fe200078e0206 */
[----:B------:R-:W-:-:S02]  /*13bc0*/  UIMAD.WIDE.U32 UR8, UR14, UR12, UR8 ;  /* 0x0000000c0e0872a5 */ /* 0x000fc4000f8e0008 */
[----:B------:R-:W-:Y:S01]  /*13bd0*/  UIMAD UR6, UR14, UR13, UR6 ;  /* 0x0000000d0e0672a4 */ /* 0x000fe2000f8e0206 */
[----:B------:R-:W-:Y:S01]  /*13be0*/  IMAD R5, R49, R10, R12 ;  /* 0x0000000a31057224 */ /* 0x000fe200078e020c */
[----:B------:R-:W-:Y:S01]  /*13bf0*/  IADD3 R25, P0, R6, 0x1000, RZ ;  /* 0x0000100006197810 */ /* 0x000fe20007f1e0ff */
[----:B-----5:R-:W-:Y:S01]  /*13c00*/  IMAD R51, R2, R49, RZ ;  /* 0x0000003102337224 */ /* 0x020fe200078e02ff */
[----:B------:R-:W-:Y:S01]  /*13c10*/  IADD3 R8, P2, R8, UR8, RZ ;  /* 0x0000000808087c10 */ /* 0x000fe2000ff5e0ff */
[----:B------:R-:W-:Y:S01]  /*13c20*/  ULDC.64 UR10, c[0x0][0xaa0] ;  /* 0x0002a800000a7ab9 */ /* 0x000fe20000000a00 */
[----:B------:R-:W-:Y:S01]  /*13c30*/  IMAD.U32 R12, RZ, RZ, UR6 ;  /* 0x00000006ff0c7e24 */ /* 0x000fe2000f8e00ff */
[----:B------:R-:W-:Y:S02]  /*13c40*/  SHF.R.S32.HI R10, RZ, 0x1f, R5 ;  /* 0x0000001fff0a7819 */ /* 0x000fe40000011405 */
[----:B------:R-:W-:Y:S02]  /*13c50*/  LOP3.LUT R24, R25, 0x380, RZ, 0xc0, !PT ;  /* 0x0000038019187812 */ /* 0x000fe400078ec0ff */
[----:B------:R-:W-:Y:S01]  /*13c60*/  IADD3.X R9, R9, UR9, R12, P2, !PT ;  /* 0x0000000909097c10 */ /* 0x000fe200097fe40c */
[----:B------:R-:W-:Y:S01]  /*13c70*/  ULDC.64 UR8, c[0x0][0xb88] ;  /* 0x0002e20000087ab9 */ /* 0x000fe20000000a00 */
[----:B------:R-:W-:Y:S01]  /*13c80*/  SHF.R.U64 R24, R24, 0x3, RZ ;  /* 0x0000000318187819 */ /* 0x000fe200000012ff */
[----:B------:R-:W-:Y:S01]  /*13c90*/  IMAD R10, R10, UR8, RZ ;  /* 0x000000080a0a7c24 */ /* 0x000fe2000f8e02ff */
[----:B------:R-:W-:Y:S01]  /*13ca0*/  IADD3 R11, P2, R6, 0x3000, RZ ;  /* 0x00003000060b7810 */ /* 0x000fe20007f5e0ff */
[----:B------:R-:W-:Y:S01]  /*13cb0*/  IMAD.WIDE.U32 R8, R5, UR8, R8 ;  /* 0x0000000805087c25 */ /* 0x000fe2000f8e0008 */
[----:B------:R-:W-:-:S02]  /*13cc0*/  LOP3.LUT R24, R24, R25, RZ, 0x3c, !PT ;  /* 0x0000001918187212 */ /* 0x000fc400078e3cff */
[----:B------:R-:W-:Y:S01]  /*13cd0*/  IADD3 R13, P3, R6, 0x2000, RZ ;  /* 0x00002000060d7810 */ /* 0x000fe20007f7e0ff */
[----:B------:R-:W-:Y:S01]  /*13ce0*/  IMAD R15, R5, UR9, R10 ;  /* 0x00000009050f7c24 */ /* 0x000fe2000f8e020a */
[----:B------:R-:W-:Y:S01]  /*13cf0*/  ULDC.64 UR8, c[0x0][0xb50] ;  /* 0x0002d40000087ab9 */ /* 0x000fe20000000a00 */
[----:B------:R-:W-:Y:S01]  /*13d00*/  LOP3.LUT R5, R11, 0x380, RZ, 0xc0, !PT ;  /* 0x000003800b057812 */ /* 0x000fe200078ec0ff */
[----:B------:R-:W-:Y:S01]  /*13d10*/  IMAD.X R25, RZ, RZ, R7, P0 ;  /* 0x000000ffff197224 */ /* 0x000fe200000e0607 */
[----:B------:R-:W-:Y:S01]  /*13d20*/  LEA R10, P4, R8, UR8, 0x2 ;  /* 0x00000008080a7c11 */ /* 0x000fe2000f8810ff */
[----:B------:R-:W-:Y:S01]  /*13d30*/  IMAD.IADD R9, R9, 0x1, R15 ;  /* 0x0000000109097824 */ /* 0x000fe200078e020f */
[----:B------:R-:W-:Y:S02]  /*13d40*/  LOP3.LUT P0, RZ, R190, 0x3, RZ, 0xc0, !PT ;  /* 0x00000003beff7812 */ /* 0x000fe4000780c0ff */
[----:B------:R-:W-:Y:S01]  /*13d50*/  LOP3.LUT R12, R13, 0x380, RZ, 0xc0, !PT ;  /* 0x000003800d0c7812 */ /* 0x000fe200078ec0ff */
[----:B------:R-:W-:Y:S01]  /*13d60*/  SHFL.IDX PT, R16, R10, RZ, 0x1c1f ;  /* 0x001c1fff0a107589 */ /* 0x000fe200000e0000 */
[----:B------:R-:W-:Y:S01]  /*13d70*/  LEA.HI.X R14, R8, UR9, R9, 0x2, P4 ;  /* 0x00000009080e7c11 */ /* 0x000fe2000a0f1409 */
[----:B------:R-:W-:Y:S01]  /*13d80*/  IMAD.X R9, RZ, RZ, R7, P2 ;  /* 0x000000ffff097224 */ /* 0x000fe200010e0607 */
[----:B------:R-:W-:Y:S01]  /*13d90*/  SHF.R.U64 R8, R5, 0x3, RZ ;  /* 0x0000000305087819 */ /* 0x000fe200000012ff */
[----:B------:R-:W-:Y:S01]  /*13da0*/  SHFL.IDX PT, R20, R10, 0x1, 0x1c1f ;  /* 0x003c1f000a147f89 */ /* 0x000fe200000e0000 */
[C---:B------:R-:W-:Y:S01]  /*13db0*/  VIADD R5, R26.reuse, 0x8 ;  /* 0x000000081a057836 */ /* 0x040fe20000000000 */
[----:B------:R-:W-:-:S02]  /*13dc0*/  ISETP.GE.OR P2, PT, R26, R51, P0 ;  /* 0x000000331a00720c */ /* 0x000fc40000746670 */
[----:B------:R-:W0:Y:S01]  /*13dd0*/  SHFL.IDX PT, R17, R14, RZ, 0x1c1f ;  /* 0x001c1fff0e117589 */ /* 0x000e2200000e0000 */
[----:B------:R-:W-:Y:S02]  /*13de0*/  SHF.R.U64 R12, R12, 0x3, RZ ;  /* 0x000000030c0c7819 */ /* 0x000fe400000012ff */
[----:B------:R-:W-:Y:S01]  /*13df0*/  ISETP.GE.OR P0, PT, R5, R51, P0 ;  /* 0x000000330500720c */ /* 0x000fe20000706670 */
[----:B------:R-:W1:Y:S01]  /*13e00*/  SHFL.IDX PT, R21, R14, 0x1, 0x1c1f ;  /* 0x003c1f000e157f89 */ /* 0x000e6200000e0000 */
[----:B------:R-:W-:Y:S01]  /*13e10*/  LOP3.LUT R12, R12, R13, RZ, 0x3c, !PT ;  /* 0x0000000d0c0c7212 */ /* 0x000fe200078e3cff */
[----:B------:R-:W-:Y:S01]  /*13e20*/  IMAD.X R13, RZ, RZ, R7, P3 ;  /* 0x000000ffff0d7224 */ /* 0x000fe200018e0607 */
[----:B------:R-:W-:Y:S02]  /*13e30*/  LOP3.LUT R8, R8, R11, RZ, 0x3c, !PT ;  /* 0x0000000b08087212 */ /* 0x000fe400078e3cff */
[C---:B------:R-:W-:Y:S02]  /*13e40*/  IADD3 R11, P3, R6.reuse, 0x7000, RZ ;  /* 0x00007000060b7810 */ /* 0x040fe40007f7e0ff */
[----:B------:R-:W-:-:S02]  /*13e50*/  IADD3 R45, P6, R6, 0x4000, RZ ;  /* 0x00004000062d7810 */ /* 0x000fc40007fde0ff */
[C---:B------:R-:W-:Y:S01]  /*13e60*/  IADD3 R41, P5, R6.reuse, 0x5000, RZ ;  /* 0x0000500006297810 */ /* 0x040fe20007fbe0ff */
[----:B------:R-:W-:Y:S01]  /*13e70*/  UIMAD UR8, UR7, UR10, URZ ;  /* 0x0000000a070872a4 */ /* 0x000fe2000f8e023f */
[C---:B------:R-:W-:Y:S01]  /*13e80*/  IADD3 R37, P4, R6.reuse, 0x6000, RZ ;  /* 0x0000600006257810 */ /* 0x040fe20007f9e0ff */
[----:B------:R-:W-:Y:S01]  /*13e90*/  IMAD.X R29, RZ, RZ, R7, P3 ;  /* 0x000000ffff1d7224 */ /* 0x000fe200018e0607 */
[----:B------:R-:W-:Y:S02]  /*13ea0*/  LOP3.LUT R15, R6, 0x380, RZ, 0xc0, !PT ;  /* 0x00000380060f7812 */ /* 0x000fe400078ec0ff */
[----:B------:R-:W-:Y:S02]  /*13eb0*/  LOP3.LUT R2, R11, 0x380, RZ, 0xc0, !PT ;  /* 0x000003800b027812 */ /* 0x000fe400078ec0ff */
[----:B------:R-:W-:Y:S02]  /*13ec0*/  LOP3.LUT R44, R45, 0x380, RZ, 0xc0, !PT ;  /* 0x000003802d2c7812 */ /* 0x000fe400078ec0ff */
[----:B------:R-:W-:Y:S01]  /*13ed0*/  LOP3.LUT R40, R41, 0x380, RZ, 0xc0, !PT ;  /* 0x0000038029287812 */ /* 0x000fe200078ec0ff */
[----:B0-----:R0:W-:Y:S01]  /*13ee0*/  @!P2 ST.E desc[UR52][R16.64], R4 ;  /* 0x000000041000a985 */ /* 0x0011e2000c101934 */
[----:B------:R-:W-:-:S02]  /*13ef0*/  LOP3.LUT R36, R37, 0x380, RZ, 0xc0, !PT ;  /* 0x0000038025247812 */ /* 0x000fc400078ec0ff */
[----:B------:R-:W-:Y:S01]  /*13f00*/  SHF.R.U64 R15, R15, 0x3, RZ ;  /* 0x000000030f0f7819 */ /* 0x000fe200000012ff */
[----:B-1----:R1:W-:Y:S01]  /*13f10*/  @!P0 ST.E desc[UR52][R20.64], R3 ;  /* 0x0000000314008985 */ /* 0x0023e2000c101934 */
[----:B------:R-:W-:Y:S01]  /*13f20*/  SHF.R.U64 R2, R2, 0x3, RZ ;  /* 0x0000000302027819 */ /* 0x000fe200000012ff */
[----:B------:R-:W-:Y:S01]  /*13f30*/  UIMAD.WIDE.U32 UR6, UR4, UR10, URZ ;  /* 0x0000000a040672a5 */ /* 0x000fe2000f8e003f */
[----:B------:R-:W-:Y:S01]  /*13f40*/  SHF.R.U64 R44, R44, 0x3, RZ ;  /* 0x000000032c2c7819 */ /* 0x000fe200000012ff */
[----:B------:R-:W-:Y:S01]  /*13f50*/  UIMAD UR8, UR4, UR11, UR8 ;  /* 0x0000000b040872a4 */ /* 0x000fe2000f8e0208 */
[----:B------:R-:W-:Y:S01]  /*13f60*/  SHF.R.U64 R40, R40, 0x3, RZ ;  /* 0x0000000328287819 */ /* 0x000fe200000012ff */
[----:B------:R-:W5:Y:S01]  /*13f70*/  LD.E.128 R24, desc[UR52][R24.64] ;  /* 0x0000003418187980 */ /* 0x000f62000c101d00 */
[----:B------:R-:W-:Y:S01]  /*13f80*/  SHF.R.U64 R36, R36, 0x3, RZ ;  /* 0x0000000324247819 */ /* 0x000fe200000012ff */
[----:B0-----:R-:W0:Y:S01]  /*13f90*/  @P1 LDC R4, c[0x0][0xbec] ;  /* 0x0002fb00ff041b82 */ /* 0x001e220000000800 */
[----:B------:R-:W-:Y:S01]  /*13fa0*/  LOP3.LUT R6, R15, R6, RZ, 0x3c, !PT ;  /* 0x000000060f067212 */ /* 0x000fe200078e3cff */
[----:B------:R-:W-:Y:S01]  /*13fb0*/  ULDC.64 UR10, c[0x0][0xae8] ;  /* 0x0002ba00000a7ab9 */ /* 0x000fe20000000a00 */
[----:B------:R-:W-:-:S05]  /*13fc0*/  LOP3.LUT R28, R2, R11, RZ, 0x3c, !PT ;  /* 0x0000000b021c7212 */ /* 0x000fca00078e3cff */
[----:B-1----:R-:W1:Y:S01]  /*13fd0*/  @P1 LDC R3, c[0x0][0xbf0] ;  /* 0x0002fc00ff031b82 */ /* 0x002e620000000800 */
[----:B------:R-:W-:Y:S01]  /*13fe0*/  IMAD R2, R188, 0x20, R189 ;  /* 0x00000020bc027824 */ /* 0x000fe200078e02bd */
[----:B------:R-:W-:Y:S01]  /*13ff0*/  UIADD3 UR7, UR7, UR8, URZ ;  /* 0x0000000807077290 */ /* 0x000fe2000fffe03f */
[----:B------:R-:W-:Y:S01]  /*14000*/  LOP3.LUT R44, R44, R45, RZ, 0x3c, !PT ;  /* 0x0000002d2c2c7212 */ /* 0x000fe200078e3cff */
[----:B------:R-:W-:Y:S01]  /*14010*/  UIMAD UR4, UR16, UR10, URZ ;  /* 0x0000000a100472a4 */ /* 0x000fe2000f8e023f */
[----:B------:R-:W-:Y:S01]  /*14020*/  LOP3.LUT R40, R40, R41, RZ, 0x3c, !PT ;  /* 0x0000002928287212 */ /* 0x000fe200078e3cff */
[--C-:B------:R-:W-:Y:S01]  /*14030*/  IMAD.X R45, RZ, RZ, R7.reuse, P6 ;  /* 0x000000ffff2d7224 */ /* 0x100fe200030e0607 */
[----:B------:R-:W-:Y:S01]  /*14040*/  LOP3.LUT R36, R36, R37, RZ, 0x3c, !PT ;  /* 0x0000002524247212 */ /* 0x000fe200078e3cff */
[--C-:B------:R-:W-:Y:S01]  /*14050*/  IMAD.X R41, RZ, RZ, R7.reuse, P5 ;  /* 0x000000ffff297224 */ /* 0x100fe200028e0607 */
[----:B------:R2:W5:Y:S01]  /*14060*/  LD.E.128 R32, desc[UR52][R6.64] ;  /* 0x0000003406207980 */ /* 0x000562000c101d00 */
[----:B------:R-:W-:Y:S01]  /*14070*/  IMAD.X R37, RZ, RZ, R7, P4 ;  /* 0x000000ffff257224 */ /* 0x000fe200020e0607 */
[----:B------:R-:W-:-:S02]  /*14080*/  UIMAD UR4, UR43, UR11, UR4 ;  /* 0x0000000b2b0472a4 */ /* 0x000fc4000f8e0204 */
[----:B------:R-:W-:Y:S01]  /*14090*/  UIMAD.WIDE.U32 UR6, UR43, UR10, UR6 ;  /* 0x0000000a2b0672a5 */ /* 0x000fe2000f8e0006 */
[----:B------:R-:W5:Y:S01]  /*140a0*/  LD.E.128 R12, desc[UR52][R12.64] ;  /* 0x000000340c0c7980 */ /* 0x000f62000c101d00 */
[----:B------:R-:W-:-:S03]  /*140b0*/  ULDC.64 UR8, c[0x0][0xaf0] ;  /* 0x0002bc0000087ab9 */ /* 0x000fc60000000a00 */
[----:B------:R-:W5:Y:S01]  /*140c0*/  LD.E.128 R8, desc[UR52][R8.64] ;  /* 0x0000003408087980 */ /* 0x000f62000c101d00 */
[----:B--2---:R-:W-:Y:S01]  /*140d0*/  VIADD R7, R2, UR36 ;  /* 0x0000002402077c36 */ /* 0x004fe20008000000 */
[----:B------:R-:W-:Y:S02]  /*140e0*/  UIADD3 UR7, UR7, UR4, URZ ;  /* 0x0000000407077290 */ /* 0x000fe4000fffe03f */
[----:B------:R-:W5:Y:S01]  /*140f0*/  LD.E.128 R44, desc[UR52][R44.64] ;  /* 0x000000342c2c7980 */ /* 0x000f62000c101d00 */
[----:B0-----:R-:W-:Y:S01]  /*14100*/  @P1 IMAD.HI.U32 R2, R7, R4, RZ ;  /* 0x0000000407021227 */ /* 0x001fe200078e00ff */
[----:B------:R-:W-:Y:S02]  /*14110*/  UIMAD UR4, UR15, UR8, URZ ;  /* 0x000000080f0472a4 */ /* 0x000fe4000f8e023f */
[----:B------:R-:W5:Y:S01]  /*14120*/  LD.E.128 R40, desc[UR52][R40.64] ;  /* 0x0000003428287980 */ /* 0x000f62000c101d00 */
[----:B------:R-:W-:Y:S01]  /*14130*/  IMAD.MOV.U32 R5, RZ, RZ, R7 ;  /* 0x000000ffff057224 */ /* 0x000fe200078e0007 */
[----:B-1----:R-:W-:Y:S01]  /*14140*/  @P1 SHF.R.U32.HI R5, RZ, R3, R2 ;  /* 0x00000003ff051219 */ /* 0x002fe20000011602 */
[----:B------:R-:W-:Y:S01]  /*14150*/  UIMAD UR4, UR14, UR9, UR4 ;  /* 0x000000090e0472a4 */ /* 0x000fe2000f8e0204 */
[----:B------:R-:W5:Y:S01]  /*14160*/  LD.E.128 R36, desc[UR52][R36.64] ;  /* 0x0000003424247980 */ /* 0x000f62000c101d00 */
[----:B------:R-:W-:Y:S01]  /*14170*/  UIMAD.WIDE.U32 UR6, UR14, UR8, UR6 ;  /* 0x000000080e0672a5 */ /* 0x000fe2000f8e0006 */
[--C-:B------:R-:W-:Y:S01]  /*14180*/  SHF.R.S32.HI R4, RZ, 0x1f, R5.reuse ;  /* 0x0000001fff047819 */ /* 0x100fe20000011405 */
[----:B------:R-:W-:Y:S01]  /*14190*/  IMAD.MOV R6, RZ, RZ, -R5 ;  /* 0x000000ffff067224 */ /* 0x000fe200078e0a05 */
[----:B------:R-:W-:Y:S01]  /*141a0*/  ULDC.64 UR8, c[0x0][0xae0] ;  /* 0x0002b80000087ab9 */ /* 0x000fe20000000a00 */
[----:B------:R-:W-:Y:S01]  /*141b0*/  UIADD3 UR4, UR7, UR4, URZ ;  /* 0x0000000407047290 */ /* 0x000fe2000fffe03f */
[----:B------:R-:W5:Y:S01]  /*141c0*/  LD.E.128 R28, desc[UR52][R28.64] ;  /* 0x000000341c1c7980 */ /* 0x000f62000c101d00 */
[----:B------:R-:W-:-:S02]  /*141d0*/  IMAD R4, R4, UR8, RZ ;  /* 0x0000000804047c24 */ /* 0x000fc4000f8e02ff */
[----:B------:R-:W-:Y:S01]  /*141e0*/  IMAD R7, R49, R6, R7 ;  /* 0x0000000631077224 */ /* 0x000fe200078e0207 */
[----:B------:R-:W-:Y:S01]  /*141f0*/  @!PT LDS RZ, [RZ] ;  /* 0x00000000fffff984 */ /* 0x000fe20000000800 */
[----:B------:R-:W-:Y:S01]  /*14200*/  @!PT LDS RZ, [RZ] ;  /* 0x00000000fffff984 */ /* 0x000fe20000000800 */
[----:B------:R-:W-:Y:S01]  /*14210*/  @!PT LDS RZ, [RZ] ;  /* 0x00000000fffff984 */ /* 0x000fe20000000800 */
[----:B------:R-:W-:Y:S01]  /*14220*/  @!PT LDS RZ, [RZ] ;  /* 0x00000000fffff984 */ /* 0x000fe20000000800 */
[----:B------:R0:W-:Y:S06]  /*14230*/  MEMBAR.ALL.CTA ;  /* 0x0000000000007992 */ /* 0x0001ec0000008000 */
[----:B0-----:R-:W0:Y:S01]  /*14240*/  FENCE.VIEW.ASYNC.S ;  /* 0x00000000000073c6 */ /* 0x001e220000000000 */
[----:B------:R-:W-:Y:S02]  /*14250*/  IMAD.U32 R3, RZ, RZ, UR7 ;  /* 0x00000007ff037e24 */ /* 0x000fe4000f8e00ff */
[----:B------:R-:W-:Y:S01]  /*14260*/  IMAD.U32 R2, RZ, RZ, UR6 ;  /* 0x00000006ff027e24 */ /* 0x000fe2000f8e00ff */
[----:B------:R-:W-:Y:S01]  /*14270*/  ULDC.64 UR6, c[0x0][0xad8] ;  /* 0x0002b60000067ab9 */ /* 0x000fe20000000a00 */
[----:B------:R-:W-:-:S02]  /*14280*/  IMAD.U32 R3, RZ, RZ, UR4 ;  /* 0x00000004ff037e24 */ /* 0x000fc4000f8e00ff */
[C---:B------:R-:W-:Y:S01]  /*14290*/  IMAD R17, R5.reuse, UR9, R4 ;  /* 0x0000000905117c24 */ /* 0x040fe2000f8e0204 */
[----:B------:R-:W-:Y:S01]  /*142a0*/  SHF.R.S32.HI R4, RZ, 0x1f, R7 ;  /* 0x0000001fff047819 */ /* 0x000fe20000011407 */
[----:B------:R-:W-:-:S04]  /*142b0*/  IMAD.WIDE.U32 R2, R5, UR8, R2 ;  /* 0x0000000805027c25 */ /* 0x000fc8000f8e0002 */
[----:B------:R-:W-:Y:S02]  /*142c0*/  IMAD.IADD R3, R3, 0x1, R17 ;  /* 0x0000000103037824 */ /* 0x000fe400078e0211 */
[----:B------:R-:W-:Y:S02]  /*142d0*/  IMAD R6, R4, UR6, RZ ;  /* 0x0000000604067c24 */ /* 0x000fe4000f8e02ff */
[----:B------:R-:W-:Y:S02]  /*142e0*/  VIADD R16, R189, UR36 ;  /* 0x00000024bd107c36 */ /* 0x000fe40008000000 */
[C---:B------:R-:W-:Y:S02]  /*142f0*/  IMAD R5, R7.reuse, UR7, R6 ;  /* 0x0000000707057c24 */ /* 0x040fe4000f8e0206 */
[----:B------:R-:W-:Y:S01]  /*14300*/  IMAD.WIDE.U32 R2, R7, UR6, R2 ;  /* 0x0000000607027c25 */ /* 0x000fe2000f8e0002 */
[----:B------:R-:W-:Y:S01]  /*14310*/  ISETP.GE.AND P2, PT, R16, R51, PT ;  /* 0x000000331000720c */ /* 0x000fe20003f46270 */
[----:B------:R-:W-:-:S02]  /*14320*/  ULDC.64 UR6, c[0x0][0xa80] ;  /* 0x0002a00000067ab9 */ /* 0x000fc40000000a00 */
[----:B------:R-:W-:Y:S02]  /*14330*/  VIADD R4, R16, 0x20 ;  /* 0x0000002010047836 */ /* 0x000fe40000000000 */
[----:B------:R-:W-:Y:S01]  /*14340*/  VIADD R0, R0, 0x29820 ;  /* 0x0002982000007836 */ /* 0x000fe20000000000 */
[----:B------:R-:W-:Y:S01]  /*14350*/  LEA R6, P3, R2, UR6, 0x1 ;  /* 0x0000000602067c11 */ /* 0x000fe2000f8608ff */
[----:B------:R-:W-:Y:S01]  /*14360*/  IMAD.IADD R3, R3, 0x1, R5 ;  /* 0x0000000103037824 */ /* 0x000fe200078e0205 */
[-C--:B------:R-:W-:Y:S01]  /*14370*/  ISETP.GE.AND P0, PT, R4, R51.reuse, PT ;  /* 0x000000330400720c */ /* 0x080fe20003f06270 */
[----:B------:R-:W-:Y:S01]  /*14380*/  VIADD R4, R16, 0x40 ;  /* 0x0000004010047836 */ /* 0x000fe20000000000 */
[----:B------:R-:W-:Y:S02]  /*14390*/  PRMT R0, RZ, 0x654, R0 ;  /* 0x00000654ff007816 */ /* 0x000fe40000000000 */
[----:B------:R-:W-:Y:S01]  /*143a0*/  LEA.HI.X R7, R2, UR7, R3, 0x1, P3 ;  /* 0x0000000702077c11 */ /* 0x000fe200098f0c03 */
[----:B------:R-:W-:Y:S01]  /*143b0*/  BSSY B1, `(.L_x_1263) ;  /* 0x000000f000017945 */ /* 0x000fe20003800000 */
[----:B------:R-:W-:Y:S01]  /*143c0*/  ISETP.GE.AND P1, PT, R4, R51, PT ;  /* 0x000000330400720c */ /* 0x000fe20003f26270 */
[----:B0-----:R0:W-:Y:S01]  /*143d0*/  SYNCS.ARRIVE.TRANS64.RED.A1T0 RZ, [R0+URZ], RZ ;  /* 0x000000ff00ff79a7 */ /* 0x0011e2000810043f */
[----:B------:R1:W2:Y:S04]  /*143e0*/  SHFL.IDX PT, R4, R6, RZ, 0x181f ;  /* 0x00181fff06047589 */ /* 0x0002a800000e0000 */
        /* <DEDUP_REMOVED lines=11> */
.L_x_1264:
[----:B------:R-:W-:Y:S05]  /*144a0*/  BSYNC B1 ;  /* 0x0000000000017941 */ /* 0x000fea0003800000 */
.L_x_1263:
        /* <DEDUP_REMOVED lines=13> */
.L_x_1266:
[----:B------:R-:W-:Y:S05]  /*14580*/  BSYNC B1 ;  /* 0x0000000000017941 */ /* 0x000fea0003800000 */
.L_x_1265:
        /* <DEDUP_REMOVED lines=13> */
.L_x_1268:
[----:B------:R-:W-:Y:S05]  /*14660*/  BSYNC B1 ;  /* 0x0000000000017941 */ /* 0x000fea0003800000 */
.L_x_1267:
[----:B0-----:R-:W-:Y:S01]  /*14670*/  VIADD R0, R16, 0x60 ;  /* 0x0000006010007836 */ /* 0x001fe20000000000 */
[----:B-1--4-:R-:W4:Y:S04]  /*14680*/  SHFL.IDX PT, R7, R7, 0x3, 0x181f ;  /* 0x00781f0007077f89 */ /* 0x012f2800000e0000 */
[----:B------:R-:W-:Y:S01]  /*14690*/  ISETP.GE.AND P0, PT, R0, R51, PT ;  /* 0x000000330000720c */ /* 0x000fe20003f06270 */
[----:B------:R-:W0:-:S12]  /*146a0*/  SHFL.IDX PT, R6, R6, 0x3, 0x181f ;  /* 0x00781f0006067f89 */ /* 0x000e1800000e0000 */
[----:B------:R-:W-:Y:S05]  /*146b0*/  @P0 BRA `(.L_x_1269) ;  /* 0x0000000c000c0947 */ /* 0x000fea0003800000 */
[----:B------:R-:W-:Y:S02]  /*146c0*/  ULDC UR4, c[0x0][0xac8] ;  /* 0x0002b20000047ab9 */ /* 0x000fe40000000800 */
[----:B------:R-:W-:-:S13]  /*146d0*/  ISETP.GE.AND P1, PT, R22, UR4, PT ;  /* 0x0000000416007c0c */ /* 0x000fda000bf26270 */
[----:B0--3--:R-:W-:-:S04]  /*146e0*/  @!P1 LEA R2, P0, R22, R6, 0x1 ;  /* 0x0000000616029211 */ /* 0x009fc800078008ff */
        /* <DEDUP_REMOVED lines=8> */
.L_x_1261:
        /* <DEDUP_REMOVED lines=11> */
[----:B------:R-:W-:Y:S01]  /*14820*/  UISETP.NE.U32.AND UP1, UPT, UR6, URZ, UPT ;  /* 0x0000003f0600728c */ /* 0x000fe2000bf25070 */
[----:B------:R-:W-:Y:S02]  /*14830*/  IMAD.U32 R0, RZ, RZ, UR4 ;  /* 0x00000004ff007e24 */ /* 0x000fe4000f8e00ff */
[----:B------:R-:W2:Y:S01]  /*14840*/  @P2 LDG.E R6, desc[UR52][R2.64] ;  /* 0x0000003402062981 */ /* 0x000ea2000c1e1900 */
[----:B------:R-:W-:-:S06]  /*14850*/  UISETP.NE.AND.EX UP1, UPT, UR7, URZ, UPT, UP1 ;  /* 0x0000003f0700728c */ /* 0x000fcc000bf25310 */
        /* <DEDUP_REMOVED lines=11> */
[----:B--2---:R-:W-:Y:S01]  /*14910*/  @P2 R2UR UR4, R6 ;  /* 0x00000000060422ca */ /* 0x004fe200000e0000 */
[----:B01----:R-:W-:-:S14]  /*14920*/  @P3 BRA `(.L_x_1270) ;  /* 0x0000000000103947 */ /* 0x003fdc0003800000 */
[----:B------:R-:W-:Y:S05]  /*14930*/  @!P2 BRA `(.L_x_1270) ;  /* 0x00000000000ca947 */ /* 0x000fea0003800000 */
[----:B------:R-:W2:Y:S04]  /*14940*/  LDG.E R5, desc[UR52][R2.64] ;  /* 0x0000003402057981 */ /* 0x000ea8000c1e1900 */
[----:B-----5:R-:W2:Y:S02]  /*14950*/  LDG.E R0, desc[UR52][R2.64+0x4] ;  /* 0x0000043402007981 */ /* 0x020ea4000c1e1900 */
[----:B--2---:R-:W-:-:S07]  /*14960*/  IMAD.IADD R0, R0, 0x1, -R5 ;  /* 0x0000000100007824 */ /* 0x004fce00078e0a05 */
.L_x_1270:
[----:B------:R-:W-:Y:S01]  /*14970*/  USHF.R.S32.HI UR6, URZ, 0x1f, UR42 ;  /* 0x0000001f3f067899 */ /* 0x000fe2000801142a */
[----:B------:R-:W-:Y:S01]  /*14980*/  BSSY B1, `(.L_x_1271) ;  /* 0x000002e000017945 */ /* 0x000fe20003800000 */
[----:B------:R-:W-:Y:S02]  /*14990*/  USHF.R.S32.HI UR9, URZ, 0x1f, UR4 ;  /* 0x0000001f3f097899 */ /* 0x000fe40008011404 */
[----:B------:R-:W-:Y:S02]  /*149a0*/  USEL UR11, UR42, URZ, !UP0 ;  /* 0x0000003f2a0b7287 */ /* 0x000fe4000c000000 */
[----:B------:R-:W-:Y:S01]  /*149b0*/  USEL UR12, UR6, URZ, !UP0 ;  /* 0x0000003f060c7287 */ /* 0x000fe2000c000000 */
[----:B------:R-:W-:Y:S11]  /*149c0*/  @P1 BRA `(.L_x_1272) ;  /* 0x0000000000a41947 */ /* 0x000ff60003800000 */
[----:B------:R-:W0:Y:S01]  /*149d0*/  S2R R3, SR_TID.X ;  /* 0x0000000000037919 */ /* 0x000e220000002100 */
[----:B------:R-:W1:Y:S01]  /*149e0*/  LDC R7, c[0x0][0xbe8] ;  /* 0x0002fa00ff077b82 */ /* 0x000e620000000800 */
[----:B------:R-:W-:Y:S02]  /*149f0*/  IMAD.U32 R4, RZ, RZ, UR36 ;  /* 0x00000024ff047e24 */ /* 0x000fe4000f8e00ff */
[----:B-1---5:R-:W-:-:S03]  /*14a00*/  IMAD R2, R0, R7, RZ ;  /* 0x0000000700027224 */ /* 0x022fc600078e02ff */
[----:B0-----:R-:W-:-:S04]  /*14a10*/  IADD3 R4, R4, -0x80, R3 ;  /* 0xffffff8004047810 */ /* 0x001fc80007ffe003 */
[----:B------:R-:W-:-:S13]  /*14a20*/  ISETP.GE.AND P1, PT, R4, R2, PT ;  /* 0x000000020400720c */ /* 0x000fda0003f26270 */
[----:B------:R-:W-:Y:S05]  /*14a30*/  @P1 BRA `(.L_x_1272) ;  /* 0x0000000000881947 */ /* 0x000fea0003800000 */
[----:B------:R-:W-:Y:S01]  /*14a40*/  ISETP.NE.AND P1, PT, R7, 0x1, PT ;  /* 0x000000010700780c */ /* 0x000fe20003f25270 */
[----:B------:R-:W-:Y:S01]  /*14a50*/  ULDC.64 UR14, c[0x0][0xb90] ;  /* 0x0002e400000e7ab9 */ /* 0x000fe20000000a00 */
[----:B------:R-:W-:Y:S01]  /*14a60*/  UMOV UR6, UR4 ;  /* 0x0000000400067c82 */ /* 0x000fe20008000000 */
[----:B------:R-:W-:Y:S01]  /*14a70*/  UIMAD UR8, UR10, UR14, URZ ;  /* 0x0000000e0a0872a4 */ /* 0x000fe2000f8e023f */
[----:B------:R-:W-:Y:S01]  /*14a80*/  IMAD.MOV.U32 R2, RZ, RZ, R4 ;  /* 0x000000ffff027224 */ /* 0x000fe200078e0004 */
[----:B------:R-:W-:Y:S02]  /*14a90*/  UMOV UR7, UR9 ;  /* 0x0000000900077c82 */ /* 0x000fe40008000000 */
[----:B------:R-:W-:Y:S02]  /*14aa0*/  UIMAD.WIDE.U32 UR6, UR43, UR14, UR6 ;  /* 0x0000000e2b0672a5 */ /* 0x000fe4000f8e0006 */
[----:B------:R-:W-:-:S03]  /*14ab0*/  UIMAD UR8, UR43, UR15, UR8 ;  /* 0x0000000f2b0872a4 */ /* 0x000fc6000f8e0208 */
[----:B------:R-:W-:Y:S01]  /*14ac0*/  ULDC.64 UR14, c[0x0][0xb98] ;  /* 0x0002e600000e7ab9 */ /* 0x000fe20000000a00 */
[----:B------:R-:W0:Y:S01]  /*14ad0*/  @P1 LDC R3, c[0x0][0xbec] ;  /* 0x0002fb00ff031b82 */ /* 0x000e220000000800 */
[----:B------:R-:W-:Y:S02]  /*14ae0*/  UIADD3 UR7, UR7, UR8, URZ ;  /* 0x0000000807077290 */ /* 0x000fe4000fffe03f */
[----:B------:R-:W-:Y:S02]  /*14af0*/  UIMAD UR8, UR12, UR14, URZ ;  /* 0x0000000e0c0872a4 */ /* 0x000fe4000f8e023f */
[----:B------:R-:W-:Y:S02]  /*14b00*/  UIMAD.WIDE.U32 UR6, UR11, UR14, UR6 ;  /* 0x0000000e0b0672a5 */ /* 0x000fe4000f8e0006 */
[----:B------:R-:W-:Y:S01]  /*14b10*/  UIMAD UR8, UR11, UR15, UR8 ;  /* 0x0000000f0b0872a4 */ /* 0x000fe2000f8e0208 */
[----:B------:R-:W1:Y:S02]  /*14b20*/  @P1 LDC R6, c[0x0][0xbf0] ;  /* 0x0002fc00ff061b82 */ /* 0x000e640000000800 */
[----:B------:R-:W-:Y:S01]  /*14b30*/  ULDC.64 UR14, c[0x0][0xb88] ;  /* 0x0002e200000e7ab9 */ /* 0x000fe20000000a00 */
[----:B0-----:R-:W-:-:S05]  /*14b40*/  @P1 IMAD.HI.U32 R3, R4, R3, RZ ;  /* 0x0000000304031227 */ /* 0x001fca00078e00ff */
[----:B-1----:R-:W-:Y:S01]  /*14b50*/  @P1 SHF.R.U32.HI R2, RZ, R6, R3 ;  /* 0x00000006ff021219 */ /* 0x002fe20000011603 */
[----:B------:R-:W-:-:S03]  /*14b60*/  IMAD.U32 R6, RZ, RZ, UR8 ;  /* 0x00000008ff067e24 */ /* 0x000fc6000f8e00ff */
[--C-:B------:R-:W-:Y:S01]  /*14b70*/  SHF.R.S32.HI R3, RZ, 0x1f, R2.reuse ;  /* 0x0000001fff037819 */ /* 0x100fe20000011402 */
[----:B------:R-:W-:Y:S01]  /*14b80*/  IMAD.MOV R5, RZ, RZ, -R2 ;  /* 0x000000ffff057224 */ /* 0x000fe200078e0a02 */
[----:B------:R-:W-:-:S03]  /*14b90*/  IADD3 R2, P1, R2, UR6, RZ ;  /* 0x0000000602027c10 */ /* 0x000fc6000ff3e0ff */
[----:B------:R-:W-:Y:S01]  /*14ba0*/  IMAD R5, R7, R5, R4 ;  /* 0x0000000507057224 */ /* 0x000fe200078e0204 */
[----:B------:R-:W-:Y:S01]  /*14bb0*/  IADD3.X R3, R3, UR7, R6, P1, !PT ;  /* 0x0000000703037c10 */ /* 0x000fe20008ffe406 */
[----:B------:R-:W-:-:S03]  /*14bc0*/  ULDC.64 UR6, c[0x0][0xb50] ;  /* 0x0002d40000067ab9 */ /* 0x000fc60000000a00 */
[----:B------:R-:W-:Y:S01]  /*14bd0*/  SHF.R.S32.HI R4, RZ, 0x1f, R5 ;  /* 0x0000001fff047819 */ /* 0x000fe20000011405 */
[----:B------:R-:W-:-:S04]  /*14be0*/  IMAD.WIDE.U32 R2, R5, UR14, R2 ;  /* 0x0000000e05027c25 */ /* 0x000fc8000f8e0002 */
[----:B------:R-:W-:-:S04]  /*14bf0*/  IMAD R4, R4, UR14, RZ ;  /* 0x0000000e04047c24 */ /* 0x000fc8000f8e02ff */
[----:B------:R-:W-:Y:S01]  /*14c00*/  IMAD R7, R5, UR15, R4 ;  /* 0x0000000f05077c24 */ /* 0x000fe2000f8e0204 */
[----:B------:R-:W-:-:S03]  /*14c10*/  LEA R4, P1, R2, UR6, 0x2 ;  /* 0x0000000602047c11 */ /* 0x000fc6000f8210ff */
[----:B------:R-:W-:-:S05]  /*14c20*/  IMAD.IADD R3, R3, 0x1, R7 ;  /* 0x0000000103037824 */ /* 0x000fca00078e0207 */
[----:B------:R-:W-:Y:S01]  /*14c30*/  LEA.HI.X R5, R2, UR7, R3, 0x2, P1 ;  /* 0x0000000702057c11 */ /* 0x000fe200088f1403 */
[----:B------:R-:W-:-:S05]  /*14c40*/  IMAD.MOV.U32 R3, RZ, RZ, -0x800000 ;  /* 0xff800000ff037424 */ /* 0x000fca00078e00ff */
[----:B------:R0:W-:Y:S02]  /*14c50*/  STG.E desc[UR52][R4.64], R3 ;  /* 0x0000000304007986 */ /* 0x0001e4000c101934 */
.L_x_1272:
[----:B------:R-:W-:Y:S05]  /*14c60*/  BSYNC B1 ;  /* 0x0000000000017941 */ /* 0x000fea0003800000 */
.L_x_1271:
[----:B0-----:R-:W0:Y:S01]  /*14c70*/  @P0 LDC R3, c[0x0][0xbf0] ;  /* 0x0002fc00ff030b82 */ /* 0x001e220000000800 */
[----:B------:R-:W-:Y:S01]  /*14c80*/  ULDC.64 UR14, c[0x0][0xaa0] ;  /* 0x0002a800000e7ab9 */ /* 0x000fe20000000a00 */
[----:B------:R-:W-:Y:S01]  /*14c90*/  IMAD R2, R188, 0x20, R189 ;  /* 0x00000020bc027824 */ /* 0x000fe200078e02bd */
[----:B------:R-:W-:Y:S01]  /*14ca0*/  UIMAD UR8, UR9, UR14, URZ ;  /* 0x0000000e090872a4 */ /* 0x000fe2000f8e023f */
[----:B------:R-:W-:Y:S01]  /*14cb0*/  BSSY B1, `(.L_x_1273) ;  /* 0x0000039000017945 */ /* 0x000fe20003800000 */
[----:B------:R-:W-:Y:S01]  /*14cc0*/  UIMAD.WIDE.U32 UR6, UR4, UR14, URZ ;  /* 0x0000000e040672a5 */ /* 0x000fe2000f8e003f */
[----:B------:R-:W-:Y:S01]  /*14cd0*/  VIADD R6, R2, UR36 ;  /* 0x0000002402067c36 */ /* 0x000fe20008000000 */
[----:B------:R-:W-:-:S03]  /*14ce0*/  UIMAD UR8, UR4, UR15, UR8 ;  /* 0x0000000f040872a4 */ /* 0x000fc6000f8e0208 */
[----:B------:R-:W-:Y:S01]  /*14cf0*/  ULDC.64 UR14, c[0x0][0xae8] ;  /* 0x0002ba00000e7ab9 */ /* 0x000fe20000000a00 */
[----:B------:R-:W-:Y:S01]  /*14d00*/  UIADD3 UR7, UR7, UR8, URZ ;  /* 0x0000000807077290 */ /* 0x000fe2000fffe03f */
[----:B------:R-:W-:Y:S01]  /*14d10*/  @P0 IMAD.HI.U32 R2, R6, R9, RZ ;  /* 0x0000000906020227 */ /* 0x000fe200078e00ff */
[----:B------:R-:W-:Y:S02]  /*14d20*/  UIMAD UR4, UR10, UR14, URZ ;  /* 0x0000000e0a0472a4 */ /* 0x000fe4000f8e023f */
[----:B------:R-:W-:Y:S01]  /*14d30*/  UIMAD.WIDE.U32 UR6, UR43, UR14, UR6 ;  /* 0x0000000e2b0672a5 */ /* 0x000fe2000f8e0006 */
[----:B------:R-:W-:Y:S01]  /*14d40*/  IMAD.MOV.U32 R5, RZ, RZ, R6 ;  /* 0x000000ffff057224 */ /* 0x000fe200078e0006 */
[----:B------:R-:W-:Y:S01]  /*14d50*/  UIMAD UR4, UR43, UR15, UR4 ;  /* 0x0000000f2b0472a4 */ /* 0x000fe2000f8e0204 */
[----:B------:R-:W-:-:S03]  /*14d60*/  ULDC.64 UR8, c[0x0][0xaf0] ;  /* 0x0002bc0000087ab9 */ /* 0x000fc60000000a00 */
[----:B------:R-:W-:Y:S02]  /*14d70*/  UIADD3 UR7, UR7, UR4, URZ ;  /* 0x0000000407077290 */ /* 0x000fe4000fffe03f */
[----:B------:R-:W-:Y:S01]  /*14d80*/  UIMAD UR4, UR12, UR8, URZ ;  /* 0x000000080c0472a4 */ /* 0x000fe2000f8e023f */
[----:B0-----:R-:W-:Y:S01]  /*14d90*/  @P0 SHF.R.U32.HI R5, RZ, R3, R2 ;  /* 0x00000003ff050219 */ /* 0x001fe20000011602 */
        /* <DEDUP_REMOVED lines=17> */
[----:B------:R-:W-:Y:S02]  /*14eb0*/  VIADD R6, R189, UR36 ;  /* 0x00000024bd067c36 */ /* 0x000fe40008000000 */
[----:B-----5:R-:W-:Y:S02]  /*14ec0*/  IMAD R11, R0, R11, RZ ;  /* 0x0000000b000b7224 */ /* 0x020fe400078e02ff */
        /* <DEDUP_REMOVED lines=23> */
.L_x_1274:
[----:B------:R-:W-:Y:S05]  /*15040*/  BSYNC B1 ;  /* 0x0000000000017941 */ /* 0x000fea0003800000 */
.L_x_1273:
        /* <DEDUP_REMOVED lines=13> */
.L_x_1276:
[----:B------:R-:W-:Y:S05]  /*15120*/  BSYNC B1 ;  /* 0x0000000000017941 */ /* 0x000fea0003800000 */
.L_x_1275:
        /* <DEDUP_REMOVED lines=13> */
.L_x_1278:
[----:B------:R-:W-:Y:S05]  /*15200*/  BSYNC B1 ;  /* 0x0000000000017941 */ /* 0x000fea0003800000 */
.L_x_1277:
[----:B0-----:R-:W-:Y:S01]  /*15210*/  VIADD R0, R6, 0x60 ;  /* 0x0000006006007836 */ /* 0x001fe20000000000 */
[----:B--2-4-:R-:W0:Y:S04]  /*15220*/  SHFL.IDX PT, R5, R5, 0x3, 0x181f ;  /* 0x00781f0005057f89 */ /* 0x014e2800000e0000 */
[----:B------:R-:W-:Y:S01]  /*15230*/  ISETP.GE.AND P0, PT, R0, R11, PT ;  /* 0x0000000b0000720c */ /* 0x000fe20003f06270 */
[----:B-1-3--:R1:W2:-:S12]  /*15240*/  SHFL.IDX PT, R2, R4, 0x3, 0x181f ;  /* 0x00781f0004027f89 */ /* 0x00a29800000e0000 */
[----:B-1----:R-:W-:Y:S05]  /*15250*/  @P0 BRA `(.L_x_1269) ;  /* 0x0000000000240947 */ /* 0x002fea0003800000 */
[----:B------:R-:W-:Y:S02]  /*15260*/  ULDC UR4, c[0x0][0xac8] ;  /* 0x0002b20000047ab9 */ /* 0x000fe40000000800 */
[----:B------:R-:W-:Y:S02]  /*15270*/  ISETP.GE.AND P2, PT, R22, UR4, PT ;  /* 0x0000000416007c0c */ /* 0x000fe4000bf46270 */
[----:B------:R-:W-:-:S11]  /*15280*/  ISETP.GE.AND P3, PT, R23, UR4, PT ;  /* 0x0000000417007c0c */ /* 0x000fd6000bf66270 */
[CC--:B--2---:R-:W-:Y:S02]  /*15290*/  @!P2 LEA R6, P0, R22.reuse, R2.reuse, 0x1 ;  /* 0x000000021606a211 */ /* 0x0c4fe400078008ff */
[C---:B------:R-:W-:Y:S02]  /*152a0*/  @!P3 LEA R2, P1, R23.reuse, R2, 0x1 ;  /* 0x000000021702b211 */ /* 0x040fe400078208ff */
[-C--:B0-----:R-:W-:Y:S02]  /*152b0*/  @!P2 LEA.HI.X R7, R22, R5.reuse, R195, 0x1, P0 ;  /* 0x000000051607a211 */ /* 0x081fe400000f0cc3 */
[----:B------:R-:W-:-:S03]  /*152c0*/  @!P3 LEA.HI.X R3, R23, R5, R194, 0x1, P1 ;  /* 0x000000051703b211 */ /* 0x000fc600008f0cc2 */
[----:B------:R1:W-:Y:S04]  /*152d0*/  @!P2 ST.E.128 desc[UR52][R6.64], RZ ;  /* 0x000000ff0600a985 */ /* 0x0003e8000c101d34 */
[----:B------:R1:W-:Y:S02]  /*152e0*/  @!P3 ST.E.128 desc[UR52][R2.64], RZ ;  /* 0x000000ff0200b985 */ /* 0x0003e4000c101d34 */
.L_x_1269:
[----:B------:R-:W-:Y:S05]  /*152f0*/  BSYNC B0 ;  /* 0x0000000000007941 */ /* 0x000fea0003800000 */
.L_x_1260:
[----:B------:R-:W-:Y:S02]  /*15300*/  ULDC UR4, c[0x0][0xc3c] ;  /* 0x00030f0000047ab9 */ /* 0x000fe40000000800 */
[----:B------:R-:W-:-:S06]  /*15310*/  UISETP.GE.AND UP0, UPT, UR48, UR4, UPT ;  /* 0x000000043000728c */ /* 0x000fcc000bf06270 */
[----:B------:R-:W-:-:S13]  /*15320*/  PLOP3.LUT P0, PT, PT, PT, UP0, 0x80, 0x0 ;  /* 0x000000000000781c */ /* 0x000fda0003f0f008 */
[----:B------:R-:W-:Y:S05]  /*15330*/  @!P0 BRA `(.L_x_1279) ;  /* 0xfffffeb800b48947 */ /* 0x000fea000383ffff */
[----:B------:R-:W-:Y:S05]  /*15340*/  EXIT ;  /* 0x000000000000794d */ /* 0x000fea0003800000 */
.L_x_1174:
[----:B------:R-:W-:-:S08]  /*15350*/  NOP ;  /* 0x0000000000007918 */ /* 0x000fd00000000000 */
[----:B------:R-:W0:-:S00]  /*15360*/  USETMAXREG.DEALLOC.CTAPOOL 0x18 ;  /* 0x00000018000079c8 */ /* 0x000e0000080e0500 */
[----:B0-----:R-:W2:Y:S01]  /*15370*/  LDL.LU R2, [R1+0x8] ;  /* 0x0000080001027983 */ /* 0x001ea20000300800 */
[----:B------:R-:W-:Y:S01]  /*15380*/  LOP3.LUT R0, R0, 0x3, RZ, 0xc0, !PT ;  /* 0x0000000300007812 */ /* 0x000fe200078ec0ff */
[----:B------:R-:W-:-:S05]  /*15390*/  IMAD.MOV.U32 R6, RZ, RZ, RZ ;  /* 0x000000ffff067224 */ /* 0x000fca00078e00ff */
[----:B------:R-:W0:Y:S02]  /*153a0*/  SHFL.IDX PT, R0, R0, RZ, 0x1f ;  /* 0x00001fff00007589 */ /* 0x000e2400000e0000 */
[----:B0-----:R-:W-:Y:S02]  /*153b0*/  ISETP.NE.AND P0, PT, R0, RZ, PT ;  /* 0x000000ff0000720c */ /* 0x001fe40003f05270 */
        /* <DEDUP_REMOVED lines=15> */
.L_x_1280:
[----:B------:R-:W1:Y:S01]  /*154b0*/  S2R R0, SR_TID.X ;  /* 0x0000000000007919 */ /* 0x000e620000002100 */
[----:B------:R-:W-:Y:S01]  /*154c0*/  ULDC UR4, c[0x0][0xc3c] ;  /* 0x00030f0000047ab9 */ /* 0x000fe20000000800 */
[----:B-1----:R-:W-:-:S04]  /*154d0*/  LOP3.LUT R5, R0, 0x1f, RZ, 0xc0, !PT ;  /* 0x0000001f00057812 */ /* 0x002fc800078ec0ff */
[----:B------:R-:W-:-:S04]  /*154e0*/  ISETP.NE.AND P0, PT, R5, 0x1f, PT ;  /* 0x0000001f0500780c */ /* 0x000fc80003f05270 */
[----:B------:R-:W-:-:S13]  /*154f0*/  ISETP.GE.OR P1, PT, R5, UR4, !P0 ;  /* 0x0000000405007c0c */ /* 0x000fda000c726670 */
[----:B0-----:R-:W0:Y:S02]  /*15500*/  @!P1 LDC.64 R2, c[0x0][0xc80] ;  /* 0x00032000ff029b82 */ /* 0x001e240000000a00 */
        /* <DEDUP_REMOVED lines=18> */
[----:B------:R-:W1:Y:S02]  /*15630*/  SHFL.UP PT, R2, R3, 0x8, RZ ;  /* 0x0500000003027989 */ /* 0x000e6400000e00ff */
[----:B-1----:R-:W-:-:S05]  /*15640*/  SEL R2, R2, RZ, P4 ;  /* 0x000000ff02027207 */ /* 0x002fca0002000000 */
[----:B------:R-:W-:-:S05]  /*15650*/  IMAD.IADD R2, R3, 0x1, R2 ;  /* 0x0000000103027824 */ /* 0x000fca00078e0202 */
[----:B------:R-:W1:Y:S02]  /*15660*/  SHFL.UP PT, R4, R2, 0x10, RZ ;  /* 0x0600000002047989 */ /* 0x000e6400000e00ff */
[----:B-1----:R-:W-:-:S05]  /*15670*/  SEL R7, R4, RZ, P5 ;  /* 0x000000ff04077207 */ /* 0x002fca0002800000 */
[----:B------:R-:W-:Y:S02]  /*15680*/  IMAD.IADD R10, R2, 0x1, R7 ;  /* 0x00000001020a7824 */ /* 0x000fe400078e0207 */
[----:B------:R-:W1:Y:S03]  /*15690*/  LDC R7, c[0x0][0xc38] ;  /* 0x00030e00ff077b82 */ /* 0x000e660000000800 */
        /* <DEDUP_REMOVED lines=10> */
.L_x_1286:
        /* <DEDUP_REMOVED lines=14> */
.L_x_1285:
[----:B------:R-:W-:Y:S05]  /*15820*/  BSYNC B0 ;  /* 0x0000000000007941 */ /* 0x000fea0003800000 */
.L_x_1284:
        /* <DEDUP_REMOVED lines=22> */
.L_x_1282:
[----:B------:R-:W-:Y:S01]  /*15990*/  IMAD.IADD R11, R9, 0x1, -R8 ;  /* 0x00000001090b7824 */ /* 0x000fe200078e0a08 */
[----:B------:R-:W-:-:S03]  /*159a0*/  ULDC.64 UR4, c[0x0][0xc90] ;  /* 0x0003240000047ab9 */ /* 0x000fc60000000a00 */
[----:B------:R-:W-:-:S05]  /*159b0*/  IMAD R3, R10, R7, R11 ;  /* 0x000000070a037224 */ /* 0x000fca00078e020b */
[----:B------:R-:W-:-:S13]  /*159c0*/  ISETP.GT.AND P0, PT, R3, R0, PT ;  /* 0x000000000300720c */ /* 0x000fda0003f04270 */
[----:B------:R-:W-:Y:S02]  /*159d0*/  VOTEU.ANY UR7, UPT, !P0 ;  /* 0x0000000000077886 */ /* 0x000fe400040e0100 */
[----:B------:R-:W-:-:S04]  /*159e0*/  UPOPC UR6, UR7 ;  /* 0x00000007000672bf */ /* 0x000fc80008000000 */
[----:B------:R-:W-:-:S04]  /*159f0*/  UIADD3 UR44, UR6, UR44, URZ ;  /* 0x0000002c062c7290 */ /* 0x000fc8000fffe03f */
[----:B------:R-:W-:-:S06]  /*15a00*/  UIMAD.WIDE UR4, UR44, 0x4, UR4 ;  /* 0x000000042c0478a5 */ /* 0x000fcc000f8e0204 */
[----:B------:R-:W-:Y:S02]  /*15a10*/  IMAD.U32 R2, RZ, RZ, UR4 ;  /* 0x00000004ff027e24 */ /* 0x000fe4000f8e00ff */
[----:B------:R-:W-:-:S05]  /*15a20*/  IMAD.U32 R3, RZ, RZ, UR5 ;  /* 0x00000005ff037e24 */ /* 0x000fca000f8e00ff */
[----:B------:R-:W2:Y:S01]  /*15a30*/  LDG.E R9, desc[UR52][R2.64] ;  /* 0x0000003402097981 */ /* 0x000ea2000c1e1900 */
[----:B------:R-:W-:Y:S01]  /*15a40*/  IMAD.U32 R15, RZ, RZ, UR6 ;  /* 0x00000006ff0f7e24 */ /* 0x000fe2000f8e00ff */
[----:B------:R-:W-:-:S04]  /*15a50*/  ISETP.NE.AND P0, PT, RZ, UR7, PT ;  /* 0x00000007ff007c0c */ /* 0x000fc8000bf05270 */
[----:B------:R-:W2:Y:S02]  /*15a60*/  SHFL.IDX PT, R6, R6, R15, 0x1f ;  /* 0x00001f0f06067589 */ /* 0x000ea400000e0000 */
[----:B--2---:R-:W-:-:S05]  /*15a70*/  IMAD R8, R6, R9, RZ ;  /* 0x0000000906087224 */ /* 0x004fca00078e02ff */
[----:B------:R-:W-:-:S04]  /*15a80*/  IABS R12, R8 ;  /* 0x00000008000c7213 */ /* 0x000fc80000000000 */
[----:B------:R-:W0:Y:S08]  /*15a90*/  I2F.RP R13, R12 ;  /* 0x0000000c000d7306 */ /* 0x000e300000209400 */
[----:B0-----:R-:W0:Y:S02]  /*15aa0*/  MUFU.RCP R13, R13 ;  /* 0x0000000d000d7308 */ /* 0x001e240000001000 */
[----:B0-----:R-:W-:-:S06]  /*15ab0*/  VIADD R14, R13, 0xffffffe ;  /* 0x0ffffffe0d0e7836 */ /* 0x001fcc0000000000 */
[----:B------:R-:W0:Y:S02]  /*15ac0*/  F2I.FTZ.U32.TRUNC.NTZ R3, R14 ;  /* 0x0000000e00037305 */ /* 0x000e24000021f000 */
[----:B0-----:R-:W-:Y:S01]  /*15ad0*/  IMAD.MOV R17, RZ, RZ, -R3 ;  /* 0x000000ffff117224 */ /* 0x001fe200078e0a03 */
[----:B------:R-:W-:Y:S06]  /*15ae0*/  @!P0 BRA `(.L_x_1287) ;  /* 0x00000000000c8947 */ /* 0x000fec0003800000 */
[----:B------:R-:W-:-:S06]  /*15af0*/  UIADD3 UR4, UR6, -0x1, URZ ;  /* 0xffffffff06047890 */ /* 0x000fcc000fffe03f */
[----:B------:R-:W-:-:S05]  /*15b00*/  IMAD.U32 R13, RZ, RZ, UR4 ;  /* 0x00000004ff0d7e24 */ /* 0x000fca000f8e00ff */
[----:B------:R0:W1:Y:S02]  /*15b10*/  SHFL.IDX PT, R4, R10, R13, 0x1f ;  /* 0x00001f0d0a047589 */ /* 0x00006400000e0000 */
.L_x_1287:
[----:B-1----:R-:W-:Y:S02]  /*15b20*/  IMAD R4, R4, R7, R11 ;  /* 0x0000000704047224 */ /* 0x002fe400078e020b */
        /* <DEDUP_REMOVED lines=19> */
[----:B------:R-:W-:-:S05]  /*15c60*/  @!P1 LOP3.LUT R2, RZ, R8, RZ, 0x33, !PT ;  /* 0x00000008ff029212 */ /* 0x000fca00078e33ff */
[----:B------:R-:W-:Y:S02]  /*15c70*/  IMAD R0, R9, R2, RZ ;  /* 0x0000000209007224 */ /* 0x000fe400078e02ff */
[----:B------:R-:W-:Y:S02]  /*15c80*/  IMAD.MOV R2, RZ, RZ, -R2 ;  /* 0x000000ffff027224 */ /* 0x000fe400078e0a02 */
[----:B-1----:R-:W-:Y:S02]  /*15c90*/  IMAD.MOV R4, RZ, RZ, -R0 ;  /* 0x000000ffff047224 */ /* 0x002fe400078e0a00 */
[----:B------:R-:W-:Y:S02]  /*15ca0*/  IMAD R8, R8, R2, R11 ;  /* 0x0000000208087224 */ /* 0x000fe400078e020b */
[----:B------:R-:W-:Y:S01]  /*15cb0*/  IMAD.MOV.U32 R2, RZ, RZ, RZ ;  /* 0x000000ffff027224 */ /* 0x000fe200078e00ff */
[----:B------:R-:W-:-:S04]  /*15cc0*/  VIADDMNMX R7, R4, R7, R9, PT ;  /* 0x0000000704077246 */ /* 0x000fc80003800109 */
[-C--:B------:R-:W-:Y:S02]  /*15cd0*/  IABS R4, R7.reuse ;  /* 0x0000000700047213 */ /* 0x080fe40000000000 */
[----:B0-----:R-:W-:Y:S02]  /*15ce0*/  IABS R10, R7 ;  /* 0x00000007000a7213 */ /* 0x001fe40000000000 */
[----:B------:R-:W0:Y:S08]  /*15cf0*/  I2F.RP R9, R4 ;  /* 0x0000000400097306 */ /* 0x000e300000209400 */
[----:B0-----:R-:W0:Y:S02]  /*15d00*/  MUFU.RCP R9, R9 ;  /* 0x0000000900097308 */ /* 0x001e240000001000 */
[----:B0-----:R-:W-:Y:S01]  /*15d10*/  VIADD R3, R9, 0xffffffe ;  /* 0x0ffffffe09037836 */ /* 0x001fe20000000000 */
[----:B------:R-:W-:-:S05]  /*15d20*/  IABS R9, R8 ;  /* 0x0000000800097213 */ /* 0x000fca0000000000 */
[----:B------:R-:W0:Y:S02]  /*15d30*/  F2I.FTZ.U32.TRUNC.NTZ R3, R3 ;  /* 0x0000000300037305 */ /* 0x000e24000021f000 */
[----:B0-----:R-:W-:-:S04]  /*15d40*/  IMAD.MOV R11, RZ, RZ, -R3 ;  /* 0x000000ffff0b7224 */ /* 0x001fc800078e0a03 */
[----:B------:R-:W-:-:S04]  /*15d50*/  IMAD R11, R11, R4, RZ ;  /* 0x000000040b0b7224 */ /* 0x000fc800078e02ff */
[----:B------:R-:W-:-:S04]  /*15d60*/  IMAD.HI.U32 R2, R3, R11, R2 ;  /* 0x0000000b03027227 */ /* 0x000fc800078e0002 */
        /* <DEDUP_REMOVED lines=9> */
[----:B------:R-:W-:Y:S01]  /*15e00*/  ISETP.GE.AND P2, PT, R3, RZ, PT ;  /* 0x000000ff0300720c */ /* 0x000fe20003f46270 */
[----:B------:R-:W-:-:S06]  /*15e10*/  IMAD.IADD R3, R8, 0x1, R0 ;  /* 0x0000000108037824 */ /* 0x000fcc00078e0200 */
[----:B------:R-:W-:-:S06]  /*15e20*/  @P0 VIADD R2, R2, 0x1 ;  /* 0x0000000102020836 */ /* 0x000fcc0000000000 */
[----:B------:R-:W-:Y:S01]  /*15e30*/  @!P2 IMAD.MOV R2, RZ, RZ, -R2 ;  /* 0x000000ffff02a224 */ /* 0x000fe200078e0a02 */
[----:B------:R-:W-:Y:S01]  /*15e40*/  @!P1 LOP3.LUT R2, RZ, R7, RZ, 0x33, !PT ;  /* 0x00000007ff029212 */ /* 0x000fe200078e33ff */
[----:B------:R-:W-:-:S04]  /*15e50*/  IMAD.MOV R7, RZ, RZ, -R7 ;  /* 0x000000ffff077224 */ /* 0x000fc800078e0a07 */
[----:B------:R-:W-:-:S05]  /*15e60*/  IMAD R3, R2, R7, R3 ;  /* 0x0000000702037224 */ /* 0x000fca00078e0203 */
[----:B------:R-:W-:Y:S02]  /*15e70*/  R2UR UR36, R3 ;  /* 0x00000000032472ca */ /* 0x000fe400000e0000 */
[----:B------:R-:W-:-:S05]  /*15e80*/  LOP3.LUT R3, RZ, R2, RZ, 0x33, !PT ;  /* 0x00000002ff037212 */ /* 0x000fca00078e33ff */
[----:B------:R-:W-:-:S05]  /*15e90*/  IMAD.IADD R0, R6, 0x1, R3 ;  /* 0x0000000106007824 */ /* 0x000fca00078e0203 */
[----:B------:R1:W-:Y:S01]  /*15ea0*/  STL [R1+0x14], R0 ;  /* 0x0000140001007387 */ /* 0x0003e20000100800 */
[----:B------:R-:W-:Y:S05]  /*15eb0*/  BRA `(.L_x_1288) ;  /* 0x00000000000c7947 */ /* 0x000fea0003800000 */
.L_x_1283:
[----:B------:R0:W-:Y:S01]  /*15ec0*/  STL [R1+0x10], R0 ;  /* 0x0000100001007387 */ /* 0x0001e20000100800 */
[----:B------:R-:W-:-:S03]  /*15ed0*/  UMOV UR36, URZ ;  /* 0x0000003f00247c82 */ /* 0x000fc60008000000 */
[----:B------:R0:W-:Y:S02]  /*15ee0*/  STL [R1+0x14], RZ ;  /* 0x000014ff01007387 */ /* 0x0001e40000100800 */
.L_x_1288:
[----:B------:R-:W2:Y:S04]  /*15ef0*/  LDL R2, [R1+0x14] ;  /* 0x0000140001027983 */ /* 0x000ea80000100800 */
[----:B------:R-:W3:Y:S01]  /*15f00*/  LDL R4, [R1+0x10] ;  /* 0x0000100001047983 */ /* 0x000ee20000100800 */
[----:B------:R-:W-:-:S13]  /*15f10*/  ISETP.NE.AND P0, PT, R5, RZ, PT ;  /* 0x000000ff0500720c */ /* 0x000fda0003f05270 */
[----:B------:R-:W4:Y:S01]  /*15f20*/  @!P0 S2R R3, SR_CgaCtaId ;  /* 0x0000000000038919 */ /* 0x000f220000008800 */
[----:B01----:R-:W-:Y:S01]  /*15f30*/  @!P0 MOV R0, 0x400 ;  /* 0x0000040000008802 */ /* 0x003fe20000000f00 */
[----:B------:R-:W-:Y:S02]  /*15f40*/  IMAD.U32 R6, RZ, RZ, UR36 ;  /* 0x00000024ff067e24 */ /* 0x000fe4000f8e00ff */
[----:B------:R-:W-:Y:S01]  /*15f50*/  IMAD.U32 R7, RZ, RZ, UR44 ;  /* 0x0000002cff077e24 */ /* 0x000fe2000f8e00ff */
[----:B----4-:R-:W-:Y:S01]  /*15f60*/  @!P0 LEA R0, R3, R0, 0x18 ;  /* 0x0000000003008211 */ /* 0x010fe200078ec0ff */
[----:B--2---:R-:W-:-:S05]  /*15f70*/  IMAD.MOV.U32 R5, RZ, RZ, R2 ;  /* 0x000000ffff057224 */ /* 0x004fca00078e0002 */
[----:B---3--:R2:W-:Y:S01]  /*15f80*/  @!P0 STS.128 [R0+0x298d0], R4 ;  /* 0x0298d00400008388 */ /* 0x0085e20000000c00 */
[----:B------:R-:W-:Y:S06]  /*15f90*/  BAR.ARV 0x5, 0x180 ;  /* 0x0146000000007b1d */ /* 0x000fec0000002000 */
.L_x_1281:
[----:B--2---:R-:W-:Y:S01]  /*15fa0*/  IMAD.MOV.U32 R0, RZ, RZ, 0x1 ;  /* 0x00000001ff007424 */ /* 0x004fe200078e00ff */
[----:B------:R-:W-:Y:S01]  /*15fb0*/  ULDC UR4, c[0x0][0xc3c] ;  /* 0x00030f0000047ab9 */ /* 0x000fe20000000800 */
[----:B------:R-:W-:Y:S01]  /*15fc0*/  IMAD.MOV.U32 R18, RZ, RZ, RZ ;  /* 0x000000ffff127224 */ /* 0x000fe200078e00ff */
[----:B------:R-:W-:Y:S02]  /*15fd0*/  UISETP.GE.AND UP0, UPT, UR44, UR4, UPT ;  /* 0x000000042c00728c */ /* 0x000fe4000bf06270 */
[----:B------:R2:W-:Y:S04]  /*15fe0*/  STL [R1], R0 ;  /* 0x0000000001007387 */ /* 0x0005e80000100800 */
[----:B------:R2:W-:Y:S01]  /*15ff0*/  STL [R1+0x28], RZ ;  /* 0x000028ff01007387 */ /* 0x0005e20000100800 */
        /* <DEDUP_REMOVED lines=43> */
[----:B------:R-:W-:-:S03]  /*162b0*/  IMAD.MOV.U32 R0, RZ, RZ, 0x1 ;  /* 0x00000001ff007424 */ /* 0x000fc600078e00ff */
[----:B------:R0:W-:Y:S04]  /*162c0*/  STL [R1+0x24], R2 ;  /* 0x0000240201007387 */ /* 0x0001e80000100800 */
[----:B------:R-:W-:Y:S04]  /*162d0*/  STL [R1+0x28], RZ ;  /* 0x000028ff01007387 */ /* 0x000fe80000100800 */
[----:B------:R1:W-:Y:S01]  /*162e0*/  STL [R1], R0 ;  /* 0x0000000001007387 */ /* 0x0003e20000100800 */
[C---:B0-----:R-:W-:Y:S02]  /*162f0*/  LOP3.LUT R2, R4.reuse, 0x40, RZ, 0xfc, !PT ;  /* 0x0000004004027812 */ /* 0x041fe400078efcff */
[----:B-1----:R-:W-:-:S07]  /*16300*/  LOP3.LUT R0, R4, 0x80, RZ, 0xfc, !PT ;  /* 0x0000008004007812 */ /* 0x002fce00078efcff */
.L_x_1366:
[----:B------:R-:W-:Y:S01]  /*16310*/  ULDC.64 UR4, c[0x0][0xa28] ;  /* 0x00028a0000047ab9 */ /* 0x000fe20000000a00 */
[----:B------:R-:W-:Y:S01]  /*16320*/  IMAD.MOV.U32 R0, RZ, RZ, RZ ;  /* 0x000000ffff007224 */ /* 0x000fe200078e00ff */
[----:B------:R-:W-:Y:S01]  /*16330*/  UISETP.NE.U32.AND UP0, UPT, UR4, URZ, UPT ;  /* 0x0000003f0400728c */ /* 0x000fe2000bf05070 */
[----:B------:R-:W-:Y:S01]  /*16340*/  ULDC.64 UR8, c[0x0][0xa18] ;  /* 0x0002860000087ab9 */ /* 0x000fe20000000a00 */
[----:B------:R-:W-:Y:S02]  /*16350*/  ULDC.64 UR6, c[0x0][0xa00] ;  /* 0x0002800000067ab9 */ /* 0x000fe40000000a00 */
[----:B------:R-:W-:Y:S01]  /*16360*/  UISETP.NE.AND.EX UP0, UPT, UR5, URZ, UPT, UP0 ;  /* 0x0000003f0500728c */ /* 0x000fe2000bf05300 */
[----:B01----:R-:W-:Y:S01]  /*16370*/  IMAD.MOV.U32 R4, RZ, RZ, RZ ;  /* 0x000000ffff047224 */ /* 0x003fe200078e00ff */
[----:B------:R-:W-:-:S04]  /*16380*/  ULDC.64 UR10, c[0x0][0xa20] ;  /* 0x00028800000a7ab9 */ /* 0x000fc80000000a00 */
[----:B------:R-:W-:-:S05]  /*16390*/  PLOP3.LUT P0, PT, PT, PT, UP0, 0x80, 0x0 ;  /* 0x000000000000781c */ /* 0x000fca0003f0f008 */
[----:B------:R-:W-:Y:S02]  /*163a0*/  @UP0 ULDC.64 UR4, c[0x0][0xa28] ;  /* 0x00028a0000040ab9 */ /* 0x000fe40000000a00 */
[----:B------:R-:W-:-:S06]  /*163b0*/  @UP0 UIMAD.WIDE UR4, UR44, 0x4, UR4 ;  /* 0x000000042c0408a5 */ /* 0x000fcc000f8e0204 */
[----:B------:R-:W-:Y:S02]  /*163c0*/  IMAD.U32 R2, RZ, RZ, UR4 ;  /* 0x00000004ff027e24 */ /* 0x000fe4000f8e00ff */
[----:B------:R-:W-:Y:S01]  /*163d0*/  IMAD.U32 R3, RZ, RZ, UR5 ;  /* 0x00000005ff037e24 */ /* 0x000fe2000f8e00ff */
[----:B------:R-:W-:Y:S01]  /*163e0*/  ULDC.64 UR4, c[0x0][0xa00] ;  /* 0x0002800000047ab9 */ /* 0x000fe20000000a00 */
[----:B------:R-:W-:-:S03]  /*163f0*/  UISETP.NE.U32.AND UP0, UPT, UR8, URZ, UPT ;  /* 0x0000003f0800728c */ /* 0x000fc6000bf05070 */
[----:B------:R0:W5:Y:S01]  /*16400*/  @P0 LDG.E R0, desc[UR52][R2.64] ;  /* 0x0000003402000981 */ /* 0x000162000c1e1900 */
[----:B------:R-:W-:Y:S01]  /*16410*/  ISETP.NE.U32.AND P0, PT, RZ, UR4, PT ;  /* 0x00000004ff007c0c */ /* 0x000fe2000bf05070 */
[----:B------:R-:W-:Y:S02]  /*16420*/  UISETP.NE.AND.EX UP0, UPT, UR9, URZ, UPT, UP0 ;  /* 0x0000003f0900728c */ /* 0x000fe4000bf05300 */
[----:B------:R-:W-:Y:S01]  /*16430*/  UIMAD.WIDE UR6, UR44, 0x4, UR6 ;  /* 0x000000042c0678a5 */ /* 0x000fe2000f8e0206 */
[----:B------:R-:W-:Y:S01]  /*16440*/  ISETP.NE.AND.EX P0, PT, RZ, UR5, PT, P0 ;  /* 0x00000005ff007c0c */ /* 0x000fe2000bf05300 */
[----:B------:R-:W-:Y:S01]  /*16450*/  ULDC.64 UR4, c[0x0][0xa08] ;  /* 0x0002820000047ab9 */ /* 0x000fe20000000a00 */
[----:B------:R-:W-:Y:S01]  /*16460*/  ULDC.64 UR8, c[0x0][0xa08] ;  /* 0x0002820000087ab9 */ /* 0x000fe20000000a00 */
[----:B------:R-:W-:Y:S01]  /*16470*/  ISETP.NE.U32.AND P1, PT, RZ, UR4, PT ;  /* 0x00000004ff007c0c */ /* 0x000fe2000bf25070 */
[----:B------:R-:W-:Y:S01]  /*16480*/  UIMAD.WIDE UR8, UR44, 0x4, UR8 ;  /* 0x000000042c0878a5 */ /* 0x000fe2000f8e0208 */
[----:B0-----:R-:W-:-:S02]  /*16490*/  IMAD.U32 R2, RZ, RZ, UR6 ;  /* 0x00000006ff027e24 */ /* 0x001fc4000f8e00ff */
[----:B------:R-:W-:Y:S01]  /*164a0*/  ISETP.NE.AND.EX P1, PT, RZ, UR5, PT, P1 ;  /* 0x00000005ff007c0c */ /* 0x000fe2000bf25310 */
[----:B------:R-:W-:Y:S01]  /*164b0*/  IMAD.U32 R3, RZ, RZ, UR7 ;  /* 0x00000007ff037e24 */ /* 0x000fe2000f8e00ff */
[----:B------:R-:W-:Y:S01]  /*164c0*/  @UP0 ULDC.64 UR4, c[0x0][0xa18] ;  /* 0x0002860000040ab9 */ /* 0x000fe20000000a00 */
[----:B------:R-:W-:Y:S01]  /*164d0*/  PLOP3.LUT P3, PT, PT, PT, UP0, 0x80, 0x0 ;  /* 0x000000000000781c */ /* 0x000fe20003f6f008 */
[----:B------:R-:W-:Y:S02]  /*164e0*/  @UP0 UIMAD.WIDE UR4, UR44, 0x4, UR4 ;  /* 0x000000042c0408a5 */ /* 0x000fe4000f8e0204 */
[----:B--2---:R0:W2:Y:S02]  /*164f0*/  @P0 LDG.E R5, desc[UR52][R2.64] ;  /* 0x0000003402050981 */ /* 0x0040a4000c1e1900 */
[----:B0-----:R-:W-:Y:S02]  /*16500*/  IMAD.U32 R2, RZ, RZ, UR8 ;  /* 0x00000008ff027e24 */ /* 0x001fe4000f8e00ff */
[----:B------:R-:W-:-:S05]  /*16510*/  IMAD.U32 R3, RZ, RZ, UR9 ;  /* 0x00000009ff037e24 */ /* 0x000fca000f8e00ff */
[----:B------:R0:W5:Y:S02]  /*16520*/  @P1 LDG.E R4, desc[UR52][R2.64] ;  /* 0x0000003402041981 */ /* 0x000164000c1e1900 */
[----:B0-----:R-:W-:Y:S02]  /*16530*/  IMAD.U32 R2, RZ, RZ, UR4 ;  /* 0x00000004ff027e24 */ /* 0x001fe4000f8e00ff */
[----:B------:R-:W-:Y:S01]  /*16540*/  IMAD.U32 R3, RZ, RZ, UR5 ;  /* 0x00000005ff037e24 */ /* 0x000fe2000f8e00ff */
[----:B------:R-:W-:-:S04]  /*16550*/  ULDC.64 UR4, c[0x0][0x418] ;  /* 0x0001060000047ab9 */ /* 0x000fc80000000a00 */
[----:B------:R-:W3:Y:S01]  /*16560*/  @P3 LDG.E R2, desc[UR52][R2.64] ;  /* 0x0000003402023981 */ /* 0x000ee2000c1e1900 */
[----:B------:R-:W-:Y:S01]  /*16570*/  UISETP.NE.U32.AND UP0, UPT, UR4, URZ, UPT ;  /* 0x0000003f0400728c */ /* 0x000fe2000bf05070 */
[----:B------:R-:W-:Y:S01]  /*16580*/  ISETP.NE.U32.AND P2, PT, RZ, UR10, PT ;  /* 0x0000000aff007c0c */ /* 0x000fe2000bf45070 */
[----:B------:R-:W-:Y:S01]  /*16590*/  UMOV UR45, URZ ;  /* 0x0000003f002d7c82 */ /* 0x000fe20008000000 */
[----:B------:R-:W-:Y:S01]  /*165a0*/  ULDC UR4, c[0x0][0x424] ;  /* 0x0001090000047ab9 */ /* 0x000fe20000000800 */
[----:B------:R-:W-:Y:S01]  /*165b0*/  UISETP.NE.AND.EX UP0, UPT, UR5, URZ, UPT, UP0 ;  /* 0x0000003f0500728c */ /* 0x000fe2000bf05300 */
[----:B------:R-:W-:Y:S01]  /*165c0*/  ISETP.NE.AND.EX P2, PT, RZ, UR11, PT, P2 ;  /* 0x0000000bff007c0c */ /* 0x000fe2000bf45320 */
[----:B------:R-:W-:Y:S01]  /*165d0*/  ULDC UR42, c[0x0][0x288] ;  /* 0x0000a200002a7ab9 */ /* 0x000fe20000000800 */
[----:B------:R-:W-:Y:S01]  /*165e0*/  ULDC UR5, c[0x0][0x2f0] ;  /* 0x0000bc0000057ab9 */ /* 0x000fe20000000800 */
[----:B------:R-:W-:-:S04]  /*165f0*/  USEL UR4, UR4, 0x1, UP0 ;  /* 0x0000000104047887 */ /* 0x000fc80008000000 */
[----:B------:R-:W-:Y:S01]  /*16600*/  UIMAD UR4, UR4, UR5, URZ ;  /* 0x00000005040472a4 */ /* 0x000fe2000f8e023f */
[----:B--2---:R-:W-:Y:S02]  /*16610*/  @P0 R2UR UR45, R5 ;  /* 0x00000000052d02ca */ /* 0x004fe400000e0000 */
[----:B---3--:R-:W-:Y:S01]  /*16620*/  @P3 R2UR UR42, R2 ;  /* 0x00000000022a32ca */ /* 0x008fe200000e0000 */
[----:B------:R-:W-:-:S14]  /*16630*/  @P3 BRA `(.L_x_1290) ;  /* 0x0000000000243947 */ /* 0x000fdc0003800000 */
[----:B------:R-:W-:Y:S05]  /*16640*/  @!P0 BRA `(.L_x_1290) ;  /* 0x0000000000208947 */ /* 0x000fea0003800000 */
[----:B------:R-:W-:Y:S02]  /*16650*/  IMAD.U32 R2, RZ, RZ, UR6 ;  /* 0x00000006ff027e24 */ /* 0x000fe4000f8e00ff */
[----:B------:R-:W-:-:S05]  /*16660*/  IMAD.U32 R3, RZ, RZ, UR7 ;  /* 0x00000007ff037e24 */ /* 0x000fca000f8e00ff */
[----:B------:R-:W2:Y:S02]  /*16670*/  LDG.E R2, desc[UR52][R2.64] ;  /* 0x0000003402027981 */ /* 0x000ea4000c1e1900 */
[----:B--2---:R-:W-:Y:S01]  /*16680*/  R2UR UR5, R2 ;  /* 0x00000000020572ca */ /* 0x004fe200000e0000 */
[----:B------:R-:W-:-:S06]  /*16690*/  IMAD.U32 R2, RZ, RZ, UR6 ;  /* 0x00000006ff027e24 */ /* 0x000fcc000f8e00ff */
[----:B------:R-:W2:Y:S02]  /*166a0*/  LDG.E R2, desc[UR52][R2.64+0x4] ;  /* 0x0000043402027981 */ /* 0x000ea4000c1e1900 */
[----:B--2---:R-:W-:-:S13]  /*166b0*/  R2UR UR42, R2 ;  /* 0x00000000022a72ca */ /* 0x004fda00000e0000 */
[----:B------:R-:W-:-:S12]  /*166c0*/  UIADD3 UR42, -UR5, UR42, URZ ;  /* 0x0000002a052a7290 */ /* 0x000fd8000fffe13f */
.L_x_1290:
[----:B-----5:R-:W-:-:S05]  /*166d0*/  IMAD.IADD R2, R4, 0x1, R0 ;  /* 0x0000000104027824 */ /* 0x020fca00078e0200 */
[----:B------:R0:W-:Y:S01]  /*166e0*/  STL [R1+0x18], R2 ;  /* 0x0000180201007387 */ /* 0x0001e20000100800 */
[----:B------:R-:W-:Y:S05]  /*166f0*/  @!P2 BRA `(.L_x_1291) ;  /* 0x00000000001ca947 */ /* 0x000fea0003800000 */
[----:B------:R-:W-:Y:S02]  /*16700*/  ULDC.64 UR4, c[0x0][0xa20] ;  /* 0x0002880000047ab9 */ /* 0x000fe40000000a00 */
[----:B------:R-:W-:-:S06]  /*16710*/  UIMAD.WIDE UR4, UR44, 0x4, UR4 ;  /* 0x000000042c0478a5 */ /* 0x000fcc000f8e0204 */
[----:B0-----:R-:W-:Y:S02]  /*16720*/  IMAD.U32 R2, RZ, RZ, UR4 ;  /* 0x00000004ff027e24 */ /* 0x001fe4000f8e00ff */
[----:B------:R-:W-:-:S05]  /*16730*/  IMAD.U32 R3, RZ, RZ, UR5 ;  /* 0x00000005ff037e24 */ /* 0x000fca000f8e00ff */
[----:B------:R-:W2:Y:S02]  /*16740*/  LDG.E R2, desc[UR52][R2.64] ;  /* 0x0000003402027981 */ /* 0x000ea4000c1e1900 */
[----:B--2---:R-:W-:Y:S01]  /*16750*/  R2UR UR4, R2 ;  /* 0x00000000020472ca */ /* 0x004fe200000e0000 */
[----:B------:R-:W-:-:S14]  /*16760*/  BRA `(.L_x_1292) ;  /* 0x0000000000247947 */ /* 0x000fdc0003800000 */
.L_x_1291:
[----:B------:R-:W-:Y:S05]  /*16770*/  @!P1 BRA `(.L_x_1292) ;  /* 0x0000000000209947 */ /* 0x000fea0003800000 */
[----:B0-----:R-:W-:Y:S02]  /*16780*/  IMAD.U32 R2, RZ, RZ, UR8 ;  /* 0x00000008ff027e24 */ /* 0x001fe4000f8e00ff */
[----:B------:R-:W-:-:S05]  /*16790*/  IMAD.U32 R3, RZ, RZ, UR9 ;  /* 0x00000009ff037e24 */ /* 0x000fca000f8e00ff */
[----:B------:R-:W2:Y:S02]  /*167a0*/  LDG.E R2, desc[UR52][R2.64] ;  /* 0x0000003402027981 */ /* 0x000ea4000c1e1900 */
[----:B--2---:R-:W-:Y:S01]  /*167b0*/  R2UR UR5, R2 ;  /* 0x00000000020572ca */ /* 0x004fe200000e0000 */
[----:B------:R-:W-:-:S06]  /*167c0*/  IMAD.U32 R2, RZ, RZ, UR8 ;  /* 0x00000008ff027e24 */ /* 0x000fcc000f8e00ff */
[----:B------:R-:W2:Y:S02]  /*167d0*/  LDG.E R2, desc[UR52][R2.64+0x4] ;  /* 0x0000043402027981 */ /* 0x000ea4000c1e1900 */
[----:B--2---:R-:W-:-:S13]  /*167e0*/  R2UR UR4, R2 ;  /* 0x00000000020472ca */ /* 0x004fda00000e0000 */
[----:B------:R-:W-:-:S12]  /*167f0*/  UIADD3 UR4, -UR5, UR4, URZ ;  /* 0x0000000405047290 */ /* 0x000fd8000fffe13f */
.L_x_1292:
[----:B0-----:R-:W2:Y:S01]  /*16800*/  LDL.LU R2, [R1+0x14] ;  /* 0x0000140001027983 */ /* 0x001ea20000300800 */
[----:B------:R-:W-:Y:S01]  /*16810*/  ULDC UR5, c[0x0][0x448] ;  /* 0x0001120000057ab9 */ /* 0x000fe20000000800 */
[----:B------:R-:W-:Y:S01]  /*16820*/  R2UR UR13, R0 ;  /* 0x00000000000d72ca */ /* 0x000fe200000e0000 */
[----:B------:R-:W-:-:S06]  /*16830*/  UISETP.NE.AND UP0, UPT, UR5, 0x1, UPT ;  /* 0x000000010500788c */ /* 0x000fcc000bf05270 */
[----:B------:R-:W-:Y:S02]  /*16840*/  PLOP3.LUT P0, PT, PT, PT, UP0, 0x80, 0x0 ;  /* 0x000000000000781c */ /* 0x000fe40003f0f008 */
[----:B------:R-:W-:-:S03]  /*16850*/  PLOP3.LUT P1, PT, PT, PT, UP0, 0x80, 0x0 ;  /* 0x000000000000781c */ /* 0x000fc60003f2f008 */
[----:B------:R-:W-:Y:S01]  /*16860*/  @UP0 ULDC UR5, c[0x0][0x44c] ;  /* 0x0001130000050ab9 */ /* 0x000fe20000000800 */
[----:B------:R-:W-:-:S04]  /*16870*/  UIADD3 UR13, -UR13, UR4, URZ ;  /* 0x000000040d0d7290 */ /* 0x000fc8000fffe13f */
[----:B------:R-:W-:Y:S01]  /*16880*/  UIADD3 UR7, UR13, 0x1, -UR42 ;  /* 0x000000010d077890 */ /* 0x000fe2000fffe82a */
[----:B--2---:R-:W-:-:S04]  /*16890*/  IMAD.SHL.U32 R19, R2, 0x80, RZ ;  /* 0x0000008002137824 */ /* 0x004fc800078e00ff */
[----:B------:R-:W-:-:S05]  /*168a0*/  VIADD R0, R19, 0x7f ;  /* 0x0000007f13007836 */ /* 0x000fca0000000000 */
[C---:B------:R-:W-:Y:S01]  /*168b0*/  R2UR UR6, R0.reuse ;  /* 0x00000000000672ca */ /* 0x040fe200000e0000 */
[----:B------:R-:W-:Y:S01]  /*168c0*/  @P0 IMAD.HI.U32 R0, R0, UR5, RZ ;  /* 0x0000000500000c27 */ /* 0x000fe2000f8e00ff */
[----:B------:R-:W-:-:S04]  /*168d0*/  @UP0 ULDC UR5, c[0x0][0x450] ;  /* 0x0001140000050ab9 */ /* 0x000fc80000000800 */
[----:B------:R-:W-:Y:S01]  /*168e0*/  @P0 SHF.R.U32.HI R0, RZ, UR5, R0 ;  /* 0x00000005ff000c19 */ /* 0x000fe20008011600 */
[----:B------:R-:W-:Y:S02]  /*168f0*/  ULDC.64 UR4, c[0x0][0x9e0] ;  /* 0x0002780000047ab9 */ /* 0x000fe40000000a00 */
[----:B------:R-:W-:Y:S01]  /*16900*/  UISETP.GE.AND UP1, UPT, UR5, 0x1, UPT ;  /* 0x000000010500788c */ /* 0x000fe2000bf26270 */
[----:B------:R-:W-:-:S05]  /*16910*/  @P1 R2UR UR6, R0 ;  /* 0x00000000000612ca */ /* 0x000fca00000e0000 */
[----:B------:R-:W-:-:S08]  /*16920*/  PLOP3.LUT P1, PT, PT, PT, UP1, 0x80, 0x0 ;  /* 0x000000000000781c */ /* 0x000fd00003f2f018 */
[----:B------:R-:W-:-:S04]  /*16930*/  UIADD3 UR6, UR7, UR6, URZ ;  /* 0x0000000607067290 */ /* 0x000fc8000fffe03f */
        /* <DEDUP_REMOVED lines=12> */
.L_x_1294:
[----:B------:R-:W-:-:S11]  /*16a00*/  UISETP.NE.AND UP1, UPT, UR5, 0x1, UPT ;  /* 0x000000010500788c */ /* 0x000fd6000bf25270 */
[----:B------:R-:W-:Y:S02]  /*16a10*/  @UP1 ULDC.64 UR10, c[0x0][0x9e8] ;  /* 0x00027a00000a1ab9 */ /* 0x000fe40000000a00 */
[----:B------:R-:W-:-:S04]  /*16a20*/  UIMAD.WIDE.U32 UR6, UR8, UR10, URZ ;  /* 0x0000000a080672a5 */ /* 0x000fc8000f8e003f */
[----:B------:R-:W-:-:S12]  /*16a30*/  @UP1 USHF.R.U32.HI UR8, URZ, UR11, UR7 ;  /* 0x0000000b3f081299 */ /* 0x000fd80008011607 */
.L_x_1295:
[----:B------:R-:W-:-:S04]  /*16a40*/  UIMAD UR8, UR8, UR5, UR5 ;  /* 0x00000005080872a4 */ /* 0x000fc8000f8e0205 */
[----:B------:R-:W-:-:S04]  /*16a50*/  UISETP.LT.AND UP1, UPT, UR4, UR8, UPT ;  /* 0x000000080400728c */ /* 0x000fc8000bf21270 */
[----:B------:R-:W-:-:S12]  /*16a60*/  USEL UR4, UR4, UR8, UP1 ;  /* 0x0000000804047287 */ /* 0x000fd80008800000 */
.L_x_1293:
[----:B------:R-:W-:Y:S01]  /*16a70*/  R2UR UR12, R19 ;  /* 0x00000000130c72ca */ /* 0x000fe200000e0000 */
[----:B------:R-:W-:Y:S02]  /*16a80*/  UIADD3 UR6, UR13, 0x9f, URZ ;  /* 0x0000009f0d067890 */ /* 0x000fe4000fffe03f */
[----:B------:R-:W-:Y:S01]  /*16a90*/  UIADD3 UR8, UR4, 0x9f, URZ ;  /* 0x0000009f04087890 */ /* 0x000fe2000fffe03f */
[----:B------:R-:W-:Y:S01]  /*16aa0*/  @UP0 ULDC UR10, c[0x0][0x44c] ;  /* 0x00011300000a0ab9 */ /* 0x000fe20000000800 */
[----:B------:R-:W-:Y:S01]  /*16ab0*/  UIMAD.WIDE UR6, UR6, 0x66666667, URZ ;  /* 0x66666667060678a5 */ /* 0x000fe2000f8e023f */
[----:B------:R-:W-:Y:S01]  /*16ac0*/  @UP0 ULDC UR14, c[0x0][0x450] ;  /* 0x00011400000e0ab9 */ /* 0x000fe20000000800 */
[----:B------:R-:W-:Y:S02]  /*16ad0*/  UIMAD.WIDE UR8, UR8, 0x66666667, URZ ;  /* 0x66666667080878a5 */ /* 0x000fe4000f8e023f */
[----:B------:R-:W-:-:S04]  /*16ae0*/  USHF.R.U32.HI UR4, URZ, 0x1f, UR7 ;  /* 0x0000001f3f047899 */ /* 0x000fc80008011607 */
[----:B------:R-:W-:Y:S02]  /*16af0*/  UIMAD.WIDE.U32 UR10, UR12, UR10, URZ ;  /* 0x0000000a0c0a72a5 */ /* 0x000fe4000f8e003f */
[----:B------:R-:W-:Y:S02]  /*16b00*/  USHF.R.U32.HI UR6, URZ, 0x1f, UR9 ;  /* 0x0000001f3f067899 */ /* 0x000fe40008011609 */
[----:B------:R-:W-:Y:S02]  /*16b10*/  @UP0 USHF.R.U32.HI UR12, URZ, UR14, UR11 ;  /* 0x0000000e3f0c0299 */ /* 0x000fe4000801160b */
[----:B------:R-:W-:Y:S02]  /*16b20*/  ULEA.HI.SX32 UR4, UR7, UR4, 0x1a ;  /* 0x0000000407047291 */ /* 0x000fe4000f8fd23f */
[----:B------:R-:W-:Y:S02]  /*16b30*/  UIADD3 UR12, UR12, UR13, -UR42 ;  /* 0x0000000d0c0c7290 */ /* 0x000fe4000fffe82a */
[----:B------:R-:W-:Y:S01]  /*16b40*/  ULEA.HI.SX32 UR6, UR9, UR6, 0x1a ;  /* 0x0000000609067291 */ /* 0x000fe2000f8fd23f */
[----:B------:R-:W-:-:S02]  /*16b50*/  ULDC UR7, c[0x0][0x9dc] ;  /* 0x0002770000077ab9 */ /* 0x000fc40000000800 */
[----:B------:R-:W-:Y:S02]  /*16b60*/  UIADD3 UR7, UR12, -UR7, URZ ;  /* 0x800000070c077290 */ /* 0x000fe4000fffe03f */
[----:B------:R-:W-:-:S04]  /*16b70*/  UISETP.LT.AND UP0, UPT, UR4, UR6, UPT ;  /* 0x000000060400728c */ /* 0x000fc8000bf01270 */
[----:B------:R-:W-:Y:S01]  /*16b80*/  USEL UR40, UR4, UR6, UP0 ;  /* 0x0000000604287287 */ /* 0x000fe20008000000 */
[----:B------:R-:W-:Y:S01]  /*16b90*/  IMAD.U32 R0, RZ, RZ, UR7 ;  /* 0x00000007ff007e24 */ /* 0x000fe2000f8e00ff */
[----:B------:R-:W-:Y:S10]  /*16ba0*/  @!P1 BRA `(.L_x_1296) ;  /* 0x0000000000409947 */ /* 0x000ff40003800000 */
        /* <DEDUP_REMOVED lines=10> */
.L_x_1297:
[----:B------:R-:W-:-:S11]  /*16c50*/  UISETP.NE.AND UP0, UPT, UR5, 0x1, UPT ;  /* 0x000000010500788c */ /* 0x000fd6000bf05270 */
[----:B------:R-:W-:Y:S02]  /*16c60*/  @UP0 ULDC.64 UR8, c[0x0][0x9e8] ;  /* 0x00027a0000080ab9 */ /* 0x000fe40000000a00 */
[----:B------:R-:W-:-:S04]  /*16c70*/  UIMAD.WIDE.U32 UR6, UR12, UR8, URZ ;  /* 0x000000080c0672a5 */ /* 0x000fc8000f8e003f */
[----:B------:R-:W-:-:S12]  /*16c80*/  @UP0 USHF.R.U32.HI UR12, URZ, UR9, UR7 ;  /* 0x000000093f0c0299 */ /* 0x000fd80008011607 */
.L_x_1298:
[----:B------:R-:W-:-:S06]  /*16c90*/  UIMAD UR5, UR12, UR5, URZ ;  /* 0x000000050c0572a4 */ /* 0x000fcc000f8e023f */
[----:B------:R-:W-:-:S07]  /*16ca0*/  VIMNMX R0, R0, UR5, !PT ;  /* 0x0000000500007c48 */ /* 0x000fce000ffe0100 */
.L_x_1296:
[----:B------:R-:W-:Y:S01]  /*16cb0*/  IMAD.HI R0, R0, 0x66666667, RZ ;  /* 0x6666666700007827 */ /* 0x000fe200078e02ff */
[----:B------:R-:W-:Y:S04]  /*16cc0*/  BSSY B7, `(.L_x_1299) ;  /* 0x0000325000077945 */ /* 0x000fe80003800000 */
[----:B------:R-:W-:-:S04]  /*16cd0*/  SHF.R.U32.HI R2, RZ, 0x1f, R0 ;  /* 0x0000001fff027819 */ /* 0x000fc80000011600 */
[----:B------:R-:W-:-:S04]  /*16ce0*/  LEA.HI.SX32 R2, R0, R2, 0x1a ;  /* 0x0000000200027211 */ /* 0x000fc800078fd2ff */
[----:B------:R-:W-:-:S04]  /*16cf0*/  VIMNMX R3, RZ, R2, !PT ;  /* 0x00000002ff037248 */ /* 0x000fc80007fe0100 */
[----:B------:R-:W-:Y:S01]  /*16d00*/  ISETP.LT.AND P0, PT, R3, UR40, PT ;  /* 0x0000002803007c0c */ /* 0x000fe2000bf01270 */
[----:B------:R0:W-:-:S12]  /*16d10*/  STL [R1+0x14], R3 ;  /* 0x0000140301007387 */ /* 0x0001d80000100800 */
[----:B0-----:R-:W-:Y:S05]  /*16d20*/  @P0 BRA `(.L_x_1300) ;  /* 0x0000000000480947 */ /* 0x001fea0003800000 */
        /* <DEDUP_REMOVED lines=18> */
.L_x_1300:
        /* <DEDUP_REMOVED lines=20> */
.L_x_1303:
[----:B------:R-:W-:Y:S05]  /*16f90*/  BSYNC B6 ;  /* 0x0000000000067941 */ /* 0x000fea0003800000 */
.L_x_1302:
        /* <DEDUP_REMOVED lines=24> */
.L_x_1305:
[----:B------:R-:W-:Y:S05]  /*17120*/  BSYNC B6 ;  /* 0x0000000000067941 */ /* 0x000fea0003800000 */
.L_x_1304:
        /* <DEDUP_REMOVED lines=20> */
.L_x_1307:
[----:B------:R-:W-:Y:S05]  /*17270*/  BSYNC B6 ;  /* 0x0000000000067941 */ /* 0x000fea0003800000 */
.L_x_1306:
        /* <DEDUP_REMOVED lines=19> */
.L_x_1309:
[----:B------:R-:W-:Y:S05]  /*173b0*/  BSYNC B6 ;  /* 0x0000000000067941 */ /* 0x000fea0003800000 */
.L_x_1308:
        /* <DEDUP_REMOVED lines=8> */
[----:B------:R-:W-:Y:S01]  /*17440*/  IMAD.U32 R3, RZ, RZ, UR5 ;  /* 0x00000005ff037e24 */ /* 0x000fe2000f8e00ff */
[----:B------:R-:W1:Y:S01]  /*17450*/  S2R R0, SR_TID.X ;  /* 0x0000000000007919 */ /* 0x000e620000002100 */
[----:B------:R-:W-:-:S03]  /*17460*/  ULDC.64 UR4, c[0x0][0xa08] ;  /* 0x0002820000047ab9 */ /* 0x000fc60000000a00 */
[----:B------:R2:W3:Y:S02]  /*17470*/  @P0 LDG.E R8, desc[UR52][R2.64] ;  /* 0x0000003402080981 */ /* 0x0004e4000c1e1900 */
[----:B--2---:R-:W2:Y:S01]  /*17480*/  LDC.64 R2, c[0x0][0x418] ;  /* 0x00010600ff027b82 */ /* 0x004ea20000000a00 */
[----:B-1----:R-:W-:-:S04]  /*17490*/  SHF.R.U32.HI R0, RZ, 0x5, R0 ;  /* 0x00000005ff007819 */ /* 0x002fc80000011600 */
[----:B------:R-:W-:Y:S02]  /*174a0*/  LOP3.LUT R0, R0, 0x3, RZ, 0xc0, !PT ;  /* 0x0000000300007812 */ /* 0x000fe400078ec0ff */
[----:B--2---:R-:W-:Y:S01]  /*174b0*/  LOP3.LUT P0, RZ, R2, UR4, RZ, 0xfc, !PT ;  /* 0x0000000402ff7c12 */ /* 0x004fe2000f80fcff */
[----:B------:R-:W-:-:S03]  /*174c0*/  UMOV UR4, 0xffffffff ;  /* 0xffffffff00047882 */ /* 0x000fc60000000000 */
[----:B------:R-:W-:Y:S02]  /*174d0*/  LOP3.LUT P0, RZ, R3, UR5, RZ, 0xfc, P0 ;  /* 0x0000000503ff7c12 */ /* 0x000fe4000800fcff */
[----:B---3--:R-:W-:Y:S01]  /*174e0*/  SHF.R.S32.HI R9, RZ, 0x1f, R8 ;  /* 0x0000001fff097819 */ /* 0x008fe20000011408 */
[----:B------:R1:W-:Y:S01]  /*174f0*/  STL [R1+0x4], R8 ;  /* 0x0000040801007387 */ /* 0x0003e20000100800 */
[----:B0-----:R-:W-:-:S03]  /*17500*/  SEL R16, R8, RZ, !P0 ;  /* 0x000000ff08107207 */ /* 0x001fc60004000000 */
[----:B------:R1:W-:Y:S01]  /*17510*/  STL [R1+0xc], R9 ;  /* 0x00000c0901007387 */ /* 0x0003e20000100800 */
[----:B------:R-:W-:Y:S05]  /*17520*/  BRA.DIV UR4, `(.L_x_1310) ;  /* 0x0000003e04787947 */ /* 0x000fea000b800000 */
[----:B------:R0:W2:Y:S02]  /*17530*/  SHFL.IDX PT, R14, R0, RZ, 0x1f ;  /* 0x00001fff000e7589 */ /* 0x0000a400000e0000 */
.L_x_1385:
[----:B0-----:R-:W3:Y:S01]  /*17540*/  LDL.LU R0, [R1+0x8] ;  /* 0x0000080001007983 */ /* 0x001ee20000300800 */
[----:B------:R-:W-:Y:S02]  /*17550*/  PLOP3.LUT P1, PT, PT, PT, PT, 0x8, 0x0 ;  /* 0x000000000000781c */ /* 0x000fe40003f2e170 */
[----:B--2---:R-:W-:Y:S02]  /*17560*/  ISETP.NE.AND P0, PT, R14, RZ, PT ;  /* 0x000000ff0e00720c */ /* 0x004fe40003f05270 */
[----:B---3--:R-:W-:-:S09]  /*17570*/  LOP3.LUT R0, R0, 0xfffffffe, RZ, 0xc0, !PT ;  /* 0xfffffffe00007812 */ /* 0x008fd200078ec0ff */
        /* <DEDUP_REMOVED lines=8> */
.L_x_1388:
        /* <DEDUP_REMOVED lines=21> */
.L_x_1313:
[----:B0-----:R-:W2:Y:S01]  /*17750*/  LDL R3, [R1] ;  /* 0x0000000001037983 */ /* 0x001ea20000100800 */
[----:B------:R-:W-:Y:S01]  /*17760*/  IMAD R2, R18, 0x8, R17 ;  /* 0x0000000812027824 */ /* 0x000fe200078e0211 */
[----:B-1----:R-:W0:Y:S02]  /*17770*/  S2R R8, SR_TID.X ;  /* 0x0000000000087919 */ /* 0x002e240000002100 */
[----:B0-----:R-:W-:-:S04]  /*17780*/  LOP3.LUT R8, R8, 0x7f, RZ, 0xc0, !PT ;  /* 0x0000007f08087812 */ /* 0x001fc800078ec0ff */
[----:B------:R-:W-:Y:S02]  /*17790*/  ISETP.NE.AND P1, PT, R8, RZ, PT ;  /* 0x000000ff0800720c */ /* 0x000fe40003f25270 */
[----:B--2---:R-:W-:-:S04]  /*177a0*/  SHF.L.U32 R3, R3, 0x1f, RZ ;  /* 0x0000001f03037819 */ /* 0x004fc800000006ff */
[----:B------:R-:W0:Y:S02]  /*177b0*/  SYNCS.PHASECHK.TRANS64.TRYWAIT P0, [R2+URZ+0x29880], R3 ;  /* 0x02988003020075a7 */ /* 0x000e24000800017f */
[----:B0-----:R-:W-:Y:S05]  /*177c0*/  @!P0 BRA `(.L_x_1314) ;  /* 0x0000003c00108947 */ /* 0x001fea0003800000 */
.L_x_1389:
        /* <DEDUP_REMOVED lines=8> */
.L_x_1315:
[----:B------:R-:W2:Y:S01]  /*17850*/  LDL R5, [R1+0x18] ;  /* 0x0000180001057983 */ /* 0x000ea20000100800 */
[----:B------:R-:W-:Y:S01]  /*17860*/  IMAD R4, R18, 0x5000, R17 ;  /* 0x0000500012047824 */ /* 0x000fe200078e0211 */
[----:B------:R-:W-:Y:S01]  /*17870*/  R2UR UR33, R2 ;  /* 0x00000000022172ca */ /* 0x000fe200000e0000 */
[----:B------:R-:W-:Y:S01]  /*17880*/  UIADD3 UR4, UP0, UR46, 0x470, URZ ;  /* 0x000004702e047890 */ /* 0x000fe2000ff1e03f */
[----:B-----5:R-:W-:Y:S01]  /*17890*/  R2UR UR37, R16 ;  /* 0x00000000102572ca */ /* 0x020fe200000e0000 */
[----:B------:R-:W-:Y:S01]  /*178a0*/  UMOV UR6, 0x0 ;  /* 0x0000000000067882 */ /* 0x000fe20000000000 */
[----:B------:R-:W-:Y:S01]  /*178b0*/  R2UR UR32, R4 ;  /* 0x00000000042072ca */ /* 0x000fe200000e0000 */
[----:B------:R-:W-:Y:S01]  /*178c0*/  UIADD3.X UR5, URZ, UR47, URZ, UP0, !UPT ;  /* 0x0000002f3f057290 */ /* 0x000fe200087fe43f */
[----:B------:R-:W-:Y:S01]  /*178d0*/  UMOV UR7, 0x14f00000 ;  /* 0x14f0000000077882 */ /* 0x000fe20000000000 */
[----:B------:R-:W-:-:S06]  /*178e0*/  UMOV UR34, URZ ;  /* 0x0000003f00227c82 */ /* 0x000fcc0008000000 */
[----:B------:R-:W-:-:S04]  /*178f0*/  UIADD3 UR33, UR33, 0x29870, URZ ;  /* 0x0002987021217890 */ /* 0x000fc8000fffe03f */
[----:B------:R-:W-:Y:S01]  /*17900*/  UIADD3 UR32, UR32, 0xa400, URZ ;  /* 0x0000a40020207890 */ /* 0x000fe2000fffe03f */
[----:B--2---:R-:W-:-:S05]  /*17910*/  IMAD R0, R0, 0xa0, R5 ;  /* 0x000000a000007824 */ /* 0x004fca00078e0205 */
[----:B------:R-:W-:-:S13]  /*17920*/  R2UR UR35, R0 ;  /* 0x00000000002372ca */ /* 0x000fda00000e0000 */
[----:B------:R1:W-:Y:S01]  /*17930*/  UTMALDG.4D [UR32], [UR4], desc[UR6] ;  /* 0x00000620040075b4 */ /* 0x0003e20008019000 */
[----:B------:R-:W2:Y:S02]  /*17940*/  SYNCS.PHASECHK.TRANS64.TRYWAIT P0, [R2+URZ+0x29840], R3 ;  /* 0x02984003020075a7 */ /* 0x000ea4000800017f */
[----:B-12---:R-:W-:Y:S05]  /*17950*/  @!P0 BRA `(.L_x_1316) ;  /* 0x0000003800c08947 */ /* 0x006fea0003800000 */
.L_x_1390:
[----:B------:R-:W-:Y:S05]  /*17960*/  @P1 BRA `(.L_x_1317) ;  /* 0x00000000001c1947 */ /* 0x000fea0003800000 */
[----:B------:R-:W2:Y:S01]  /*17970*/  S2R R4, SR_TID.X ;  /* 0x0000000000047919 */ /* 0x000ea20000002100 */
[----:B01----:R-:W-:-:S04]  /*17980*/  IMAD.MOV.U32 R3, RZ, RZ, 0x7800 ;  /* 0x00007800ff037424 */ /* 0x003fc800078e00ff */
[----:B------:R3:W-:Y:S01]  /*17990*/  SYNCS.ARRIVE.TRANS64 RZ, [R2+URZ+0x29830], R3 ;  /* 0x0298300302ff79a7 */ /* 0x0007e2000800003f */
[----:B--2---:R-:W-:-:S04]  /*179a0*/  LOP3.LUT R4, R4, 0x1f, RZ, 0xc0, !PT ;  /* 0x0000001f04047812 */ /* 0x004fc800078ec0ff */
[----:B------:R-:W-:-:S13]  /*179b0*/  ISETP.NE.AND P0, PT, R4, RZ, PT ;  /* 0x000000ff0400720c */ /* 0x000fda0003f05270 */
[----:B---3--:R-:W-:Y:S05]  /*179c0*/  @!P0 BRA `(.L_x_1317) ;  /* 0x0000000000048947 */ /* 0x008fea0003800000 */
[----:B------:R-:W-:Y:S01]  /*179d0*/  BPT.TRAP 0x1 ;  /* 0x000000040000795c */ /* 0x000fe20000300000 */
.L_x_1317:
[----:B01----:R-:W2:Y:S01]  /*179e0*/  LDL.LU R3, [R1+0x8] ;  /* 0x0000080001037983 */ /* 0x003ea20000300800 */
        /* <DEDUP_REMOVED lines=33> */
.L_x_1311:
[----:B------:R-:W-:Y:S05]  /*17c00*/  WARPSYNC.ALL ;  /* 0x0000000000007948 */ /* 0x000fea0003800000 */
[----:B0-----:R-:W-:Y:S01]  /*17c10*/  VIADD R0, R17, 0x14400 ;  /* 0x0001440011007836 */ /* 0x001fe20000000000 */
[----:B---3--:R-:W-:Y:S01]  /*17c20*/  USHF.R.S32.HI UR4, URZ, 0x1f, UR45 ;  /* 0x0000001f3f047899 */ /* 0x008fe2000801142d */
[----:B------:R-:W-:Y:S03]  /*17c30*/  BAR.SYNC.DEFER_BLOCKING 0x8, 0x180 ;  /* 0x0206000000007b1d */ /* 0x000fe60000010000 */
[----:B------:R-:W-:-:S03]  /*17c40*/  LOP3.LUT P0, RZ, R0, 0x1bf, RZ, 0xc0, !PT ;  /* 0x000001bf00ff7812 */ /* 0x000fc6000780c0ff */
[----:B------:R-:W-:Y:S01]  /*17c50*/  ULDC.64 UR6, c[0x0][0x298] ;  /* 0x0000a60000067ab9 */ /* 0x000fe20000000a00 */
[----:B------:R-:W-:Y:S01]  /*17c60*/  BSSY B6, `(.L_x_1318) ;  /* 0x0000016000067945 */ /* 0x000fe20003800000 */
[----:B------:R-:W-:Y:S02]  /*17c70*/  UIMAD UR4, UR4, UR6, URZ ;  /* 0x00000006040472a4 */ /* 0x000fe4000f8e023f */
[----:B------:R-:W-:Y:S02]  /*17c80*/  UIMAD.WIDE.U32 UR48, UR45, UR6, URZ ;  /* 0x000000062d3072a5 */ /* 0x000fe4000f8e003f */
[----:B------:R-:W-:-:S04]  /*17c90*/  UIMAD UR4, UR45, UR7, UR4 ;  /* 0x000000072d0472a4 */ /* 0x000fc8000f8e0204 */
[----:B------:R-:W-:Y:S01]  /*17ca0*/  UIADD3 UR37, UR49, UR4, URZ ;  /* 0x0000000431257290 */ /* 0x000fe2000fffe03f */
        /* <DEDUP_REMOVED lines=17> */
.L_x_1319:
[----:B------:R-:W-:Y:S05]  /*17dc0*/  BSYNC B6 ;  /* 0x0000000000067941 */ /* 0x000fea0003800000 */
.L_x_1318:
[----:B------:R-:W0:Y:S01]  /*17dd0*/  S2R R2, SR_TID.X ;  /* 0x0000000000027919 */ /* 0x000e220000002100 */
[----:B-1----:R-:W1:Y:S01]  /*17de0*/  LDC R8, c[0x0][0x448] ;  /* 0x00011200ff087b82 */ /* 0x002e620000000800 */
[----:B------:R-:W-:Y:S01]  /*17df0*/  USHF.R.S32.HI UR4, URZ, 0x1f, UR36 ;  /* 0x0000001f3f047899 */ /* 0x000fe20008011424 */
[----:B------:R-:W-:Y:S01]  /*17e00*/  ULDC.64 UR10, c[0x0][0xa00] ;  /* 0x00028000000a7ab9 */ /* 0x000fe20000000a00 */
[----:B------:R-:W2:Y:S01]  /*17e10*/  S2R R9, SR_TID.X ;  /* 0x0000000000097919 */ /* 0x000ea20000002100 */
[----:B------:R-:W-:Y:S01]  /*17e20*/  UISETP.NE.U32.AND UP0, UPT, UR10, URZ, UPT ;  /* 0x0000003f0a00728c */ /* 0x000fe2000bf05070 */
[----:B------:R-:W-:Y:S01]  /*17e30*/  ULDC.64 UR8, c[0x0][0x2d8] ;  /* 0x0000b60000087ab9 */ /* 0x000fe20000000a00 */
[----:B------:R-:W-:Y:S02]  /*17e40*/  USHF.R.S32.HI UR6, URZ, 0x1f, UR44 ;  /* 0x0000001f3f067899 */ /* 0x000fe4000801142c */
[----:B------:R-:W-:Y:S02]  /*17e50*/  UIMAD UR7, UR4, UR8, URZ ;  /* 0x00000008040772a4 */ /* 0x000fe4000f8e023f */
[----:B------:R-:W-:Y:S01]  /*17e60*/  UISETP.NE.AND.EX UP0, UPT, UR11, URZ, UPT, UP0 ;  /* 0x0000003f0b00728c */ /* 0x000fe2000bf05300 */
[----:B------:R-:W-:Y:S01]  /*17e70*/  UMOV UR4, UR48 ;  /* 0x0000003000047c82 */ /* 0x000fe20008000000 */
[----:B------:R-:W-:Y:S01]  /*17e80*/  UMOV UR5, UR37 ;  /* 0x0000002500057c82 */ /* 0x000fe20008000000 */
[----:B------:R-:W-:-:S02]  /*17e90*/  UIMAD UR7, UR36, UR9, UR7 ;  /* 0x00000009240772a4 */ /* 0x000fc4000f8e0207 */
[----:B------:R-:W-:Y:S02]  /*17ea0*/  UIMAD.WIDE.U32 UR4, UR36, UR8, UR4 ;  /* 0x00000008240472a5 */ /* 0x000fe4000f8e0004 */
[----:B------:R-:W-:Y:S01]  /*17eb0*/  USEL UR6, UR6, URZ, !UP0 ;  /* 0x0000003f06067287 */ /* 0x000fe2000c000000 */
[----:B------:R-:W-:Y:S01]  /*17ec0*/  ULDC.64 UR8, c[0x0][0x2e0] ;  /* 0x0000b80000087ab9 */ /* 0x000fe20000000a00 */
[----:B------:R-:W-:Y:S01]  /*17ed0*/  UIADD3 UR5, UR5, UR7, URZ ;  /* 0x0000000705057290 */ /* 0x000fe2000fffe03f */
[----:B-1----:R-:W-:Y:S01]  /*17ee0*/  ISETP.NE.AND P0, PT, R8, 0x1, PT ;  /* 0x000000010800780c */ /* 0x002fe20003f05270 */
[----:B------:R-:W-:Y:S02]  /*17ef0*/  USEL UR7, UR44, URZ, !UP0 ;  /* 0x0000003f2c077287 */ /* 0x000fe4000c000000 */
[----:B------:R-:W-:Y:S02]  /*17f00*/  UIMAD UR6, UR6, UR8, URZ ;  /* 0x00000008060672a4 */ /* 0x000fe4000f8e023f */
[----:B------:R-:W-:Y:S01]  /*17f10*/  UIMAD.WIDE.U32 UR4, UR7, UR8, UR4 ;  /* 0x00000008070472a5 */ /* 0x000fe2000f8e0004 */
[C---:B0-----:R-:W-:Y:S01]  /*17f20*/  LOP3.LUT R0, R2.reuse, 0x7f, RZ, 0xc0, !PT ;  /* 0x0000007f02007812 */ /* 0x041fe200078ec0ff */
[----:B------:R-:W-:Y:S01]  /*17f30*/  IMAD.SHL.U32 R2, R2, 0x20, RZ ;  /* 0x0000002002027824 */ /* 0x000fe200078e00ff */
[----:B------:R-:W-:-:S02]  /*17f40*/  UIMAD UR6, UR7, UR9, UR6 ;  /* 0x00000009070672a4 */ /* 0x000fc4000f8e0206 */
[----:B------:R-:W-:Y:S01]  /*17f50*/  SHF.R.U32.HI R0, RZ, 0x2, R0 ;  /* 0x00000002ff007819 */ /* 0x000fe20000011600 */
[----:B------:R-:W-:Y:S02]  /*17f60*/  IMAD.U32 R6, RZ, RZ, UR4 ;  /* 0x00000004ff067e24 */ /* 0x000fe4000f8e00ff */
[----:B------:R-:W0:Y:S01]  /*17f70*/  @P0 LDC R3, c[0x0][0x44c] ;  /* 0x00011300ff030b82 */ /* 0x000e220000000800 */
[----:B------:R-:W-:Y:S01]  /*17f80*/  UIADD3 UR6, UR5, UR6, URZ ;  /* 0x0000000605067290 */ /* 0x000fe2000fffe03f */
[----:B------:R-:W-:Y:S01]  /*17f90*/  LOP3.LUT R2, R0, 0x60, R2, 0xf8, !PT ;  /* 0x0000006000027812 */ /* 0x000fe200078ef802 */
[----:B------:R-:W-:Y:S01]  /*17fa0*/  IMAD.U32 R7, RZ, RZ, UR5 ;  /* 0x00000005ff077e24 */ /* 0x000fe2000f8e00ff */
[----:B------:R-:W-:Y:S01]  /*17fb0*/  ULDC.64 UR4, c[0x0][0x2d0] ;  /* 0x0000b40000047ab9 */ /* 0x000fe20000000a00 */
[----:B--2---:R-:W-:Y:S02]  /*17fc0*/  IMAD.SHL.U32 R9, R9, 0x10, RZ ;  /* 0x0000001009097824 */ /* 0x004fe400078e00ff */
[----:B------:R-:W-:Y:S01]  /*17fd0*/  IMAD.IADD R2, R2, 0x1, R19 ;  /* 0x0000000102027824 */ /* 0x000fe200078e0213 */
[----:B------:R-:W1:Y:S01]  /*17fe0*/  @P0 LDC R0, c[0x0][0x450] ;  /* 0x00011400ff000b82 */ /* 0x000e620000000800 */
[----:B------:R-:W2:Y:S01]  /*17ff0*/  S2R R7, SR_TID.X ;  /* 0x0000000000077919 */ /* 0x000ea20000002100 */
[----:B------:R-:W-:Y:S01]  /*18000*/  LOP3.LUT R9, R9, 0x30, RZ, 0xc0, !PT ;  /* 0x0000003009097812 */ /* 0x000fe200078ec0ff */
[----:B------:R-:W-:-:S03]  /*18010*/  IMAD.MOV.U32 R4, RZ, RZ, R2 ;  /* 0x000000ffff047224 */ /* 0x000fc600078e0002 */
[C---:B------:R-:W-:Y:S02]  /*18020*/  LOP3.LUT R11, R9.reuse, 0x40, RZ, 0xfc, !PT ;  /* 0x00000040090b7812 */ /* 0x040fe400078efcff */
[----:B------:R-:W-:Y:S01]  /*18030*/  LOP3.LUT R9, R9, 0x80, RZ, 0xfc, !PT ;  /* 0x0000008009097812 */ /* 0x000fe200078efcff */
[----:B0-----:R-:W-:-:S05]  /*18040*/  @P0 IMAD.HI.U32 R3, R2, R3, RZ ;  /* 0x0000000302030227 */ /* 0x001fca00078e00ff */
[----:B-1----:R-:W-:Y:S01]  /*18050*/  @P0 SHF.R.U32.HI R4, RZ, R0, R3 ;  /* 0x00000000ff040219 */ /* 0x002fe20000011603 */
[----:B------:R-:W-:-:S03]  /*18060*/  IMAD.U32 R3, RZ, RZ, UR6 ;  /* 0x00000006ff037e24 */ /* 0x000fc6000f8e00ff */
[--C-:B------:R-:W-:Y:S01]  /*18070*/  SHF.R.S32.HI R5, RZ, 0x1f, R4.reuse ;  /* 0x0000001fff057819 */ /* 0x100fe20000011404 */
[----:B------:R-:W-:-:S04]  /*18080*/  IMAD.MOV R0, RZ, RZ, -R4 ;  /* 0x000000ffff007224 */ /* 0x000fc800078e0a04 */
[----:B------:R-:W-:Y:S02]  /*18090*/  IMAD R0, R8, R0, R2 ;  /* 0x0000000008007224 */ /* 0x000fe400078e0202 */
[----:B------:R-:W-:Y:S02]  /*180a0*/  IMAD.MOV.U32 R2, RZ, RZ, R6 ;  /* 0x000000ffff027224 */ /* 0x000fe400078e0006 */
[----:B------:R-:W-:Y:S02]  /*180b0*/  IMAD R5, R5, UR4, RZ ;  /* 0x0000000405057c24 */ /* 0x000fe4000f8e02ff */
[----:B------:R-:W-:-:S04]  /*180c0*/  IMAD.WIDE.U32 R2, R4, UR4, R2 ;  /* 0x0000000404027c25 */ /* 0x000fc8000f8e0002 */
[----:B------:R-:W-:Y:S01]  /*180d0*/  IMAD R5, R4, UR5, R5 ;  /* 0x0000000504057c24 */ /* 0x000fe2000f8e0205 */
[----:B------:R-:W-:Y:S01]  /*180e0*/  SHF.R.S32.HI R4, RZ, 0x1f, R0 ;  /* 0x0000001fff047819 */ /* 0x000fe20000011400 */
[----:B------:R-:W-:Y:S01]  /*180f0*/  ULDC.64 UR4, c[0x0][0x2c8] ;  /* 0x0000b20000047ab9 */ /* 0x000fe20000000a00 */
[----:B--2---:R-:W-:Y:S02]  /*18100*/  IMAD.SHL.U32 R10, R7, 0x10, RZ ;  /* 0x00000010070a7824 */ /* 0x004fe400078e00ff */
[----:B------:R-:W-:Y:S02]  /*18110*/  IMAD.IADD R3, R3, 0x1, R5 ;  /* 0x0000000103037824 */ /* 0x000fe400078e0205 */
[----:B------:R-:W-:Y:S01]  /*18120*/  IMAD R4, R4, UR4, RZ ;  /* 0x0000000404047c24 */ /* 0x000fe2000f8e02ff */
[----:B------:R-:W-:Y:S01]  /*18130*/  LOP3.LUT R10, R10, 0x30, RZ, 0xc0, !PT ;  /* 0x000000300a0a7812 */ /* 0x000fe200078ec0ff */
[----:B------:R-:W-:-:S04]  /*18140*/  IMAD.WIDE.U32 R2, R0, UR4, R2 ;  /* 0x0000000400027c25 */ /* 0x000fc8000f8e0002 */
[----:B------:R-:W-:Y:S01]  /*18150*/  IMAD R0, R0, UR5, R4 ;  /* 0x0000000500007c24 */ /* 0x000fe2000f8e0204 */
[----:B------:R-:W-:Y:S02]  /*18160*/  ULDC.64 UR4, c[0x0][0x280] ;  /* 0x0000a00000047ab9 */ /* 0x000fe40000000a00 */
[----:B------:R-:W-:Y:S01]  /*18170*/  IADD3 R4, P0, R2, UR4, RZ ;  /* 0x0000000402047c10 */ /* 0x000fe2000ff1e0ff */
[----:B------:R-:W-:Y:S02]  /*18180*/  ULDC UR4, c[0x0][0x2b8] ;  /* 0x0000ae0000047ab9 */ /* 0x000fe40000000800 */
[----:B------:R-:W-:Y:S02]  /*18190*/  ISETP.GE.AND P2, PT, R9, UR4, PT ;  /* 0x0000000409007c0c */ /* 0x000fe4000bf46270 */
[----:B------:R0:W5:Y:S01]  /*181a0*/  LDL R9, [R1+0x24] ;  /* 0x0000240001097983 */ /* 0x0001620000100800 */
[----:B------:R-:W-:Y:S02]  /*181b0*/  IADD3.X R3, R3, UR5, R0, P0, !PT ;  /* 0x0000000503037c10 */ /* 0x000fe400087fe400 */
[----:B------:R-:W-:-:S02]  /*181c0*/  ISETP.GE.AND P0, PT, R10, UR4, PT ;  /* 0x000000040a007c0c */ /* 0x000fc4000bf06270 */
[----:B------:R-:W-:Y:S01]  /*181d0*/  ISETP.GE.AND P1, PT, R11, UR4, PT ;  /* 0x000000040b007c0c */ /* 0x000fe2000bf26270 */
[----:B------:R-:W-:-:S03]  /*181e0*/  UMOV UR4, 0xffffffff ;  /* 0xffffffff00047882 */ /* 0x000fc60000000000 */
[----:B0-----:R-:W-:Y:S09]  /*181f0*/  BRA.DIV UR4, `(.L_x_1320) ;  /* 0x0000003204ac7947 */ /* 0x001ff2000b800000 */
[----:B------:R-:W0:Y:S01]  /*18200*/  S2R R5, SR_TID.X ;  /* 0x0000000000057919 */ /* 0x000e220000002100 */
[----:B------:R-:W-:Y:S01]  /*18210*/  IMAD R0, R8, UR42, RZ ;  /* 0x0000002a08007c24 */ /* 0x000fe2000f8e02ff */
[----:B------:R-:W1:Y:S01]  /*18220*/  SHFL.IDX PT, R6, R4, RZ, 0x1c1f ;  /* 0x001c1fff04067589 */ /* 0x000e6200000e0000 */
[----:B0-----:R-:W-:-:S04]  /*18230*/  LOP3.LUT R5, R5, 0x7f, RZ, 0xc0, !PT ;  /* 0x0000007f05057812 */ /* 0x001fc800078ec0ff */
[----:B------:R-:W-:Y:S02]  /*18240*/  SHF.R.U32.HI R7, RZ, 0x2, R5 ;  /* 0x00000002ff077819 */ /* 0x000fe40000011605 */
[----:B------:R-:W0:Y:S03]  /*18250*/  SHFL.IDX PT, R5, R3, RZ, 0x1c1f ;  /* 0x001c1fff03057589 */ /* 0x000e2600000e0000 */
[----:B------:R-:W-:-:S05]  /*18260*/  IMAD.IADD R2, R7, 0x1, R19 ;  /* 0x0000000107027824 */ /* 0x000fca00078e0213 */
[----:B------:R-:W-:-:S13]  /*18270*/  ISETP.GE.AND P4, PT, R2, R0, PT ;  /* 0x000000000200720c */ /* 0x000fda0003f86270 */
[----:B-1----:R-:W-:-:S05]  /*18280*/  @!P4 IADD3 R6, P3, R10, R6, RZ ;  /* 0x000000060a06c210 */ /* 0x002fca0007f7e0ff */
[----:B0-----:R-:W-:-:S04]  /*18290*/  @!P4 IMAD.X R5, RZ, RZ, R5, P3 ;  /* 0x000000ffff05c224 */ /* 0x001fc800018e0605 */
        /* <DEDUP_REMOVED lines=27> */
.L_x_1399:
        /* <DEDUP_REMOVED lines=12> */
.L_x_1322:
[----:B------:R-:W-:Y:S05]  /*18510*/  BSYNC B0 ;  /* 0x0000000000007941 */ /* 0x000fea0003800000 */
.L_x_1321:
[----:B------:R-:W-:Y:S01]  /*18520*/  NOP ;  /* 0x0000000000007918 */ /* 0x000fe20000000000 */
[----:B------:R-:W-:-:S13]  /*18530*/  PLOP3.LUT P0, PT, PT, PT, PT, 0x80, 0x0 ;  /* 0x000000000000781c */ /* 0x000fda0003f0f070 */
.L_x_1323:
        /* <DEDUP_REMOVED lines=18> */
.L_x_1400:
[----:B------:R-:W-:Y:S05]  /*18660*/  BSYNC B0 ;  /* 0x0000000000007941 */ /* 0x000fea0003800000 */
.L_x_1324:
[----:B------:R-:W2:Y:S01]  /*18670*/  LDL R2, [R1+0x14] ;  /* 0x0000140001027983 */ /* 0x000ea20000100800 */
[----:B------:R-:W-:-:S06]  /*18680*/  UIADD3 UR4, UR40, -0x2, URZ ;  /* 0xfffffffe28047890 */ /* 0x000fcc000fffe03f */
[----:B--2---:R-:W-:-:S13]  /*18690*/  ISETP.LE.AND P0, PT, R2, UR4, PT ;  /* 0x0000000402007c0c */ /* 0x004fda000bf03270 */
[----:B------:R-:W-:Y:S05]  /*186a0*/  @!P0 BRA `(.L_x_1326) ;  /* 0x0000001000088947 */ /* 0x000fea0003800000 */
[----:B------:R2:W5:Y:S01]  /*186b0*/  LDL.LU R3, [R1] ;  /* 0x0000000001037983 */ /* 0x0005620000300800 */
[----:B-1----:R-:W-:Y:S02]  /*186c0*/  IMAD.MOV.U32 R0, RZ, RZ, R18 ;  /* 0x000000ffff007224 */ /* 0x002fe400078e0012 */
[----:B------:R-:W-:-:S07]  /*186d0*/  IMAD.U32 R2, RZ, RZ, UR4 ;  /* 0x00000004ff027e24 */ /* 0x000fce000f8e00ff */
.L_x_1348:
[----:B0-----:R-:W3:Y:S01]  /*186e0*/  LDL R4, [R1+0x8] ;  /* 0x0000080001047983 */ /* 0x001ee20000100800 */
[----:B------:R-:W-:Y:S01]  /*186f0*/  VIADD R18, R0, 0x1 ;  /* 0x0000000100127836 */ /* 0x000fe20000000000 */
[----:B------:R-:W-:Y:S05]  /*18700*/  YIELD ;  /* 0x0000000000007946 */ /* 0x000fea0003800000 */
[C---:B------:R-:W-:Y:S01]  /*18710*/  ISETP.NE.AND P0, PT, R18.reuse, 0x2, PT ;  /* 0x000000021200780c */ /* 0x040fe20003f05270 */
[----:B------:R-:W-:Y:S03]  /*18720*/  BSSY B0, `(.L_x_1327) ;  /* 0x0000089000007945 */ /* 0x000fe60003800000 */
[----:B------:R-:W-:-:S02]  /*18730*/  SEL R18, R18, RZ, P0 ;  /* 0x000000ff12127207 */ /* 0x000fc40000000000 */
[----:B---3--:R-:W-:Y:S02]  /*18740*/  LOP3.LUT P1, RZ, R4, 0x1, RZ, 0xc0, !PT ;  /* 0x0000000104ff7812 */ /* 0x008fe4000782c0ff */
[----:B------:R-:W-:-:S04]  /*18750*/  SEL R4, RZ, 0x1, P0 ;  /* 0x00000001ff047807 */ /* 0x000fc80000000000 */
[----:B0----5:R-:W-:-:S05]  /*18760*/  LOP3.LUT R9, R3, R4, RZ, 0x3c, !PT ;  /* 0x0000000403097212 */ /* 0x021fca00078e3cff */
[----:B------:R0:W-:Y:S02]  /*18770*/  STL [R1], R9 ;  /* 0x0000000901007387 */ /* 0x0001e40000100800 */
[----:B------:R-:W-:Y:S05]  /*18780*/  @!P1 BRA `(.L_x_1328) ;  /* 0x0000000800089947 */ /* 0x000fea0003800000 */
[----:B------:R-:W-:Y:S01]  /*18790*/  ULDC.64 UR4, c[0x0][0x418] ;  /* 0x0001060000047ab9 */ /* 0x000fe20000000a00 */
[----:B------:R-:W-:Y:S01]  /*187a0*/  IMAD.MOV.U32 R8, RZ, RZ, R2 ;  /* 0x000000ffff087224 */ /* 0x000fe200078e0002 */
[----:B------:R-:W-:-:S04]  /*187b0*/  ISETP.NE.U32.AND P0, PT, RZ, UR4, PT ;  /* 0x00000004ff007c0c */ /* 0x000fc8000bf05070 */
[----:B------:R-:W-:-:S13]  /*187c0*/  ISETP.NE.AND.EX P0, PT, RZ, UR5, PT, P0 ;  /* 0x00000005ff007c0c */ /* 0x000fda000bf05300 */
[----:B------:R-:W-:Y:S05]  /*187d0*/  @!P0 BRA `(.L_x_1329) ;  /* 0x00000000004c8947 */ /* 0x000fea0003800000 */
[----:B------:R-:W3:Y:S01]  /*187e0*/  LDL R10, [R1+0xc] ;  /* 0x00000c00010a7983 */ /* 0x000ee20000100800 */
[----:B------:R-:W1:Y:S01]  /*187f0*/  LDC R8, c[0x0][0x43c] ;  /* 0x00010f00ff087b82 */ /* 0x000e620000000800 */
[----:B------:R-:W-:Y:S02]  /*18800*/  ULDC.64 UR6, c[0x0][0x428] ;  /* 0x00010a0000067ab9 */ /* 0x000fe40000000a00 */
[----:B------:R-:W4:Y:S01]  /*18810*/  LDL R7, [R1+0x4] ;  /* 0x0000040001077983 */ /* 0x000f220000100800 */
[----:B-1----:R-:W-:-:S13]  /*18820*/  ISETP.NE.AND P0, PT, R8, 0x1, PT ;  /* 0x000000010800780c */ /* 0x002fda0003f05270 */
[----:B------:R-:W1:Y:S02]  /*18830*/  @P0 LDC.64 R4, c[0x0][0x440] ;  /* 0x00011000ff040b82 */ /* 0x000e640000000a00 */
[----:B-1----:R-:W-:-:S04]  /*18840*/  @P0 IMAD.HI.U32 R6, R2, R4, RZ ;  /* 0x0000000402060227 */ /* 0x002fc800078e00ff */
[----:B------:R-:W-:Y:S01]  /*18850*/  IMAD.MOV.U32 R4, RZ, RZ, R2 ;  /* 0x000000ffff047224 */ /* 0x000fe200078e0002 */
[----:B------:R-:W-:-:S05]  /*18860*/  @P0 SHF.R.U32.HI R4, RZ, R5, R6 ;  /* 0x00000005ff040219 */ /* 0x000fca0000011606 */
[----:B------:R-:W-:-:S04]  /*18870*/  IMAD.MOV R5, RZ, RZ, -R4 ;  /* 0x000000ffff057224 */ /* 0x000fc800078e0a04 */
[----:B------:R-:W-:Y:S01]  /*18880*/  IMAD R8, R8, R5, R2 ;  /* 0x0000000508087224 */ /* 0x000fe200078e0202 */
[----:B------:R-:W-:Y:S01]  /*18890*/  SHF.R.S32.HI R5, RZ, 0x1f, R4 ;  /* 0x0000001fff057819 */ /* 0x000fe20000011404 */
[----:B---3--:R-:W-:-:S04]  /*188a0*/  IMAD R6, R10, UR6, RZ ;  /* 0x000000060a067c24 */ /* 0x008fc8000f8e02ff */
[C---:B----4-:R-:W-:Y:S02]  /*188b0*/  IMAD R6, R7.reuse, UR7, R6 ;  /* 0x0000000707067c24 */ /* 0x050fe4000f8e0206 */
[----:B------:R-:W-:-:S04]  /*188c0*/  IMAD.WIDE.U32 R4, R7, UR6, R4 ;  /* 0x0000000607047c25 */ /* 0x000fc8000f8e0004 */
[----:B------:R-:W-:Y:S01]  /*188d0*/  IMAD.IADD R5, R6, 0x1, R5 ;  /* 0x0000000106057824 */ /* 0x000fe200078e0205 */
[----:B------:R-:W-:-:S04]  /*188e0*/  LEA R6, P0, R4, UR4, 0x2 ;  /* 0x0000000404067c11 */ /* 0x000fc8000f8010ff */
[----:B------:R-:W-:-:S05]  /*188f0*/  LEA.HI.X R7, R4, UR5, R5, 0x2, P0 ;  /* 0x0000000504077c11 */ /* 0x000fca00080f1405 */
[----:B------:R1:W5:Y:S04]  /*18900*/  LDG.E R16, desc[UR52][R6.64] ;  /* 0x0000003406107981 */ /* 0x000368000c1e1900 */
.L_x_1329:
[----:B------:R-:W1:Y:S01]  /*18910*/  S2R R4, SR_TID.X ;  /* 0x0000000000047919 */ /* 0x000e620000002100 */
[----:B------:R-:W-:Y:S01]  /*18920*/  IMAD R5, R18, 0x8, R17 ;  /* 0x0000000812057824 */ /* 0x000fe200078e0211 */
[----:B------:R-:W-:Y:S01]  /*18930*/  BSSY B1, `(.L_x_1330) ;  /* 0x0000006000017945 */ /* 0x000fe20003800000 */
[----:B-1----:R-:W-:Y:S02]  /*18940*/  LOP3.LUT R6, R4, 0x7f, RZ, 0xc0, !PT ;  /* 0x0000007f04067812 */ /* 0x002fe400078ec0ff */
[----:B------:R-:W-:Y:S02]  /*18950*/  SHF.L.U32 R4, R9, 0x1f, RZ ;  /* 0x0000001f09047819 */ /* 0x000fe400000006ff */
[----:B------:R-:W-:Y:S02]  /*18960*/  ISETP.NE.AND P1, PT, R6, RZ, PT ;  /* 0x000000ff0600720c */ /* 0x000fe40003f25270 */
[----:B------:R-:W1:Y:S02]  /*18970*/  SYNCS.PHASECHK.TRANS64.TRYWAIT P0, [R5+URZ+0x29880], R4 ;  /* 0x02988004050075a7 */ /* 0x000e64000800017f */
[----:B-1----:R-:W-:Y:S09]  /*18980*/  @!P0 BRA `(.L_x_1331) ;  /* 0x0000003000288947 */ /* 0x002ff20003800000 */
.L_x_1401:
[----:B------:R-:W-:Y:S05]  /*18990*/  BSYNC B1 ;  /* 0x0000000000017941 */ /* 0x000fea0003800000 */
.L_x_1330:
        /* <DEDUP_REMOVED lines=9> */
.L_x_1333:
[----:B------:R-:W-:Y:S05]  /*18a30*/  BSYNC B1 ;  /* 0x0000000000017941 */ /* 0x000fea0003800000 */
.L_x_1332:
[----:B------:R-:W3:Y:S01]  /*18a40*/  LDL R6, [R1+0x18] ;  /* 0x0000180001067983 */ /* 0x000ee20000100800 */
[----:B------:R-:W-:Y:S01]  /*18a50*/  IMAD.MOV.U32 R10, RZ, RZ, RZ ;  /* 0x000000ffff0a7224 */ /* 0x000fe200078e00ff */
[----:B------:R-:W-:Y:S01]  /*18a60*/  UIADD3 UR4, UP0, UR46, 0x470, URZ ;  /* 0x000004702e047890 */ /* 0x000fe2000ff1e03f */
[----:B------:R-:W-:Y:S01]  /*18a70*/  IMAD R7, R18, 0x5000, R17 ;  /* 0x0000500012077824 */ /* 0x000fe200078e0211 */
[----:B------:R-:W-:Y:S01]  /*18a80*/  PLOP3.LUT P0, PT, PT, PT, PT, 0x80, 0x0 ;  /* 0x000000000000781c */ /* 0x000fe20003f0f070 */
[----:B------:R-:W-:Y:S01]  /*18a90*/  UMOV UR6, 0x0 ;  /* 0x0000000000067882 */ /* 0x000fe20000000000 */
[----:B------:R-:W-:Y:S01]  /*18aa0*/  R2UR UR10, R10 ;  /* 0x000000000a0a72ca */ /* 0x000fe200000e0000 */
[----:B------:R-:W-:Y:S01]  /*18ab0*/  VIADD R7, R7, 0xa400 ;  /* 0x0000a40007077836 */ /* 0x000fe20000000000 */
[----:B------:R-:W-:Y:S01]  /*18ac0*/  UIADD3.X UR5, URZ, UR47, URZ, UP0, !UPT ;  /* 0x0000002f3f057290 */ /* 0x000fe200087fe43f */
[----:B------:R-:W-:Y:S01]  /*18ad0*/  UMOV UR7, 0x14f00000 ;  /* 0x14f0000000077882 */ /* 0x000fe20000000000 */
[----:B---3--:R-:W-:-:S02]  /*18ae0*/  IMAD R6, R8, 0xa0, R6 ;  /* 0x000000a008067824 */ /* 0x008fc400078e0206 */
[----:B------:R-:W-:-:S09]  /*18af0*/  VIADD R8, R5, 0x29870 ;  /* 0x0002987005087836 */ /* 0x000fd20000000000 */
.L_x_1334:
        /* <DEDUP_REMOVED lines=9> */
[----:B---3--:R-:W-:Y:S05]  /*18b90*/  @P0 BRA.U.ANY `(.L_x_1334) ;  /* 0xfffffffd00d80947 */ /* 0x008fea000393ffff */
[----:B------:R-:W3:Y:S01]  /*18ba0*/  SYNCS.PHASECHK.TRANS64.TRYWAIT P0, [R5+URZ+0x29840], R4 ;  /* 0x02984004050075a7 */ /* 0x000ee2000800017f */
[----:B------:R-:W-:Y:S04]  /*18bb0*/  BSSY B1, `(.L_x_1335) ;  /* 0x0000002000017945 */ /* 0x000fe80003800000 */
[----:B---3--:R-:W-:Y:S05]  /*18bc0*/  @!P0 BRA `(.L_x_1336) ;  /* 0x0000002c00ac8947 */ /* 0x008fea0003800000 */
.L_x_1402:
[----:B------:R-:W-:Y:S05]  /*18bd0*/  BSYNC B1 ;  /* 0x0000000000017941 */ /* 0x000fea0003800000 */
.L_x_1335:
[----:B------:R-:W-:Y:S01]  /*18be0*/  BSSY B1, `(.L_x_1337) ;  /* 0x000000b000017945 */ /* 0x000fe20003800000 */
[----:B------:R-:W-:Y:S02]  /*18bf0*/  IMAD.MOV.U32 R8, RZ, RZ, 0x0 ;  /* 0x00000000ff087424 */ /* 0x000fe400078e00ff */
[----:B0-----:R-:W-:Y:S01]  /*18c00*/  IMAD.MOV.U32 R9, RZ, RZ, 0x14f00000 ;  /* 0x14f00000ff097424 */ /* 0x001fe200078e00ff */
[----:B------:R-:W-:Y:S06]  /*18c10*/  @P1 BRA `(.L_x_1338) ;  /* 0x00000000001c1947 */ /* 0x000fec0003800000 */
[----:B------:R-:W0:Y:S01]  /*18c20*/  S2R R7, SR_TID.X ;  /* 0x0000000000077919 */ /* 0x000e220000002100 */
[----:B-1-3--:R-:W-:-:S04]  /*18c30*/  IMAD.MOV.U32 R4, RZ, RZ, 0x7800 ;  /* 0x00007800ff047424 */ /* 0x00afc800078e00ff */
[----:B------:R4:W-:Y:S01]  /*18c40*/  SYNCS.ARRIVE.TRANS64 RZ, [R5+URZ+0x29830], R4 ;  /* 0x0298300405ff79a7 */ /* 0x0009e2000800003f */
[----:B0-----:R-:W-:-:S04]  /*18c50*/  LOP3.LUT R7, R7, 0x1f, RZ, 0xc0, !PT ;  /* 0x0000001f07077812 */ /* 0x001fc800078ec0ff */
[----:B------:R-:W-:-:S13]  /*18c60*/  ISETP.NE.AND P0, PT, R7, RZ, PT ;  /* 0x000000ff0700720c */ /* 0x000fda0003f05270 */
[----:B----4-:R-:W-:Y:S05]  /*18c70*/  @!P0 BRA `(.L_x_1338) ;  /* 0x0000000000048947 */ /* 0x010fea0003800000 */
[----:B------:R-:W-:Y:S01]  /*18c80*/  BPT.TRAP 0x1 ;  /* 0x000000040000795c */ /* 0x000fe20000300000 */
.L_x_1338:
[----:B------:R-:W-:Y:S05]  /*18c90*/  BSYNC B1 ;  /* 0x0000000000017941 */ /* 0x000fea0003800000 */
.L_x_1337:
[----:B------:R-:W-:Y:S01]  /*18ca0*/  R2UR UR10, R10 ;  /* 0x000000000a0a72ca */ /* 0x000fe200000e0000 */
[----:B-1-3--:R-:W-:Y:S01]  /*18cb0*/  IMAD R4, R18, 0x7800, R17 ;  /* 0x0000780012047824 */ /* 0x00afe200078e0211 */
[----:B------:R-:W-:Y:S01]  /*18cc0*/  R2UR UR6, R8 ;  /* 0x00000000080672ca */ /* 0x000fe200000e0000 */
[----:B------:R-:W-:Y:S01]  /*18cd0*/  UIADD3 UR4, UP0, UR46, 0x370, URZ ;  /* 0x000003702e047890 */ /* 0x000fe2000ff1e03f */
[----:B------:R-:W-:Y:S01]  /*18ce0*/  R2UR UR7, R9 ;  /* 0x00000000090772ca */ /* 0x000fe200000e0000 */
[----:B------:R-:W-:Y:S01]  /*18cf0*/  VIADD R5, R5, 0x29830 ;  /* 0x0002983005057836 */ /* 0x000fe20000000000 */
[----:B------:R-:W-:Y:S01]  /*18d00*/  PLOP3.LUT P0, PT, PT, PT, PT, 0x80, 0x0 ;  /* 0x000000000000781c */ /* 0x000fe20003f0f070 */
[----:B------:R-:W-:Y:S01]  /*18d10*/  VIADD R7, R4, 0x1a400 ;  /* 0x0001a40004077836 */ /* 0x000fe20000000000 */
[----:B------:R-:W-:-:S12]  /*18d20*/  UIADD3.X UR5, URZ, UR47, URZ, UP0, !UPT ;  /* 0x0000002f3f057290 */ /* 0x000fd800087fe43f */
.L_x_1339:
        /* <DEDUP_REMOVED lines=15> */
.L_x_1340:
        /* <DEDUP_REMOVED lines=15> */
.L_x_1341:
        /* <DEDUP_REMOVED lines=10> */
.L_x_1328:
[----:B------:R-:W-:Y:S05]  /*18fb0*/  BSYNC B0 ;  /* 0x0000000000007941 */ /* 0x000fea0003800000 */
.L_x_1327:
[----:B------:R-:W-:-:S06]  /*18fc0*/  UISETP.NE.AND UP0, UPT, UR39, 0x3, UPT ;  /* 0x000000032700788c */ /* 0x000fcc000bf05270 */
[----:B------:R-:W-:-:S13]  /*18fd0*/  PLOP3.LUT P0, PT, PT, PT, UP0, 0x80, 0x0 ;  /* 0x000000000000781c */ /* 0x000fda0003f0f008 */
[----:B------:R-:W-:Y:S05]  /*18fe0*/  @!P0 BRA `(.L_x_1342) ;  /* 0x0000000000048947 */ /* 0x000fea0003800000 */
[----:B------:R-:W-:Y:S01]  /*18ff0*/  BPT.TRAP 0x1 ;  /* 0x000000040000795c */ /* 0x000fe20000300000 */
.L_x_1342:
        /* <DEDUP_REMOVED lines=8> */
.L_x_1403:
[----:B------:R-:W-:Y:S05]  /*19080*/  BSYNC B0 ;  /* 0x0000000000007941 */ /* 0x000fea0003800000 */
.L_x_1343:
[----:B------:R-:W-:Y:S05]  /*19090*/  @!P1 BRA `(.L_x_1345) ;  /* 0x0000000000049947 */ /* 0x000fea0003800000 */
[----:B------:R-:W-:Y:S01]  /*190a0*/  BPT.TRAP 0x1 ;  /* 0x000000040000795c */ /* 0x000fe20000300000 */
.L_x_1345:
[----:B------:R-:W-:Y:S01]  /*190b0*/  SHF.L.U32 R3, R3, 0x1f, RZ ;  /* 0x0000001f03037819 */ /* 0x000fe200000006ff */
[----:B------:R-:W-:-:S03]  /*190c0*/  IMAD R12, R0, 0x5000, RZ ;  /* 0x00005000000c7824 */ /* 0x000fc600078e02ff */
[----:B------:R-:W3:Y:S02]  /*190d0*/  SYNCS.PHASECHK.TRANS64.TRYWAIT P0, [R19+URZ+0x29860], R3 ;  /* 0x02986003130075a7 */ /* 0x000ee4000800017f */
[----:B---3--:R-:W-:Y:S05]  /*190e0*/  @!P0 BRA `(.L_x_1346) ;  /* 0x00000028008c8947 */ /* 0x008fea0003800000 */
.L_x_1404:
        /* <DEDUP_REMOVED lines=80> */
.L_x_1347:
[----:B------:R-:W3:Y:S01]  /*195f0*/  S2R R0, SR_TID.X ;  /* 0x0000000000007919 */ /* 0x000ee20000002100 */
[----:B-1----:R1:W-:Y:S01]  /*19600*/  SYNCS.ARRIVE.TRANS64.A1T0 RZ, [R19+URZ+0x29850], RZ ;  /* 0x029850ff13ff79a7 */ /* 0x0023e2000810003f */
[----:B---3--:R-:W-:Y:S02]  /*19610*/  LOP3.LUT R3, R0, 0x7f, RZ, 0xc0, !PT ;  /* 0x0000007f00037812 */ /* 0x008fe400078ec0ff */
[----:B------:R-:W3:Y:S01]  /*19620*/  LDL R0, [R1+0x14] ;  /* 0x0000140001007983 */ /* 0x000ee20000100800 */
[----:B------:R-:W-:Y:S01]  /*19630*/  BAR.SYNC.DEFER_BLOCKING 0x2, 0x80 ;  /* 0x0082000000007b1d */ /* 0x000fe20000010000 */
[----:B------:R-:W-:-:S05]  /*19640*/  ISETP.NE.AND P0, PT, R3, RZ, PT ;  /* 0x000000ff0300720c */ /* 0x000fca0003f05270 */
[----:B------:R4:W5:Y:S08]  /*19650*/  LDL R3, [R1] ;  /* 0x0000000001037983 */ /* 0x0009700000100800 */
[----:B-1----:R-:W-:-:S05]  /*19660*/  @!P0 VIADD R19, R19, 0x29880 ;  /* 0x0002988013138836 */ /* 0x002fca0000000000 */
[----:B------:R-:W-:-:S04]  /*19670*/  @!P0 PRMT R19, RZ, 0x654, R19 ;  /* 0x00000654ff138816 */ /* 0x000fc80000000013 */
[----:B------:R4:W-:Y:S01]  /*19680*/  @!P0 SYNCS.ARRIVE.TRANS64.RED.A1T0 RZ, [R19+URZ], RZ ;  /* 0x000000ff13ff89a7 */ /* 0x0009e2000810043f */
[C---:B---3--:R-:W-:Y:S01]  /*19690*/  ISETP.GT.AND P0, PT, R2.reuse, R0, PT ;  /* 0x000000000200720c */ /* 0x048fe20003f04270 */
[----:B------:R-:W-:Y:S02]  /*196a0*/  VIADD R2, R2, 0xffffffff ;  /* 0xffffffff02027836 */ /* 0x000fe40000000000 */
[----:B------:R-:W-:-:S10]  /*196b0*/  IMAD.MOV.U32 R0, RZ, RZ, R18 ;  /* 0x000000ffff007224 */ /* 0x000fd400078e0012 */
[----:B----4-:R-:W-:Y:S05]  /*196c0*/  @P0 BRA `(.L_x_1348) ;  /* 0xfffffff000040947 */ /* 0x010fea000383ffff */
.L_x_1326:
        /* <DEDUP_REMOVED lines=18> */
.L_x_1350:
[----:B------:R-:W-:Y:S05]  /*197f0*/  BSYNC B0 ;  /* 0x0000000000007941 */ /* 0x000fea0003800000 */
.L_x_1349:
[----:B------:R-:W-:-:S06]  /*19800*/  UISETP.NE.AND UP0, UPT, UR39, 0x3, UPT ;  /* 0x000000032700788c */ /* 0x000fcc000bf05270 */
[----:B------:R-:W-:-:S13]  /*19810*/  PLOP3.LUT P1, PT, PT, PT, UP0, 0x80, 0x0 ;  /* 0x000000000000781c */ /* 0x000fda0003f2f008 */
[----:B------:R-:W-:Y:S05]  /*19820*/  @!P1 BRA `(.L_x_1351) ;  /* 0x0000000000049947 */ /* 0x000fea0003800000 */
[----:B------:R-:W-:Y:S01]  /*19830*/  BPT.TRAP 0x1 ;  /* 0x000000040000795c */ /* 0x000fe20000300000 */
.L_x_1351:
        /* <DEDUP_REMOVED lines=9> */
.L_x_1405:
[----:B------:R-:W-:Y:S05]  /*198d0*/  BSYNC B0 ;  /* 0x0000000000007941 */ /* 0x000fea0003800000 */
.L_x_1352:
[----:B------:R-:W-:Y:S05]  /*198e0*/  @!P2 BRA `(.L_x_1354) ;  /* 0x000000000004a947 */ /* 0x000fea0003800000 */
[----:B------:R-:W-:Y:S01]  /*198f0*/  BPT.TRAP 0x1 ;  /* 0x000000040000795c */ /* 0x000fe20000300000 */
.L_x_1354:
[----:B------:R-:W0:Y:S02]  /*19900*/  LDL R0, [R1] ;  /* 0x0000000001007983 */ /* 0x000e240000100800 */
[----:B0-----:R-:W-:-:S04]  /*19910*/  SHF.L.U32 R3, R0, 0x1f, RZ ;  /* 0x0000001f00037819 */ /* 0x001fc800000006ff */
[----:B------:R-:W0:Y:S02]  /*19920*/  SYNCS.PHASECHK.TRANS64.TRYWAIT P1, [R16+URZ+0x29860], R3 ;  /* 0x02986003100075a7 */ /* 0x000e24000802017f */
[----:B0-----:R-:W-:Y:S05]  /*19930*/  @!P1 BRA `(.L_x_1355) ;  /* 0x0000002000a09947 */ /* 0x001fea0003800000 */
.L_x_1406:
        /* <DEDUP_REMOVED lines=81> */
.L_x_1356:
        /* <DEDUP_REMOVED lines=12> */
.L_x_1301:
[----:B------:R-:W-:Y:S05]  /*19f10*/  BSYNC B7 ;  /* 0x0000000000077941 */ /* 0x000fea0003800000 */
.L_x_1299:
[----:B-1----:R-:W3:Y:S02]  /*19f20*/  LDL R0, [R1+0x8] ;  /* 0x0000080001007983 */ /* 0x002ee40000100800 */
[----:B---3--:R-:W-:-:S13]  /*19f30*/  LOP3.LUT P0, RZ, R0, 0x2, RZ, 0xc0, !PT ;  /* 0x0000000200ff7812 */ /* 0x008fda000780c0ff */
[----:B------:R-:W-:Y:S05]  /*19f40*/  @!P0 BRA `(.L_x_1357) ;  /* 0x0000000000348947 */ /* 0x000fea0003800000 */
[----:B------:R-:W1:Y:S08]  /*19f50*/  S2UR UR5, SR_CgaCtaId ;  /* 0x00000000000579c3 */ /* 0x000e700000008800 */
[----:B------:R-:W-:Y:S06]  /*19f60*/  BAR.SYNC.DEFER_BLOCKING 0x5, 0x180 ;  /* 0x0146000000007b1d */ /* 0x000fec0000010000 */
[----:B------:R-:W-:-:S02]  /*19f70*/  UMOV UR4, 0x400 ;  /* 0x0000040000047882 */ /* 0x000fc40000000000 */
[----:B-1----:R-:W-:-:S06]  /*19f80*/  ULEA UR4, UR5, UR4, 0x18 ;  /* 0x0000000405047291 */ /* 0x002fcc000f8ec03f */
[----:B------:R-:W-:-:S05]  /*19f90*/  IMAD.U32 R17, RZ, RZ, UR4 ;  /* 0x00000004ff117e24 */ /* 0x000fca000f8e00ff */
[----:B------:R-:W1:Y:S04]  /*19fa0*/  LDS.128 R4, [R17+0x298d0] ;  /* 0x0298d00011047984 */ /* 0x000e680000000c00 */
[----:B-1----:R1:W-:Y:S01]  /*19fb0*/  STL.64 [R1+0x10], R4 ;  /* 0x0000100401007387 */ /* 0x0023e20000100a00 */
[----:B0-----:R-:W-:Y:S02]  /*19fc0*/  IMAD.MOV.U32 R2, RZ, RZ, R6 ;  /* 0x000000ffff027224 */ /* 0x001fe400078e0006 */
[----:B------:R-:W-:-:S03]  /*19fd0*/  IMAD.MOV.U32 R0, RZ, RZ, R7 ;  /* 0x000000ffff007224 */ /* 0x000fc600078e0007 */
[----:B------:R-:W-:Y:S02]  /*19fe0*/  R2UR UR36, R2 ;  /* 0x00000000022472ca */ /* 0x000fe400000e0000 */
[----:B------:R-:W-:Y:S01]  /*19ff0*/  R2UR UR44, R0 ;  /* 0x00000000002c72ca */ /* 0x000fe200000e0000 */
[----:B------:R-:W-:Y:S06]  /*1a000*/  BAR.ARV 0x4, 0x180 ;  /* 0x0106000000007b1d */ /* 0x000fec0000002000 */
[----:B------:R-:W-:Y:S08]  /*1a010*/  BRA `(.L_x_1358) ;  /* 0x0000000800d07947 */ /* 0x000ff00003800000 */
.L_x_1357:
[----:B0-----:R-:W0:Y:S01]  /*1a020*/  S2R R2, SR_TID.X ;  /* 0x0000000000027919 */ /* 0x001e220000002100 */
[----:B------:R-:W-:Y:S01]  /*1a030*/  ULDC UR4, c[0x0][0xc3c] ;  /* 0x00030f0000047ab9 */ /* 0x000fe20000000800 */
[----:B------:R-:W-:Y:S01]  /*1a040*/  IMAD.MOV.U32 R4, RZ, RZ, RZ ;  /* 0x000000ffff047224 */ /* 0x000fe200078e00ff */
[----:B------:R-:W1:Y:S01]  /*1a050*/  LDC R10, c[0x0][0xc38] ;  /* 0x00030e00ff0a7b82 */ /* 0x000e620000000800 */
[----:B------:R-:W3:Y:S01]  /*1a060*/  LDL.LU R0, [R1+0x10] ;  /* 0x0000100001007983 */ /* 0x000ee20000300800 */
[----:B0-----:R-:W-:-:S04]  /*1a070*/  LOP3.LUT R7, R2, 0x1f, RZ, 0xc0, !PT ;  /* 0x0000001f02077812 */ /* 0x001fc800078ec0ff */
[C---:B------:R-:W-:Y:S01]  /*1a080*/  ISETP.NE.AND P0, PT, R7.reuse, 0x1f, PT ;  /* 0x0000001f0700780c */ /* 0x040fe20003f05270 */
[----:B------:R-:W-:-:S05]  /*1a090*/  VIADD R5, R7, UR44 ;  /* 0x0000002c07057c36 */ /* 0x000fca0008000000 */
[----:B------:R-:W-:Y:S01]  /*1a0a0*/  ISETP.GE.OR P1, PT, R5, UR4, !P0 ;  /* 0x0000000405007c0c */ /* 0x000fe2000c726670 */
[----:B------:R-:W-:-:S12]  /*1a0b0*/  ULDC UR4, c[0x0][0xc3c] ;  /* 0x00030f0000047ab9 */ /* 0x000fd80000000800 */
[----:B------:R-:W0:Y:S02]  /*1a0c0*/  @!P1 LDC.64 R2, c[0x0][0xc80] ;  /* 0x00032000ff029b82 */ /* 0x000e240000000a00 */
[----:B0-----:R-:W-:-:S05]  /*1a0d0*/  @!P1 IMAD.WIDE R2, R5, 0x4, R2 ;  /* 0x0000000405029825 */ /* 0x001fca00078e0202 */
        /* <DEDUP_REMOVED lines=22> */
[----:B------:R-:W-:-:S05]  /*1a240*/  IMAD.IADD R7, R8, 0x1, R7 ;  /* 0x0000000108077824 */ /* 0x000fca00078e0207 */
[----:B------:R-:W1:Y:S04]  /*1a250*/  SHFL.IDX PT, R2, R7, 0x1f, 0x1f ;  /* 0x03e01f0007027f89 */ /* 0x000e6800000e0000 */
[----:B------:R-:W0:Y:S01]  /*1a260*/  SHFL.IDX PT, R0, R9, RZ, 0x1f ;  /* 0x00001fff09007589 */ /* 0x000e2200000e0000 */
[----:B-1----:R-:W-:-:S04]  /*1a270*/  IMAD R2, R2, R10, RZ ;  /* 0x0000000a02027224 */ /* 0x002fc800078e02ff */
[----:B------:R-:W-:-:S05]  /*1a280*/  IMAD.IADD R6, R6, 0x1, R2 ;  /* 0x0000000106067824 */ /* 0x000fca00078e0202 */
[----:B0-----:R-:W-:-:S13]  /*1a290*/  ISETP.GT.AND P6, PT, R6, R0, PT ;  /* 0x000000000600720c */ /* 0x001fda0003fc4270 */
[----:B------:R-:W-:Y:S05]  /*1a2a0*/  @P6 BRA `(.L_x_1359) ;  /* 0x0000000000906947 */ /* 0x000fea0003800000 */
.L_x_1363:
        /* <DEDUP_REMOVED lines=14> */
.L_x_1362:
[----:B------:R-:W-:Y:S05]  /*1a390*/  BSYNC B0 ;  /* 0x0000000000007941 */ /* 0x000fea0003800000 */
.L_x_1361:
[----:B0----5:R-:W0:Y:S01]  /*1a3a0*/  SHFL.UP PT, R2, R4, 0x1, RZ ;  /* 0x0420000004027989 */ /* 0x021e2200000e00ff */
[----:B------:R-:W1:Y:S01]  /*1a3b0*/  LDC R10, c[0x0][0xc38] ;  /* 0x00030e00ff0a7b82 */ /* 0x000e620000000800 */
        /* <DEDUP_REMOVED lines=14> */
[----:B------:R-:W1:Y:S02]  /*1a4a0*/  SHFL.IDX PT, R2, R7, 0x1f, 0x1f ;  /* 0x03e01f0007027f89 */ /* 0x000e6400000e0000 */
[----:B-1----:R-:W-:-:S04]  /*1a4b0*/  IMAD R2, R2, R10, RZ ;  /* 0x0000000a02027224 */ /* 0x002fc800078e02ff */
[----:B------:R-:W-:-:S05]  /*1a4c0*/  IMAD.IADD R6, R2, 0x1, R6 ;  /* 0x0000000102067824 */ /* 0x000fca00078e0206 */
[----:B------:R-:W-:-:S13]  /*1a4d0*/  ISETP.GT.AND P6, PT, R6, R0, PT ;  /* 0x000000000600720c */ /* 0x000fda0003fc4270 */
[----:B------:R-:W-:Y:S05]  /*1a4e0*/  @!P6 BRA `(.L_x_1363) ;  /* 0xfffffffc0070e947 */ /* 0x000fea000383ffff */
.L_x_1359:
        /* <DEDUP_REMOVED lines=10> */
[----:B------:R0:W3:Y:S01]  /*1a590*/  LDG.E R8, desc[UR52][R2.64] ;  /* 0x0000003402087981 */ /* 0x0000e2000c1e1900 */
[----:B------:R-:W-:Y:S01]  /*1a5a0*/  ISETP.NE.AND P0, PT, RZ, UR7, PT ;  /* 0x00000007ff007c0c */ /* 0x000fe2000bf05270 */
[----:B0-----:R-:W-:-:S05]  /*1a5b0*/  IMAD.U32 R2, RZ, RZ, UR6 ;  /* 0x00000006ff027e24 */ /* 0x001fca000f8e00ff */
[----:B------:R0:W3:Y:S02]  /*1a5c0*/  SHFL.IDX PT, R4, R4, R2, 0x1f ;  /* 0x00001f0204047589 */ /* 0x0000e400000e0000 */
[----:B0-----:R-:W-:Y:S02]  /*1a5d0*/  IMAD.MOV.U32 R2, RZ, RZ, RZ ;  /* 0x000000ffff027224 */ /* 0x001fe400078e00ff */
[----:B---3--:R-:W-:-:S05]  /*1a5e0*/  IMAD R5, R4, R8, RZ ;  /* 0x0000000804057224 */ /* 0x008fca00078e02ff */
[----:B------:R-:W-:Y:S01]  /*1a5f0*/  IABS R9, R5 ;  /* 0x0000000500097213 */ /* 0x000fe20000000000 */
[----:B------:R-:W-:Y:S06]  /*1a600*/  @!P0 BRA `(.L_x_1364) ;  /* 0x00000000000c8947 */ /* 0x000fec0003800000 */
[----:B------:R-:W-:-:S06]  /*1a610*/  UIADD3 UR4, UR6, -0x1, URZ ;  /* 0xffffffff06047890 */ /* 0x000fcc000fffe03f */
[----:B------:R-:W-:-:S06]  /*1a620*/  IMAD.U32 R2, RZ, RZ, UR4 ;  /* 0x00000004ff027e24 */ /* 0x000fcc000f8e00ff */
[----:B------:R0:W1:Y:S02]  /*1a630*/  SHFL.IDX PT, R2, R7, R2, 0x1f ;  /* 0x00001f0207027589 */ /* 0x00006400000e0000 */
.L_x_1364:
[----:B------:R-:W3:Y:S01]  /*1a640*/  I2F.RP R3, R9 ;  /* 0x0000000900037306 */ /* 0x000ee20000209400 */
[----:B01----:R-:W-:-:S04]  /*1a650*/  IMAD R7, R2, R10, R6 ;  /* 0x0000000a02077224 */ /* 0x003fc800078e0206 */
[----:B------:R-:W-:Y:S01]  /*1a660*/  IMAD.IADD R0, R0, 0x1, -R7 ;  /* 0x0000000100007824 */ /* 0x000fe200078e0a07 */
[----:B------:R0:W-:Y:S02]  /*1a670*/  STL [R1+0x10], R7 ;  /* 0x0000100701007387 */ /* 0x0001e40000100800 */
[----:B---3--:R-:W1:Y:S02]  /*1a680*/  MUFU.RCP R3, R3 ;  /* 0x0000000300037308 */ /* 0x008e640000001000 */
[----:B-1----:R-:W-:-:S06]  /*1a690*/  VIADD R3, R3, 0xffffffe ;  /* 0x0ffffffe03037836 */ /* 0x002fcc0000000000 */
[----:B------:R-:W1:Y:S02]  /*1a6a0*/  F2I.FTZ.U32.TRUNC.NTZ R3, R3 ;  /* 0x0000000300037305 */ /* 0x000e64000021f000 */
[----:B-1----:R-:W-:-:S04]  /*1a6b0*/  IMAD.MOV R2, RZ, RZ, -R3 ;  /* 0x000000ffff027224 */ /* 0x002fc800078e0a03 */
        /* <DEDUP_REMOVED lines=17> */
[----:B------:R-:W-:-:S05]  /*1a7d0*/  @!P1 LOP3.LUT R2, RZ, R5, RZ, 0x33, !PT ;  /* 0x00000005ff029212 */ /* 0x000fca00078e33ff */
[----:B------:R-:W-:Y:S02]  /*1a7e0*/  IMAD R6, R8, R2, RZ ;  /* 0x0000000208067224 */ /* 0x000fe400078e02ff */
[----:B------:R-:W-:Y:S02]  /*1a7f0*/  IMAD.MOV R2, RZ, RZ, -R2 ;  /* 0x000000ffff027224 */ /* 0x000fe400078e0a02 */
[----:B------:R-:W-:Y:S02]  /*1a800*/  IMAD.MOV R3, RZ, RZ, -R6 ;  /* 0x000000ffff037224 */ /* 0x000fe400078e0a06 */
[----:B------:R-:W-:-:S03]  /*1a810*/  IMAD R0, R5, R2, R0 ;  /* 0x0000000205007224 */ /* 0x000fc600078e0200 */
[----:B------:R-:W-:-:S04]  /*1a820*/  VIADDMNMX R8, R3, R10, R8, PT ;  /* 0x0000000a03087246 */ /* 0x000fc80003800108 */
[----:B0-----:R-:W-:-:S04]  /*1a830*/  IABS R7, R8 ;  /* 0x0000000800077213 */ /* 0x001fc80000000000 */
[----:B------:R-:W0:Y:S08]  /*1a840*/  I2F.RP R3, R7 ;  /* 0x0000000700037306 */ /* 0x000e300000209400 */
        /* <DEDUP_REMOVED lines=9> */
[----:B------:R-:W-:-:S04]  /*1a8e0*/  IMAD.HI.U32 R2, R2, R3, RZ ;  /* 0x0000000302027227 */ /* 0x000fc800078e00ff */
[----:B------:R-:W-:-:S04]  /*1a8f0*/  IMAD.MOV R5, RZ, RZ, -R5 ;  /* 0x000000ffff057224 */ /* 0x000fc800078e0a05 */
[----:B------:R-:W-:-:S05]  /*1a900*/  IMAD R3, R2, R5, R3 ;  /* 0x0000000502037224 */ /* 0x000fca00078e0203 */
[----:B------:R-:W-:-:S13]  /*1a910*/  ISETP.GT.U32.AND P1, PT, R7, R3, PT ;  /* 0x000000030700720c */ /* 0x000fda0003f24070 */
[----:B------:R-:W-:Y:S02]  /*1a920*/  @!P1 IMAD.IADD R3, R3, 0x1, -R7 ;  /* 0x0000000103039824 */ /* 0x000fe400078e0a07 */
[----:B------:R-:W-:Y:S01]  /*1a930*/  @!P1 VIADD R2, R2, 0x1 ;  /* 0x0000000102029836 */ /* 0x000fe20000000000 */
[----:B------:R-:W-:Y:S02]  /*1a940*/  ISETP.NE.AND P1, PT, R8, RZ, PT ;  /* 0x000000ff0800720c */ /* 0x000fe40003f25270 */
[----:B------:R-:W-:Y:S02]  /*1a950*/  ISETP.GE.U32.AND P0, PT, R3, R7, PT ;  /* 0x000000070300720c */ /* 0x000fe40003f06070 */
[C---:B------:R-:W-:Y:S01]  /*1a960*/  LOP3.LUT R3, R0.reuse, R8, RZ, 0x3c, !PT ;  /* 0x0000000800037212 */ /* 0x040fe200078e3cff */
[----:B------:R-:W-:-:S03]  /*1a970*/  IMAD.IADD R0, R0, 0x1, R6 ;  /* 0x0000000100007824 */ /* 0x000fc600078e0206 */
[----:B------:R-:W-:-:S07]  /*1a980*/  ISETP.GE.AND P2, PT, R3, RZ, PT ;  /* 0x000000ff0300720c */ /* 0x000fce0003f46270 */
[----:B------:R-:W-:-:S06]  /*1a990*/  @P0 VIADD R2, R2, 0x1 ;  /* 0x0000000102020836 */ /* 0x000fcc0000000000 */
[----:B------:R-:W-:Y:S01]  /*1a9a0*/  @!P2 IMAD.MOV R2, RZ, RZ, -R2 ;  /* 0x000000ffff02a224 */ /* 0x000fe200078e0a02 */
[----:B------:R-:W-:Y:S01]  /*1a9b0*/  @!P1 LOP3.LUT R2, RZ, R8, RZ, 0x33, !PT ;  /* 0x00000008ff029212 */ /* 0x000fe200078e33ff */
[----:B------:R-:W-:-:S03]  /*1a9c0*/  IMAD.MOV R8, RZ, RZ, -R8 ;  /* 0x000000ffff087224 */ /* 0x000fc600078e0a08 */
[----:B------:R-:W-:Y:S01]  /*1a9d0*/  LOP3.LUT R3, RZ, R2, RZ, 0x33, !PT ;  /* 0x00000002ff037212 */ /* 0x000fe200078e33ff */
[----:B------:R-:W-:-:S05]  /*1a9e0*/  IMAD R0, R2, R8, R0 ;  /* 0x0000000802007224 */ /* 0x000fca00078e0200 */
[----:B------:R-:W-:Y:S01]  /*1a9f0*/  R2UR UR36, R0 ;  /* 0x00000000002472ca */ /* 0x000fe200000e0000 */
[----:B------:R-:W-:-:S05]  /*1aa00*/  IMAD.IADD R0, R4, 0x1, R3 ;  /* 0x0000000104007824 */ /* 0x000fca00078e0203 */
[----:B------:R1:W-:Y:S01]  /*1aa10*/  STL [R1+0x14], R0 ;  /* 0x0000140001007387 */ /* 0x0003e20000100800 */
[----:B------:R-:W-:Y:S08]  /*1aa20*/  BRA `(.L_x_1365) ;  /* 0x0000000000107947 */ /* 0x000ff00003800000 */
.L_x_1360:
[----:B------:R0:W-:Y:S01]  /*1aa30*/  STL [R1+0x10], R0 ;  /* 0x0000100001007387 */ /* 0x0001e20000100800 */
[----:B------:R-:W-:Y:S01]  /*1aa40*/  ULDC UR44, c[0x0][0xc3c] ;  /* 0x00030f00002c7ab9 */ /* 0x000fe20000000800 */
[----:B------:R-:W-:Y:S02]  /*1aa50*/  UMOV UR36, URZ ;  /* 0x0000003f00247c82 */ /* 0x000fe40008000000 */
[----:B------:R0:W-:Y:S03]  /*1aa60*/  STL [R1+0x14], RZ ;  /* 0x000014ff01007387 */ /* 0x0001e60000100800 */
.L_x_1365:
[----:B------:R-:W3:Y:S04]  /*1aa70*/  LDL R3, [R1+0x10] ;  /* 0x0000100001037983 */ /* 0x000ee80000100800 */
[----:B------:R-:W4:Y:S01]  /*1aa80*/  LDL R2, [R1+0x14] ;  /* 0x0000140001027983 */ /* 0x000f220000100800 */
[----:B------:R-:W-:Y:S02]  /*1aa90*/  IMAD.U32 R6, RZ, RZ, UR36 ;  /* 0x00000024ff067e24 */ /* 0x000fe4000f8e00ff */
[----:B------:R-:W-:Y:S01]  /*1aaa0*/  IMAD.U32 R7, RZ, RZ, UR44 ;  /* 0x0000002cff077e24 */ /* 0x000fe2000f8e00ff */
[----:B01----:R-:W0:Y:S02]  /*1aab0*/  S2R R0, SR_TID.X ;  /* 0x0000000000007919 */ /* 0x003e240000002100 */
        /* <DEDUP_REMOVED lines=10> */
.L_x_1358:
[----:B------:R-:W-:Y:S02]  /*1ab60*/  ULDC UR4, c[0x0][0xc3c] ;  /* 0x00030f0000047ab9 */ /* 0x000fe40000000800 */
[----:B------:R-:W-:-:S06]  /*1ab70*/  UISETP.GE.AND UP0, UPT, UR44, UR4, UPT ;  /* 0x000000042c00728c */ /* 0x000fcc000bf06270 */
[----:B------:R-:W-:-:S13]  /*1ab80*/  PLOP3.LUT P0, PT, PT, PT, UP0, 0x80, 0x0 ;  /* 0x000000000000781c */ /* 0x000fda0003f0f008 */
[----:B------:R-:W-:Y:S05]  /*1ab90*/  @!P0 BRA `(.L_x_1366) ;  /* 0xffffffb400dc8947 */ /* 0x000fea000383ffff */
.L_x_1289:
        /* <DEDUP_REMOVED lines=12> */
.L_x_1407:
[----:B------:R-:W-:Y:S05]  /*1ac60*/  BSYNC B0 ;  /* 0x0000000000007941 */ /* 0x000fea0003800000 */
.L_x_1367:
[----:B------:R-:W-:-:S03]  /*1ac70*/  UMOV UR4, 0xffffffff ;  /* 0xffffffff00047882 */ /* 0x000fc60000000000 */
[----:B------:R-:W-:Y:S05]  /*1ac80*/  BRA.DIV UR4, `(.L_x_1369) ;  /* 0x0000000e04f47947 */ /* 0x000fea000b800000 */
[----:B0-----:R-:W0:Y:S02]  /*1ac90*/  S2R R0, SR_TID.X ;  /* 0x0000000000007919 */ /* 0x001e240000002100 */
[----:B0-----:R-:W-:-:S04]  /*1aca0*/  SHF.R.U32.HI R0, RZ, 0x5, R0 ;  /* 0x00000005ff007819 */ /* 0x001fc80000011600 */
[----:B------:R-:W-:-:S05]  /*1acb0*/  LOP3.LUT R0, R0, 0x3, RZ, 0xc0, !PT ;  /* 0x0000000300007812 */ /* 0x000fca00078ec0ff */
[----:B------:R0:W1:Y:S02]  /*1acc0*/  SHFL.IDX PT, R14, R0, RZ, 0x1f ;  /* 0x00001fff000e7589 */ /* 0x00006400000e0000 */
.L_x_1410:
[----:B-1----:R-:W-:Y:S01]  /*1acd0*/  ISETP.NE.AND P0, PT, R14, RZ, PT ;  /* 0x000000ff0e00720c */ /* 0x002fe20003f05270 */
[----:B------:R-:W-:-:S12]  /*1ace0*/  BSSY B0, `(.L_x_1370) ;  /* 0x000002c000007945 */ /* 0x000fd80003800000 */
[----:B------:R-:W-:Y:S05]  /*1acf0*/  @P0 BRA `(.L_x_1371) ;  /* 0x0000000000a80947 */ /* 0x000fea0003800000 */
[----:B------:R-:W-:-:S03]  /*1ad00*/  UMOV UR4, 0xffffffff ;  /* 0xffffffff00047882 */ /* 0x000fc60000000000 */
[----:B------:R-:W-:Y:S05]  /*1ad10*/  BRA.DIV UR4, `(.L_x_1372) ;  /* 0x0000001204047947 */ /* 0x000fea000b800000 */
[----:B------:R-:W-:-:S13]  /*1ad20*/  ELECT P6, URZ, PT ;  /* 0x00000000003f782f */ /* 0x000fda00038c0000 */
.L_x_1413:
[----:B------:R-:W-:Y:S05]  /*1ad30*/  @!P6 BRA `(.L_x_1371) ;  /* 0x000000000098e947 */ /* 0x000fea0003800000 */
[----:B------:R-:W-:-:S06]  /*1ad40*/  ULOP3.LUT UR4, UR38, 0x2, URZ, 0xfc, !UPT ;  /* 0x0000000226047892 */ /* 0x000fcc000f8efc3f */
[----:B0-----:R-:W-:-:S05]  /*1ad50*/  IMAD.U32 R0, RZ, RZ, UR4 ;  /* 0x00000004ff007e24 */ /* 0x001fca000f8e00ff */
[----:B------:R-:W-:-:S13]  /*1ad60*/  ISETP.NE.AND P0, PT, R0, 0x3, PT ;  /* 0x000000030000780c */ /* 0x000fda0003f05270 */
[----:B------:R-:W-:Y:S05]  /*1ad70*/  @!P0 BRA `(.L_x_1373) ;  /* 0x0000000000048947 */ /* 0x000fea0003800000 */
[----:B------:R-:W-:Y:S01]  /*1ad80*/  BPT.TRAP 0x1 ;  /* 0x000000040000795c */ /* 0x000fe20000300000 */
.L_x_1373:
        /* <DEDUP_REMOVED lines=13> */
.L_x_1414:
[----:B------:R-:W1:Y:S02]  /*1ae60*/  SYNCS.PHASECHK.TRANS64.TRYWAIT P1, [R5+URZ], R0 ;  /* 0x00000000050075a7 */ /* 0x000e64000802017f */
[----:B-1----:R-:W-:Y:S05]  /*1ae70*/  @!P1 BRA `(.L_x_1375) ;  /* 0x0000000c00e09947 */ /* 0x002fea0003800000 */
.L_x_1415:
[----:B------:R-:W-:Y:S05]  /*1ae80*/  @!P0 BRA `(.L_x_1376) ;  /* 0x0000000000048947 */ /* 0x000fea0003800000 */
[----:B------:R-:W-:Y:S01]  /*1ae90*/  BPT.TRAP 0x1 ;  /* 0x000000040000795c */ /* 0x000fe20000300000 */
.L_x_1376:
[----:B-1----:R-:W-:-:S04]  /*1aea0*/  IMAD R5, R18, 0x8, R3 ;  /* 0x0000000812057824 */ /* 0x002fc800078e0203 */
[----:B------:R-:W1:Y:S02]  /*1aeb0*/  SYNCS.PHASECHK.TRANS64.TRYWAIT P1, [R5+URZ+0x29860], R4 ;  /* 0x02986004050075a7 */ /* 0x000e64000802017f */
[----:B-1----:R-:W-:Y:S05]  /*1aec0*/  @!P1 BRA `(.L_x_1377) ;  /* 0x0000000c00e09947 */ /* 0x002fea0003800000 */
.L_x_1416:
[----:B------:R-:W-:Y:S05]  /*1aed0*/  @!P0 BRA `(.L_x_1378) ;  /* 0x0000000000048947 */ /* 0x000fea0003800000 */
[----:B------:R-:W-:Y:S01]  /*1aee0*/  BPT.TRAP 0x1 ;  /* 0x000000040000795c */ /* 0x000fe20000300000 */
.L_x_1378:
[----:B------:R-:W-:-:S04]  /*1aef0*/  IMAD R3, R2, 0x8, R3 ;  /* 0x0000000802037824 */ /* 0x000fc800078e0203 */
[----:B------:R-:W3:Y:S02]  /*1af00*/  SYNCS.PHASECHK.TRANS64.TRYWAIT P1, [R3+URZ+0x29860], R0 ;  /* 0x02986000030075a7 */ /* 0x000ee4000802017f */
[----:B---3--:R-:W-:Y:S05]  /*1af10*/  @!P1 BRA `(.L_x_1379) ;  /* 0x0000000c00e09947 */ /* 0x008fea0003800000 */
.L_x_1417:
[----:B------:R-:W-:Y:S05]  /*1af20*/  @!P0 BRA `(.L_x_1380) ;  /* 0x0000000000048947 */ /* 0x000fea0003800000 */
[----:B------:R-:W-:Y:S01]  /*1af30*/  BPT.TRAP 0x1 ;  /* 0x000000040000795c */ /* 0x000fe20000300000 */
.L_x_1380:
[----:B------:R-:W4:Y:S02]  /*1af40*/  SYNCS.PHASECHK.TRANS64.TRYWAIT P0, [R5+URZ+0x29880], R4 ;  /* 0x02988004050075a7 */ /* 0x000f24000800017f */
[----:B----4-:R-:W-:Y:S05]  /*1af50*/  @!P0 BRA `(.L_x_1381) ;  /* 0x0000000c00e48947 */ /* 0x010fea0003800000 */
.L_x_1382:
[----:B------:R0:W0:Y:S02]  /*1af60*/  SYNCS.PHASECHK.TRANS64.TRYWAIT P0, [R3+URZ+0x29880], R0 ;  /* 0x02988000030075a7 */ /* 0x000024000800017f */
[----:B0-----:R-:W-:Y:S05]  /*1af70*/  @!P0 NANOSLEEP.SYNCS 0x989680 ;  /* 0x009896800000895d */ /* 0x001fea0003900000 */
[----:B------:R-:W0:Y:S02]  /*1af80*/  @!P0 SYNCS.PHASECHK.TRANS64 P0, [R3+URZ+0x29880], R0 ;  /* 0x02988000030085a7 */ /* 0x000e24000800007f */
[----:B0-----:R-:W-:Y:S05]  /*1af90*/  @!P0 BRA `(.L_x_1382) ;  /* 0xfffffffc00f08947 */ /* 0x001fea000383ffff */
.L_x_1371:
[----:B------:R-:W-:Y:S05]  /*1afa0*/  BSYNC B0 ;  /* 0x0000000000007941 */ /* 0x000fea0003800000 */
.L_x_1370:
[----:B------:R-:W-:Y:S05]  /*1afb0*/  EXIT ;  /* 0x000000000000794d */ /* 0x000fea0003800000 */
.L_x_1187:
[----:B0-----:R-:W-:-:S04]  /*1afc0*/  IMAD.U32 R3, RZ, RZ, UR41 ;  /* 0x00000029ff037e24 */ /* 0x001fc8000f8e00ff */
[----:B------:R0:W1:Y:S03]  /*1afd0*/  SYNCS.PHASECHK.TRANS64.TRYWAIT P1, [R3+URZ+0x29800], R0 ;  /* 0x02980000030075a7 */ /* 0x000066000802017f */
[----:B-1----:R-:W-:Y:S05]  /*1afe0*/  @!P1 NANOSLEEP.SYNCS 0x989680 ;  /* 0x009896800000995d */ /* 0x002fea0003900000 */
[----:B------:R-:W1:Y:S02]  /*1aff0*/  @!P1 SYNCS.PHASECHK.TRANS64 P1, [R3+URZ+0x29800], R0 ;  /* 0x02980000030095a7 */ /* 0x000e64000802007f */
[----:B-1----:R-:W-:Y:S05]  /*1b000*/  @!P1 BRA `(.L_x_1187) ;  /* 0xfffffffc00ec9947 */ /* 0x002fea000383ffff */
[----:B------:R-:W-:Y:S05]  /*1b010*/  BRA `(.L_x_1383) ;  /* 0xfffffe6c00987947 */ /* 0x000fea000383ffff */
.L_x_1191:
[----:B-1----:R1:W2:Y:S02]  /*1b020*/  SYNCS.PHASECHK.TRANS64.TRYWAIT P1, [R3+URZ+0x29830], R0 ;  /* 0x02983000030075a7 */ /* 0x0022a4000802017f */
[----:B--2---:R-:W-:Y:S05]  /*1b030*/  @!P1 NANOSLEEP.SYNCS 0x989680 ;  /* 0x009896800000995d */ /* 0x004fea0003900000 */
[----:B------:R-:W2:Y:S02]  /*1b040*/  @!P1 SYNCS.PHASECHK.TRANS64 P1, [R3+URZ+0x29830], R0 ;  /* 0x02983000030095a7 */ /* 0x000ea4000802007f */
[----:B--2---:R-:W-:Y:S05]  /*1b050*/  @!P1 BRA `(.L_x_1191) ;  /* 0xfffffffc00f09947 */ /* 0x004fea000383ffff */
[----:B------:R-:W-:Y:S05]  /*1b060*/  BRA `(.L_x_1190) ;  /* 0xfffffe6c00bc7947 */ /* 0x000fea000383ffff */
.L_x_1207:
[----:B-1----:R-:W-:-:S04]  /*1b070*/  IMAD.U32 R7, RZ, RZ, UR6 ;  /* 0x00000006ff077e24 */ /* 0x002fc8000f8e00ff */
[----:B------:R1:W2:Y:S03]  /*1b080*/  SYNCS.PHASECHK.TRANS64.TRYWAIT P1, [R7+URZ+0x29830], R6 ;  /* 0x02983006070075a7 */ /* 0x0002a6000802017f */
[----:B--2---:R-:W-:Y:S05]  /*1b090*/  @!P1 NANOSLEEP.SYNCS 0x989680 ;  /* 0x009896800000995d */ /* 0x004fea0003900000 */
[----:B------:R-:W2:Y:S02]  /*1b0a0*/  @!P1 SYNCS.PHASECHK.TRANS64 P1, [R7+URZ+0x29830], R6 ;  /* 0x02983006070095a7 */ /* 0x000ea4000802007f */
[----:B--2---:R-:W-:Y:S05]  /*1b0b0*/  @!P1 BRA `(.L_x_1207) ;  /* 0xfffffffc00ec9947 */ /* 0x004fea000383ffff */
[----:B------:R-:W-:Y:S05]  /*1b0c0*/  BRA `(.L_x_1204) ;  /* 0xfffffeb000a47947 */ /* 0x000fea000383ffff */
.L_x_1211:
[----:B-1----:R-:W-:-:S04]  /*1b0d0*/  IMAD.U32 R7, RZ, RZ, UR6 ;  /* 0x00000006ff077e24 */ /* 0x002fc8000f8e00ff */
[----:B------:R1:W2:Y:S03]  /*1b0e0*/  SYNCS.PHASECHK.TRANS64.TRYWAIT P1, [R7+URZ+0x29850], R6 ;  /* 0x02985006070075a7 */ /* 0x0002a6000802017f */
[----:B--2---:R-:W-:Y:S05]  /*1b0f0*/  @!P1 NANOSLEEP.SYNCS 0x989680 ;  /* 0x009896800000995d */ /* 0x004fea0003900000 */
[----:B------:R-:W2:Y:S02]  /*1b100*/  @!P1 SYNCS.PHASECHK.TRANS64 P1, [R7+URZ+0x29850], R6 ;  /* 0x02985006070095a7 */ /* 0x000ea4000802007f */
[----:B--2---:R-:W-:Y:S05]  /*1b110*/  @!P1 BRA `(.L_x_1211) ;  /* 0xfffffffc00ec9947 */ /* 0x004fea000383ffff */
[----:B------:R-:W-:Y:S05]  /*1b120*/  BRA `(.L_x_1208) ;  /* 0xfffffebc00a07947 */ /* 0x000fea000383ffff */
.L_x_1229:
[----:B-1----:R-:W-:-:S04]  /*1b130*/  IMAD.U32 R11, RZ, RZ, UR6 ;  /* 0x00000006ff0b7e24 */ /* 0x002fc8000f8e00ff */
[----:B------:R1:W2:Y:S03]  /*1b140*/  SYNCS.PHASECHK.TRANS64.TRYWAIT P1, [R11+URZ+0x29830], R0 ;  /* 0x029830000b0075a7 */ /* 0x0002a6000802017f */
[----:B--2---:R-:W-:Y:S05]  /*1b150*/  @!P1 NANOSLEEP.SYNCS 0x989680 ;  /* 0x009896800000995d */ /* 0x004fea0003900000 */
[----:B------:R-:W2:Y:S02]  /*1b160*/  @!P1 SYNCS.PHASECHK.TRANS64 P1, [R11+URZ+0x29830], R0 ;  /* 0x029830000b0095a7 */ /* 0x000ea4000802007f */
[----:B--2---:R-:W-:Y:S05]  /*1b170*/  @!P1 BRA `(.L_x_1229) ;  /* 0xfffffffc00ec9947 */ /* 0x004fea000383ffff */
[----:B------:R-:W-:Y:S05]  /*1b180*/  BRA `(.L_x_1226) ;  /* 0xfffffef800ec7947 */ /* 0x000fea000383ffff */
.L_x_1233:
[----:B-1----:R-:W-:-:S04]  /*1b190*/  IMAD.U32 R11, RZ, RZ, UR6 ;  /* 0x00000006ff0b7e24 */ /* 0x002fc8000f8e00ff */
[----:B------:R1:W2:Y:S03]  /*1b1a0*/  SYNCS.PHASECHK.TRANS64.TRYWAIT P1, [R11+URZ+0x29850], R0 ;  /* 0x029850000b0075a7 */ /* 0x0002a6000802017f */
[----:B--2---:R-:W-:Y:S05]  /*1b1b0*/  @!P1 NANOSLEEP.SYNCS 0x989680 ;  /* 0x009896800000995d */ /* 0x004fea0003900000 */
[----:B------:R-:W2:Y:S02]  /*1b1c0*/  @!P1 SYNCS.PHASECHK.TRANS64 P1, [R11+URZ+0x29850], R0 ;  /* 0x029850000b0095a7 */ /* 0x000ea4000802007f */
[----:B--2---:R-:W-:Y:S05]  /*1b1d0*/  @!P1 BRA `(.L_x_1233) ;  /* 0xfffffffc00ec9947 */ /* 0x004fea000383ffff */
[----:B------:R-:W-:Y:S05]  /*1b1e0*/  BRA `(.L_x_1230) ;  /* 0xffffff0400f47947 */ /* 0x000fea000383ffff */
.L_x_1240:
[----:B-1----:R-:W-:-:S04]  /*1b1f0*/  IMAD.U32 R9, RZ, RZ, UR6 ;  /* 0x00000006ff097e24 */ /* 0x002fc8000f8e00ff */
[----:B------:R1:W2:Y:S03]  /*1b200*/  SYNCS.PHASECHK.TRANS64.TRYWAIT P1, [R9+URZ+0x29830], R0 ;  /* 0x02983000090075a7 */ /* 0x0002a6000802017f */
[----:B--2---:R-:W-:Y:S05]  /*1b210*/  @!P1 NANOSLEEP.SYNCS 0x989680 ;  /* 0x009896800000995d */ /* 0x004fea0003900000 */
[----:B------:R-:W2:Y:S02]  /*1b220*/  @!P1 SYNCS.PHASECHK.TRANS64 P1, [R9+URZ+0x29830], R0 ;  /* 0x02983000090095a7 */ /* 0x000ea4000802007f */
[----:B--2---:R-:W-:Y:S05]  /*1b230*/  @!P1 BRA `(.L_x_1240) ;  /* 0xfffffffc00ec9947 */ /* 0x004fea000383ffff */
[----:B------:R-:W-:Y:S05]  /*1b240*/  BRA `(.L_x_1237) ;  /* 0xffffff28000c7947 */ /* 0x000fea000383ffff */
.L_x_1244:
[----:B-1----:R-:W-:-:S04]  /*1b250*/  IMAD.U32 R9, RZ, RZ, UR6 ;  /* 0x00000006ff097e24 */ /* 0x002fc8000f8e00ff */
[----:B------:R1:W2:Y:S03]  /*1b260*/  SYNCS.PHASECHK.TRANS64.TRYWAIT P1, [R9+URZ+0x29850], R0 ;  /* 0x02985000090075a7 */ /* 0x0002a6000802017f */
[----:B--2---:R-:W-:Y:S05]  /*1b270*/  @!P1 NANOSLEEP.SYNCS 0x989680 ;  /* 0x009896800000995d */ /* 0x004fea0003900000 */
[----:B------:R-:W2:Y:S02]  /*1b280*/  @!P1 SYNCS.PHASECHK.TRANS64 P1, [R9+URZ+0x29850], R0 ;  /* 0x02985000090095a7 */ /* 0x000ea4000802007f */
[----:B--2---:R-:W-:Y:S05]  /*1b290*/  @!P1 BRA `(.L_x_1244) ;  /* 0xfffffffc00ec9947 */ /* 0x004fea000383ffff */
[----:B------:R-:W-:Y:S05]  /*1b2a0*/  BRA `(.L_x_1241) ;  /* 0xffffff3400147947 */ /* 0x000fea000383ffff */
.L_x_1258:
[----:B-1----:R-:W-:-:S04]  /*1b2b0*/  IMAD.U32 R6, RZ, RZ, UR9 ;  /* 0x00000009ff067e24 */ /* 0x002fc8000f8e00ff */
[----:B------:R1:W2:Y:S03]  /*1b2c0*/  SYNCS.PHASECHK.TRANS64.TRYWAIT P1, [R6+URZ+0x29850], R3 ;  /* 0x02985003060075a7 */ /* 0x0002a6000802017f */
[----:B--2---:R-:W-:Y:S05]  /*1b2d0*/  @!P1 NANOSLEEP.SYNCS 0x989680 ;  /* 0x009896800000995d */ /* 0x004fea0003900000 */
[----:B------:R-:W2:Y:S02]  /*1b2e0*/  @!P1 SYNCS.PHASECHK.TRANS64 P1, [R6+URZ+0x29850], R3 ;  /* 0x02985003060095a7 */ /* 0x000ea4000802007f */
[----:B--2---:R-:W-:Y:S05]  /*1b2f0*/  @!P1 BRA `(.L_x_1258) ;  /* 0xfffffffc00ec9947 */ /* 0x004fea000383ffff */
[----:B------:R-:W-:Y:S05]  /*1b300*/  BRA `(.L_x_1257) ;  /* 0xffffff6c00887947 */ /* 0x000fea000383ffff */
.L_x_1310:
[----:B------:R-:W-:Y:S02]  /*1b310*/  IMAD.MOV.U32 R13, RZ, RZ, R0 ;  /* 0x000000ffff0d7224 */ /* 0x000fe400078e0000 */
[----:B------:R-:W-:Y:S02]  /*1b320*/  IMAD.MOV.U32 R12, RZ, RZ, RZ ;  /* 0x000000ffff0c7224 */ /* 0x000fe400078e00ff */
[----:B------:R-:W-:Y:S02]  /*1b330*/  IMAD.MOV.U32 R11, RZ, RZ, 0x1f ;  /* 0x0000001fff0b7424 */ /* 0x000fe400078e00ff */
[----:B------:R-:W-:-:S07]  /*1b340*/  IMAD.MOV.U32 R15, RZ, RZ, -0x1 ;  /* 0xffffffffff0f7424 */ /* 0x000fce00078e00ff */
[----:B-1----:R-:W-:Y:S05]  /*1b350*/  WARPSYNC.COLLECTIVE R15, `(.L_x_1384) ;  /* 0x000000000f087348 */ /* 0x002fea0003c00000 */
[----:B------:R0:W2:Y:S02]  /*1b360*/  SHFL.IDX P6, R14, R13, R12, R11 ;  /* 0x0000000c0d0e7389 */ /* 0x0000a400000c000b */
[----:B012---:R-:W-:Y:S01]  /*1b370*/  ENDCOLLECTIVE ;  /* 0x000000000000791b */ /* 0x007fe20003800000 */
.L_x_1384:
[----:B------:R-:W-:Y:S05]  /*1b380*/  BRA `(.L_x_1385) ;  /* 0xffffffc0006c7947 */ /* 0x000fea000383ffff */
.L_x_1312:
[----:B------:R-:W-:Y:S01]  /*1b390*/  BSSY B0, `(.L_x_1386) ;  /* 0x0000006000007945 */ /* 0x000fe20003800000 */
[----:B------:R-:W-:-:S07]  /*1b3a0*/  IMAD.MOV.U32 R15, RZ, RZ, -0x1 ;  /* 0xffffffffff0f7424 */ /* 0x000fce00078e00ff */
[----:B-1----:R-:W-:Y:S05]  /*1b3b0*/  WARPSYNC.COLLECTIVE R15, `(.L_x_1387) ;  /* 0x000000000f0c7348 */ /* 0x002fea0003c00000 */
[----:B------:R-:W-:Y:S02]  /*1b3c0*/  ELECT P6, UR62, PT ;  /* 0x00000000003e782f */ /* 0x000fe400038c0000 */
[----:B------:R-:W-:Y:S01]  /*1b3d0*/  MOV R14, UR62 ;  /* 0x0000003e000e7c02 */ /* 0x000fe20008000f00 */
[----:B-1----:R-:W-:Y:S10]  /*1b3e0*/  ENDCOLLECTIVE ;  /* 0x000000000000791b */ /* 0x002ff40003800000 */
.L_x_1387:
[----:B------:R-:W-:Y:S05]  /*1b3f0*/  BSYNC B0 ;  /* 0x0000000000007941 */ /* 0x000fea0003800000 */
.L_x_1386:
[----:B------:R-:W-:Y:S05]  /*1b400*/  BRA `(.L_x_1388) ;  /* 0xffffffc0007c7947 */ /* 0x000fea000383ffff */
.L_x_1314:
[----:B0-----:R0:W1:Y:S02]  /*1b410*/  SYNCS.PHASECHK.TRANS64.TRYWAIT P0, [R2+URZ+0x29880], R3 ;  /* 0x02988003020075a7 */ /* 0x001064000800017f */
[----:B-1----:R-:W-:Y:S05]  /*1b420*/  @!P0 NANOSLEEP.SYNCS 0x989680 ;  /* 0x009896800000895d */ /* 0x002fea0003900000 */
[----:B------:R-:W1:Y:S02]  /*1b430*/  @!P0 SYNCS.PHASECHK.TRANS64 P0, [R2+URZ+0x29880], R3 ;  /* 0x02988003020085a7 */ /* 0x000e64000800007f */
[----:B-1----:R-:W-:Y:S05]  /*1b440*/  @!P0 BRA `(.L_x_1314) ;  /* 0xfffffffc00f08947 */ /* 0x002fea000383ffff */
[----:B------:R-:W-:Y:S05]  /*1b450*/  BRA `(.L_x_1389) ;  /* 0xffffffc000dc7947 */ /* 0x000fea000383ffff */
.L_x_1316:
[----:B-1----:R1:W2:Y:S02]  /*1b460*/  SYNCS.PHASECHK.TRANS64.TRYWAIT P0, [R2+URZ+0x29840], R3 ;  /* 0x02984003020075a7 */ /* 0x0022a4000800017f */
[----:B--2---:R-:W-:Y:S05]  /*1b470*/  @!P0 NANOSLEEP.SYNCS 0x989680 ;  /* 0x009896800000895d */ /* 0x004fea0003900000 */
[----:B------:R-:W2:Y:S02]  /*1b480*/  @!P0 SYNCS.PHASECHK.TRANS64 P0, [R2+URZ+0x29840], R3 ;  /* 0x02984003020085a7 */ /* 0x000ea4000800007f */
[----:B--2---:R-:W-:Y:S05]  /*1b490*/  @!P0 BRA `(.L_x_1316) ;  /* 0xfffffffc00f08947 */ /* 0x004fea000383ffff */
[----:B------:R-:W-:Y:S05]  /*1b4a0*/  BRA `(.L_x_1390) ;  /* 0xffffffc4002c7947 */ /* 0x000fea000383ffff */
.L_x_1320:
[----:B------:R-:W-:Y:S01]  /*1b4b0*/  IMAD.MOV.U32 R13, RZ, RZ, R3 ;  /* 0x000000ffff0d7224 */ /* 0x000fe200078e0003 */
[----:B------:R-:W-:Y:S01]  /*1b4c0*/  LOP3.LUT R7, R7, 0x7f, RZ, 0xc0, !PT ;  /* 0x0000007f07077812 */ /* 0x000fe200078ec0ff */
[----:B------:R-:W-:Y:S02]  /*1b4d0*/  IMAD.MOV.U32 R12, RZ, RZ, RZ ;  /* 0x000000ffff0c7224 */ /* 0x000fe400078e00ff */
[----:B------:R-:W-:Y:S01]  /*1b4e0*/  IMAD.MOV.U32 R11, RZ, RZ, 0x1c1f ;  /* 0x00001c1fff0b7424 */ /* 0x000fe200078e00ff */
[----:B------:R-:W-:Y:S01]  /*1b4f0*/  SHF.R.U32.HI R2, RZ, 0x2, R7 ;  /* 0x00000002ff027819 */ /* 0x000fe20000011607 */
[----:B------:R-:W-:Y:S02]  /*1b500*/  IMAD.MOV.U32 R15, RZ, RZ, -0x1 ;  /* 0xffffffffff0f7424 */ /* 0x000fe400078e00ff */
[----:B------:R-:W-:Y:S02]  /*1b510*/  IMAD R0, R8, UR42, RZ ;  /* 0x0000002a08007c24 */ /* 0x000fe4000f8e02ff */
[----:B------:R-:W-:-:S07]  /*1b520*/  IMAD.IADD R2, R2, 0x1, R19 ;  /* 0x0000000102027824 */ /* 0x000fce00078e0213 */
[----:B-----5:R-:W-:Y:S05]  /*1b530*/  WARPSYNC.COLLECTIVE R15, `(.L_x_1391) ;  /* 0x000000000f087348 */ /* 0x020fea0003c00000 */
[----:B------:R0:W1:Y:S02]  /*1b540*/  SHFL.IDX P6, R14, R13, R12, R11 ;  /* 0x0000000c0d0e7389 */ /* 0x00006400000c000b */
[----:B01---5:R-:W-:Y:S01]  /*1b550*/  ENDCOLLECTIVE ;  /* 0x000000000000791b */ /* 0x023fe20003800000 */
.L_x_1391:
[----:B------:R-:W-:Y:S01]  /*1b560*/  ISETP.GE.AND P4, PT, R2, R0, PT ;  /* 0x000000000200720c */ /* 0x000fe20003f86270 */
[----:B------:R-:W-:Y:S02]  /*1b570*/  IMAD.MOV.U32 R13, RZ, RZ, R4 ;  /* 0x000000ffff0d7224 */ /* 0x000fe400078e0004 */
[----:B------:R-:W-:-:S10]  /*1b580*/  IMAD.MOV.U32 R5, RZ, RZ, R14 ;  /* 0x000000ffff057224 */ /* 0x000fd400078e000e */
[----:B------:R-:W-:Y:S05]  /*1b590*/  WARPSYNC.COLLECTIVE R15, `(.L_x_1392) ;  /* 0x000000000f087348 */ /* 0x000fea0003c00000 */
[----:B------:R0:W1:Y:S02]  /*1b5a0*/  SHFL.IDX P6, R14, R13, R12, R11 ;  /* 0x0000000c0d0e7389 */ /* 0x00006400000c000b */
[----:B01----:R-:W-:Y:S01]  /*1b5b0*/  ENDCOLLECTIVE ;  /* 0x000000000000791b */ /* 0x003fe20003800000 */
.L_x_1392:
[----:B------:R-:W-:Y:S02]  /*1b5c0*/  IMAD.MOV.U32 R13, RZ, RZ, R3 ;  /* 0x000000ffff0d7224 */ /* 0x000fe400078e0003 */
[----:B------:R-:W-:Y:S02]  /*1b5d0*/  IMAD.MOV.U32 R12, RZ, RZ, 0x1 ;  /* 0x00000001ff0c7424 */ /* 0x000fe400078e00ff */
[----:B------:R-:W-:-:S07]  /*1b5e0*/  IMAD.MOV.U32 R6, RZ, RZ, R14 ;  /* 0x000000ffff067224 */ /* 0x000fce00078e000e */
[----:B------:R-:W-:Y:S05]  /*1b5f0*/  WARPSYNC.COLLECTIVE R15, `(.L_x_1393) ;  /* 0x000000000f087348 */ /* 0x000fea0003c00000 */
[----:B------:R0:W1:Y:S02]  /*1b600*/  SHFL.IDX P6, R14, R13, R12, R11 ;  /* 0x0000000c0d0e7389 */ /* 0x00006400000c000b */
[----:B01----:R-:W-:Y:S01]  /*1b610*/  ENDCOLLECTIVE ;  /* 0x000000000000791b */ /* 0x003fe20003800000 */
.L_x_1393:
        /* <DEDUP_REMOVED lines=16> */
.L_x_1394:
[----:B------:R-:W-:Y:S02]  /*1b720*/  IMAD.MOV.U32 R13, RZ, RZ, R3 ;  /* 0x000000ffff0d7224 */ /* 0x000fe400078e0003 */
[----:B------:R-:W-:Y:S02]  /*1b730*/  IMAD.MOV.U32 R12, RZ, RZ, 0x2 ;  /* 0x00000002ff0c7424 */ /* 0x000fe400078e00ff */
[----:B------:R-:W-:-:S07]  /*1b740*/  IMAD.MOV.U32 R6, RZ, RZ, R14 ;  /* 0x000000ffff067224 */ /* 0x000fce00078e000e */
[----:B------:R-:W-:Y:S05]  /*1b750*/  WARPSYNC.COLLECTIVE R15, `(.L_x_1395) ;  /* 0x000000000f087348 */ /* 0x000fea0003c00000 */
[----:B------:R0:W1:Y:S02]  /*1b760*/  SHFL.IDX P6, R14, R13, R12, R11 ;  /* 0x0000000c0d0e7389 */ /* 0x00006400000c000b */
[----:B01----:R-:W-:Y:S01]  /*1b770*/  ENDCOLLECTIVE ;  /* 0x000000000000791b */ /* 0x003fe20003800000 */
.L_x_1395:
        /* <DEDUP_REMOVED lines=16> */
.L_x_1396:
[----:B------:R-:W-:Y:S02]  /*1b880*/  IMAD.MOV.U32 R13, RZ, RZ, R3 ;  /* 0x000000ffff0d7224 */ /* 0x000fe400078e0003 */
[----:B------:R-:W-:Y:S02]  /*1b890*/  IMAD.MOV.U32 R12, RZ, RZ, 0x3 ;  /* 0x00000003ff0c7424 */ /* 0x000fe400078e00ff */
[----:B------:R-:W-:-:S07]  /*1b8a0*/  IMAD.MOV.U32 R6, RZ, RZ, R14 ;  /* 0x000000ffff067224 */ /* 0x000fce00078e000e */
[----:B------:R-:W-:Y:S05]  /*1b8b0*/  WARPSYNC.COLLECTIVE R15, `(.L_x_1397) ;  /* 0x000000000f087348 */ /* 0x000fea0003c00000 */
[----:B------:R0:W1:Y:S02]  /*1b8c0*/  SHFL.IDX P6, R14, R13, R12, R11 ;  /* 0x0000000c0d0e7389 */ /* 0x00006400000c000b */
[----:B01----:R-:W-:Y:S01]  /*1b8d0*/  ENDCOLLECTIVE ;  /* 0x000000000000791b */ /* 0x003fe20003800000 */
.L_x_1397:
        /* <DEDUP_REMOVED lines=14> */
.L_x_1398:
[----:B------:R-:W-:Y:S01]  /*1b9c0*/  IMAD.MOV.U32 R4, RZ, RZ, R14 ;  /* 0x000000ffff047224 */ /* 0x000fe200078e000e */
[----:B------:R-:W-:Y:S06]  /*1b9d0*/  BRA `(.L_x_1399) ;  /* 0xffffffc8009c7947 */ /* 0x000fec000383ffff */
.L_x_1325:
[----:B-1----:R1:W2:Y:S02]  /*1b9e0*/  SYNCS.PHASECHK.TRANS64.TRYWAIT P0, [R17+URZ+0x29820], R0 ;  /* 0x02982000110075a7 */ /* 0x0022a4000800017f */
[----:B--2---:R-:W-:Y:S05]  /*1b9f0*/  @!P0 NANOSLEEP.SYNCS 0x989680 ;  /* 0x009896800000895d */ /* 0x004fea0003900000 */
[----:B------:R-:W2:Y:S02]  /*1ba00*/  @!P0 SYNCS.PHASECHK.TRANS64 P0, [R17+URZ+0x29820], R0 ;  /* 0x02982000110085a7 */ /* 0x000ea4000800007f */
[----:B--2---:R-:W-:Y:S05]  /*1ba10*/  @!P0 BRA `(.L_x_1325) ;  /* 0xfffffffc00f08947 */ /* 0x004fea000383ffff */
[----:B------:R-:W-:Y:S05]  /*1ba20*/  BRA `(.L_x_1400) ;  /* 0xffffffcc000c7947 */ /* 0x000fea000383ffff */
.L_x_1331:
[----:B-1----:R1:W3:Y:S02]  /*1ba30*/  SYNCS.PHASECHK.TRANS64.TRYWAIT P0, [R5+URZ+0x29880], R4 ;  /* 0x02988004050075a7 */ /* 0x0022e4000800017f */
[----:B---3--:R-:W-:Y:S05]  /*1ba40*/  @!P0 NANOSLEEP.SYNCS 0x989680 ;  /* 0x009896800000895d */ /* 0x008fea0003900000 */
[----:B------:R-:W3:Y:S02]  /*1ba50*/  @!P0 SYNCS.PHASECHK.TRANS64 P0, [R5+URZ+0x29880], R4 ;  /* 0x02988004050085a7 */ /* 0x000ee4000800007f */
[----:B---3--:R-:W-:Y:S05]  /*1ba60*/  @!P0 BRA `(.L_x_1331) ;  /* 0xfffffffc00f08947 */ /* 0x008fea000383ffff */
[----:B------:R-:W-:Y:S05]  /*1ba70*/  BRA `(.L_x_1401) ;  /* 0xffffffcc00c47947 */ /* 0x000fea000383ffff */
.L_x_1336:
[----:B---3--:R3:W4:Y:S02]  /*1ba80*/  SYNCS.PHASECHK.TRANS64.TRYWAIT P0, [R5+URZ+0x29840], R4 ;  /* 0x02984004050075a7 */ /* 0x008724000800017f */
[----:B----4-:R-:W-:Y:S05]  /*1ba90*/  @!P0 NANOSLEEP.SYNCS 0x989680 ;  /* 0x009896800000895d */ /* 0x010fea0003900000 */
[----:B------:R-:W4:Y:S02]  /*1baa0*/  @!P0 SYNCS.PHASECHK.TRANS64 P0, [R5+URZ+0x29840], R4 ;  /* 0x02984004050085a7 */ /* 0x000f24000800007f */
[----:B----4-:R-:W-:Y:S05]  /*1bab0*/  @!P0 BRA `(.L_x_1336) ;  /* 0xfffffffc00f08947 */ /* 0x010fea000383ffff */
[----:B------:R-:W-:Y:S05]  /*1bac0*/  BRA `(.L_x_1402) ;  /* 0xffffffd000407947 */ /* 0x000fea000383ffff */
.L_x_1344:
[----:B-1----:R1:W3:Y:S02]  /*1bad0*/  SYNCS.PHASECHK.TRANS64.TRYWAIT P0, [R19+URZ+0x29870], R4 ;  /* 0x02987004130075a7 */ /* 0x0022e4000800017f */
[----:B---3--:R-:W-:Y:S05]  /*1bae0*/  @!P0 NANOSLEEP.SYNCS 0x989680 ;  /* 0x009896800000895d */ /* 0x008fea0003900000 */
[----:B------:R-:W3:Y:S02]  /*1baf0*/  @!P0 SYNCS.PHASECHK.TRANS64 P0, [R19+URZ+0x29870], R4 ;  /* 0x02987004130085a7 */ /* 0x000ee4000800007f */
[----:B---3--:R-:W-:Y:S05]  /*1bb00*/  @!P0 BRA `(.L_x_1344) ;  /* 0xfffffffc00f08947 */ /* 0x008fea000383ffff */
[----:B------:R-:W-:Y:S05]  /*1bb10*/  BRA `(.L_x_1403) ;  /* 0xffffffd400587947 */ /* 0x000fea000383ffff */
.L_x_1346:
[----:B---3--:R3:W4:Y:S02]  /*1bb20*/  SYNCS.PHASECHK.TRANS64.TRYWAIT P0, [R19+URZ+0x29860], R3 ;  /* 0x02986003130075a7 */ /* 0x008724000800017f */
[----:B----4-:R-:W-:Y:S05]  /*1bb30*/  @!P0 NANOSLEEP.SYNCS 0x989680 ;  /* 0x009896800000895d */ /* 0x010fea0003900000 */
[----:B------:R-:W4:Y:S02]  /*1bb40*/  @!P0 SYNCS.PHASECHK.TRANS64 P0, [R19+URZ+0x29860], R3 ;  /* 0x02986003130085a7 */ /* 0x000f24000800007f */
[----:B----4-:R-:W-:Y:S05]  /*1bb50*/  @!P0 BRA `(.L_x_1346) ;  /* 0xfffffffc00f08947 */ /* 0x010fea000383ffff */
[----:B------:R-:W-:Y:S05]  /*1bb60*/  BRA `(.L_x_1404) ;  /* 0xffffffd400607947 */ /* 0x000fea000383ffff */
.L_x_1353:
[----:B0-----:R0:W1:Y:S02]  /*1bb70*/  SYNCS.PHASECHK.TRANS64.TRYWAIT P1, [R16+URZ+0x29870], R3 ;  /* 0x02987003100075a7 */ /* 0x001064000802017f */
[----:B-1----:R-:W-:Y:S05]  /*1bb80*/  @!P1 NANOSLEEP.SYNCS 0x989680 ;  /* 0x009896800000995d */ /* 0x002fea0003900000 */
[----:B------:R-:W1:Y:S02]  /*1bb90*/  @!P1 SYNCS.PHASECHK.TRANS64 P1, [R16+URZ+0x29870], R3 ;  /* 0x02987003100095a7 */ /* 0x000e64000802007f */
[----:B-1----:R-:W-:Y:S05]  /*1bba0*/  @!P1 BRA `(.L_x_1353) ;  /* 0xfffffffc00f09947 */ /* 0x002fea000383ffff */
[----:B------:R-:W-:Y:S05]  /*1bbb0*/  BRA `(.L_x_1405) ;  /* 0xffffffdc00447947 */ /* 0x000fea000383ffff */
.L_x_1355:
[----:B0-----:R0:W1:Y:S02]  /*1bbc0*/  SYNCS.PHASECHK.TRANS64.TRYWAIT P1, [R16+URZ+0x29860], R3 ;  /* 0x02986003100075a7 */ /* 0x001064000802017f */
[----:B-1----:R-:W-:Y:S05]  /*1bbd0*/  @!P1 NANOSLEEP.SYNCS 0x989680 ;  /* 0x009896800000995d */ /* 0x002fea0003900000 */
[----:B------:R-:W1:Y:S02]  /*1bbe0*/  @!P1 SYNCS.PHASECHK.TRANS64 P1, [R16+URZ+0x29860], R3 ;  /* 0x02986003100095a7 */ /* 0x000e64000802007f */
[----:B-1----:R-:W-:Y:S05]  /*1bbf0*/  @!P1 BRA `(.L_x_1355) ;  /* 0xfffffffc00f09947 */ /* 0x002fea000383ffff */
[----:B------:R-:W-:Y:S05]  /*1bc00*/  BRA `(.L_x_1406) ;  /* 0xffffffdc004c7947 */ /* 0x000fea000383ffff */
.L_x_1368:
[----:B0-----:R0:W1:Y:S02]  /*1bc10*/  SYNCS.PHASECHK.TRANS64.TRYWAIT P0, [R3+URZ+0x29820], R0 ;  /* 0x02982000030075a7 */ /* 0x001064000800017f */
[----:B-1----:R-:W-:Y:S05]  /*1bc20*/  @!P0 NANOSLEEP.SYNCS 0x989680 ;  /* 0x009896800000895d */ /* 0x002fea0003900000 */
[----:B------:R-:W1:Y:S02]  /*1bc30*/  @!P0 SYNCS.PHASECHK.TRANS64 P0, [R3+URZ+0x29820], R0 ;  /* 0x02982000030085a7 */ /* 0x000e64000800007f */
[----:B-1----:R-:W-:Y:S05]  /*1bc40*/  @!P0 BRA `(.L_x_1368) ;  /* 0xfffffffc00f08947 */ /* 0x002fea000383ffff */
[----:B------:R-:W-:Y:S05]  /*1bc50*/  BRA `(.L_x_1407) ;  /* 0xfffffff000007947 */ /* 0x000fea000383ffff */
.L_x_1369:
        /* <DEDUP_REMOVED lines=11> */
.L_x_1409:
[----:B------:R-:W-:Y:S05]  /*1bd10*/  BSYNC B0 ;  /* 0x0000000000007941 */ /* 0x000fea0003800000 */
.L_x_1408:
[----:B------:R-:W-:Y:S05]  /*1bd20*/  BRA `(.L_x_1410) ;  /* 0xffffffec00e87947 */ /* 0x000fea000383ffff */
.L_x_1372:
[----:B------:R-:W-:Y:S01]  /*1bd30*/  BSSY B1, `(.L_x_1411) ;  /* 0x0000006000017945 */ /* 0x000fe20003800000 */
[----:B------:R-:W-:-:S07]  /*1bd40*/  IMAD.MOV.U32 R15, RZ, RZ, -0x1 ;  /* 0xffffffffff0f7424 */ /* 0x000fce00078e00ff */
[----:B0-2---:R-:W-:Y:S05]  /*1bd50*/  WARPSYNC.COLLECTIVE R15, `(.L_x_1412) ;  /* 0x000000000f0c7348 */ /* 0x005fea0003c00000 */
[----:B------:R-:W-:Y:S02]  /*1bd60*/  ELECT P6, UR62, PT ;  /* 0x00000000003e782f */ /* 0x000fe400038c0000 */
[----:B------:R-:W-:Y:S01]  /*1bd70*/  MOV R14, UR62 ;  /* 0x0000003e000e7c02 */ /* 0x000fe20008000f00 */
[----:B0-2---:R-:W-:Y:S10]  /*1bd80*/  ENDCOLLECTIVE ;  /* 0x000000000000791b */ /* 0x005ff40003800000 */
.L_x_1412:
[----:B------:R-:W-:Y:S05]  /*1bd90*/  BSYNC B1 ;  /* 0x0000000000017941 */ /* 0x000fea0003800000 */
.L_x_1411:
[----:B------:R-:W-:Y:S05]  /*1bda0*/  BRA `(.L_x_1413) ;  /* 0xffffffec00e07947 */ /* 0x000fea000383ffff */
.L_x_1374:
[----:B0-----:R0:W1:Y:S02]  /*1bdb0*/  SYNCS.PHASECHK.TRANS64.TRYWAIT P1, [R7+URZ], R4 ;  /* 0x00000004070075a7 */ /* 0x001064000802017f */
[----:B-1----:R-:W-:Y:S05]  /*1bdc0*/  @!P1 NANOSLEEP.SYNCS 0x989680 ;  /* 0x009896800000995d */ /* 0x002fea0003900000 */
[----:B------:R-:W1:Y:S02]  /*1bdd0*/  @!P1 SYNCS.PHASECHK.TRANS64 P1, [R7+URZ], R4 ;  /* 0x00000004070095a7 */ /* 0x000e64000802007f */
[----:B-1----:R-:W-:Y:S05]  /*1bde0*/  @!P1 BRA `(.L_x_1374) ;  /* 0xfffffffc00f09947 */ /* 0x002fea000383ffff */
[----:B------:R-:W-:Y:S05]  /*1bdf0*/  BRA `(.L_x_1414) ;  /* 0xfffffff000187947 */ /* 0x000fea000383ffff */
.L_x_1375:
[----:B-1----:R1:W3:Y:S02]  /*1be00*/  SYNCS.PHASECHK.TRANS64.TRYWAIT P1, [R5+URZ], R0 ;  /* 0x00000000050075a7 */ /* 0x0022e4000802017f */
[----:B---3--:R-:W-:Y:S05]  /*1be10*/  @!P1 NANOSLEEP.SYNCS 0x989680 ;  /* 0x009896800000995d */ /* 0x008fea0003900000 */
[----:B------:R-:W3:Y:S02]  /*1be20*/  @!P1 SYNCS.PHASECHK.TRANS64 P1, [R5+URZ], R0 ;  /* 0x00000000050095a7 */ /* 0x000ee4000802007f */
[----:B---3--:R-:W-:Y:S05]  /*1be30*/  @!P1 BRA `(.L_x_1375) ;  /* 0xfffffffc00f09947 */ /* 0x008fea000383ffff */
[----:B------:R-:W-:Y:S05]  /*1be40*/  BRA `(.L_x_1415) ;  /* 0xfffffff0000c7947 */ /* 0x000fea000383ffff */
.L_x_1377:
[----:B-1----:R1:W3:Y:S02]  /*1be50*/  SYNCS.PHASECHK.TRANS64.TRYWAIT P1, [R5+URZ+0x29860], R4 ;  /* 0x02986004050075a7 */ /* 0x0022e4000802017f */
[----:B---3--:R-:W-:Y:S05]  /*1be60*/  @!P1 NANOSLEEP.SYNCS 0x989680 ;  /* 0x009896800000995d */ /* 0x008fea0003900000 */
[----:B------:R-:W3:Y:S02]  /*1be70*/  @!P1 SYNCS.PHASECHK.TRANS64 P1, [R5+URZ+0x29860], R4 ;  /* 0x02986004050095a7 */ /* 0x000ee4000802007f */
[----:B---3--:R-:W-:Y:S05]  /*1be80*/  @!P1 BRA `(.L_x_1377) ;  /* 0xfffffffc00f09947 */ /* 0x008fea000383ffff */
[----:B------:R-:W-:Y:S05]  /*1be90*/  BRA `(.L_x_1416) ;  /* 0xfffffff0000c7947 */ /* 0x000fea000383ffff */
.L_x_1379:
[----:B---3--:R3:W4:Y:S02]  /*1bea0*/  SYNCS.PHASECHK.TRANS64.TRYWAIT P1, [R3+URZ+0x29860], R0 ;  /* 0x02986000030075a7 */ /* 0x008724000802017f */
[----:B----4-:R-:W-:Y:S05]  /*1beb0*/  @!P1 NANOSLEEP.SYNCS 0x989680 ;  /* 0x009896800000995d */ /* 0x010fea0003900000 */
[----:B------:R-:W4:Y:S02]  /*1bec0*/  @!P1 SYNCS.PHASECHK.TRANS64 P1, [R3+URZ+0x29860], R0 ;  /* 0x02986000030095a7 */ /* 0x000f24000802007f */
[----:B----4-:R-:W-:Y:S05]  /*1bed0*/  @!P1 BRA `(.L_x_1379) ;  /* 0xfffffffc00f09947 */ /* 0x010fea000383ffff */
[----:B------:R-:W-:Y:S05]  /*1bee0*/  BRA `(.L_x_1417) ;  /* 0xfffffff0000c7947 */ /* 0x000fea000383ffff */
.L_x_1381:
[----:B----4-:R4:W0:Y:S02]  /*1bef0*/  SYNCS.PHASECHK.TRANS64.TRYWAIT P0, [R5+URZ+0x29880], R4 ;  /* 0x02988004050075a7 */ /* 0x010824000800017f */
[----:B0-----:R-:W-:Y:S05]  /*1bf00*/  @!P0 NANOSLEEP.SYNCS 0x989680 ;  /* 0x009896800000895d */ /* 0x001fea0003900000 */
[----:B------:R-:W0:Y:S02]  /*1bf10*/  @!P0 SYNCS.PHASECHK.TRANS64 P0, [R5+URZ+0x29880], R4 ;  /* 0x02988004050085a7 */ /* 0x000e24000800007f */
[----:B0-----:R-:W-:Y:S05]  /*1bf20*/  @!P0 BRA `(.L_x_1381) ;  /* 0xfffffffc00f08947 */ /* 0x001fea000383ffff */
[----:B------:R-:W-:Y:S05]  /*1bf30*/  BRA `(.L_x_1382) ;  /* 0xfffffff000087947 */ /* 0x000fea000383ffff */
.L_x_1418:
        /* <DEDUP_REMOVED lines=12> */
.L_x_2854:


//--------------------- .text._ZN7cutlass13device_kernelIN5flash11enable_sm90INS1_16FlashAttnFwdSm90INS1_25CollectiveMainloopFwdSm90ILi2EN4cute5tupleIJNS5_1CILi1EEES8_S8_EEENS6_IJNS7_ILi128EEENS7_ILi160EEENS7_ILi192EEEEEELi128ENS_12float_e4m3_tEfNS_4arch4Sm90ELb0ELb1ELb0ELb1ELb0ELb1ELb0ELb1ELb1ELb1ELb0ELb0EEENS1_21CollectiveEpilogueFwdINS6_IJSA_SA_SB_EEES9_NS_10bfloat16_tESG_Li256ELb1ELb1ELb0ELb1EEENS1_36VarlenDynamicPersistentTileSchedulerILi128ELi160ELi256ELi128ELb0ELb1ELb1ELb1ELb0ELb1EEEEEEEEEvNT_6ParamsE --------------------------
	.section	.text._ZN7cutlass13device_kernelIN5flash11enable_sm90INS1_16FlashAttnFwdSm90INS1_25CollectiveMainloopFwdSm90ILi2EN4cute5tupleIJNS5_1CILi1EEES8_S8_EEENS6_IJNS7_ILi128EEENS7_ILi160EEENS7_ILi192EEEEEELi128ENS_12float_e4m3_tEfNS_4arch4Sm90ELb0ELb1ELb0ELb1ELb0ELb1ELb0ELb1ELb1ELb1ELb0ELb0EEENS1_21CollectiveEpilogueFwdINS6_IJSA_SA_SB_EEES9_NS_10bfloat16_tESG_Li256ELb1ELb1ELb0ELb1EEENS1_36VarlenDynamicPersistentTileSchedulerILi128ELi160ELi256ELi128ELb0ELb1ELb1ELb1ELb0ELb1EEEEEEEEEvNT_6ParamsE,"ax",@progbits
	.align	128
.text._ZN7cutlass13device_kernelIN5flash11enable_sm90INS1_16FlashAttnFwdSm90INS1_25CollectiveMainloopFwdSm90ILi2EN4cute5tupleIJNS5_1CILi1EEES8_S8_EEENS6_IJNS7_ILi128EEENS7_ILi160EEENS7_ILi192EEEEEELi128ENS_12float_e4m3_tEfNS_4arch4Sm90ELb0ELb1ELb0ELb1ELb0ELb1ELb0ELb1ELb1ELb1ELb0ELb0EEENS1_21CollectiveEpilogueFwdINS6_IJSA_SA_SB_EEES9_NS_10bfloat16_tESG_Li256ELb1ELb1ELb0ELb1EEENS1_36VarlenDynamicPersistentTileSchedulerILi128ELi160ELi256ELi128ELb0ELb1ELb1ELb1ELb0ELb1EEEEEEEEEvNT_6ParamsE:
        .type           _ZN7cutlass13device_kernelIN5flash11enable_sm90INS1_16FlashAttnFwdSm90INS1_25CollectiveMainloopFwdSm90ILi2EN4cute5tupleIJNS5_1CILi1EEES8_S8_EEENS6_IJNS7_ILi128EEENS7_ILi160EEENS7_ILi192EEEEEELi128ENS_12float_e4m3_tEfNS_4arch4Sm90ELb0ELb1ELb0ELb1ELb0ELb1ELb0ELb1ELb1ELb1ELb0ELb0EEENS1_21CollectiveEpilogueFwdINS6_IJSA_SA_SB_EEES9_NS_10bfloat16_tESG_Li256ELb1ELb1ELb0ELb1EEENS1_36VarlenDynamicPersistentTileSchedulerILi128ELi160ELi256ELi128ELb0ELb1ELb1ELb1ELb0ELb1EEEEEEEEEvNT_6ParamsE,@function
        .size           _ZN7cutlass13device_kernelIN5flash11enable_sm90INS1_16FlashAttnFwdSm90INS1_25CollectiveMainloopFwdSm90ILi2EN4cute5tupleIJNS5_1CILi1EEES8_S8_EEENS6_IJNS7_ILi128EEENS7_ILi160EEENS7_ILi192EEEEEELi128ENS_12float_e4m3_tEfNS_4arch4Sm90ELb0ELb1ELb0ELb1ELb0ELb1ELb0ELb1ELb1ELb1ELb0ELb0EEENS1_21CollectiveEpilogueFwdINS6_IJSA_SA_SB_EEES9_NS_10bfloat16_tESG_Li256ELb1ELb1ELb0ELb1EEENS1_36VarlenDynamicPersistentTileSchedulerILi128ELi160ELi256ELi128ELb0ELb1ELb1ELb1ELb0ELb1EEEEEEEEEvNT_6ParamsE,(.L_x_2855 - _ZN7cutlass13device_kernelIN5flash11enable_sm90INS1_16FlashAttnFwdSm90INS1_25CollectiveMainloopFwdSm90ILi2EN4cute5tupleIJNS5_1CILi1EEES8_S8_EEENS6_IJNS7_ILi128EEENS7_ILi160EEENS7_ILi192EEEEEELi128ENS_12float_e4m3_tEfNS_4arch4Sm90ELb0ELb1ELb0ELb1ELb0ELb1ELb0ELb1ELb1ELb1ELb0ELb0EEENS1_21CollectiveEpilogueFwdINS6_IJSA_SA_SB_EEES9_NS_10bfloat16_tESG_Li256ELb1ELb1ELb0ELb1EEENS1_36VarlenDynamicPersistentTileSchedulerILi128ELi160ELi256ELi128ELb0ELb1ELb1ELb1ELb0ELb1EEEEEEEEEvNT_6ParamsE)
        .other          _ZN7cutlass13device_kernelIN5flash11enable_sm90INS1_16FlashAttnFwdSm90INS1_25CollectiveMainloopFwdSm90ILi2EN4cute5tupleIJNS5_1CILi1EEES8_S8_EEENS6_IJNS7_ILi128EEENS7_ILi160EEENS7_ILi192EEEEEELi128ENS_12float_e4m3_tEfNS_4arch4Sm90ELb0ELb1ELb0ELb1ELb0ELb1ELb0ELb1ELb1ELb1ELb0ELb0EEENS1_21CollectiveEpilogueFwdINS6_IJSA_SA_SB_EEES9_NS_10bfloat16_tESG_Li256ELb1ELb1ELb0ELb1EEENS1_36VarlenDynamicPersistentTileSchedulerILi128ELi160ELi256ELi128ELb0ELb1ELb1ELb1ELb0ELb1EEEEEEEEEvNT_6ParamsE,@"STO_CUDA_ENTRY STV_DEFAULT"
_ZN7cutlass13device_kernelIN5flash11enable_sm90INS1_16FlashAttnFwdSm90INS1_25CollectiveMainloopFwdSm90ILi2EN4cute5tupleIJNS5_1CILi1EEES8_S8_EEENS6_IJNS7_ILi128EEENS7_ILi160EEENS7_ILi192EEEEEELi128ENS_12float_e4m3_tEfNS_4arch4Sm90ELb0ELb1ELb0ELb1ELb0ELb1ELb0ELb1ELb1ELb1ELb0ELb0EEENS1_21CollectiveEpilogueFwdINS6_IJSA_SA_SB_EEES9_NS_10bfloat16_tESG_Li256ELb1ELb1ELb0ELb1EEENS1_36VarlenDynamicPersistentTileSchedulerILi128ELi160ELi256ELi128ELb0ELb1ELb1ELb1ELb0ELb1EEEEEEEEEvNT_6ParamsE:
        /* <DEDUP_REMOVED lines=24> */
.L_x_1420:
[----:B------:R-:W-:Y:S05]  /*0180*/  BSYNC B0 ;  /* 0x0000000000007941 */ /* 0x000fea0003800000 */
.L_x_1419:
        /* <DEDUP_REMOVED lines=41> */
.L_x_1421:
        /* <DEDUP_REMOVED lines=22> */
.L_x_1422:
        /* <DEDUP_REMOVED lines=18> */
.L_x_1423:
        /* <DEDUP_REMOVED lines=22> */
.L_x_1424:
        /* <DEDUP_REMOVED lines=22> */
.L_x_1425:
        /* <DEDUP_REMOVED lines=8> */
.L_x_1428:
[----:B------:R-:W-:-:S08]  /*09e0*/  NOP ;  /* 0x0000000000007918 */ /* 0x000fd00000000000 */
[----:B------:R-:W0:Y:S02]  /*09f0*/  USETMAXREG.TRY_ALLOC.CTAPOOL UP0, 0xf0 ;  /* 0x000000f0000079c8 */ /* 0x000e240008000600 */
[----:B0-----:R-:W-:-:S13]  /*0a00*/  PLOP3.LUT P0, PT, PT, PT, UP0, 0x80, 0x0 ;  /* 0x000000000000781c */ /* 0x001fda0003f0f008 */
[----:B------:R-:W-:Y:S05]  /*0a10*/  @!P0 BRA `(.L_x_1428) ;  /* 0xfffffffc00f08947 */ /* 0x000fea000383ffff */
[----:B------:R-:W0:Y:S01]  /*0a20*/  S2R R0, SR_TID.X ;  /* 0x0000000000007919 */ /* 0x000e220000002100 */
[----:B------:R-:W1:Y:S01]  /*0a30*/  S2UR UR37, SR_CgaCtaId ;  /* 0x00000000002579c3 */ /* 0x000e620000008800 */
[----:B------:R-:W-:Y:S01]  /*0a40*/  UMOV UR4, 0x400 ;  /* 0x0000040000047882 */ /* 0x000fe20000000000 */
[----:B------:R-:W-:-:S06]  /*0a50*/  LOP3.LUT R17, R17, 0xffffffbf, RZ, 0xc0, !PT ;  /* 0xffffffbf11117812 */ /* 0x000fcc00078ec0ff */
[----:B------:R-:W-:Y:S06]  /*0a60*/  BAR.ARV 0x8, 0x180 ;  /* 0x0206000000007b1d */ /* 0x000fec0000002000 */
[----:B-1----:R-:W-:-:S06]  /*0a70*/  ULEA UR4, UR37, UR4, 0x18 ;  /* 0x0000000425047291 */ /* 0x002fcc000f8ec03f */
[----:B------:R-:W-:Y:S01]  /*0a80*/  IMAD.U32 R16, RZ, RZ, UR4 ;  /* 0x00000004ff107e24 */ /* 0x000fe2000f8e00ff */
[----:B0-----:R-:W-:Y:S01]  /*0a90*/  SHF.R.U32.HI R0, RZ, 0x7, R0 ;  /* 0x00000007ff007819 */ /* 0x001fe20000011600 */
[----:B------:R-:W-:-:S03]  /*0aa0*/  ULDC UR4, c[0x0][0xc3c] ;  /* 0x00030f0000047ab9 */ /* 0x000fc60000000800 */
[----:B------:R-:W-:-:S13]  /*0ab0*/  ISETP.NE.AND P0, PT, R0, 0x1, PT ;  /* 0x000000010000780c */ /* 0x000fda0003f05270 */
[----:B------:R-:W-:Y:S01]  /*0ac0*/  @P0 LOP3.LUT R17, R17, 0x40, RZ, 0xfc, !PT ;  /* 0x0000004011110812 */ /* 0x000fe200078efcff */
[----:B------:R-:W-:Y:S08]  /*0ad0*/  @!P0 BAR.ARV 0x9, 0x100 ;  /* 0x0244000000008b1d */ /* 0x000ff00000002000 */
[----:B------:R-:W-:Y:S06]  /*0ae0*/  BAR.SYNC.DEFER_BLOCKING 0x5, 0x180 ;  /* 0x0146000000007b1d */ /* 0x000fec0000010000 */
[----:B------:R-:W0:Y:S02]  /*0af0*/  LDS.128 R204, [R16+0x298d0] ;  /* 0x0298d00010cc7984 */ /* 0x000e240000000c00 */
[----:B------:R-:W-:Y:S06]  /*0b00*/  BAR.ARV 0x4, 0x180 ;  /* 0x0106000000007b1d */ /* 0x000fec0000002000 */
[----:B0-----:R-:W-:-:S13]  /*0b10*/  ISETP.GE.AND P0, PT, R207, UR4, PT ;  /* 0x00000004cf007c0c */ /* 0x001fda000bf06270 */
[----:B------:R-:W-:Y:S05]  /*0b20*/  @P0 BRA `(.L_x_1429) ;  /* 0x0000032c00c80947 */ /* 0x000fea0003800000 */
[----:B------:R-:W0:Y:S01]  /*0b30*/  S2R R0, SR_TID.X ;  /* 0x0000000000007919 */ /* 0x000e220000002100 */
[----:B------:R-:W-:Y:S01]  /*0b40*/  R2UR UR52, R16 ;  /* 0x00000000103472ca */ /* 0x000fe200000e0000 */
[----:B------:R-:W-:Y:S01]  /*0b50*/  IMAD.MOV.U32 R223, RZ, RZ, 0x20 ;  /* 0x00000020ffdf7424 */ /* 0x000fe200078e00ff */
[----:B------:R-:W-:Y:S01]  /*0b60*/  ULOP3.LUT UR53, UR36, 0x1, URZ, 0xfc, !UPT ;  /* 0x0000000124357892 */ /* 0x000fe2000f8efc3f */
[----:B------:R-:W-:Y:S01]  /*0b70*/  IMAD.MOV.U32 R195, RZ, RZ, RZ ;  /* 0x000000ffffc37224 */ /* 0x000fe200078e00ff */
[----:B------:R-:W-:Y:S01]  /*0b80*/  UMOV UR43, URZ ;  /* 0x0000003f002b7c82 */ /* 0x000fe20008000000 */
[----:B------:R-:W-:-:S08]  /*0b90*/  IMAD.MOV.U32 R190, RZ, RZ, RZ ;  /* 0x000000ffffbe7224 */ /* 0x000fd000078e00ff */
[----:B------:R-:W-:Y:S01]  /*0ba0*/  UIADD3 UR52, UR52, 0x14400, URZ ;  /* 0x0001440034347890 */ /* 0x000fe2000fffe03f */
[----:B0-----:R-:W-:-:S05]  /*0bb0*/  VIADD R0, R0, 0xffffff80 ;  /* 0xffffff8000007836 */ /* 0x001fca0000000000 */
[----:B------:R-:W-:Y:S02]  /*0bc0*/  SHF.R.S32.HI R3, RZ, 0x1f, R0 ;  /* 0x0000001fff037819 */ /* 0x000fe40000011400 */
[-C--:B------:R-:W-:Y:S02]  /*0bd0*/  LEA.HI R4, R0, R0.reuse, RZ, 0x1 ;  /* 0x0000000000047211 */ /* 0x080fe400078f08ff */
[CC--:B------:R-:W-:Y:S02]  /*0be0*/  LEA.HI R7, R3.reuse, R0.reuse, RZ, 0x4 ;  /* 0x0000000003077211 */ /* 0x0c0fe400078f20ff */
[CC--:B------:R-:W-:Y:S02]  /*0bf0*/  LEA.HI R6, R3.reuse, R0.reuse, RZ, 0x5 ;  /* 0x0000000003067211 */ /* 0x0c0fe400078f28ff */
[CC--:B------:R-:W-:Y:S02]  /*0c00*/  LEA.HI R5, R3.reuse, R0.reuse, RZ, 0x2 ;  /* 0x0000000003057211 */ /* 0x0c0fe400078f10ff */
[----:B------:R-:W-:Y:S01]  /*0c10*/  SHF.R.S32.HI R216, RZ, 0x4, R7 ;  /* 0x00000004ffd87819 */ /* 0x000fe20000011407 */
[----:B------:R-:W-:Y:S01]  /*0c20*/  IMAD.SHL.U32 R8, R6, 0x20, RZ ;  /* 0x0000002006087824 */ /* 0x000fe200078e00ff */
[----:B------:R-:W-:-:S02]  /*0c30*/  LEA.HI R2, R3, R0, RZ, 0x7 ;  /* 0x0000000003027211 */ /* 0x000fc400078f38ff */
[----:B------:R-:W-:Y:S02]  /*0c40*/  LEA.HI R224, R3, R0, RZ, 0x3 ;  /* 0x0000000003e07211 */ /* 0x000fe400078f18ff */
[--C-:B------:R-:W-:Y:S02]  /*0c50*/  SHF.R.S32.HI R3, RZ, 0x2, R5.reuse ;  /* 0x00000002ff037819 */ /* 0x100fe40000011405 */
[----:B------:R-:W-:Y:S02]  /*0c60*/  SHF.R.S32.HI R6, RZ, 0x1f, R5 ;  /* 0x0000001fff067819 */ /* 0x000fe40000011405 */
[C---:B------:R-:W-:Y:S02]  /*0c70*/  LOP3.LUT R9, R7.reuse, 0x3fffff0, RZ, 0xc0, !PT ;  /* 0x03fffff007097812 */ /* 0x040fe400078ec0ff */
[----:B------:R-:W-:Y:S02]  /*0c80*/  LEA.HI R7, R7, R216, RZ, 0x1 ;  /* 0x000000d807077211 */ /* 0x000fe400078f08ff */
[----:B------:R-:W-:Y:S01]  /*0c90*/  LEA.HI R6, R6, R3, RZ, 0x2 ;  /* 0x0000000306067211 */ /* 0x000fe200078f10ff */
[----:B------:R-:W-:Y:S01]  /*0ca0*/  IMAD.IADD R9, R0, 0x1, -R9 ;  /* 0x0000000100097824 */ /* 0x000fe200078e0a09 */
[----:B------:R-:W-:-:S02]  /*0cb0*/  LOP3.LUT R8, R8, 0xfffffc00, RZ, 0xc0, !PT ;  /* 0xfffffc0008087812 */ /* 0x000fc400078ec0ff */
[----:B------:R-:W-:Y:S02]  /*0cc0*/  LOP3.LUT R7, R7, 0x1ffffffe, RZ, 0xc0, !PT ;  /* 0x1ffffffe07077812 */ /* 0x000fe400078ec0ff */
[----:B------:R-:W-:Y:S01]  /*0cd0*/  SHF.R.S32.HI R191, RZ, 0x1, R4 ;  /* 0x00000001ffbf7819 */ /* 0x000fe20000011404 */
[----:B------:R-:W-:Y:S01]  /*0ce0*/  IMAD R8, R9, 0x40, R8 ;  /* 0x0000004009087824 */ /* 0x000fe200078e0208 */
[----:B------:R-:W-:Y:S01]  /*0cf0*/  LOP3.LUT R6, R6, 0xfffffffc, RZ, 0xc0, !PT ;  /* 0xfffffffc06067812 */ /* 0x000fe200078ec0ff */
[----:B------:R-:W-:Y:S01]  /*0d00*/  IMAD.IADD R7, R216, 0x1, -R7 ;  /* 0x00000001d8077824 */ /* 0x000fe200078e0a07 */
[----:B------:R-:W-:Y:S01]  /*0d10*/  LOP3.LUT R11, R5, 0xfffffffc, RZ, 0xc0, !PT ;  /* 0xfffffffc050b7812 */ /* 0x000fe200078ec0ff */
[----:B------:R-:W-:Y:S01]  /*0d20*/  VIADD R221, R191, 0x80 ;  /* 0x00000080bfdd7836 */ /* 0x000fe20000000000 */
[----:B------:R-:W-:Y:S01]  /*0d30*/  LOP3.LUT R5, R224, 0xfffffff8, RZ, 0xc0, !PT ;  /* 0xfffffff8e0057812 */ /* 0x000fe200078ec0ff */
[----:B------:R-:W-:Y:S01]  /*0d40*/  IMAD.IADD R6, R3, 0x1, -R6 ;  /* 0x0000000103067824 */ /* 0x000fe200078e0a06 */
[----:B------:R-:W-:Y:S01]  /*0d50*/  LOP3.LUT R229, R2, 0xffffff80, RZ, 0xc0, !PT ;  /* 0xffffff8002e57812 */ /* 0x000fe200078ec0ff */
[----:B------:R-:W-:Y:S01]  /*0d60*/  IMAD R3, R7, 0x8, R8 ;  /* 0x0000000807037824 */ /* 0x000fe200078e0208 */
[----:B------:R-:W-:Y:S01]  /*0d70*/  SHF.R.S32.HI R8, RZ, 0x1f, R221 ;  /* 0x0000001fff087819 */ /* 0x000fe200000114dd */
[C---:B------:R-:W-:Y:S01]  /*0d80*/  IMAD.IADD R11, R0.reuse, 0x1, -R11 ;  /* 0x00000001000b7824 */ /* 0x040fe200078e0a0b */
[CC--:B------:R-:W-:Y:S01]  /*0d90*/  LEA.HI R12, R221.reuse, R221.reuse, RZ, 0x1 ;  /* 0x000000dddd0c7211 */ /* 0x0c0fe200078f08ff */
[----:B------:R-:W-:Y:S01]  /*0da0*/  IMAD.IADD R218, R0, 0x1, -R5 ;  /* 0x0000000100da7824 */ /* 0x000fe200078e0a05 */
[----:B------:R-:W-:Y:S01]  /*0db0*/  LEA.HI R8, R8, R221, RZ, 0x3 ;  /* 0x000000dd08087211 */ /* 0x000fe200078f18ff */
[----:B------:R0:W-:Y:S01]  /*0dc0*/  STL [R1+0x18], R3 ;  /* 0x0000180301007387 */ /* 0x0001e20000100800 */
[----:B------:R-:W-:Y:S01]  /*0dd0*/  LOP3.LUT R227, R4, 0xfffffffe, RZ, 0xc0, !PT ;  /* 0xfffffffe04e37812 */ /* 0x000fe200078ec0ff */
[----:B------:R-:W-:Y:S01]  /*0de0*/  IMAD.IADD R229, R0, 0x1, -R229 ;  /* 0x0000000100e57824 */ /* 0x000fe200078e0ae5 */
[----:B------:R-:W-:Y:S01]  /*0df0*/  LOP3.LUT R10, R12, 0x3fffffe, RZ, 0xc0, !PT ;  /* 0x03fffffe0c0a7812 */ /* 0x000fe200078ec0ff */
[----:B------:R-:W-:Y:S01]  /*0e00*/  IMAD.SHL.U32 R5, R8, 0x40, RZ ;  /* 0x0000004008057824 */ /* 0x000fe200078e00ff */
[----:B------:R-:W-:Y:S01]  /*0e10*/  SHF.R.S32.HI R18, RZ, 0x7, R2 ;  /* 0x00000007ff127819 */ /* 0x000fe20000011402 */
[----:B------:R-:W-:Y:S01]  /*0e20*/  IMAD.IADD R227, R0, 0x1, -R227 ;  /* 0x0000000100e37824 */ /* 0x000fe200078e0ae3 */
[----:B------:R-:W-:Y:S01]  /*0e30*/  SHF.R.S32.HI R0, RZ, 0x1f, R4 ;  /* 0x0000001fff007819 */ /* 0x000fe20000011404 */
[----:B------:R-:W-:Y:S01]  /*0e40*/  IMAD.IADD R10, R221, 0x1, -R10 ;  /* 0x00000001dd0a7824 */ /* 0x000fe200078e0a0a */
[----:B------:R-:W-:Y:S01]  /*0e50*/  LOP3.LUT R5, R5, 0xfffffe00, RZ, 0xc0, !PT ;  /* 0xfffffe0005057812 */ /* 0x000fe200078ec0ff */
[----:B------:R-:W-:Y:S01]  /*0e60*/  IMAD.SHL.U32 R188, R227, 0x8, RZ ;  /* 0x00000008e3bc7824 */ /* 0x000fe200078e00ff */
[----:B0-----:R-:W-:Y:S01]  /*0e70*/  LEA.HI R3, R11, R11, RZ, 0x1 ;  /* 0x0000000b0b037211 */ /* 0x001fe200078f08ff */
[----:B------:R-:W-:Y:S01]  /*0e80*/  IMAD.SHL.U32 R22, R227, 0x10, RZ ;  /* 0x00000010e3167824 */ /* 0x000fe200078e00ff */
[-C--:B------:R-:W-:Y:S01]  /*0e90*/  LEA.HI R0, R0, R191.reuse, RZ, 0x3 ;  /* 0x000000bf00007211 */ /* 0x080fe200078f18ff */
[----:B------:R-:W-:Y:S01]  /*0ea0*/  IMAD R210, R10, 0x40, R5 ;  /* 0x000000400ad27824 */ /* 0x000fe200078e0205 */
[----:B------:R-:W-:Y:S01]  /*0eb0*/  LOP3.LUT R8, R3, 0x1ffffffe, RZ, 0xc0, !PT ;  /* 0x1ffffffe03087812 */ /* 0x000fe200078ec0ff */
[----:B------:R-:W-:Y:S01]  /*0ec0*/  VIADD R196, R188, 0x20 ;  /* 0x00000020bcc47836 */ /* 0x000fe20000000000 */
[----:B------:R-:W-:Y:S01]  /*0ed0*/  LOP3.LUT R0, R0, 0xfffffff8, RZ, 0xc0, !PT ;  /* 0xfffffff800007812 */ /* 0x000fe200078ec0ff */
[----:B------:R-:W-:Y:S01]  /*0ee0*/  VIADD R198, R188, 0x40 ;  /* 0x00000040bcc67836 */ /* 0x000fe20000000000 */
[----:B------:R-:W-:Y:S01]  /*0ef0*/  LEA.HI R4, R4, R191, RZ, 0x1 ;  /* 0x000000bf04047211 */ /* 0x000fe200078f08ff */
[----:B------:R-:W-:Y:S01]  /*0f00*/  IMAD.IADD R212, R11, 0x1, -R8 ;  /* 0x000000010bd47824 */ /* 0x000fe200078e0a08 */
[----:B------:R-:W-:Y:S01]  /*0f10*/  SHF.R.S32.HI R8, RZ, 0x1f, R229 ;  /* 0x0000001fff087819 */ /* 0x000fe200000114e5 */
[----:B------:R-:W-:Y:S01]  /*0f20*/  IMAD.IADD R3, R188, 0x1, R196 ;  /* 0x00000001bc037824 */ /* 0x000fe200078e02c4 */
[----:B------:R-:W-:Y:S01]  /*0f30*/  LEA.HI R2, R2, R18, RZ, 0x1 ;  /* 0x0000001202027211 */ /* 0x000fe200078f08ff */
[----:B------:R-:W-:Y:S01]  /*0f40*/  IMAD.IADD R9, R191, 0x1, -R0 ;  /* 0x00000001bf097824 */ /* 0x000fe200078e0a00 */
[-C--:B------:R-:W-:Y:S01]  /*0f50*/  LEA.HI R5, R8, R229.reuse, RZ, 0x2 ;  /* 0x000000e508057211 */ /* 0x080fe200078f10ff */
[----:B------:R-:W-:Y:S01]  /*0f60*/  IMAD.SHL.U32 R202, R6, 0x80, RZ ;  /* 0x0000008006ca7824 */ /* 0x000fe200078e00ff */
[----:B------:R-:W-:Y:S01]  /*0f70*/  SHF.R.S32.HI R14, RZ, 0x1f, R3 ;  /* 0x0000001fff0e7819 */ /* 0x000fe20000011403 */
[----:B------:R-:W-:Y:S01]  /*0f80*/  IMAD.SHL.U32 R0, R9, 0x80, RZ ;  /* 0x0000008009007824 */ /* 0x000fe200078e00ff */
[--C-:B------:R-:W-:Y:S01]  /*0f90*/  SHF.R.S32.HI R7, RZ, 0x2, R5.reuse ;  /* 0x00000002ff077819 */ /* 0x100fe20000011405 */
[----:B------:R0:W-:Y:S01]  /*0fa0*/  STL [R1+0x14], R9 ;  /* 0x0000140901007387 */ /* 0x0001e20000100800 */
[----:B------:R-:W-:Y:S01]  /*0fb0*/  SHF.R.S32.HI R10, RZ, 0x1f, R5 ;  /* 0x0000001fff0a7819 */ /* 0x000fe20000011405 */
[----:B------:R-:W-:Y:S01]  /*0fc0*/  IMAD.SHL.U32 R213, R218, 0x8, RZ ;  /* 0x00000008dad57824 */ /* 0x000fe200078e00ff */
[----:B------:R-:W-:Y:S01]  /*0fd0*/  LEA.HI R8, R8, R229, RZ, 0x5 ;  /* 0x000000e508087211 */ /* 0x000fe200078f28ff */
[----:B------:R-:W-:Y:S01]  /*0fe0*/  VIADD R197, R188, 0x10 ;  /* 0x00000010bcc57836 */ /* 0x000fe20000000000 */
[----:B------:R-:W-:Y:S01]  /*0ff0*/  LEA.HI R10, R10, R7, RZ, 0x3 ;  /* 0x000000070a0a7211 */ /* 0x000fe200078f18ff */
[----:B------:R-:W-:Y:S01]  /*1000*/  VIADD R217, R213, 0x40 ;  /* 0x00000040d5d97836 */ /* 0x000fe20000000000 */
[-C--:B------:R-:W-:Y:S01]  /*1010*/  LEA.HI R11, R14, R3.reuse, RZ, 0x4 ;  /* 0x000000030e0b7211 */ /* 0x080fe200078f20ff */
[----:B------:R-:W-:Y:S01]  /*1020*/  VIADD R199, R188, 0x30 ;  /* 0x00000030bcc77836 */ /* 0x000fe20000000000 */
[----:B------:R-:W-:Y:S01]  /*1030*/  LOP3.LUT R10, R10, 0xfffffff8, RZ, 0xc0, !PT ;  /* 0xfffffff80a0a7812 */ /* 0x000fe200078ec0ff */
[----:B0-----:R-:W-:Y:S01]  /*1040*/  IMAD.IADD R9, R188, 0x1, R198 ;  /* 0x00000001bc097824 */ /* 0x001fe200078e02c6 */
[----:B------:R-:W-:Y:S01]  /*1050*/  LEA.HI R15, R14, R3, RZ, 0x6 ;  /* 0x000000030e0f7211 */ /* 0x000fe200078f30ff */
[----:B------:R-:W-:Y:S01]  /*1060*/  VIADD R200, R188, 0x50 ;  /* 0x00000050bcc87836 */ /* 0x000fe20000000000 */
[----:B------:R-:W-:Y:S01]  /*1070*/  LOP3.LUT R3, R0, 0x380, RZ, 0xc0, !PT ;  /* 0x0000038000037812 */ /* 0x000fe200078ec0ff */
[----:B------:R-:W-:Y:S01]  /*1080*/  IMAD.IADD R7, R7, 0x1, -R10 ;  /* 0x0000000107077824 */ /* 0x000fe200078e0a0a */
[----:B------:R-:W-:Y:S01]  /*1090*/  LOP3.LUT R4, R4, 0x3fffffe, RZ, 0xc0, !PT ;  /* 0x03fffffe04047812 */ /* 0x000fe200078ec0ff */
[----:B------:R-:W-:Y:S01]  /*10a0*/  IMAD.SHL.U32 R15, R15, 0x80, RZ ;  /* 0x000000800f0f7824 */ /* 0x000fe200078e00ff */
[----:B------:R-:W-:-:S02]  /*10b0*/  SHF.R.S32.HI R8, RZ, 0x5, R8 ;  /* 0x00000005ff087819 */ /* 0x000fc40000011408 */
[----:B------:R-:W-:Y:S01]  /*10c0*/  LOP3.LUT R2, R2, 0x3fffffe, RZ, 0xc0, !PT ;  /* 0x03fffffe02027812 */ /* 0x000fe200078ec0ff */
[----:B------:R-:W-:Y:S01]  /*10d0*/  IMAD.IADD R4, R191, 0x1, -R4 ;  /* 0x00000001bf047824 */ /* 0x000fe200078e0a04 */
[----:B------:R-:W-:Y:S01]  /*10e0*/  SHF.R.U32.HI R0, RZ, 0x3, R3 ;  /* 0x00000003ff007819 */ /* 0x000fe20000011603 */
[----:B------:R-:W-:Y:S01]  /*10f0*/  IMAD R7, R8, 0x10, R7 ;  /* 0x0000001008077824 */ /* 0x000fe200078e0207 */
[----:B------:R-:W-:Y:S01]  /*1100*/  LOP3.LUT R3, R3, 0x10, R22, 0xf8, !PT ;  /* 0x0000001003037812 */ /* 0x000fe200078ef816 */
[----:B------:R-:W-:Y:S01]  /*1110*/  IMAD.IADD R2, R18, 0x1, -R2 ;  /* 0x0000000112027824 */ /* 0x000fe200078e0a02 */
[----:B------:R-:W-:Y:S01]  /*1120*/  SHF.R.S32.HI R14, RZ, 0x1f, R9 ;  /* 0x0000001fff0e7819 */ /* 0x000fe20000011409 */
[----:B------:R-:W-:Y:S01]  /*1130*/  IMAD R4, R216, 0x8, R4 ;  /* 0x00000008d8047824 */ /* 0x000fe200078e0204 */
[----:B------:R-:W-:Y:S02]  /*1140*/  LOP3.LUT R202, R202, 0x180, RZ, 0xc0, !PT ;  /* 0x00000180caca7812 */ /* 0x000fe400078ec0ff */
[----:B------:R-:W-:-:S02]  /*1150*/  CS2R R18, SRZ ;  /* 0x0000000000127805 */ /* 0x000fc4000001ff00 */
[----:B------:R-:W-:Y:S01]  /*1160*/  LOP3.LUT P0, RZ, R6, 0x2, RZ, 0xc0, !PT ;  /* 0x0000000206ff7812 */ /* 0x000fe2000780c0ff */
[----:B------:R-:W-:Y:S01]  /*1170*/  IMAD R6, R2, 0x40, R7 ;  /* 0x0000004002067824 */ /* 0x000fe200078e0207 */
[----:B------:R-:W-:Y:S01]  /*1180*/  LOP3.LUT R3, R3, R0, RZ, 0x3c, !PT ;  /* 0x0000000003037212 */ /* 0x000fe200078e3cff */
[----:B------:R-:W-:Y:S01]  /*1190*/  IMAD.SHL.U32 R208, R4, 0x40, RZ ;  /* 0x0000004004d07824 */ /* 0x000fe200078e00ff */
[-C--:B------:R-:W-:Y:S01]  /*11a0*/  LEA.HI R13, R14, R9.reuse, RZ, 0x4 ;  /* 0x000000090e0d7211 */ /* 0x080fe200078f20ff */
[----:B------:R-:W-:Y:S01]  /*11b0*/  IMAD R212, R212, 0x8, R6 ;  /* 0x00000008d4d47824 */ /* 0x000fe200078e0206 */
[----:B------:R-:W-:Y:S01]  /*11c0*/  LOP3.LUT R0, R202, 0x30, R11, 0xf8, !PT ;  /* 0x00000030ca007812 */ /* 0x000fe200078ef80b */
[----:B------:R0:W-:Y:S01]  /*11d0*/  STL [R1+0x10], R6 ;  /* 0x0000100601007387 */ /* 0x0001e20000100800 */
[----:B------:R-:W-:Y:S01]  /*11e0*/  SHF.R.U32.HI R203, RZ, 0x3, R202 ;  /* 0x00000003ffcb7819 */ /* 0x000fe200000116ca */
[----:B------:R-:W-:Y:S01]  /*11f0*/  IMAD R216, R216, 0x400, R3 ;  /* 0x00000400d8d87824 */ /* 0x000fe200078e0203 */
[----:B------:R-:W-:-:S02]  /*1200*/  LEA.HI R9, R14, R9, RZ, 0x6 ;  /* 0x000000090e097211 */ /* 0x000fc400078f30ff */
[----:B------:R-:W-:Y:S02]  /*1210*/  LOP3.LUT R15, R15, 0xffffe000, RZ, 0xc0, !PT ;  /* 0xffffe0000f0f7812 */ /* 0x000fe400078ec0ff */
[----:B------:R-:W-:Y:S01]  /*1220*/  LOP3.LUT R0, R0, R203, RZ, 0x3c, !PT ;  /* 0x000000cb00007212 */ /* 0x000fe200078e3cff */
[----:B------:R-:W-:Y:S01]  /*1230*/  IMAD.SHL.U32 R9, R9, 0x80, RZ ;  /* 0x0000008009097824 */ /* 0x000fe200078e00ff */
[----:B------:R-:W-:Y:S02]  /*1240*/  LOP3.LUT R4, R202, 0x30, R13, 0xf8, !PT ;  /* 0x00000030ca047812 */ /* 0x000fe400078ef80d */
[----:B------:R-:W-:Y:S02]  /*1250*/  IADD3 R15, R0, R208, R15 ;  /* 0x000000d0000f7210 */ /* 0x000fe40007ffe00f */
[----:B------:R-:W-:Y:S02]  /*1260*/  SHF.R.S32.HI R0, RZ, 0x1f, R213 ;  /* 0x0000001fff007819 */ /* 0x000fe400000114d5 */
[----:B------:R-:W-:Y:S01]  /*1270*/  LOP3.LUT R0, R202, 0x10, R22, 0xf8, !PT ;  /* 0x00000010ca007812 */ /* 0x000fe200078ef816 */
[----:B------:R-:W-:Y:S01]  /*1280*/  IMAD.IADD R236, R16, 0x1, R15 ;  /* 0x0000000110ec7824 */ /* 0x000fe200078e020f */
[----:B------:R-:W-:-:S02]  /*1290*/  LOP3.LUT R9, R9, 0xffffe000, RZ, 0xc0, !PT ;  /* 0xffffe00009097812 */ /* 0x000fc400078ec0ff */
[-C--:B------:R-:W-:Y:S02]  /*12a0*/  LOP3.LUT R4, R4, R203.reuse, RZ, 0x3c, !PT ;  /* 0x000000cb04047212 */ /* 0x080fe400078e3cff */
[----:B------:R-:W-:Y:S02]  /*12b0*/  SHF.R.S32.HI R3, RZ, 0x1f, R217 ;  /* 0x0000001fff037819 */ /* 0x000fe400000114d9 */
[----:B------:R-:W-:Y:S02]  /*12c0*/  SHF.R.S32.HI R12, RZ, 0x1, R12 ;  /* 0x00000001ff0c7819 */ /* 0x000fe4000001140c */
[----:B------:R-:W-:Y:S02]  /*12d0*/  LOP3.LUT R3, R0, R203, RZ, 0x3c, !PT ;  /* 0x000000cb00037212 */ /* 0x000fe400078e3cff */
[----:B------:R-:W-:Y:S01]  /*12e0*/  IADD3 R9, R4, R208, R9 ;  /* 0x000000d004097210 */ /* 0x000fe20007ffe009 */
[----:B------:R-:W-:Y:S01]  /*12f0*/  IMAD.SHL.U32 R12, R12, 0x80, RZ ;  /* 0x000000800c0c7824 */ /* 0x000fe200078e00ff */
[----:B------:R-:W-:Y:S01]  /*1300*/  LOP3.LUT R4, R202, 0x30, R22, 0xf8, !PT ;  /* 0x00000030ca047812 */ /* 0x000fe200078ef816 */
[----:B------:R-:W-:Y:S01]  /*1310*/  IMAD.IADD R214, R208, 0x1, R3 ;  /* 0x00000001d0d67824 */ /* 0x000fe200078e0203 */
[----:B------:R-:W-:Y:S01]  /*1320*/  SEL R223, R223, 0xffffffe0, !P0 ;  /* 0xffffffe0dfdf7807 */ /* 0x000fe20004000000 */
[----:B------:R-:W-:Y:S01]  /*1330*/  IMAD.IADD R235, R16, 0x1, R9 ;  /* 0x0000000110eb7824 */ /* 0x000fe200078e0209 */
[----:B------:R-:W-:-:S02]  /*1340*/  LOP3.LUT R2, R5, 0x7ffffffc, RZ, 0xc0, !PT ;  /* 0x7ffffffc05027812 */ /* 0x000fc400078ec0ff */
[----:B------:R-:W-:Y:S01]  /*1350*/  LOP3.LUT R237, R4, R203, RZ, 0x3c, !PT ;  /* 0x000000cb04ed7212 */ /* 0x000fe200078e3cff */
[----:B------:R-:W-:Y:S01]  /*1360*/  IMAD.IADD R215, R223, 0x1, R214 ;  /* 0x00000001dfd77824 */ /* 0x000fe200078e02d6 */
[----:B------:R-:W-:Y:S01]  /*1370*/  SHF.R.S32.HI R224, RZ, 0x3, R224 ;  /* 0x00000003ffe07819 */ /* 0x000fe200000114e0 */
[----:B------:R-:W-:Y:S01]  /*1380*/  IMAD.IADD R211, R229, 0x1, -R2 ;  /* 0x00000001e5d37824 */ /* 0x000fe200078e0a02 */
[----:B------:R-:W-:Y:S02]  /*1390*/  SHF.R.S32.HI R222, RZ, 0x1f, R191 ;  /* 0x0000001fffde7819 */ /* 0x000fe400000114bf */
[----:B------:R-:W-:Y:S02]  /*13a0*/  SHF.R.S32.HI R234, RZ, 0x1f, R197 ;  /* 0x0000001fffea7819 */ /* 0x000fe400000114c5 */
[----:B------:R-:W-:Y:S02]  /*13b0*/  SHF.R.S32.HI R233, RZ, 0x1f, R196 ;  /* 0x0000001fffe97819 */ /* 0x000fe400000114c4 */
[----:B------:R-:W-:-:S02]  /*13c0*/  SHF.R.S32.HI R232, RZ, 0x1f, R199 ;  /* 0x0000001fffe87819 */ /* 0x000fc400000114c7 */
[----:B------:R-:W-:Y:S02]  /*13d0*/  SHF.R.S32.HI R231, RZ, 0x1f, R198 ;  /* 0x0000001fffe77819 */ /* 0x000fe400000114c6 */
[----:B------:R-:W-:Y:S02]  /*13e0*/  SHF.R.S32.HI R230, RZ, 0x1f, R200 ;  /* 0x0000001fffe67819 */ /* 0x000fe400000114c8 */
[----:B------:R-:W-:Y:S02]  /*13f0*/  LOP3.LUT R209, R12, 0x180, RZ, 0xc0, !PT ;  /* 0x000001800cd17812 */ /* 0x000fe400078ec0ff */
[----:B------:R-:W-:Y:S02]  /*1400*/  SHF.R.S32.HI R226, RZ, 0x4, R11 ;  /* 0x00000004ffe27819 */ /* 0x000fe4000001140b */
[----:B------:R-:W-:Y:S02]  /*1410*/  SHF.R.S32.HI R228, RZ, 0x4, R13 ;  /* 0x00000004ffe47819 */ /* 0x000fe4000001140d */
[----:B------:R-:W-:-:S02]  /*1420*/  IADD3 R237, R16, R208, R237 ;  /* 0x000000d010ed7210 */ /* 0x000fc40007ffe0ed */
[----:B0-----:R-:W-:-:S07]  /*1430*/  IADD3 R223, R223, UR52, R214 ;  /* 0x00000034dfdf7c10 */ /* 0x001fce000fffe0d6 */
.L_x_1692:
[----:B------:R-:W-:Y:S05]  /*1440*/  YIELD ;  /* 0x0000000000007946 */ /* 0x000fea0003800000 */
[----:B------:R-:W-:Y:S01]  /*1450*/  ULDC.64 UR4, c[0x0][0xa28] ;  /* 0x00028a0000047ab9 */ /* 0x000fe20000000a00 */
[----:B0-2---:R-:W0:Y:S01]  /*1460*/  LDC.64 R4, c[0x0][0xa08] ;  /* 0x00028200ff047b82 */ /* 0x005e220000000a00 */
[----:B------:R-:W-:Y:S01]  /*1470*/  ISETP.NE.U32.AND P1, PT, RZ, UR4, PT ;  /* 0x00000004ff007c0c */ /* 0x000fe2000bf25070 */
[----:B------:R-:W-:Y:S02]  /*1480*/  IMAD.MOV.U32 R26, RZ, RZ, RZ ;  /* 0x000000ffff1a7224 */ /* 0x000fe400078e00ff */
[----:B------:R-:W-:Y:S01]  /*1490*/  IMAD.MOV.U32 R0, RZ, RZ, RZ ;  /* 0x000000ffff007224 */ /* 0x000fe200078e00ff */
[----:B------:R-:W-:Y:S01]  /*14a0*/  ISETP.NE.AND.EX P1, PT, RZ, UR5, PT, P1 ;  /* 0x00000005ff007c0c */ /* 0x000fe2000bf25310 */
[----:B------:R-:W-:-:S02]  /*14b0*/  ULDC.64 UR4, c[0x0][0xa18] ;  /* 0x0002860000047ab9 */ /* 0x000fc40000000a00 */
[----:B------:R-:W-:-:S04]  /*14c0*/  ISETP.NE.U32.AND P2, PT, RZ, UR4, PT ;  /* 0x00000004ff007c0c */ /* 0x000fc8000bf45070 */
[----:B------:R-:W-:Y:S01]  /*14d0*/  ISETP.NE.AND.EX P2, PT, RZ, UR5, PT, P2 ;  /* 0x00000005ff007c0c */ /* 0x000fe2000bf45320 */
[----:B------:R-:W-:Y:S02]  /*14e0*/  ULDC.64 UR4, c[0x0][0xa08] ;  /* 0x0002820000047ab9 */ /* 0x000fe40000000a00 */
[----:B------:R-:W-:-:S03]  /*14f0*/  ISETP.NE.U32.AND P0, PT, RZ, UR4, PT ;  /* 0x00000004ff007c0c */ /* 0x000fc6000bf05070 */
[----:B----4-:R-:W1:Y:S01]  /*1500*/  @P1 LDC.64 R2, c[0x0][0xa28] ;  /* 0x00028a00ff021b82 */ /* 0x010e620000000a00 */
[----:B------:R-:W-:Y:S01]  /*1510*/  ISETP.NE.AND.EX P0, PT, RZ, UR5, PT, P0 ;  /* 0x00000005ff007c0c */ /* 0x000fe2000bf05300 */
[----:B0-----:R-:W-:-:S06]  /*1520*/  IMAD.WIDE R8, R207, 0x4, R4 ;  /* 0x00000004cf087825 */ /* 0x001fcc00078e0204 */
[----:B------:R-:W0:Y:S01]  /*1530*/  @P2 LDC.64 R6, c[0x0][0xa18] ;  /* 0x00028600ff062b82 */ /* 0x000e220000000a00 */
[----:B------:R-:W-:Y:S02]  /*1540*/  ULDC UR4, c[0x0][0x288] ;  /* 0x0000a20000047ab9 */ /* 0x000fe40000000800 */
[----:B------:R-:W-:Y:S01]  /*1550*/  IMAD.U32 R192, RZ, RZ, UR4 ;  /* 0x00000004ffc07e24 */ /* 0x000fe2000f8e00ff */
[----:B------:R-:W-:Y:S02]  /*1560*/  ULDC.64 UR4, c[0x0][0x418] ;  /* 0x0001060000047ab9 */ /* 0x000fe40000000a00 */
[----:B------:R-:W5:Y:S01]  /*1570*/  @P0 LDG.E R26, desc[UR60][R8.64] ;  /* 0x0000003c081a0981 */ /* 0x000f62000c1e1900 */
[----:B-1----:R-:W-:-:S04]  /*1580*/  @P1 IMAD.WIDE R2, R207, 0x4, R2 ;  /* 0x00000004cf021825 */ /* 0x002fc800078e0202 */
[----:B0-----:R-:W-:Y:S01]  /*1590*/  @P2 IMAD.WIDE R4, R207, 0x4, R6 ;  /* 0x00000004cf042825 */ /* 0x001fe200078e0206 */
[----:B------:R-:W-:Y:S01]  /*15a0*/  UISETP.NE.U32.AND UP0, UPT, UR4, URZ, UPT ;  /* 0x0000003f0400728c */ /* 0x000fe2000bf05070 */
[----:B------:R0:W5:Y:S02]  /*15b0*/  @P1 LDG.E R0, desc[UR60][R2.64] ;  /* 0x0000003c02001981 */ /* 0x000164000c1e1900 */
[----:B------:R-:W-:Y:S02]  /*15c0*/  ULDC UR4, c[0x0][0x424] ;  /* 0x0001090000047ab9 */ /* 0x000fe40000000800 */
[----:B------:R1:W5:Y:S01]  /*15d0*/  @P2 LDG.E R192, desc[UR60][R4.64] ;  /* 0x0000003c04c02981 */ /* 0x000362000c1e1900 */
[----:B------:R-:W-:-:S03]  /*15e0*/  UISETP.NE.AND.EX UP0, UPT, UR5, URZ, UPT, UP0 ;  /* 0x0000003f0500728c */ /* 0x000fc6000bf05300 */
[----:B------:R-:W-:Y:S01]  /*15f0*/  ULDC UR5, c[0x0][0x2f0] ;  /* 0x0000bc0000057ab9 */ /* 0x000fe20000000800 */
[----:B------:R-:W-:-:S04]  /*1600*/  USEL UR4, UR4, 0x1, UP0 ;  /* 0x0000000104047887 */ /* 0x000fc80008000000 */
[----:B------:R-:W-:-:S03]  /*1610*/  UIMAD UR4, UR4, UR5, URZ ;  /* 0x00000005040472a4 */ /* 0x000fc6000f8e023f */
[----:B------:R-:W-:Y:S02]  /*1620*/  ULDC UR5, c[0x0][0x348] ;  /* 0x0000d20000057ab9 */ /* 0x000fe40000000800 */
[----:B0-----:R-:W-:Y:S02]  /*1630*/  IMAD.U32 R2, RZ, RZ, UR5 ;  /* 0x00000005ff027e24 */ /* 0x001fe4000f8e00ff */
[----:B------:R-:W-:Y:S01]  /*1640*/  IMAD.U32 R25, RZ, RZ, UR4 ;  /* 0x00000004ff197e24 */ /* 0x000fe2000f8e00ff */
[----:B-1-3--:R-:W-:Y:S06]  /*1650*/  @P2 BRA `(.L_x_1430) ;  /* 0x0000000000242947 */ /* 0x00afec0003800000 */
        /* <DEDUP_REMOVED lines=9> */
.L_x_1430:
[----:B------:R-:W-:Y:S01]  /*16f0*/  ULDC.64 UR4, c[0x0][0xa20] ;  /* 0x0002880000047ab9 */ /* 0x000fe20000000a00 */
[----:B------:R-:W-:Y:S01]  /*1700*/  IMAD.MOV.U32 R219, RZ, RZ, R206 ;  /* 0x000000ffffdb7224 */ /* 0x000fe200078e00ce */
[----:B------:R-:W-:Y:S01]  /*1710*/  ISETP.NE.U32.AND P1, PT, RZ, UR4, PT ;  /* 0x00000004ff007c0c */ /* 0x000fe2000bf25070 */
[----:B------:R-:W-:-:S03]  /*1720*/  IMAD.MOV.U32 R220, RZ, RZ, R207 ;  /* 0x000000ffffdc7224 */ /* 0x000fc600078e00cf */
[----:B------:R-:W-:-:S13]  /*1730*/  ISETP.NE.AND.EX P1, PT, RZ, UR5, PT, P1 ;  /* 0x00000005ff007c0c */ /* 0x000fda000bf25310 */
[----:B------:R-:W-:Y:S05]  /*1740*/  @!P1 BRA `(.L_x_1431) ;  /* 0x0000000000109947 */ /* 0x000fea0003800000 */
[----:B------:R-:W0:Y:S02]  /*1750*/  LDC.64 R4, c[0x0][0xa20] ;  /* 0x00028800ff047b82 */ /* 0x000e240000000a00 */
[----:B0-----:R-:W-:-:S05]  /*1760*/  IMAD.WIDE R4, R207, 0x4, R4 ;  /* 0x00000004cf047825 */ /* 0x001fca00078e0204 */
[----:B------:R0:W5:Y:S01]  /*1770*/  LDG.E R25, desc[UR60][R4.64] ;  /* 0x0000003c04197981 */ /* 0x000162000c1e1900 */
[----:B------:R-:W-:Y:S05]  /*1780*/  BRA `(.L_x_1432) ;  /* 0x0000000000107947 */ /* 0x000fea0003800000 */
.L_x_1431:
[----:B------:R-:W-:Y:S05]  /*1790*/  @!P0 BRA `(.L_x_1432) ;  /* 0x00000000000c8947 */ /* 0x000fea0003800000 */
[----:B------:R-:W2:Y:S04]  /*17a0*/  LDG.E R4, desc[UR60][R8.64] ;  /* 0x0000003c08047981 */ /* 0x000ea8000c1e1900 */
[----:B------:R-:W2:Y:S02]  /*17b0*/  LDG.E R25, desc[UR60][R8.64+0x4] ;  /* 0x0000043c08197981 */ /* 0x000ea4000c1e1900 */
[----:B--2---:R-:W-:-:S07]  /*17c0*/  IMAD.IADD R25, R25, 0x1, -R4 ;  /* 0x0000000119197824 */ /* 0x004fce00078e0a04 */
.L_x_1432:
[----:B------:R-:W-:Y:S01]  /*17d0*/  ULDC.64 UR4, c[0x0][0xa10] ;  /* 0x0002840000047ab9 */ /* 0x000fe20000000a00 */
[----:B------:R-:W1:Y:S01]  /*17e0*/  LDC R9, c[0x0][0x448] ;  /* 0x00011200ff097b82 */ /* 0x000e620000000800 */
[----:B------:R-:W-:-:S04]  /*17f0*/  ISETP.NE.U32.AND P0, PT, RZ, UR4, PT ;  /* 0x00000004ff007c0c */ /* 0x000fc8000bf05070 */
[----:B------:R-:W-:Y:S01]  /*1800*/  ISETP.NE.AND.EX P0, PT, RZ, UR5, PT, P0 ;  /* 0x00000005ff007c0c */ /* 0x000fe2000bf05300 */
[----:B------:R-:W-:Y:S02]  /*1810*/  ULDC.64 UR4, c[0x0][0xa30] ;  /* 0x00028c0000047ab9 */ /* 0x000fe40000000a00 */
[----:B------:R-:W-:Y:S01]  /*1820*/  ISETP.NE.U32.AND P1, PT, RZ, UR4, PT ;  /* 0x00000004ff007c0c */ /* 0x000fe2000bf25070 */
[----:B-----5:R-:W-:Y:S01]  /*1830*/  IMAD.MOV.U32 R144, RZ, RZ, R25 ;  /* 0x000000ffff907224 */ /* 0x020fe200078e0019 */
[----:B------:R-:W2:Y:S02]  /*1840*/  LDC.64 R12, c[0x0][0x9e0] ;  /* 0x00027800ff0c7b82 */ /* 0x000ea40000000a00 */
[----:B------:R-:W-:-:S06]  /*1850*/  ISETP.NE.AND.EX P1, PT, RZ, UR5, PT, P1 ;  /* 0x00000005ff007c0c */ /* 0x000fcc000bf25310 */
[----:B0-----:R-:W0:Y:S08]  /*1860*/  @P0 LDC.64 R4, c[0x0][0xa10] ;  /* 0x00028400ff040b82 */ /* 0x001e300000000a00 */
[----:B------:R-:W3:Y:S01]  /*1870*/  @P1 LDC.64 R6, c[0x0][0xa30] ;  /* 0x00028c00ff061b82 */ /* 0x000ee20000000a00 */
[----:B0-----:R-:W-:-:S05]  /*1880*/  @P0 IMAD.WIDE R4, R207, 0x4, R4 ;  /* 0x00000004cf040825 */ /* 0x001fca00078e0204 */
[----:B------:R-:W4:Y:S04]  /*1890*/  @P0 LDG.E R3, desc[UR60][R4.64] ;  /* 0x0000003c04030981 */ /* 0x000f28000c1e1900 */
[----:B------:R-:W4:Y:S01]  /*18a0*/  @P0 LDG.E R8, desc[UR60][R4.64+0x4] ;  /* 0x0000043c04080981 */ /* 0x000f22000c1e1900 */
[----:B---3--:R-:W-:-:S05]  /*18b0*/  @P1 IMAD.WIDE R6, R207, 0x4, R6 ;  /* 0x00000004cf061825 */ /* 0x008fca00078e0206 */
[----:B------:R0:W5:Y:S01]  /*18c0*/  @P1 LDG.E R144, desc[UR60][R6.64] ;  /* 0x0000003c06901981 */ /* 0x000162000c1e1900 */
[----:B-1----:R-:W-:Y:S01]  /*18d0*/  ISETP.NE.AND P1, PT, R9, 0x1, PT ;  /* 0x000000010900780c */ /* 0x002fe20003f25270 */
[----:B------:R-:W-:Y:S01]  /*18e0*/  IMAD.SHL.U32 R201, R205, 0x80, RZ ;  /* 0x00000080cdc97824 */ /* 0x000fe200078e00ff */
[----:B--2---:R-:W-:Y:S01]  /*18f0*/  ISETP.GE.AND P2, PT, R13, 0x1, PT ;  /* 0x000000010d00780c */ /* 0x004fe20003f46270 */
[----:B------:R-:W-:-:S10]  /*1900*/  IMAD.IADD R11, R25, 0x1, -R0 ;  /* 0x00000001190b7824 */ /* 0x000fd400078e0a00 */
[----:B------:R-:W1:Y:S08]  /*1910*/  @P1 LDC R10, c[0x0][0x44c] ;  /* 0x00011300ff0a1b82 */ /* 0x000e700000000800 */
[----:B------:R-:W2:Y:S01]  /*1920*/  @P1 LDC R9, c[0x0][0x450] ;  /* 0x00011400ff091b82 */ /* 0x000ea20000000800 */
[----:B----4-:R-:W-:Y:S02]  /*1930*/  @P0 IMAD.IADD R2, R8, 0x1, -R3 ;  /* 0x0000000108020824 */ /* 0x010fe400078e0a03 */
[----:B------:R-:W-:-:S02]  /*1940*/  VIADD R3, R201, 0x7f ;  /* 0x0000007fc9037836 */ /* 0x000fc40000000000 */
[----:B------:R-:W-:Y:S02]  /*1950*/  IMAD.IADD R193, R11, 0x1, R2 ;  /* 0x000000010bc17824 */ /* 0x000fe400078e0202 */
[----:B-1----:R-:W-:-:S03]  /*1960*/  @P1 IMAD.HI.U32 R4, R3, R10, RZ ;  /* 0x0000000a03041227 */ /* 0x002fc600078e00ff */
[C---:B------:R-:W-:Y:S01]  /*1970*/  IADD3 R162, R193.reuse, 0x1, -R192 ;  /* 0x00000001c1a27810 */ /* 0x040fe20007ffe8c0 */
[----:B------:R-:W-:Y:S01]  /*1980*/  VIADD R0, R193, 0x9f ;  /* 0x0000009fc1007836 */ /* 0x000fe20000000000 */
[----:B--2---:R-:W-:-:S03]  /*1990*/  @P1 SHF.R.U32.HI R3, RZ, R9, R4 ;  /* 0x00000009ff031219 */ /* 0x004fc60000011604 */
[----:B------:R-:W-:-:S04]  /*19a0*/  IMAD.HI R0, R0, 0x66666667, RZ ;  /* 0x6666666700007827 */ /* 0x000fc800078e02ff */
[----:B0-----:R-:W-:Y:S01]  /*19b0*/  IMAD.IADD R7, R162, 0x1, R3 ;  /* 0x00000001a2077824 */ /* 0x001fe200078e0203 */
[----:B------:R-:W-:-:S04]  /*19c0*/  SHF.R.U32.HI R163, RZ, 0x1f, R0 ;  /* 0x0000001fffa37819 */ /* 0x000fc80000011600 */
[----:B------:R-:W-:Y:S01]  /*19d0*/  LEA.HI.SX32 R163, R0, R163, 0x1a ;  /* 0x000000a300a37211 */ /* 0x000fe200078fd2ff */
[----:B------:R-:W-:Y:S01]  /*19e0*/  IMAD.IADD R0, R7, 0x1, R12 ;  /* 0x0000000107007824 */ /* 0x000fe200078e020c */
[----:B------:R-:W-:Y:S06]  /*19f0*/  @!P2 BRA `(.L_x_1433) ;  /* 0x000000000048a947 */ /* 0x000fec0003800000 */
[C---:B------:R-:W-:Y:S01]  /*1a00*/  ISETP.GT.AND P0, PT, R7.reuse, RZ, PT ;  /* 0x000000ff0700720c */ /* 0x040fe20003f04270 */
[----:B------:R-:W-:Y:S01]  /*1a10*/  BSSY B0, `(.L_x_1434) ;  /* 0x000000e000007945 */ /* 0x000fe20003800000 */
[----:B------:R-:W-:-:S11]  /*1a20*/  VIADD R3, R7, 0xffffffff ;  /* 0xffffffff07037836 */ /* 0x000fd60000000000 */
        /* <DEDUP_REMOVED lines=8> */
.L_x_1435:
[----:B------:R-:W-:-:S13]  /*1ab0*/  ISETP.NE.AND P0, PT, R13, 0x1, PT ;  /* 0x000000010d00780c */ /* 0x000fda0003f05270 */
[----:B------:R-:W0:Y:S02]  /*1ac0*/  @P0 LDC.64 R4, c[0x0][0x9e8] ;  /* 0x00027a00ff040b82 */ /* 0x000e240000000a00 */
[----:B0-----:R-:W-:-:S05]  /*1ad0*/  @P0 IMAD.HI.U32 R4, R3, R4, RZ ;  /* 0x0000000403040227 */ /* 0x001fca00078e00ff */
[----:B------:R-:W-:-:S07]  /*1ae0*/  @P0 SHF.R.U32.HI R3, RZ, R5, R4 ;  /* 0x00000005ff030219 */ /* 0x000fce0000011604 */
.L_x_1436:
[----:B------:R-:W-:Y:S05]  /*1af0*/  BSYNC B0 ;  /* 0x0000000000007941 */ /* 0x000fea0003800000 */
.L_x_1434:
[----:B------:R-:W-:-:S05]  /*1b00*/  IMAD R3, R3, R13, R13 ;  /* 0x0000000d03037224 */ /* 0x000fca00078e020d */
[----:B------:R-:W-:-:S07]  /*1b10*/  VIMNMX R0, R0, R3, PT ;  /* 0x0000000300007248 */ /* 0x000fce0003fe0100 */
.L_x_1433:
[----:B------:R-:W0:Y:S01]  /*1b20*/  @P1 LDC R4, c[0x0][0x44c] ;  /* 0x00011300ff041b82 */ /* 0x000e220000000800 */
[----:B------:R-:W-:Y:S01]  /*1b30*/  IMAD.MOV.U32 R3, RZ, RZ, R201 ;  /* 0x000000ffff037224 */ /* 0x000fe200078e00c9 */
[----:B------:R-:W-:Y:S01]  /*1b40*/  ULDC UR4, c[0x0][0x9dc] ;  /* 0x0002770000047ab9 */ /* 0x000fe20000000800 */
[----:B------:R-:W-:-:S05]  /*1b50*/  IMAD.IADD R156, R193, 0x1, -R192 ;  /* 0x00000001c19c7824 */ /* 0x000fca00078e0ac0 */
[----:B------:R-:W1:Y:S01]  /*1b60*/  @P1 LDC R5, c[0x0][0x450] ;  /* 0x00011400ff051b82 */ /* 0x000e620000000800 */
[----:B0-----:R-:W-:-:S05]  /*1b70*/  @P1 IMAD.HI.U32 R4, R201, R4, RZ ;  /* 0x00000004c9041227 */ /* 0x001fca00078e00ff */
[----:B-1----:R-:W-:-:S05]  /*1b80*/  @P1 SHF.R.U32.HI R3, RZ, R5, R4 ;  /* 0x00000005ff031219 */ /* 0x002fca0000011604 */
[----:B------:R-:W-:-:S04]  /*1b90*/  IMAD.IADD R3, R156, 0x1, R3 ;  /* 0x000000019c037824 */ /* 0x000fc800078e0203 */
[----:B------:R-:W-:Y:S01]  /*1ba0*/  VIADD R4, R3, -UR4 ;  /* 0x8000000403047c36 */ /* 0x000fe20008000000 */
[----:B------:R-:W-:Y:S06]  /*1bb0*/  @!P2 BRA `(.L_x_1437) ;  /* 0x000000000044a947 */ /* 0x000fec0003800000 */
[----:B------:R-:W-:Y:S01]  /*1bc0*/  ISETP.GT.AND P0, PT, R3, -0x1, PT ;  /* 0xffffffff0300780c */ /* 0x000fe20003f04270 */
[----:B------:R-:W-:-:S12]  /*1bd0*/  BSSY B0, `(.L_x_1438) ;  /* 0x000000d000007945 */ /* 0x000fd80003800000 */
        /* <DEDUP_REMOVED lines=8> */
.L_x_1439:
[----:B------:R-:W-:-:S13]  /*1c60*/  ISETP.NE.AND P0, PT, R13, 0x1, PT ;  /* 0x000000010d00780c */ /* 0x000fda0003f05270 */
[----:B------:R-:W0:Y:S02]  /*1c70*/  @P0 LDC.64 R6, c[0x0][0x9e8] ;  /* 0x00027a00ff060b82 */ /* 0x000e240000000a00 */
[----:B0-----:R-:W-:-:S05]  /*1c80*/  @P0 IMAD.HI.U32 R6, R3, R6, RZ ;  /* 0x0000000603060227 */ /* 0x001fca00078e00ff */
[----:B------:R-:W-:-:S07]  /*1c90*/  @P0 SHF.R.U32.HI R3, RZ, R7, R6 ;  /* 0x00000007ff030219 */ /* 0x000fce0000011606 */
.L_x_1440:
[----:B------:R-:W-:Y:S05]  /*1ca0*/  BSYNC B0 ;  /* 0x0000000000007941 */ /* 0x000fea0003800000 */
.L_x_1438:
[----:B------:R-:W-:-:S05]  /*1cb0*/  IMAD R3, R3, R13, RZ ;  /* 0x0000000d03037224 */ /* 0x000fca00078e02ff */
[----:B------:R-:W-:-:S07]  /*1cc0*/  VIMNMX R4, R4, R3, !PT ;  /* 0x0000000304047248 */ /* 0x000fce0007fe0100 */
.L_x_1437:
[----:B------:R-:W-:Y:S02]  /*1cd0*/  VIADD R0, R0, 0x9f ;  /* 0x0000009f00007836 */ /* 0x000fe40000000000 */
[----:B------:R-:W-:-:S04]  /*1ce0*/  IMAD.HI R4, R4, 0x66666667, RZ ;  /* 0x6666666704047827 */ /* 0x000fc800078e02ff */
[----:B------:R-:W-:Y:S01]  /*1cf0*/  IMAD.HI R0, R0, 0x66666667, RZ ;  /* 0x6666666700007827 */ /* 0x000fe200078e02ff */
[----:B------:R-:W-:-:S04]  /*1d00*/  SHF.R.U32.HI R5, RZ, 0x1f, R4 ;  /* 0x0000001fff057819 */ /* 0x000fc80000011604 */
[----:B------:R-:W-:Y:S02]  /*1d10*/  SHF.R.U32.HI R3, RZ, 0x1f, R0 ;  /* 0x0000001fff037819 */ /* 0x000fe40000011600 */
[----:B------:R-:W-:Y:S02]  /*1d20*/  LEA.HI.SX32 R5, R4, R5, 0x1a ;  /* 0x0000000504057211 */ /* 0x000fe400078fd2ff */
[----:B------:R-:W-:Y:S02]  /*1d30*/  LEA.HI.SX32 R0, R0, R3, 0x1a ;  /* 0x0000000300007211 */ /* 0x000fe400078fd2ff */
[----:B------:R-:W-:Y:S02]  /*1d40*/  VIMNMX R5, RZ, R5, !PT ;  /* 0x00000005ff057248 */ /* 0x000fe40007fe0100 */
[----:B------:R-:W-:-:S03]  /*1d50*/  VIMNMX R0, R163, R0, PT ;  /* 0x00000000a3007248 */ /* 0x000fc60003fe0100 */
[--C-:B------:R-:W-:Y:S02]  /*1d60*/  IMAD R5, R5, 0xa0, -R11.reuse ;  /* 0x000000a005057824 */ /* 0x100fe400078e0a0b */
[----:B------:R-:W-:-:S03]  /*1d70*/  IMAD R3, R0, 0xa0, -R11 ;  /* 0x000000a000037824 */ /* 0x000fc600078e0a0b */
[----:B------:R-:W-:Y:S02]  /*1d80*/  VIMNMX R5, RZ, R5, !PT ;  /* 0x00000005ff057248 */ /* 0x000fe40007fe0100 */
[----:B------:R-:W-:-:S03]  /*1d90*/  VIMNMX R0, R3, R2, PT ;  /* 0x0000000203007248 */ /* 0x000fc60003fe0100 */
[----:B------:R-:W-:Y:S01]  /*1da0*/  IMAD.WIDE.U32 R122, R5, -0x33333333, RZ ;  /* 0xcccccccd057a7825 */ /* 0x000fe200078e00ff */
[----:B------:R-:W-:-:S04]  /*1db0*/  ISETP.GT.AND P0, PT, R0, R5, PT ;  /* 0x000000050000720c */ /* 0x000fc80003f04270 */
[----:B------:R-:W-:-:S05]  /*1dc0*/  SHF.R.U32.HI R122, RZ, 0x7, R123 ;  /* 0x00000007ff7a7819 */ /* 0x000fca000001167b */
[----:B------:R-:W-:-:S04]  /*1dd0*/  IMAD.MOV.U32 R24, RZ, RZ, R122 ;  /* 0x000000ffff187224 */ /* 0x000fc800078e007a */
[----:B------:R-:W-:-:S04]  /*1de0*/  @P0 VIADD R0, R0, 0x9f ;  /* 0x0000009f00000836 */ /* 0x000fc80000000000 */
[----:B------:R-:W-:-:S05]  /*1df0*/  @P0 IMAD.HI R0, R0, 0x66666667, RZ ;  /* 0x6666666700000827 */ /* 0x000fca00078e02ff */
[----:B------:R-:W-:-:S04]  /*1e00*/  @P0 SHF.R.U32.HI R3, RZ, 0x1f, R0 ;  /* 0x0000001fff030819 */ /* 0x000fc80000011600 */
[----:B------:R-:W-:Y:S02]  /*1e10*/  @P0 LEA.HI.SX32 R24, R0, R3, 0x1a ;  /* 0x0000000300180211 */ /* 0x000fe400078fd2ff */
[----:B------:R-:W-:Y:S02]  /*1e20*/  PLOP3.LUT P0, PT, PT, PT, PT, 0x80, 0x0 ;  /* 0x000000000000781c */ /* 0x000fe40003f0f070 */
[----:B------:R-:W-:-:S13]  /*1e30*/  ISETP.GT.AND P1, PT, R24, R122, PT ;  /* 0x0000007a1800720c */ /* 0x000fda0003f24270 */
[----:B------:R-:W-:Y:S05]  /*1e40*/  @!P1 BRA `(.L_x_1441) ;  /* 0x000000dc00f89947 */ /* 0x000fea0003800000 */
[----:B------:R-:W-:Y:S01]  /*1e50*/  VIADD R0, R16, 0x1a400 ;  /* 0x0001a40010007836 */ /* 0x000fe20000000000 */
[----:B------:R-:W-:Y:S04]  /*1e60*/  BSSY B6, `(.L_x_1442) ;  /* 0x0000013000067945 */ /* 0x000fe80003800000 */
        /* <DEDUP_REMOVED lines=18> */
.L_x_1443:
[----:B------:R-:W-:Y:S05]  /*1f90*/  BSYNC B6 ;  /* 0x0000000000067941 */ /* 0x000fea0003800000 */
.L_x_1442:
        /* <DEDUP_REMOVED lines=20> */
.L_x_1445:
[----:B------:R-:W-:Y:S05]  /*20e0*/  BSYNC B6 ;  /* 0x0000000000067941 */ /* 0x000fea0003800000 */
.L_x_1444:
[----:B------:R-:W-:Y:S01]  /*20f0*/  ULDC.64 UR4, c[0x0][0x9f8] ;  /* 0x00027e0000047ab9 */ /* 0x000fe20000000a00 */
[----:B------:R-:W-:Y:S01]  /*2100*/  IMAD.MOV.U32 R0, RZ, RZ, R207 ;  /* 0x000000ffff007224 */ /* 0x000fe200078e00cf */
[----:B------:R-:W-:Y:S01]  /*2110*/  ISETP.NE.U32.AND P0, PT, RZ, UR4, PT ;  /* 0x00000004ff007c0c */ /* 0x000fe2000bf05070 */
[----:B------:R-:W2:Y:S01]  /*2120*/  LDL.LU R15, [R1] ;  /* 0x00000000010f7983 */ /* 0x000ea20000300800 */
[----:B------:R-:W0:Y:S01]  /*2130*/  LDC.64 R114, c[0x0][0x300] ;  /* 0x0000c000ff727b82 */ /* 0x000e220000000a00 */
[----:B------:R-:W-:Y:S01]  /*2140*/  IMAD.IADD R26, R26, 0x1, R25 ;  /* 0x000000011a1a7824 */ /* 0x000fe200078e0219 */
[----:B------:R-:W-:Y:S01]  /*2150*/  ISETP.NE.AND.EX P0, PT, RZ, UR5, PT, P0 ;  /* 0x00000005ff007c0c */ /* 0x000fe2000bf05300 */
[----:B------:R-:W3:Y:S01]  /*2160*/  LDL R21, [R1+0x14] ;  /* 0x0000140001157983 */ /* 0x000ee20000100800 */
[----:B------:R-:W-:Y:S01]  /*2170*/  ULDC.64 UR4, c[0x0][0x308] ;  /* 0x0000c20000047ab9 */ /* 0x000fe20000000a00 */
[----:B------:R-:W-:Y:S01]  /*2180*/  ULDC.64 UR6, c[0x0][0xa08] ;  /* 0x0002820000067ab9 */ /* 0x000fe20000000a00 */
[----:B------:R-:W1:Y:S01]  /*2190*/  S2R R20, SR_TID.X ;  /* 0x0000000000147919 */ /* 0x000e620000002100 */
[----:B------:R-:W-:Y:S01]  /*21a0*/  SHF.R.S32.HI R23, RZ, 0x1f, R22 ;  /* 0x0000001fff177819 */ /* 0x000fe20000011416 */
[----:B------:R-:W4:Y:S08]  /*21b0*/  LDC.64 R108, c[0x0][0x3f8] ;  /* 0x0000fe00ff6c7b82 */ /* 0x000f300000000a00 */
[----:B------:R-:W1:Y:S08]  /*21c0*/  @P0 LDC.64 R4, c[0x0][0x9f8] ;  /* 0x00027e00ff040b82 */ /* 0x000e700000000a00 */
[----:B------:R-:W2:Y:S01]  /*21d0*/  LDC R99, c[0x0][0x3f4] ;  /* 0x0000fd00ff637b82 */ /* 0x000ea20000000800 */
[----:B------:R-:W-:-:S07]  /*21e0*/  VIADD R10, R22, 0xa0 ;  /* 0x000000a0160a7836 */ /* 0x000fce0000000000 */
[----:B------:R-:W4:Y:S01]  /*21f0*/  LDC.64 R102, c[0x0][0x408] ;  /* 0x00010200ff667b82 */ /* 0x000f220000000a00 */
[----:B-1----:R-:W-:-:S05]  /*2200*/  @P0 IMAD.WIDE R4, R207, 0x4, R4 ;  /* 0x00000004cf040825 */ /* 0x002fca00078e0204 */
[----:B------:R1:W2:Y:S01]  /*2210*/  @P0 LDG.E R0, desc[UR60][R4.64] ;  /* 0x0000003c04000981 */ /* 0x0002a2000c1e1900 */
[----:B------:R-:W-:Y:S01]  /*2220*/  SHF.R.S32.HI R31, RZ, 0x1f, R26 ;  /* 0x0000001fff1f7819 */ /* 0x000fe2000001141a */
[-C--:B0-----:R-:W-:Y:S01]  /*2230*/  IMAD.WIDE.U32 R6, R26, R114.reuse, RZ ;  /* 0x000000721a067225 */ /* 0x081fe200078e00ff */
[----:B------:R-:W-:Y:S02]  /*2240*/  ISETP.NE.U32.AND P0, PT, RZ, UR6, PT ;  /* 0x00000006ff007c0c */ /* 0x000fe4000bf05070 */
[----:B------:R-:W-:Y:S01]  /*2250*/  SHF.R.U32.HI R20, RZ, 0x7, R20 ;  /* 0x00000007ff147819 */ /* 0x000fe20000011614 */
[----:B------:R-:W-:Y:S01]  /*2260*/  IMAD R8, R31, R114, RZ ;  /* 0x000000721f087224 */ /* 0x000fe200078e02ff */
[----:B------:R-:W-:-:S03]  /*2270*/  ISETP.NE.AND.EX P0, PT, RZ, UR7, PT, P0 ;  /* 0x00000007ff007c0c */ /* 0x000fc6000bf05300 */
[----:B------:R-:W-:Y:S01]  /*2280*/  IMAD R3, R26, R115, R8 ;  /* 0x000000731a037224 */ /* 0x000fe200078e0208 */
[----:B------:R-:W-:-:S03]  /*2290*/  SHF.R.S32.HI R8, RZ, 0x1f, R206 ;  /* 0x0000001fff087819 */ /* 0x000fc600000114ce */
[----:B------:R-:W-:Y:S02]  /*22a0*/  IMAD.IADD R7, R7, 0x1, R3 ;  /* 0x0000000107077824 */ /* 0x000fe400078e0203 */
[----:B------:R-:W-:Y:S01]  /*22b0*/  IMAD R3, R8, UR4, RZ ;  /* 0x0000000408037c24 */ /* 0x000fe2000f8e02ff */
[----:B------:R-:W-:Y:S01]  /*22c0*/  ISETP.NE.AND P6, PT, R20, 0x1, PT ;  /* 0x000000011400780c */ /* 0x000fe20003fc5270 */
[----:B-1----:R-:W-:-:S04]  /*22d0*/  IMAD.WIDE.U32 R4, R206, UR4, R6 ;  /* 0x00000004ce047c25 */ /* 0x002fc8000f8e0006 */
[----:B------:R-:W-:Y:S01]  /*22e0*/  IMAD R9, R206, UR5, R3 ;  /* 0x00000005ce097c24 */ /* 0x000fe2000f8e0203 */
[----:B------:R-:W-:-:S03]  /*22f0*/  ULDC.64 UR4, c[0x0][0x310] ;  /* 0x0000c40000047ab9 */ /* 0x000fc60000000a00 */
[----:B------:R-:W-:Y:S02]  /*2300*/  IMAD.IADD R5, R5, 0x1, R9 ;  /* 0x0000000105057824 */ /* 0x000fe400078e0209 */
[----:B------:R-:W-:Y:S01]  /*2310*/  VIADD R9, R22, 0x80 ;  /* 0x0000008016097836 */ /* 0x000fe20000000000 */
[----:B------:R-:W-:Y:S01]  /*2320*/  SHF.R.S32.HI R189, RZ, 0x1f, R188 ;  /* 0x0000001fffbd7819 */ /* 0x000fe200000114bc */
[-C--:B----4-:R-:W-:Y:S02]  /*2330*/  IMAD R12, R222, R108.reuse, RZ ;  /* 0x0000006cde0c7224 */ /* 0x090fe400078e02ff */
[----:B------:R-:W-:-:S04]  /*2340*/  IMAD.WIDE.U32 R110, R191, R108, R22 ;  /* 0x0000006cbf6e7225 */ /* 0x000fc800078e0016 */
[C---:B------:R-:W-:Y:S02]  /*2350*/  IMAD R11, R191.reuse, R109, R12 ;  /* 0x0000006dbf0b7224 */ /* 0x040fe400078e020c */
[----:B------:R-:W-:-:S04]  /*2360*/  IMAD.WIDE.U32 R112, R191, R108, R188 ;  /* 0x0000006cbf707225 */ /* 0x000fc800078e00bc */
[----:B------:R-:W-:Y:S02]  /*2370*/  IMAD.IADD R113, R113, 0x1, R11 ;  /* 0x0000000171717824 */ /* 0x000fe400078e020b */
[----:B------:R-:W-:Y:S02]  /*2380*/  IMAD.IADD R111, R11, 0x1, R111 ;  /* 0x000000010b6f7824 */ /* 0x000fe400078e026f */
[----:B------:R-:W-:-:S04]  /*2390*/  IMAD.WIDE.U32 R106, R191, R102, R188 ;  /* 0x00000066bf6a7225 */ /* 0x000fc800078e00bc */
[----:B------:R-:W-:-:S04]  /*23a0*/  IMAD.WIDE.U32 R104, R191, R102, R22 ;  /* 0x00000066bf687225 */ /* 0x000fc800078e0016 */
[----:B------:R-:W-:Y:S02]  /*23b0*/  IMAD.MOV.U32 R124, RZ, RZ, 0x20 ;  /* 0x00000020ff7c7424 */ /* 0x000fe400078e00ff */
[----:B-----5:R-:W-:-:S04]  /*23c0*/  IMAD.WIDE.U32 R112, R144, R108, R112 ;  /* 0x0000006c90707225 */ /* 0x020fc800078e0070 */
[----:B------:R-:W-:-:S04]  /*23d0*/  IMAD.WIDE.U32 R110, R144, R108, R110 ;  /* 0x0000006c906e7225 */ /* 0x000fc800078e006e */
[----:B------:R-:W-:Y:S02]  /*23e0*/  IMAD.MOV.U32 R123, RZ, RZ, 0x40 ;  /* 0x00000040ff7b7424 */ /* 0x000fe400078e00ff */
[----:B------:R-:W-:Y:S01]  /*23f0*/  VIADD R157, R20, 0x8 ;  /* 0x00000008149d7836 */ /* 0x000fe20000000000 */
[C---:B------:R-:W-:Y:S01]  /*2400*/  SHF.L.U64.HI R129, R114.reuse, 0x7, R115 ;  /* 0x0000000772817819 */ /* 0x040fe20000010273 */
[----:B------:R-:W-:Y:S02]  /*2410*/  IMAD R125, R115, 0xa0, RZ ;  /* 0x000000a0737d7824 */ /* 0x000fe400078e02ff */
[----:B------:R-:W-:Y:S02]  /*2420*/  IMAD.SHL.U32 R136, R114, 0x80, RZ ;  /* 0x0000008072887824 */ /* 0x000fe400078e00ff */
[----:B------:R-:W-:Y:S01]  /*2430*/  IMAD R127, R109, 0xa0, RZ ;  /* 0x000000a06d7f7824 */ /* 0x000fe200078e02ff */
[----:B------:R-:W-:Y:S02]  /*2440*/  SHF.R.S32.HI R145, RZ, 0x1f, R221 ;  /* 0x0000001fff917819 */ /* 0x000fe400000114dd */
[----:B--2---:R-:W-:-:S04]  /*2450*/  SHF.R.S32.HI R3, RZ, 0x1f, R0 ;  /* 0x0000001fff037819 */ /* 0x004fc80000011400 */
[----:B------:R-:W-:Y:S02]  /*2460*/  SEL R14, R3, RZ, !P0 ;  /* 0x000000ff030e7207 */ /* 0x000fe40004000000 */
[----:B------:R-:W-:-:S03]  /*2470*/  SEL R13, R0, RZ, !P0 ;  /* 0x000000ff000d7207 */ /* 0x000fc60004000000 */
[----:B------:R-:W-:Y:S02]  /*2480*/  IMAD R0, R14, UR4, RZ ;  /* 0x000000040e007c24 */ /* 0x000fe4000f8e02ff */
[----:B------:R-:W-:-:S04]  /*2490*/  IMAD.WIDE.U32 R118, R13, UR4, R4 ;  /* 0x000000040d767c25 */ /* 0x000fc8000f8e0004 */
[----:B------:R-:W-:Y:S01]  /*24a0*/  IMAD R3, R13, UR5, R0 ;  /* 0x000000050d037c24 */ /* 0x000fe2000f8e0200 */
[----:B------:R-:W-:Y:S05]  /*24b0*/  @!P6 WARPSYNC.ALL ;  /* 0x000000000000e948 */ /* 0x000fea0003800000 */
[----:B------:R-:W-:Y:S01]  /*24c0*/  ULDC.64 UR4, c[0x0][0x330] ;  /* 0x0000cc0000047ab9 */ /* 0x000fe20000000a00 */
[----:B------:R-:W-:Y:S02]  /*24d0*/  VIADD R0, R22, 0x20 ;  /* 0x0000002016007836 */ /* 0x000fe40000000000 */
[----:B------:R-:W-:Y:S02]  /*24e0*/  IMAD R5, R8, UR4, RZ ;  /* 0x0000000408057c24 */ /* 0x000fe4000f8e02ff */
[----:B------:R-:W-:Y:S01]  /*24f0*/  IMAD.WIDE.U32 R6, R206, UR4, R22 ;  /* 0x00000004ce067c25 */ /* 0x000fe2000f8e0016 */
[----:B------:R-:W-:-:S02]  /*2500*/  ULDC UR4, c[0x0][0x2f4] ;  /* 0x0000bd0000047ab9 */ /* 0x000fc40000000800 */
[----:B------:R-:W-:Y:S01]  /*2510*/  ISETP.GE.AND P1, PT, R0, UR4, PT ;  /* 0x0000000400007c0c */ /* 0x000fe2000bf26270 */
[----:B------:R-:W-:Y:S02]  /*2520*/  IMAD R117, R206, UR5, R5 ;  /* 0x00000005ce757c24 */ /* 0x000fe4000f8e0205 */
[-C--:B------:R-:W-:Y:S02]  /*2530*/  IMAD R8, R222, R114.reuse, RZ ;  /* 0x00000072de087224 */ /* 0x080fe400078e02ff */
[----:B------:R-:W-:-:S04]  /*2540*/  IMAD.WIDE.U32 R4, R191, R114, R22 ;  /* 0x00000072bf047225 */ /* 0x000fc800078e0016 */
[----:B------:R-:W-:Y:S01]  /*2550*/  IMAD.IADD R117, R7, 0x1, R117 ;  /* 0x0000000107757824 */ /* 0x000fe200078e0275 */
[----:B------:R-:W-:Y:S01]  /*2560*/  SEL R7, RZ, 0xffffffff, P1 ;  /* 0xffffffffff077807 */ /* 0x000fe20000800000 */
[----:B------:R-:W-:Y:S01]  /*2570*/  IMAD R8, R191, R115, R8 ;  /* 0x00000073bf087224 */ /* 0x000fe200078e0208 */
[----:B------:R-:W-:Y:S01]  /*2580*/  IADD3 R4, P0, R118, R4, RZ ;  /* 0x0000000476047210 */ /* 0x000fe20007f1e0ff */
[----:B------:R-:W-:Y:S01]  /*2590*/  IMAD.IADD R3, R119, 0x1, R3 ;  /* 0x0000000177037824 */ /* 0x000fe200078e0203 */
[----:B------:R-:W-:Y:S01]  /*25a0*/  @!P6 BAR.SYNC.DEFER_BLOCKING 0x9, 0x100 ;  /* 0x024400000000eb1d */ /* 0x000fe20000010000 */
[----:B------:R-:W-:Y:S01]  /*25b0*/  ISETP.GE.AND P2, PT, R9, UR4, PT ;  /* 0x0000000409007c0c */ /* 0x000fe2000bf46270 */
[----:B------:R-:W-:Y:S02]  /*25c0*/  IMAD.MOV.U32 R116, RZ, RZ, R6 ;  /* 0x000000ffff747224 */ /* 0x000fe400078e0006 */
[----:B------:R-:W-:Y:S01]  /*25d0*/  IADD3.X R5, R3, R5, R8, P0, !PT ;  /* 0x0000000503057210 */ /* 0x000fe200007fe408 */
[----:B------:R-:W-:Y:S01]  /*25e0*/  IMAD.SHL.U32 R9, R7, 0x2, RZ ;  /* 0x0000000207097824 */ /* 0x000fe200078e00ff */
[C---:B------:R-:W-:Y:S01]  /*25f0*/  ISETP.GE.AND P0, PT, R22.reuse, UR4, PT ;  /* 0x0000000416007c0c */ /* 0x040fe2000bf06270 */
[----:B------:R-:W-:-:S02]  /*2600*/  VIADD R6, R22, 0x40 ;  /* 0x0000004016067836 */ /* 0x000fc40000000000 */
[----:B------:R-:W-:Y:S01]  /*2610*/  VIADD R7, R22, 0x60 ;  /* 0x0000006016077836 */ /* 0x000fe20000000000 */
[----:B------:R-:W-:Y:S02]  /*2620*/  SEL R8, RZ, 0x1, P0 ;  /* 0x00000001ff087807 */ /* 0x000fe40000000000 */
[----:B------:R-:W-:Y:S02]  /*2630*/  ISETP.GE.AND P0, PT, R6, UR4, PT ;  /* 0x0000000406007c0c */ /* 0x000fe4000bf06270 */
[----:B------:R-:W-:Y:S02]  /*2640*/  ISETP.GE.AND P1, PT, R7, UR4, PT ;  /* 0x0000000407007c0c */ /* 0x000fe4000bf26270 */
[----:B------:R-:W-:Y:S01]  /*2650*/  ISETP.GE.AND P4, PT, R10, UR4, PT ;  /* 0x000000040a007c0c */ /* 0x000fe2000bf86270 */
[----:B------:R-:W-:Y:S01]  /*2660*/  ULDC.64 UR4, c[0x0][0x338] ;  /* 0x0000ce0000047ab9 */ /* 0x000fe20000000a00 */
[----:B------:R-:W-:Y:S02]  /*2670*/  LOP3.LUT R8, R9, 0x2, R8, 0xe2, !PT ;  /* 0x0000000209087812 */ /* 0x000fe400078ee208 */
[----:B------:R-:W-:-:S02]  /*2680*/  SEL R9, RZ, 0x4, P0 ;  /* 0x00000004ff097807 */ /* 0x000fc40000000000 */
[----:B------:R-:W-:Y:S02]  /*2690*/  SEL R10, RZ, 0x8, P1 ;  /* 0x00000008ff0a7807 */ /* 0x000fe40000800000 */
[-C--:B------:R-:W-:Y:S02]  /*26a0*/  ISETP.GE.AND P0, PT, R22, R99.reuse, PT ;  /* 0x000000631600720c */ /* 0x080fe40003f06270 */
[----:B------:R-:W-:Y:S02]  /*26b0*/  LOP3.LUT R8, R10, R8, R9, 0xfe, !PT ;  /* 0x000000080a087212 */ /* 0x000fe400078efe09 */
[----:B------:R-:W-:Y:S02]  /*26c0*/  SEL R9, RZ, 0x10, P2 ;  /* 0x00000010ff097807 */ /* 0x000fe40001000000 */
[----:B------:R-:W-:Y:S02]  /*26d0*/  ISETP.GE.AND P3, PT, R0, R99, PT ;  /* 0x000000630000720c */ /* 0x000fe40003f66270 */
[----:B------:R-:W-:-:S02]  /*26e0*/  LOP3.LUT R35, R8, R9, RZ, 0xfc, !PT ;  /* 0x0000000908237212 */ /* 0x000fc400078efcff */
[C---:B------:R-:W-:Y:S01]  /*26f0*/  SEL R9, R99.reuse, RZ, P0 ;  /* 0x000000ff63097207 */ /* 0x040fe20000000000 */
[----:B------:R-:W-:Y:S01]  /*2700*/  IMAD R10, R14, UR4, RZ ;  /* 0x000000040e0a7c24 */ /* 0x000fe2000f8e02ff */
[----:B------:R-:W-:Y:S01]  /*2710*/  SEL R11, R99, RZ, P3 ;  /* 0x000000ff630b7207 */ /* 0x000fe20001800000 */
[----:B------:R-:W-:Y:S01]  /*2720*/  IMAD R8, R222, R102, RZ ;  /* 0x00000066de087224 */ /* 0x000fe200078e02ff */
[----:B------:R-:W-:Y:S01]  /*2730*/  ISETP.GE.AND P5, PT, R6, R99, PT ;  /* 0x000000630600720c */ /* 0x000fe20003fa6270 */
[----:B------:R-:W-:Y:S02]  /*2740*/  IMAD.IADD R9, R22, 0x1, R9 ;  /* 0x0000000116097824 */ /* 0x000fe400078e0209 */
[C---:B------:R-:W-:Y:S02]  /*2750*/  IMAD R33, R13.reuse, UR5, R10 ;  /* 0x000000050d217c24 */ /* 0x040fe4000f8e020a */
[----:B------:R-:W-:-:S04]  /*2760*/  IMAD.WIDE.U32 R116, R13, UR4, R116 ;  /* 0x000000040d747c25 */ /* 0x000fc8000f8e0074 */
[----:B------:R-:W-:Y:S02]  /*2770*/  IMAD R13, R191, R103, R8 ;  /* 0x00000067bf0d7224 */ /* 0x000fe400078e0208 */
[----:B------:R-:W-:Y:S01]  /*2780*/  IMAD.IADD R11, R0, 0x1, R11 ;  /* 0x00000001000b7824 */ /* 0x000fe200078e020b */
[----:B------:R-:W-:Y:S01]  /*2790*/  SHF.R.S32.HI R8, RZ, 0x1f, R9 ;  /* 0x0000001fff087819 */ /* 0x000fe20000011409 */
[----:B------:R-:W-:Y:S01]  /*27a0*/  IMAD.IADD R107, R107, 0x1, R13 ;  /* 0x000000016b6b7824 */ /* 0x000fe200078e020d */
[----:B------:R-:W-:Y:S01]  /*27b0*/  LOP3.LUT R15, R15, 0xfffffffe, RZ, 0xc0, !PT ;  /* 0xfffffffe0f0f7812 */ /* 0x000fe200078ec0ff */
[----:B------:R-:W-:Y:S01]  /*27c0*/  IMAD.IADD R105, R13, 0x1, R105 ;  /* 0x000000010d697824 */ /* 0x000fe200078e0269 */
[----:B------:R-:W-:Y:S02]  /*27d0*/  SEL R13, R99, RZ, P5 ;  /* 0x000000ff630d7207 */ /* 0x000fe40002800000 */
[----:B------:R-:W-:Y:S02]  /*27e0*/  SHF.R.S32.HI R10, RZ, 0x1f, R11 ;  /* 0x0000001fff0a7819 */ /* 0x000fe4000001140b */
[----:B------:R-:W-:-:S02]  /*27f0*/  LEA.HI R25, R8, R9, RZ, 0x4 ;  /* 0x0000000908197211 */ /* 0x000fc400078f20ff */
[----:B------:R-:W-:Y:S01]  /*2800*/  LEA.HI R9, R8, R9, RZ, 0x6 ;  /* 0x0000000908097211 */ /* 0x000fe200078f30ff */
[----:B------:R-:W-:Y:S01]  /*2810*/  IMAD.IADD R14, R6, 0x1, R13 ;  /* 0x00000001060e7824 */ /* 0x000fe200078e020d */
[----:B------:R-:W-:Y:S02]  /*2820*/  @P5 LOP3.LUT R15, R15, 0x1, RZ, 0xfc, !PT ;  /* 0x000000010f0f5812 */ /* 0x000fe400078efcff */
[CC--:B------:R-:W-:Y:S02]  /*2830*/  LEA.HI R27, R10.reuse, R11.reuse, RZ, 0x4 ;  /* 0x0000000b0a1b7211 */ /* 0x0c0fe400078f20ff */
[----:B------:R-:W-:Y:S02]  /*2840*/  LEA.HI R10, R10, R11, RZ, 0x6 ;  /* 0x0000000b0a0a7211 */ /* 0x000fe400078f30ff */
[----:B------:R-:W-:Y:S01]  /*2850*/  SHF.R.S32.HI R9, RZ, 0x6, R9 ;  /* 0x00000006ff097819 */ /* 0x000fe20000011409 */
[----:B------:R0:W-:Y:S01]  /*2860*/  STL [R1], R15 ;  /* 0x0000000f01007387 */ /* 0x0001e20000100800 */
[----:B------:R-:W-:-:S02]  /*2870*/  SHF.R.S32.HI R11, RZ, 0x6, R10 ;  /* 0x00000006ff0b7819 */ /* 0x000fc4000001140a */
[C---:B------:R-:W-:Y:S01]  /*2880*/  LOP3.LUT R12, R202.reuse, 0x30, R27, 0xf8, !PT ;  /* 0x00000030ca0c7812 */ /* 0x040fe200078ef81b */
[C---:B------:R-:W-:Y:S01]  /*2890*/  IMAD R143, R9.reuse, 0x2800, R208 ;  /* 0x00002800098f7824 */ /* 0x040fe200078e02d0 */
[----:B------:R-:W-:Y:S01]  /*28a0*/  LOP3.LUT R10, R202, 0x30, R25, 0xf8, !PT ;  /* 0x00000030ca0a7812 */ /* 0x000fe200078ef819 */
[----:B------:R-:W-:Y:S01]  /*28b0*/  IMAD R141, R9, 0x2800, R210 ;  /* 0x00002800098d7824 */ /* 0x000fe200078e02d2 */
[-C--:B------:R-:W-:Y:S02]  /*28c0*/  LOP3.LUT R9, R12, R203.reuse, RZ, 0x3c, !PT ;  /* 0x000000cb0c097212 */ /* 0x080fe400078e3cff */
[----:B0-----:R-:W-:Y:S01]  /*28d0*/  SHF.R.S32.HI R15, RZ, 0x1f, R14 ;  /* 0x0000001fff0f7819 */ /* 0x001fe2000001140e */
[----:B------:R-:W-:Y:S01]  /*28e0*/  IMAD R142, R11, 0x2800, R208 ;  /* 0x000028000b8e7824 */ /* 0x000fe200078e02d0 */
[----:B------:R-:W-:Y:S02]  /*28f0*/  LOP3.LUT R10, R10, R203, RZ, 0x3c, !PT ;  /* 0x000000cb0a0a7212 */ /* 0x000fe400078e3cff */
[----:B------:R-:W-:-:S02]  /*2900*/  LEA.HI R29, R15, R14, RZ, 0x4 ;  /* 0x0000000e0f1d7211 */ /* 0x000fc400078f20ff */
[----:B------:R-:W-:Y:S01]  /*2910*/  LEA.HI R14, R15, R14, RZ, 0x6 ;  /* 0x0000000e0f0e7211 */ /* 0x000fe200078f30ff */
[----:B------:R-:W-:Y:S01]  /*2920*/  IMAD.IADD R142, R142, 0x1, R9 ;  /* 0x000000018e8e7824 */ /* 0x000fe200078e0209 */
[----:B------:R-:W-:Y:S01]  /*2930*/  SHF.R.U32.HI R8, RZ, 0x3, R209 ;  /* 0x00000003ff087819 */ /* 0x000fe200000116d1 */
[----:B------:R-:W-:Y:S01]  /*2940*/  IMAD.IADD R143, R143, 0x1, R10 ;  /* 0x000000018f8f7824 */ /* 0x000fe200078e020a */
[----:B------:R-:W-:Y:S02]  /*2950*/  SHF.R.S32.HI R9, RZ, 0x6, R14 ;  /* 0x00000006ff097819 */ /* 0x000fe4000001140e */
[----:B------:R-:W-:Y:S02]  /*2960*/  LOP3.LUT R13, R209, 0x30, R25, 0xf8, !PT ;  /* 0x00000030d10d7812 */ /* 0x000fe400078ef819 */
[----:B------:R-:W-:Y:S01]  /*2970*/  LOP3.LUT R10, R202, 0x30, R29, 0xf8, !PT ;  /* 0x00000030ca0a7812 */ /* 0x000fe200078ef81d */
[----:B------:R-:W-:Y:S01]  /*2980*/  IMAD R140, R9, 0x2800, R208 ;  /* 0x00002800098c7824 */ /* 0x000fe200078e02d0 */
[----:B------:R-:W-:Y:S01]  /*2990*/  LOP3.LUT R12, R13, R8, RZ, 0x3c, !PT ;  /* 0x000000080d0c7212 */ /* 0x000fe200078e3cff */
[--C-:B------:R-:W-:Y:S01]  /*29a0*/  IMAD R138, R9, 0x2800, R210.reuse ;  /* 0x00002800098a7824 */ /* 0x100fe200078e02d2 */
[----:B------:R-:W-:Y:S01]  /*29b0*/  LOP3.LUT R9, R10, R203, RZ, 0x3c, !PT ;  /* 0x000000cb0a097212 */ /* 0x000fe200078e3cff */
[----:B------:R-:W-:Y:S01]  /*29c0*/  IMAD R139, R11, 0x2800, R210 ;  /* 0x000028000b8b7824 */ /* 0x000fe200078e02d2 */
[----:B------:R-:W-:-:S02]  /*29d0*/  SHF.R.S32.HI R11, RZ, 0x1f, R144 ;  /* 0x0000001fff0b7819 */ /* 0x000fc40000011490 */
[----:B------:R-:W-:Y:S01]  /*29e0*/  LOP3.LUT R13, R209, 0x30, R27, 0xf8, !PT ;  /* 0x00000030d10d7812 */ /* 0x000fe200078ef81b */
[----:B------:R-:W-:Y:S01]  /*29f0*/  IMAD.IADD R141, R141, 0x1, R12 ;  /* 0x000000018d8d7824 */ /* 0x000fe200078e020c */
[----:B------:R-:W-:Y:S01]  /*2a00*/  LOP3.LUT R15, R209, 0x30, R29, 0xf8, !PT ;  /* 0x00000030d10f7812 */ /* 0x000fe200078ef81d */
[----:B------:R-:W-:Y:S01]  /*2a10*/  IMAD.IADD R140, R140, 0x1, R9 ;  /* 0x000000018c8c7824 */ /* 0x000fe200078e0209 */
[----:B------:R-:W-:Y:S01]  /*2a20*/  LOP3.LUT R12, R13, R8, RZ, 0x3c, !PT ;  /* 0x000000080d0c7212 */ /* 0x000fe200078e3cff */
[----:B------:R-:W-:Y:S01]  /*2a30*/  IMAD R9, R11, R108, RZ ;  /* 0x0000006c0b097224 */ /* 0x000fe200078e02ff */
[----:B------:R-:W-:Y:S01]  /*2a40*/  LOP3.LUT R15, R15, R8, RZ, 0x3c, !PT ;  /* 0x000000080f0f7212 */ /* 0x000fe200078e3cff */
[----:B------:R-:W-:Y:S01]  /*2a50*/  IMAD R11, R11, R102, RZ ;  /* 0x000000660b0b7224 */ /* 0x000fe200078e02ff */
[----:B---3--:R-:W-:Y:S01]  /*2a60*/  R2P PR, R21, 0x6 ;  /* 0x0000000615007804 */ /* 0x008fe20000000000 */
[----:B------:R-:W-:Y:S02]  /*2a70*/  IMAD.IADD R139, R139, 0x1, R12 ;  /* 0x000000018b8b7824 */ /* 0x000fe400078e020c */
[----:B------:R-:W-:Y:S01]  /*2a80*/  IMAD R21, R144, R103, R11 ;  /* 0x0000006790157224 */ /* 0x000fe200078e020b */
[----:B------:R-:W-:Y:S01]  /*2a90*/  SHF.L.U64.HI R11, R102, 0x7, R103 ;  /* 0x00000007660b7819 */ /* 0x000fe20000010267 */
[----:B------:R-:W-:-:S02]  /*2aa0*/  IMAD R13, R103, 0xa0, RZ ;  /* 0x000000a0670d7824 */ /* 0x000fc400078e02ff */
[----:B------:R-:W-:Y:S02]  /*2ab0*/  IMAD.SHL.U32 R12, R102, 0x80, RZ ;  /* 0x00000080660c7824 */ /* 0x000fe400078e00ff */
[----:B------:R-:W-:-:S04]  /*2ac0*/  IMAD.WIDE.U32 R106, R144, R102, R106 ;  /* 0x00000066906a7225 */ /* 0x000fc800078e006a */
[----:B------:R-:W-:Y:S01]  /*2ad0*/  IMAD.WIDE.U32 R104, R144, R102, R104 ;  /* 0x0000006690687225 */ /* 0x000fe200078e0068 */
[----:B------:R-:W-:-:S03]  /*2ae0*/  SEL R32, RZ, 0x20, P4 ;  /* 0x00000020ff207807 */ /* 0x000fc60002000000 */
[----:B------:R-:W-:Y:S02]  /*2af0*/  IMAD.IADD R138, R138, 0x1, R15 ;  /* 0x000000018a8a7824 */ /* 0x000fe400078e020f */
[----:B------:R-:W-:-:S04]  /*2b00*/  IMAD.WIDE.U32 R102, R102, 0xa0, RZ ;  /* 0x000000a066667825 */ /* 0x000fc800078e00ff */
[----:B------:R-:W-:Y:S01]  /*2b10*/  IMAD R15, R144, R109, R9 ;  /* 0x0000006d900f7224 */ /* 0x000fe200078e0209 */
[----:B------:R-:W-:Y:S01]  /*2b20*/  SEL R124, R124, 0xffffffe0, !P1 ;  /* 0xffffffe07c7c7807 */ /* 0x000fe20004800000 */
[----:B------:R-:W-:Y:S01]  /*2b30*/  IMAD.IADD R128, R103, 0x1, R13 ;  /* 0x0000000167807824 */ /* 0x000fe200078e020d */
[----:B------:R-:W-:Y:S01]  /*2b40*/  IADD3 R100, P1, R191, R26, RZ ;  /* 0x0000001abf647210 */ /* 0x000fe20007f3e0ff */
[----:B------:R-:W-:Y:S02]  /*2b50*/  IMAD.IADD R13, R113, 0x1, R15 ;  /* 0x00000001710d7824 */ /* 0x000fe400078e020f */
[----:B------:R-:W-:Y:S01]  /*2b60*/  IMAD.IADD R14, R15, 0x1, R111 ;  /* 0x000000010f0e7824 */ /* 0x000fe200078e026f */
[C---:B------:R-:W-:Y:S01]  /*2b70*/  SHF.L.U64.HI R9, R108.reuse, 0x7, R109 ;  /* 0x000000076c097819 */ /* 0x040fe2000001026d */
[----:B------:R-:W-:Y:S01]  /*2b80*/  IMAD.IADD R15, R107, 0x1, R21 ;  /* 0x000000016b0f7824 */ /* 0x000fe200078e0215 */
[----:B------:R-:W-:Y:S01]  /*2b90*/  SEL R123, R123, 0xffffffc0, !P2 ;  /* 0xffffffc07b7b7807 */ /* 0x000fe20005000000 */
[----:B------:R-:W-:Y:S01]  /*2ba0*/  IMAD.IADD R20, R21, 0x1, R105 ;  /* 0x0000000115147824 */ /* 0x000fe200078e0269 */
[----:B------:R-:W-:Y:S01]  /*2bb0*/  SHF.R.S32.HI R21, RZ, 0x4, R25 ;  /* 0x00000004ff157819 */ /* 0x000fe20000011419 */
[----:B------:R-:W-:Y:S01]  /*2bc0*/  IMAD.SHL.U32 R10, R108, 0x80, RZ ;  /* 0x000000806c0a7824 */ /* 0x000fe200078e00ff */
[----:B------:R-:W-:Y:S01]  /*2bd0*/  SHF.R.S32.HI R26, RZ, 0x4, R27 ;  /* 0x00000004ff1a7819 */ /* 0x000fe2000001141b */
[----:B------:R-:W-:Y:S01]  /*2be0*/  IMAD.WIDE.U32 R114, R114, 0xa0, RZ ;  /* 0x000000a072727825 */ /* 0x000fe200078e00ff */
[----:B------:R-:W-:-:S02]  /*2bf0*/  SHF.R.S32.HI R28, RZ, 0x4, R29 ;  /* 0x00000004ff1c7819 */ /* 0x000fc4000001141d */
[----:B------:R-:W-:Y:S01]  /*2c00*/  LOP3.LUT R39, R35, R32, RZ, 0xfc, !PT ;  /* 0x0000002023277212 */ /* 0x000fe200078efcff */
[----:B------:R-:W-:Y:S01]  /*2c10*/  IMAD.WIDE.U32 R108, R108, 0xa0, RZ ;  /* 0x000000a06c6c7825 */ /* 0x000fe200078e00ff */
[----:B------:R-:W-:Y:S02]  /*2c20*/  LOP3.LUT R25, R25, 0xfffffff0, RZ, 0xc0, !PT ;  /* 0xfffffff019197812 */ /* 0x000fe400078ec0ff */
[----:B------:R-:W-:Y:S02]  /*2c30*/  LOP3.LUT R27, R27, 0xfffffff0, RZ, 0xc0, !PT ;  /* 0xfffffff01b1b7812 */ /* 0x000fe400078ec0ff */
[----:B------:R-:W-:Y:S01]  /*2c40*/  LOP3.LUT R29, R29, 0xfffffff0, RZ, 0xc0, !PT ;  /* 0xfffffff01d1d7812 */ /* 0x000fe200078ec0ff */
[----:B------:R-:W-:Y:S01]  /*2c50*/  IMAD.X R101, R222, 0x1, R31, P1 ;  /* 0x00000001de657824 */ /* 0x000fe200008e061f */
[----:B------:R-:W-:Y:S01]  /*2c60*/  LOP3.LUT R34, R35, 0x1, RZ, 0xc0, !PT ;  /* 0x0000000123227812 */ /* 0x000fe200078ec0ff */
[----:B------:R-:W-:Y:S01]  /*2c70*/  IMAD.SHL.U32 R99, R99, 0x2, RZ ;  /* 0x0000000263637824 */ /* 0x000fe200078e00ff */
[C---:B------:R-:W-:Y:S01]  /*2c80*/  LOP3.LUT R35, R39.reuse, 0x2, RZ, 0xc0, !PT ;  /* 0x0000000227237812 */ /* 0x040fe200078ec0ff */
        /* <DEDUP_REMOVED lines=11> */
.L_x_1545:
[----:B------:R-:W2:Y:S01]  /*2d40*/  LDL.LU R42, [R1] ;  /* 0x00000000012a7983 */ /* 0x000ea20000300800 */
        /* <DEDUP_REMOVED lines=11> */
[C---:B------:R-:W-:Y:S02]  /*2e00*/  IMAD R47, R18.reuse, 0x7800, R214 ;  /* 0x00007800122f7824 */ /* 0x040fe400078e02d6 */
[----:B------:R-:W-:Y:S02]  /*2e10*/  IMAD.IADD R92, R133, 0x1, R41 ;  /* 0x00000001855c7824 */ /* 0x000fe400078e0229 */
[----:B------:R-:W-:Y:S02]  /*2e20*/  IMAD R41, R18, 0x7800, R215 ;  /* 0x0000780012297824 */ /* 0x000fe400078e02d7 */
[C---:B------:R-:W-:Y:S01]  /*2e30*/  IMAD.IADD R47, R16.reuse, 0x1, R47 ;  /* 0x00000001102f7824 */ /* 0x040fe200078e022f */
        /* <DEDUP_REMOVED lines=10> */
[----:B------:R0:W-:Y:S01]  /*2ee0*/  STL [R1], R42 ;  /* 0x0000002a01007387 */ /* 0x0001e20000100800 */
        /* <DEDUP_REMOVED lines=66> */
.L_x_1450:
[----:B------:R-:W-:Y:S05]  /*3310*/  BSYNC B1 ;  /* 0x0000000000017941 */ /* 0x000fea0003800000 */
.L_x_1449:
        /* <DEDUP_REMOVED lines=56> */
.L_x_1452:
[----:B------:R-:W-:Y:S05]  /*36a0*/  BSYNC B1 ;  /* 0x0000000000017941 */ /* 0x000fea0003800000 */
.L_x_1451:
[----:B------:R-:W-:Y:S01]  /*36b0*/  UISETP.NE.AND UP0, UPT, UR53, 0x3, UPT ;  /* 0x000000033500788c */ /* 0x000fe2000bf05270 */
[----:B------:R-:W-:Y:S02]  /*36c0*/  IMAD.MOV.U32 R158, RZ, RZ, R82 ;  /* 0x000000ffff9e7224 */ /* 0x000fe400078e0052 */
[----:B------:R-:W-:Y:S02]  /*36d0*/  IMAD.MOV.U32 R160, RZ, RZ, R86 ;  /* 0x000000ffffa07224 */ /* 0x000fe400078e0056 */
[----:B------:R-:W-:Y:S01]  /*36e0*/  IMAD.MOV.U32 R164, RZ, RZ, R94 ;  /* 0x000000ffffa47224 */ /* 0x000fe200078e005e */
[----:B------:R-:W-:Y:S01]  /*36f0*/  PLOP3.LUT P1, PT, PT, PT, UP0, 0x80, 0x0 ;  /* 0x000000000000781c */ /* 0x000fe20003f2f008 */
[----:B------:R-:W-:Y:S02]  /*3700*/  IMAD.MOV.U32 R166, RZ, RZ, R130 ;  /* 0x000000ffffa67224 */ /* 0x000fe400078e0082 */
[----:B------:R-:W-:Y:S02]  /*3710*/  IMAD.MOV.U32 R154, RZ, RZ, R76 ;  /* 0x000000ffff9a7224 */ /* 0x000fe400078e004c */
[----:B------:R-:W-:-:S02]  /*3720*/  IMAD.MOV.U32 R155, RZ, RZ, R80 ;  /* 0x000000ffff9b7224 */ /* 0x000fc400078e0050 */
[----:B------:R-:W-:Y:S02]  /*3730*/  IMAD.MOV.U32 R159, RZ, RZ, R84 ;  /* 0x000000ffff9f7224 */ /* 0x000fe400078e0054 */
[----:B------:R-:W-:Y:S02]  /*3740*/  IMAD.MOV.U32 R161, RZ, RZ, R92 ;  /* 0x000000ffffa17224 */ /* 0x000fe400078e005c */
[----:B------:R-:W-:Y:S02]  /*3750*/  IMAD.MOV.U32 R165, RZ, RZ, R120 ;  /* 0x000000ffffa57224 */ /* 0x000fe400078e0078 */
[----:B------:R-:W-:Y:S02]  /*3760*/  IMAD.MOV.U32 R168, RZ, RZ, R132 ;  /* 0x000000ffffa87224 */ /* 0x000fe400078e0084 */
[----:B-----5:R-:W-:Y:S02]  /*3770*/  IMAD.MOV.U32 R88, RZ, RZ, R50 ;  /* 0x000000ffff587224 */ /* 0x020fe400078e0032 */
        /* <DEDUP_REMOVED lines=10> */
[----:B------:R-:W-:Y:S01]  /*3820*/  IMAD.MOV.U32 R153, RZ, RZ, R72 ;  /* 0x000000ffff997224 */ /* 0x000fe200078e0048 */
[----:B------:R-:W-:Y:S06]  /*3830*/  @!P1 BRA `(.L_x_1453) ;  /* 0x0000000000049947 */ /* 0x000fec0003800000 */
[----:B------:R-:W-:Y:S01]  /*3840*/  BPT.TRAP 0x1 ;  /* 0x000000040000795c */ /* 0x000fe20000300000 */
.L_x_1453:
[----:B------:R-:W-:Y:S01]  /*3850*/  IMAD R97, R18, 0x8, R16 ;  /* 0x0000000812617824 */ /* 0x000fe200078e0210 */
[----:B------:R-:W-:Y:S01]  /*3860*/  SHF.L.U32 R98, R195, 0x1f, RZ ;  /* 0x0000001fc3627819 */ /* 0x000fe200000006ff */
[----:B------:R-:W-:Y:S03]  /*3870*/  BSSY B1, `(.L_x_1454) ;  /* 0x0000003000017945 */ /* 0x000fe60003800000 */
[----:B------:R-:W3:Y:S02]  /*3880*/  SYNCS.PHASECHK.TRANS64.TRYWAIT P5, [R97+URZ+0x29890], R98 ;  /* 0x02989062610075a7 */ /* 0x000ee400080a017f */
[----:B---3--:R-:W-:Y:S05]  /*3890*/  @!P5 BRA `(.L_x_1455) ;  /* 0x000003000074d947 */ /* 0x008fea0003800000 */
.L_x_1843:
[----:B------:R-:W-:Y:S05]  /*38a0*/  BSYNC B1 ;  /* 0x0000000000017941 */ /* 0x000fea0003800000 */
.L_x_1454:
        /* <DEDUP_REMOVED lines=9> */
[----:B-1----:R-:W-:Y:S01]  /*3940*/  IMAD.MOV.U32 R132, RZ, RZ, R41 ;  /* 0x000000ffff847224 */ /* 0x002fe200078e0029 */
[----:B------:R-:W-:Y:S02]  /*3950*/  F2FP.F16.E4M3.UNPACK_B R171, R168.H1 ;  /* 0x000000a8ffab723e */ /* 0x000fe400030006ff */
[----:B------:R-:W-:Y:S02]  /*3960*/  F2FP.F16.E4M3.UNPACK_B R41, R166.H1 ;  /* 0x000000a6ff29723e */ /* 0x000fe400030006ff */
[----:B------:R-:W-:Y:S01]  /*3970*/  F2FP.F16.E4M3.UNPACK_B R130, R132 ;  /* 0x00000084ff82723e */ /* 0x000fe200020006ff */
[----:B------:R-:W-:Y:S01]  /*3980*/  HADD2.F32 R167, -RZ, R171.H0_H0 ;  /* 0x200000abffa77230 */ /* 0x000fe20000004100 */
[----:B------:R-:W-:Y:S01]  /*3990*/  F2FP.F16.E4M3.UNPACK_B R168, R168 ;  /* 0x000000a8ffa8723e */ /* 0x000fe200020006ff */
[----:B------:R-:W-:Y:S01]  /*39a0*/  HADD2.F32 R170, -RZ, R41.H0_H0 ;  /* 0x20000029ffaa7230 */ /* 0x000fe20000004100 */
[----:B------:R-:W-:Y:S01]  /*39b0*/  F2FP.F16.E4M3.UNPACK_B R166, R166 ;  /* 0x000000a6ffa6723e */ /* 0x000fe200020006ff */
[----:B------:R-:W-:-:S02]  /*39c0*/  HADD2.F32 R169, -RZ, R130.H1_H1 ;  /* 0x30000082ffa97230 */ /* 0x000fc40000004100 */
[----:B------:R-:W-:Y:S02]  /*39d0*/  HADD2.F32 R130, -RZ, R130.H0_H0 ;  /* 0x20000082ff827230 */ /* 0x000fe40000004100 */
[----:B------:R-:W-:Y:S02]  /*39e0*/  HADD2.F32 R171, -RZ, R171.H1_H1 ;  /* 0x300000abffab7230 */ /* 0x000fe40000004100 */
[-C--:B------:R-:W-:Y:S01]  /*39f0*/  FMUL.FTZ R173, R169, R167.reuse ;  /* 0x000000a7a9ad7220 */ /* 0x080fe20000410000 */
[----:B------:R-:W-:Y:S02]  /*3a00*/  HADD2.F32 R41, -RZ, R41.H1_H1 ;  /* 0x30000029ff297230 */ /* 0x000fe40000004100 */
[C---:B------:R-:W-:Y:S01]  /*3a10*/  FMUL.FTZ R172, R130.reuse, R167 ;  /* 0x000000a782ac7220 */ /* 0x040fe20000410000 */
[----:B------:R-:W-:-:S03]  /*3a20*/  FFMA.FTZ R167, R130, R170, -R173 ;  /* 0x000000aa82a77223 */ /* 0x000fc600000108ad */
[----:B------:R-:W-:Y:S01]  /*3a30*/  FFMA.FTZ R130, R169, R170, R172 ;  /* 0x000000aaa9827223 */ /* 0x000fe200000100ac */
[----:B------:R-:W-:Y:S01]  /*3a40*/  F2FP.F16.E4M3.UNPACK_B R169, R132.H1 ;  /* 0x00000084ffa9723e */ /* 0x000fe200030006ff */
[----:B------:R-:W-:Y:S02]  /*3a50*/  IMAD.MOV.U32 R132, RZ, RZ, R40 ;  /* 0x000000ffff847224 */ /* 0x000fe400078e0028 */
[--C-:B------:R-:W-:Y:S02]  /*3a60*/  HADD2.F32 R172, -RZ, R168.reuse.H1_H1 ;  /* 0x300000a8ffac7230 */ /* 0x100fe40000004100 */
[--C-:B------:R-:W-:Y:S02]  /*3a70*/  HADD2.F32 R170, -RZ, R169.reuse.H1_H1 ;  /* 0x300000a9ffaa7230 */ /* 0x100fe40000004100 */
[----:B------:R-:W-:Y:S02]  /*3a80*/  HADD2.F32 R169, -RZ, R169.H0_H0 ;  /* 0x200000a9ffa97230 */ /* 0x000fe40000004100 */
[----:B------:R-:W-:-:S02]  /*3a90*/  HADD2.F32 R168, -RZ, R168.H0_H0 ;  /* 0x200000a8ffa87230 */ /* 0x000fc40000004100 */
[-C--:B------:R-:W-:Y:S01]  /*3aa0*/  FMUL.FTZ R40, R170, R171.reuse ;  /* 0x000000abaa287220 */ /* 0x080fe20000410000 */
[----:B------:R-:W-:-:S03]  /*3ab0*/  FMUL.FTZ R171, R169, R171 ;  /* 0x000000aba9ab7220 */ /* 0x000fc60000410000 */
[-C--:B------:R-:W-:Y:S01]  /*3ac0*/  FFMA.FTZ R169, R169, R41.reuse, -R40 ;  /* 0x00000029a9a97223 */ /* 0x080fe20000010828 */
[-C--:B------:R-:W-:Y:S01]  /*3ad0*/  F2FP.F16.E4M3.UNPACK_B R40, R132.reuse.H1 ;  /* 0x00000084ff28723e */ /* 0x080fe200030006ff */
[----:B------:R-:W-:Y:S01]  /*3ae0*/  FFMA.FTZ R170, R170, R41, R171 ;  /* 0x00000029aaaa7223 */ /* 0x000fe200000100ab */
[----:B------:R-:W-:Y:S01]  /*3af0*/  F2FP.F16.E4M3.UNPACK_B R132, R132 ;  /* 0x00000084ff84723e */ /* 0x000fe200020006ff */
[----:B------:R-:W-:Y:S02]  /*3b00*/  HADD2.F32 R171, -RZ, R166.H1_H1 ;  /* 0x300000a6ffab7230 */ /* 0x000fe40000004100 */
[--C-:B------:R-:W-:Y:S01]  /*3b10*/  HADD2.F32 R41, -RZ, R40.reuse.H1_H1 ;  /* 0x30000028ff297230 */ /* 0x100fe20000004100 */
[----:B------:R-:W-:Y:S01]  /*3b20*/  F2FP.SATFINITE.E4M3.F32.PACK_AB_MERGE_C R170, R170, R169, RZ ;  /* 0x000000a9aaaa723e */ /* 0x000fe200048070ff */
[----:B------:R-:W-:Y:S02]  /*3b30*/  HADD2.F32 R40, -RZ, R40.H0_H0 ;  /* 0x20000028ff287230 */ /* 0x000fe40000004100 */
[----:B------:R-:W-:-:S02]  /*3b40*/  HADD2.F32 R169, -RZ, R132.H1_H1 ;  /* 0x30000084ffa97230 */ /* 0x000fc40000004100 */
[CC--:B------:R-:W-:Y:S01]  /*3b50*/  FMUL.FTZ R173, R41.reuse, R172.reuse ;  /* 0x000000ac29ad7220 */ /* 0x0c0fe20000410000 */
[----:B------:R-:W-:Y:S02]  /*3b60*/  HADD2.F32 R132, -RZ, R132.H0_H0 ;  /* 0x20000084ff847230 */ /* 0x000fe40000004100 */
[C---:B------:R-:W-:Y:S01]  /*3b70*/  FMUL.FTZ R172, R40.reuse, R172 ;  /* 0x000000ac28ac7220 */ /* 0x040fe20000410000 */
[----:B------:R-:W-:Y:S02]  /*3b80*/  HADD2.F32 R166, -RZ, R166.H0_H0 ;  /* 0x200000a6ffa67230 */ /* 0x000fe40000004100 */
[----:B------:R-:W-:Y:S01]  /*3b90*/  FFMA.FTZ R40, R40, R171, -R173 ;  /* 0x000000ab28287223 */ /* 0x000fe200000108ad */
[----:B------:R-:W-:Y:S01]  /*3ba0*/  F2FP.SATFINITE.E4M3.F32.PACK_AB_MERGE_C R130, R130, R167, R170 ;  /* 0x000000a78282723e */ /* 0x000fe200048070aa */
[----:B------:R-:W-:Y:S01]  /*3bb0*/  FFMA.FTZ R41, R41, R171, R172 ;  /* 0x000000ab29297223 */ /* 0x000fe200000100ac */
[-C--:B------:R-:W-:Y:S01]  /*3bc0*/  FMUL.FTZ R171, R169, R168.reuse ;  /* 0x000000a8a9ab7220 */ /* 0x080fe20000410000 */
[----:B------:R-:W-:Y:S01]  /*3bd0*/  FMUL.FTZ R168, R132, R168 ;  /* 0x000000a884a87220 */ /* 0x000fe20000410000 */
[----:B------:R-:W-:-:S02]  /*3be0*/  SHF.R.U32.HI R167, RZ, 0x10, R133 ;  /* 0x00000010ffa77819 */ /* 0x000fc40000011685 */
[-C--:B------:R-:W-:Y:S01]  /*3bf0*/  FFMA.FTZ R132, R132, R166.reuse, -R171 ;  /* 0x000000a684847223 */ /* 0x080fe200000108ab */
[----:B------:R-:W-:Y:S01]  /*3c00*/  FFMA.FTZ R169, R169, R166, R168 ;  /* 0x000000a6a9a97223 */ /* 0x000fe200000100a8 */
        /* <DEDUP_REMOVED lines=9> */
[----:B------:R-:W-:Y:S01]  /*3ca0*/  F2FP.SATFINITE.E4M3.F32.PACK_AB_MERGE_C R40, R41, R40, RZ ;  /* 0x000000282928723e */ /* 0x000fe200048070ff */
[----:B------:R-:W-:Y:S01]  /*3cb0*/  IMAD.MOV.U32 R167, RZ, RZ, R43 ;  /* 0x000000ffffa77224 */ /* 0x000fe200078e002b */
[----:B------:R-:W-:Y:S01]  /*3cc0*/  LOP3.LUT R166, R166, 0xff00, R131, 0xf8, !PT ;  /* 0x0000ff00a6a67812 */ /* 0x000fe200078ef883 */
[----:B------:R-:W-:Y:S01]  /*3cd0*/  IMAD.MOV.U32 R41, RZ, RZ, R130 ;  /* 0x000000ffff297224 */ /* 0x000fe200078e0082 */
[----:B------:R-:W-:Y:S01]  /*3ce0*/  LOP3.LUT R131, R168, 0xff0000, R133, 0xf8, !PT ;  /* 0x00ff0000a8837812 */ /* 0x000fe200078ef885 */
[----:B------:R-:W-:Y:S01]  /*3cf0*/  IMAD.U32 R133, R171, 0x10000, RZ ;  /* 0x00010000ab857824 */ /* 0x000fe200078e00ff */
[----:B------:R-:W-:-:S02]  /*3d00*/  F2FP.F16.E4M3.UNPACK_B R43, R167 ;  /* 0x000000a7ff2b723e */ /* 0x000fc400020006ff */
[----:B------:R-:W-:Y:S02]  /*3d10*/  F2FP.F16.E4M3.UNPACK_B R172, R131.H1 ;  /* 0x00000083ffac723e */ /* 0x000fe400030006ff */
[----:B------:R-:W-:Y:S01]  /*3d20*/  LOP3.LUT R133, R166, 0xff0000, R133, 0xf8, !PT ;  /* 0x00ff0000a6857812 */ /* 0x000fe200078ef885 */
[--C-:B------:R-:W-:Y:S01]  /*3d30*/  HADD2.F32 R170, -RZ, R43.reuse.H1_H1 ;  /* 0x3000002bffaa7230 */ /* 0x100fe20000004100 */
[----:B------:R-:W-:Y:S01]  /*3d40*/  F2FP.SATFINITE.E4M3.F32.PACK_AB_MERGE_C R40, R169, R132, R40 ;  /* 0x00000084a928723e */ /* 0x000fe20004807028 */
[--C-:B------:R-:W-:Y:S01]  /*3d50*/  HADD2.F32 R166, -RZ, R172.reuse.H0_H0 ;  /* 0x200000acffa67230 */ /* 0x100fe20000004100 */
[-C--:B------:R-:W-:Y:S01]  /*3d60*/  F2FP.F16.E4M3.UNPACK_B R168, R133.reuse.H1 ;  /* 0x00000085ffa8723e */ /* 0x080fe200030006ff */
[----:B------:R-:W-:Y:S01]  /*3d70*/  HADD2.F32 R43, -RZ, R43.H0_H0 ;  /* 0x2000002bff2b7230 */ /* 0x000fe20000004100 */
[----:B------:R-:W-:Y:S01]  /*3d80*/  F2FP.F16.E4M3.UNPACK_B R133, R133 ;  /* 0x00000085ff85723e */ /* 0x000fe200020006ff */
[----:B------:R-:W-:Y:S02]  /*3d90*/  HADD2.F32 R172, -RZ, R172.H1_H1 ;  /* 0x300000acffac7230 */ /* 0x000fe40000004100 */
[----:B------:R-:W-:Y:S01]  /*3da0*/  FMUL.FTZ R174, R170, R166 ;  /* 0x000000a6aaae7220 */ /* 0x000fe20000410000 */
[----:B------:R-:W-:-:S02]  /*3db0*/  HADD2.F32 R171, -RZ, R168.H0_H0 ;  /* 0x200000a8ffab7230 */ /* 0x000fc40000004100 */
        /* <DEDUP_REMOVED lines=11> */
[--C-:B------:R-:W-:Y:S02]  /*3e70*/  HADD2.F32 R170, -RZ, R133.reuse.H1_H1 ;  /* 0x30000085ffaa7230 */ /* 0x100fe40000004100 */
[----:B------:R-:W-:Y:S01]  /*3e80*/  FFMA.FTZ R171, R171, R168, R172 ;  /* 0x000000a8abab7223 */ /* 0x000fe200000100ac */
[----:B------:R-:W-:Y:S01]  /*3e90*/  F2FP.F16.E4M3.UNPACK_B R172, R131 ;  /* 0x00000083ffac723e */ /* 0x000fe200020006ff */
[----:B------:R-:W-:Y:S01]  /*3ea0*/  HADD2.F32 R133, -RZ, R133.H0_H0 ;  /* 0x20000085ff857230 */ /* 0x000fe20000004100 */
[----:B------:R-:W-:-:S02]  /*3eb0*/  F2FP.F16.E4M3.UNPACK_B R131, R167.H1 ;  /* 0x000000a7ff83723e */ /* 0x000fc400030006ff */
[----:B------:R-:W-:Y:S01]  /*3ec0*/  F2FP.F16.E4M3.UNPACK_B R167, R167 ;  /* 0x000000a7ffa7723e */ /* 0x000fe200020006ff */
[--C-:B------:R-:W-:Y:S01]  /*3ed0*/  HADD2.F32 R173, -RZ, R172.reuse.H1_H1 ;  /* 0x300000acffad7230 */ /* 0x100fe20000004100 */
[----:B------:R-:W-:Y:S01]  /*3ee0*/  F2FP.SATFINITE.E4M3.F32.PACK_AB_MERGE_C R171, R171, R42, RZ ;  /* 0x0000002aabab723e */ /* 0x000fe200048070ff */
[--C-:B------:R-:W-:Y:S02]  /*3ef0*/  HADD2.F32 R168, -RZ, R131.reuse.H1_H1 ;  /* 0x30000083ffa87230 */ /* 0x100fe40000004100 */
[----:B------:R-:W-:Y:S01]  /*3f00*/  HADD2.F32 R131, -RZ, R131.H0_H0 ;  /* 0x20000083ff837230 */ /* 0x000fe20000004100 */
[----:B------:R-:W-:Y:S01]  /*3f10*/  F2FP.SATFINITE.E4M3.F32.PACK_AB_MERGE_C R43, R43, R166, R171 ;  /* 0x000000a62b2b723e */ /* 0x000fe200048070ab */
[----:B------:R-:W-:Y:S02]  /*3f20*/  HADD2.F32 R172, -RZ, R172.H0_H0 ;  /* 0x200000acffac7230 */ /* 0x000fe40000004100 */
[-C--:B------:R-:W-:Y:S01]  /*3f30*/  FMUL.FTZ R174, R168, R173.reuse ;  /* 0x000000ada8ae7220 */ /* 0x080fe20000410000 */
[----:B------:R-:W-:-:S03]  /*3f40*/  FMUL.FTZ R173, R131, R173 ;  /* 0x000000ad83ad7220 */ /* 0x000fc60000410000 */
[-C--:B------:R-:W-:Y:S01]  /*3f50*/  FFMA.FTZ R131, R131, R170.reuse, -R174 ;  /* 0x000000aa83837223 */ /* 0x080fe200000108ae */
[----:B------:R-:W-:Y:S01]  /*3f60*/  FFMA.FTZ R174, R168, R170, R173 ;  /* 0x000000aaa8ae7223 */ /* 0x000fe200000100ad */
[--C-:B------:R-:W-:Y:S02]  /*3f70*/  HADD2.F32 R168, -RZ, R167.reuse.H1_H1 ;  /* 0x300000a7ffa87230 */ /* 0x100fe40000004100 */
[----:B------:R-:W-:Y:S02]  /*3f80*/  HADD2.F32 R167, -RZ, R167.H0_H0 ;  /* 0x200000a7ffa77230 */ /* 0x000fe40000004100 */
[----:B------:R-:W-:Y:S01]  /*3f90*/  F2FP.SATFINITE.E4M3.F32.PACK_AB_MERGE_C R131, R174, R131, RZ ;  /* 0x00000083ae83723e */ /* 0x000fe200048070ff */
[-C--:B------:R-:W-:Y:S02]  /*3fa0*/  FMUL.FTZ R170, R168, R172.reuse ;  /* 0x000000aca8aa7220 */ /* 0x080fe40000410000 */
[C---:B------:R-:W-:Y:S02]  /*3fb0*/  FMUL.FTZ R173, R167.reuse, R172 ;  /* 0x000000aca7ad7220 */ /* 0x040fe40000410000 */
[----:B------:R-:W-:-:S02]  /*3fc0*/  FFMA.FTZ R170, R167, R133, -R170 ;  /* 0x00000085a7aa7223 */ /* 0x000fc400000108aa */
[----:B------:R-:W-:-:S05]  /*3fd0*/  FFMA.FTZ R173, R168, R133, R173 ;  /* 0x00000085a8ad7223 */ /* 0x000fca00000100ad */
[----:B------:R-:W-:-:S07]  /*3fe0*/  F2FP.SATFINITE.E4M3.F32.PACK_AB_MERGE_C R42, R173, R170, R131 ;  /* 0x000000aaad2a723e */ /* 0x000fce0004807083 */
.L_x_1461:
[----:B------:R-:W-:Y:S05]  /*3ff0*/  BSYNC B3 ;  /* 0x0000000000037941 */ /* 0x000fea0003800000 */
.L_x_1460:
[----:B-1----:R4:W-:Y:S02]  /*4000*/  STG.E.128 desc[UR60][R48.64], R40 ;  /* 0x0000002830007986 */ /* 0x0029e4000c101d3c */
.L_x_1459:
[----:B------:R-:W-:Y:S05]  /*4010*/  BSYNC B2 ;  /* 0x0000000000027941 */ /* 0x000fea0003800000 */
.L_x_1458:
        /* <DEDUP_REMOVED lines=10> */
[----:B------:R-:W-:Y:S02]  /*40c0*/  LOP3.LUT R120, R95, 0xff0000ff, RZ, 0xc0, !PT ;  /* 0xff0000ff5f787812 */ /* 0x000fe400078ec0ff */
[----:B------:R-:W-:Y:S01]  /*40d0*/  SHF.R.U32.HI R166, RZ, 0x10, R95 ;  /* 0x00000010ffa67819 */ /* 0x000fe2000001165f */
[----:B------:R-:W-:Y:S01]  /*40e0*/  IMAD.SHL.U32 R95, R94, 0x100, RZ ;  /* 0x000001005e5f7824 */ /* 0x000fe200078e00ff */
[----:B------:R-:W-:Y:S01]  /*40f0*/  LOP3.LUT R131, R121, 0xff0000ff, RZ, 0xc0, !PT ;  /* 0xff0000ff79837812 */ /* 0x000fe200078ec0ff */
[----:B------:R-:W-:Y:S01]  /*4100*/  IMAD.MOV.U32 R94, RZ, RZ, R41 ;  /* 0x000000ffff5e7224 */ /* 0x000fe200078e0029 */
[----:B------:R-:W-:Y:S01]  /*4110*/  SHF.R.U32.HI R133, RZ, 0x10, R121 ;  /* 0x00000010ff857819 */ /* 0x000fe20000011679 */
[----:B------:R-:W-:Y:S01]  /*4120*/  IMAD.SHL.U32 R132, R132, 0x100, RZ ;  /* 0x0000010084847824 */ /* 0x000fe200078e00ff */
[----:B------:R-:W-:Y:S01]  /*4130*/  LOP3.LUT R40, R120, 0xff00, R95, 0xf8, !PT ;  /* 0x0000ff0078287812 */ /* 0x000fe200078ef85f */
[----:B------:R-:W-:Y:S01]  /*4140*/  IMAD.U32 R95, R166, 0x10000, RZ ;  /* 0x00010000a65f7824 */ /* 0x000fe200078e00ff */
[----:B------:R-:W-:Y:S01]  /*4150*/  F2FP.F16.E4M3.UNPACK_B R41, R94 ;  /* 0x0000005eff29723e */ /* 0x000fe200020006ff */
[----:B------:R-:W-:Y:S01]  /*4160*/  IMAD.U32 R133, R133, 0x10000, RZ ;  /* 0x0001000085857824 */ /* 0x000fe200078e00ff */
[----:B------:R-:W-:-:S02]  /*4170*/  LOP3.LUT R120, R131, 0xff00, R132, 0xf8, !PT ;  /* 0x0000ff0083787812 */ /* 0x000fc400078ef884 */
[-C--:B------:R-:W-:Y:S01]  /*4180*/  F2FP.F16.E4M3.UNPACK_B R132, R165.reuse.H1 ;  /* 0x000000a5ff84723e */ /* 0x080fe200030006ff */
[--C-:B------:R-:W-:Y:S01]  /*4190*/  HADD2.F32 R121, -RZ, R41.reuse.H1_H1 ;  /* 0x30000029ff797230 */ /* 0x100fe20000004100 */
[----:B------:R-:W-:Y:S01]  /*41a0*/  LOP3.LUT R40, R40, 0xff0000, R95, 0xf8, !PT ;  /* 0x00ff000028287812 */ /* 0x000fe200078ef85f */
[----:B------:R-:W-:Y:S01]  /*41b0*/  HADD2.F32 R95, -RZ, R41.H0_H0 ;  /* 0x20000029ff5f7230 */ /* 0x000fe20000004100 */
[----:B------:R-:W-:Y:S01]  /*41c0*/  F2FP.F16.E4M3.UNPACK_B R131, R164.H1 ;  /* 0x000000a4ff83723e */ /* 0x000fe200030006ff */
[--C-:B------:R-:W-:Y:S01]  /*41d0*/  HADD2.F32 R168, -RZ, R132.reuse.H0_H0 ;  /* 0x20000084ffa87230 */ /* 0x100fe20000004100 */
[----:B------:R-:W-:Y:S01]  /*41e0*/  LOP3.LUT R41, R120, 0xff0000, R133, 0xf8, !PT ;  /* 0x00ff000078297812 */ /* 0x000fe200078ef885 */
[----:B------:R-:W-:Y:S01]  /*41f0*/  HADD2.F32 R169, -RZ, R132.H1_H1 ;  /* 0x30000084ffa97230 */ /* 0x000fe20000004100 */
[----:B------:R-:W-:Y:S01]  /*4200*/  F2FP.F16.E4M3.UNPACK_B R120, R94.H1 ;  /* 0x0000005eff78723e */ /* 0x000fe200030006ff */
[--C-:B------:R-:W-:Y:S02]  /*4210*/  HADD2.F32 R166, -RZ, R131.reuse.H0_H0 ;  /* 0x20000083ffa67230 */ /* 0x100fe40000004100 */
[-C--:B------:R-:W-:Y:S01]  /*4220*/  FMUL.FTZ R94, R121, R168.reuse ;  /* 0x000000a8795e7220 */ /* 0x080fe20000410000 */
[----:B------:R-:W-:Y:S01]  /*4230*/  FMUL.FTZ R168, R95, R168 ;  /* 0x000000a85fa87220 */ /* 0x000fe20000410000 */
[----:B------:R-:W-:Y:S01]  /*4240*/  HADD2.F32 R133, -RZ, R131.H1_H1 ;  /* 0x30000083ff857230 */ /* 0x000fe20000004100 */
[----:B------:R-:W-:Y:S01]  /*4250*/  F2FP.F16.E4M3.UNPACK_B R167, R165 ;  /* 0x000000a5ffa7723e */ /* 0x000fe200020006ff */
[----:B------:R-:W-:-:S02]  /*4260*/  HADD2.F32 R132, -RZ, R120.H1_H1 ;  /* 0x30000078ff847230 */ /* 0x000fc40000004100 */
[-C--:B------:R-:W-:Y:S01]  /*4270*/  FFMA.FTZ R94, R95, R166.reuse, -R94 ;  /* 0x000000a65f5e7223 */ /* 0x080fe2000001085e */
[----:B------:R-:W-:Y:S02]  /*4280*/  HADD2.F32 R120, -RZ, R120.H0_H0 ;  /* 0x20000078ff787230 */ /* 0x000fe40000004100 */
[----:B------:R-:W-:Y:S01]  /*4290*/  FFMA.FTZ R95, R121, R166, R168 ;  /* 0x000000a6795f7223 */ /* 0x000fe200000100a8 */
[----:B------:R-:W-:Y:S01]  /*42a0*/  F2FP.F16.E4M3.UNPACK_B R121, R130.H1 ;  /* 0x00000082ff79723e */ /* 0x000fe200030006ff */
[-C--:B------:R-:W-:Y:S01]  /*42b0*/  FMUL.FTZ R131, R132, R169.reuse ;  /* 0x000000a984837220 */ /* 0x080fe20000410000 */
[----:B------:R-:W-:Y:S01]  /*42c0*/  F2FP.F16.E4M3.UNPACK_B R165, R164 ;  /* 0x000000a4ffa5723e */ /* 0x000fe200020006ff */
[C---:B------:R-:W-:Y:S01]  /*42d0*/  FMUL.FTZ R169, R120.reuse, R169 ;  /* 0x000000a978a97220 */ /* 0x040fe20000410000 */
[----:B------:R-:W-:Y:S02]  /*42e0*/  HADD2.F32 R168, -RZ, R167.H1_H1 ;  /* 0x300000a7ffa87230 */ /* 0x000fe40000004100 */
[----:B------:R-:W-:Y:S01]  /*42f0*/  FFMA.FTZ R120, R120, R133, -R131 ;  /* 0x0000008578787223 */ /* 0x000fe20000010883 */
[----:B------:R-:W-:-:S02]  /*4300*/  HADD2.F32 R164, -RZ, R121.H1_H1 ;  /* 0x30000079ffa47230 */ /* 0x000fc40000004100 */
[----:B------:R-:W-:Y:S02]  /*4310*/  HADD2.F32 R131, -RZ, R121.H0_H0 ;  /* 0x20000079ff837230 */ /* 0x000fe40000004100 */
[----:B------:R-:W-:Y:S01]  /*4320*/  FFMA.FTZ R121, R132, R133, R169 ;  /* 0x0000008584797223 */ /* 0x000fe200000100a9 */
[----:B------:R-:W-:Y:S01]  /*4330*/  F2FP.F16.E4M3.UNPACK_B R132, R130 ;  /* 0x00000082ff84723e */ /* 0x000fe200020006ff */
[----:B------:R-:W-:Y:S02]  /*4340*/  HADD2.F32 R166, -RZ, R165.H1_H1 ;  /* 0x300000a5ffa67230 */ /* 0x000fe40000004100 */
[-C--:B------:R-:W-:Y:S01]  /*4350*/  FMUL.FTZ R130, R164, R168.reuse ;  /* 0x000000a8a4827220 */ /* 0x080fe20000410000 */
[----:B------:R-:W-:Y:S01]  /*4360*/  FMUL.FTZ R169, R131, R168 ;  /* 0x000000a883a97220 */ /* 0x000fe20000410000 */
[----:B------:R-:W-:Y:S02]  /*4370*/  HADD2.F32 R167, -RZ, R167.H0_H0 ;  /* 0x200000a7ffa77230 */ /* 0x000fe40000004100 */
[----:B------:R-:W-:-:S02]  /*4380*/  HADD2.F32 R133, -RZ, R132.H1_H1 ;  /* 0x30000084ff857230 */ /* 0x000fc40000004100 */
[-C--:B------:R-:W-:Y:S01]  /*4390*/  FFMA.FTZ R130, R131, R166.reuse, -R130 ;  /* 0x000000a683827223 */ /* 0x080fe20000010882 */
[----:B------:R-:W-:Y:S01]  /*43a0*/  FFMA.FTZ R131, R164, R166, R169 ;  /* 0x000000a6a4837223 */ /* 0x000fe200000100a9 */
[----:B------:R-:W-:Y:S02]  /*43b0*/  HADD2.F32 R132, -RZ, R132.H0_H0 ;  /* 0x20000084ff847230 */ /* 0x000fe40000004100 */
[----:B------:R-:W-:Y:S02]  /*43c0*/  HADD2.F32 R166, -RZ, R165.H0_H0 ;  /* 0x200000a5ffa67230 */ /* 0x000fe40000004100 */
[-C--:B------:R-:W-:Y:S01]  /*43d0*/  FMUL.FTZ R169, R133, R167.reuse ;  /* 0x000000a785a97220 */ /* 0x080fe20000410000 */
[----:B------:R-:W-:Y:S02]  /*43e0*/  IMAD.MOV.U32 R165, RZ, RZ, R43 ;  /* 0x000000ffffa57224 */ /* 0x000fe400078e002b */
[C---:B------:R-:W-:Y:S01]  /*43f0*/  FMUL.FTZ R168, R132.reuse, R167 ;  /* 0x000000a784a87220 */ /* 0x040fe20000410000 */
[----:B------:R-:W-:Y:S01]  /*4400*/  F2FP.SATFINITE.E4M3.F32.PACK_AB_MERGE_C R130, R131, R130, RZ ;  /* 0x000000828382723e */ /* 0x000fe200048070ff */
[-C--:B------:R-:W-:Y:S01]  /*4410*/  FFMA.FTZ R43, R132, R166.reuse, -R169 ;  /* 0x000000a6842b7223 */ /* 0x080fe200000108a9 */
[----:B------:R-:W-:Y:S01]  /*4420*/  F2FP.F16.E4M3.UNPACK_B R169, R41.H1 ;  /* 0x00000029ffa9723e */ /* 0x000fe200030006ff */
[----:B------:R-:W-:Y:S01]  /*4430*/  FFMA.FTZ R132, R133, R166, R168 ;  /* 0x000000a685847223 */ /* 0x000fe200000100a8 */
[----:B------:R-:W-:-:S02]  /*4440*/  F2FP.F16.E4M3.UNPACK_B R164, R165 ;  /* 0x000000a5ffa4723e */ /* 0x000fc400020006ff */
[----:B------:R-:W-:Y:S01]  /*4450*/  F2FP.F16.E4M3.UNPACK_B R168, R40.H1 ;  /* 0x00000028ffa8723e */ /* 0x000fe200030006ff */
[----:B------:R-:W-:Y:S01]  /*4460*/  HADD2.F32 R133, -RZ, R169.H0_H0 ;  /* 0x200000a9ff857230 */ /* 0x000fe20000004100 */
[----:B------:R-:W-:Y:S01]  /*4470*/  F2FP.F16.E4M3.UNPACK_B R165, R165.H1 ;  /* 0x000000a5ffa5723e */ /* 0x000fe200030006ff */
[--C-:B------:R-:W-:Y:S02]  /*4480*/  HADD2.F32 R166, -RZ, R164.reuse.H1_H1 ;  /* 0x300000a4ffa67230 */ /* 0x100fe40000004100 */
[----:B------:R-:W-:Y:S02]  /*4490*/  HADD2.F32 R164, -RZ, R164.H0_H0 ;  /* 0x200000a4ffa47230 */ /* 0x000fe40000004100 */
[--C-:B------:R-:W-:Y:S02]  /*44a0*/  HADD2.F32 R167, -RZ, R168.reuse.H0_H0 ;  /* 0x200000a8ffa77230 */ /* 0x100fe40000004100 */
[----:B------:R-:W-:Y:S01]  /*44b0*/  FMUL.FTZ R171, R166, R133 ;  /* 0x00000085a6ab7220 */ /* 0x000fe20000410000 */
[----:B------:R-:W-:-:S02]  /*44c0*/  HADD2.F32 R168, -RZ, R168.H1_H1 ;  /* 0x300000a8ffa87230 */ /* 0x000fc40000004100 */
[C---:B------:R-:W-:Y:S01]  /*44d0*/  FMUL.FTZ R173, R164.reuse, R133 ;  /* 0x00000085a4ad7220 */ /* 0x040fe20000410000 */
[----:B------:R-:W-:-:S03]  /*44e0*/  FFMA.FTZ R133, R164, R167, -R171 ;  /* 0x000000a7a4857223 */ /* 0x000fc600000108ab */
[----:B------:R-:W-:Y:S01]  /*44f0*/  FFMA.FTZ R164, R166, R167, R173 ;  /* 0x000000a7a6a47223 */ /* 0x000fe200000100ad */
[----:B------:R-:W-:Y:S02]  /*4500*/  IMAD.MOV.U32 R166, RZ, RZ, R42 ;  /* 0x000000ffffa67224 */ /* 0x000fe400078e002a */
[----:B------:R-:W-:Y:S01]  /*4510*/  HADD2.F32 R42, -RZ, R169.H1_H1 ;  /* 0x300000a9ff2a7230 */ /* 0x000fe20000004100 */
[----:B------:R-:W-:Y:S01]  /*4520*/  F2FP.F16.E4M3.UNPACK_B R169, R41 ;  /* 0x00000029ffa9723e */ /* 0x000fe200020006ff */
[--C-:B------:R-:W-:Y:S02]  /*4530*/  HADD2.F32 R167, -RZ, R165.reuse.H1_H1 ;  /* 0x300000a5ffa77230 */ /* 0x100fe40000004100 */
[----:B------:R-:W-:-:S03]  /*4540*/  HADD2.F32 R165, -RZ, R165.H0_H0 ;  /* 0x200000a5ffa57230 */ /* 0x000fc60000004100 */
[-C--:B------:R-:W-:Y:S02]  /*4550*/  FMUL.FTZ R170, R167, R42.reuse ;  /* 0x0000002aa7aa7220 */ /* 0x080fe40000410000 */
[C---:B------:R-:W-:Y:S02]  /*4560*/  FMUL.FTZ R172, R165.reuse, R42 ;  /* 0x0000002aa5ac7220 */ /* 0x040fe40000410000 */
[-C--:B------:R-:W-:Y:S02]  /*4570*/  FFMA.FTZ R42, R165, R168.reuse, -R170 ;  /* 0x000000a8a52a7223 */ /* 0x080fe400000108aa */
[----:B------:R-:W-:Y:S01]  /*4580*/  FFMA.FTZ R165, R167, R168, R172 ;  /* 0x000000a8a7a57223 */ /* 0x000fe200000100ac */
[----:B------:R-:W-:Y:S02]  /*4590*/  F2FP.F16.E4M3.UNPACK_B R167, R166.H1 ;  /* 0x000000a6ffa7723e */ /* 0x000fe400030006ff */
[----:B------:R-:W-:Y:S01]  /*45a0*/  F2FP.F16.E4M3.UNPACK_B R168, R40 ;  /* 0x00000028ffa8723e */ /* 0x000fe200020006ff */
[----:B------:R-:W-:Y:S01]  /*45b0*/  HADD2.F32 R40, -RZ, R169.H1_H1 ;  /* 0x300000a9ff287230 */ /* 0x000fe20000004100 */
[----:B------:R-:W-:Y:S01]  /*45c0*/  F2FP.F16.E4M3.UNPACK_B R166, R166 ;  /* 0x000000a6ffa6723e */ /* 0x000fe200020006ff */
[--C-:B------:R-:W-:Y:S01]  /*45d0*/  HADD2.F32 R41, -RZ, R167.reuse.H1_H1 ;  /* 0x300000a7ff297230 */ /* 0x100fe20000004100 */
[----:B------:R-:W-:Y:S01]  /*45e0*/  F2FP.SATFINITE.E4M3.F32.PACK_AB_MERGE_C R165, R165, R42, RZ ;  /* 0x0000002aa5a5723e */ /* 0x000fe200048070ff */
[----:B------:R-:W-:-:S02]  /*45f0*/  HADD2.F32 R167, -RZ, R167.H0_H0 ;  /* 0x200000a7ffa77230 */ /* 0x000fc40000004100 */
[--C-:B------:R-:W-:Y:S02]  /*4600*/  HADD2.F32 R170, -RZ, R168.reuse.H1_H1 ;  /* 0x300000a8ffaa7230 */ /* 0x100fe40000004100 */
[-C--:B------:R-:W-:Y:S01]  /*4610*/  FMUL.FTZ R172, R41, R40.reuse ;  /* 0x0000002829ac7220 */ /* 0x080fe20000410000 */
[----:B------:R-:W-:Y:S02]  /*4620*/  HADD2.F32 R169, -RZ, R169.H0_H0 ;  /* 0x200000a9ffa97230 */ /* 0x000fe40000004100 */
[C---:B------:R-:W-:Y:S01]  /*4630*/  FMUL.FTZ R174, R167.reuse, R40 ;  /* 0x00000028a7ae7220 */ /* 0x040fe20000410000 */
[----:B------:R-:W-:Y:S02]  /*4640*/  HADD2.F32 R168, -RZ, R168.H0_H0 ;  /* 0x200000a8ffa87230 */ /* 0x000fe40000004100 */
[-C--:B------:R-:W-:Y:S01]  /*4650*/  FFMA.FTZ R40, R167, R170.reuse, -R172 ;  /* 0x000000aaa7287223 */ /* 0x080fe200000108ac */
[----:B------:R-:W-:Y:S01]  /*4660*/  FFMA.FTZ R167, R41, R170, R174 ;  /* 0x000000aa29a77223 */ /* 0x000fe200000100ae */
[--C-:B------:R-:W-:Y:S01]  /*4670*/  HADD2.F32 R41, -RZ, R166.reuse.H1_H1 ;  /* 0x300000a6ff297230 */ /* 0x100fe20000004100 */
[----:B------:R-:W-:Y:S01]  /*4680*/  F2FP.SATFINITE.E4M3.F32.PACK_AB_MERGE_C R170, R121, R120, RZ ;  /* 0x0000007879aa723e */ /* 0x000fe200048070ff */
[----:B------:R-:W-:-:S02]  /*4690*/  HADD2.F32 R166, -RZ, R166.H0_H0 ;  /* 0x200000a6ffa67230 */ /* 0x000fc40000004100 */
[----:B------:R-:W-:Y:S01]  /*46a0*/  F2FP.SATFINITE.E4M3.F32.PACK_AB_MERGE_C R167, R167, R40, RZ ;  /* 0x00000028a7a7723e */ /* 0x000fe200048070ff */
[C---:B------:R-:W-:Y:S01]  /*46b0*/  FMUL.FTZ R121, R41.reuse, R169 ;  /* 0x000000a929797220 */ /* 0x040fe20000410000 */
[----:B------:R-:W-:Y:S01]  /*46c0*/  F2FP.SATFINITE.E4M3.F32.PACK_AB_MERGE_C R40, R132, R43, R130 ;  /* 0x0000002b8428723e */ /* 0x000fe20004807082 */
[----:B------:R-:W-:Y:S01]  /*46d0*/  FMUL.FTZ R120, R166, R169 ;  /* 0x000000a9a6787220 */ /* 0x000fe20000410000 */
[----:B------:R-:W-:Y:S01]  /*46e0*/  F2FP.SATFINITE.E4M3.F32.PACK_AB_MERGE_C R43, R164, R133, R165 ;  /* 0x00000085a42b723e */ /* 0x000fe200048070a5 */
[-C--:B------:R-:W-:Y:S02]  /*46f0*/  FFMA.FTZ R121, R166, R168.reuse, -R121 ;  /* 0x000000a8a6797223 */ /* 0x080fe40000010879 */
[----:B------:R-:W-:Y:S01]  /*4700*/  FFMA.FTZ R120, R41, R168, R120 ;  /* 0x000000a829787223 */ /* 0x000fe20000010078 */
[----:B------:R-:W-:-:S04]  /*4710*/  F2FP.SATFINITE.E4M3.F32.PACK_AB_MERGE_C R41, R95, R94, R170 ;  /* 0x0000005e5f29723e */ /* 0x000fc800048070aa */
[----:B------:R-:W-:-:S07]  /*4720*/  F2FP.SATFINITE.E4M3.F32.PACK_AB_MERGE_C R42, R120, R121, R167 ;  /* 0x00000079782a723e */ /* 0x000fce00048070a7 */
.L_x_1465:
[----:B------:R-:W-:Y:S05]  /*4730*/  BSYNC B3 ;  /* 0x0000000000037941 */ /* 0x000fea0003800000 */
.L_x_1464:
[----:B-1----:R0:W-:Y:S02]  /*4740*/  STG.E.128 desc[UR60][R48.64+0x20], R40 ;  /* 0x0000202830007986 */ /* 0x0021e4000c101d3c */
.L_x_1463:
[----:B------:R-:W-:Y:S05]  /*4750*/  BSYNC B2 ;  /* 0x0000000000027941 */ /* 0x000fea0003800000 */
.L_x_1462:
        /* <DEDUP_REMOVED lines=9> */
[----:B------:R-:W-:Y:S01]  /*47f0*/  SHF.R.U32.HI R121, RZ, 0x10, R87 ;  /* 0x00000010ff797819 */ /* 0x000fe20000011657 */
[----:B------:R-:W-:Y:S01]  /*4800*/  IMAD.SHL.U32 R86, R86, 0x100, RZ ;  /* 0x0000010056567824 */ /* 0x000fe200078e00ff */
[----:B------:R-:W-:Y:S02]  /*4810*/  SHF.R.U32.HI R95, RZ, 0x10, R93 ;  /* 0x00000010ff5f7819 */ /* 0x000fe4000001165d */
[----:B------:R-:W-:Y:S01]  /*4820*/  LOP3.LUT R94, R93, 0xff0000ff, RZ, 0xc0, !PT ;  /* 0xff0000ff5d5e7812 */ /* 0x000fe200078ec0ff */
[----:B------:R-:W-:Y:S01]  /*4830*/  IMAD.SHL.U32 R93, R92, 0x100, RZ ;  /* 0x000001005c5d7824 */ /* 0x000fe200078e00ff */
[----:B------:R-:W-:Y:S01]  /*4840*/  LOP3.LUT R87, R87, 0xff0000ff, RZ, 0xc0, !PT ;  /* 0xff0000ff57577812 */ /* 0x000fe200078ec0ff */
[----:B-1----:R-:W-:Y:S01]  /*4850*/  IMAD.MOV.U32 R92, RZ, RZ, R40 ;  /* 0x000000ffff5c7224 */ /* 0x002fe200078e0028 */
[----:B------:R-:W-:-:S02]  /*4860*/  F2FP.F16.E4M3.UNPACK_B R40, R41 ;  /* 0x00000029ff28723e */ /* 0x000fc400020006ff */
[----:B------:R-:W-:Y:S01]  /*4870*/  LOP3.LUT R87, R87, 0xff00, R86, 0xf8, !PT ;  /* 0x0000ff0057577812 */ /* 0x000fe200078ef856 */
[----:B------:R-:W-:Y:S01]  /*4880*/  IMAD.U32 R86, R121, 0x10000, RZ ;  /* 0x0001000079567824 */ /* 0x000fe200078e00ff */
[----:B------:R-:W-:Y:S01]  /*4890*/  LOP3.LUT R120, R94, 0xff00, R93, 0xf8, !PT ;  /* 0x0000ff005e787812 */ /* 0x000fe200078ef85d */
[----:B------:R-:W-:Y:S01]  /*48a0*/  IMAD.U32 R93, R95, 0x10000, RZ ;  /* 0x000100005f5d7824 */ /* 0x000fe200078e00ff */
[----:B------:R-:W-:Y:S02]  /*48b0*/  F2FP.F16.E4M3.UNPACK_B R94, R161.H1 ;  /* 0x000000a1ff5e723e */ /* 0x000fe400030006ff */
[----:B------:R-:W-:Y:S02]  /*48c0*/  LOP3.LUT R86, R87, 0xff0000, R86, 0xf8, !PT ;  /* 0x00ff000057567812 */ /* 0x000fe400078ef856 */
[----:B------:R-:W-:Y:S01]  /*48d0*/  LOP3.LUT R87, R120, 0xff0000, R93, 0xf8, !PT ;  /* 0x00ff000078577812 */ /* 0x000fe200078ef85d */
[----:B------:R-:W-:Y:S01]  /*48e0*/  HADD2.F32 R130, -RZ, R94.H0_H0 ;  /* 0x2000005eff827230 */ /* 0x000fe20000004100 */
[----:B------:R-:W-:Y:S01]  /*48f0*/  F2FP.F16.E4M3.UNPACK_B R120, R160.H1 ;  /* 0x000000a0ff78723e */ /* 0x000fe200030006ff */
[--C-:B------:R-:W-:Y:S01]  /*4900*/  HADD2.F32 R93, -RZ, R40.reuse.H1_H1 ;  /* 0x30000028ff5d7230 */ /* 0x100fe20000004100 */
[----:B------:R-:W-:Y:S01]  /*4910*/  F2FP.F16.E4M3.UNPACK_B R41, R41.H1 ;  /* 0x00000029ff29723e */ /* 0x000fe200030006ff */
[----:B------:R-:W-:Y:S01]  /*4920*/  HADD2.F32 R40, -RZ, R40.H0_H0 ;  /* 0x20000028ff287230 */ /* 0x000fe20000004100 */
[----:B------:R-:W-:Y:S01]  /*4930*/  F2FP.F16.E4M3.UNPACK_B R161, R161 ;  /* 0x000000a1ffa1723e */ /* 0x000fe200020006ff */
        /* <DEDUP_REMOVED lines=17> */
[----:B------:R-:W-:-:S02]  /*4a50*/  HADD2.F32 R120, -RZ, R93.H1_H1 ;  /* 0x3000005dff787230 */ /* 0x000fc40000004100 */
[----:B------:R-:W-:Y:S02]  /*4a60*/  HADD2.F32 R95, -RZ, R93.H0_H0 ;  /* 0x2000005dff5f7230 */ /* 0x000fe40000004100 */
        /* <DEDUP_REMOVED lines=15> */
[----:B------:R-:W-:Y:S01]  /*4b60*/  F2FP.F16.E4M3.UNPACK_B R164, R87.H1 ;  /* 0x00000057ffa4723e */ /* 0x000fe200030006ff */
[--C-:B------:R-:W-:Y:S01]  /*4b70*/  HADD2.F32 R133, -RZ, R120.reuse.H1_H1 ;  /* 0x30000078ff857230 */ /* 0x100fe20000004100 */
[----:B------:R-:W-:Y:S01]  /*4b80*/  F2FP.SATFINITE.E4M3.F32.PACK_AB_MERGE_C R95, R132, R95, RZ ;  /* 0x0000005f845f723e */ /* 0x000fe200048070ff */
[----:B------:R-:W-:Y:S01]  /*4b90*/  HADD2.F32 R132, -RZ, R120.H0_H0 ;  /* 0x20000078ff847230 */ /* 0x000fe20000004100 */
[----:B------:R-:W-:Y:S01]  /*4ba0*/  F2FP.F16.E4M3.UNPACK_B R120, R86.H1 ;  /* 0x00000056ff78723e */ /* 0x000fe200030006ff */
[--C-:B------:R-:W-:Y:S01]  /*4bb0*/  HADD2.F32 R160, -RZ, R164.reuse.H1_H1 ;  /* 0x300000a4ffa07230 */ /* 0x100fe20000004100 */
[----:B------:R-:W-:Y:S01]  /*4bc0*/  F2FP.F16.E4M3.UNPACK_B R130, R42.H1 ;  /* 0x0000002aff82723e */ /* 0x000fe200030006ff */
[----:B------:R-:W-:Y:S01]  /*4bd0*/  HADD2.F32 R164, -RZ, R164.H0_H0 ;  /* 0x200000a4ffa47230 */ /* 0x000fe20000004100 */
        /* <DEDUP_REMOVED lines=10> */
[-C--:B------:R-:W-:Y:S01]  /*4c80*/  FMUL.FTZ R167, R131, R165.reuse ;  /* 0x000000a583a77220 */ /* 0x080fe20000410000 */
[----:B------:R-:W-:Y:S01]  /*4c90*/  F2FP.F16.E4M3.UNPACK_B R42, R42 ;  /* 0x0000002aff2a723e */ /* 0x000fe200020006ff */
[C---:B------:R-:W-:Y:S01]  /*4ca0*/  FMUL.FTZ R166, R130.reuse, R165 ;  /* 0x000000a582a67220 */ /* 0x040fe20000410000 */
[----:B------:R-:W-:Y:S01]  /*4cb0*/  F2FP.F16.E4M3.UNPACK_B R132, R43 ;  /* 0x0000002bff84723e */ /* 0x000fe200020006ff */
[----:B------:R-:W-:Y:S01]  /*4cc0*/  FFMA.FTZ R167, R130, R160, -R167 ;  /* 0x000000a082a77223 */ /* 0x000fe200000108a7 */
[----:B------:R-:W-:-:S02]  /*4cd0*/  HADD2.F32 R121, -RZ, R121.H0_H0 ;  /* 0x20000079ff797230 */ /* 0x000fc40000004100 */
[----:B------:R-:W-:Y:S01]  /*4ce0*/  FFMA.FTZ R166, R131, R160, R166 ;  /* 0x000000a083a67223 */ /* 0x000fe200000100a6 */
[----:B------:R-:W-:Y:S02]  /*4cf0*/  HADD2.F32 R130, -RZ, R42.H0_H0 ;  /* 0x2000002aff827230 */ /* 0x000fe40000004100 */
[----:B------:R-:W-:Y:S01]  /*4d00*/  FFMA.FTZ R43, R133, R161, R168 ;  /* 0x000000a1852b7223 */ /* 0x000fe200000100a8 */
[----:B------:R-:W-:Y:S01]  /*4d10*/  HADD2.F32 R131, -RZ, R132.H0_H0 ;  /* 0x20000084ff837230 */ /* 0x000fe20000004100 */
[----:B------:R-:W-:Y:S01]  /*4d20*/  F2FP.SATFINITE.E4M3.F32.PACK_AB_MERGE_C R41, R41, R40, R94 ;  /* 0x000000282929723e */ /* 0x000fe2000480705e */
[----:B------:R-:W-:Y:S01]  /*4d30*/  HADD2.F32 R42, -RZ, R42.H1_H1 ;  /* 0x3000002aff2a7230 */ /* 0x000fe20000004100 */
[----:B------:R-:W-:Y:S01]  /*4d40*/  F2FP.SATFINITE.E4M3.F32.PACK_AB_MERGE_C R166, R166, R167, RZ ;  /* 0x000000a7a6a6723e */ /* 0x000fe200048070ff */
[----:B------:R-:W-:Y:S02]  /*4d50*/  HADD2.F32 R132, -RZ, R132.H1_H1 ;  /* 0x30000084ff847230 */ /* 0x000fe40000004100 */
[----:B------:R-:W-:Y:S01]  /*4d60*/  FMUL.FTZ R161, R131, R164 ;  /* 0x000000a483a17220 */ /* 0x000fe20000410000 */
[----:B------:R-:W-:-:S02]  /*4d70*/  HADD2.F32 R120, -RZ, R120.H0_H0 ;  /* 0x20000078ff787230 */ /* 0x000fc40000004100 */
[-C--:B------:R-:W-:Y:S01]  /*4d80*/  FMUL.FTZ R133, R42, R121.reuse ;  /* 0x000000792a857220 */ /* 0x080fe20000410000 */
[----:B------:R-:W-:Y:S02]  /*4d90*/  HADD2.F32 R87, -RZ, R87.H0_H0 ;  /* 0x20000057ff577230 */ /* 0x000fe40000004100 */
[----:B------:R-:W-:Y:S01]  /*4da0*/  FMUL.FTZ R160, R132, R164 ;  /* 0x000000a484a07220 */ /* 0x000fe20000410000 */
[----:B------:R-:W-:Y:S01]  /*4db0*/  FMUL.FTZ R121, R130, R121 ;  /* 0x0000007982797220 */ /* 0x000fe20000410000 */
[----:B------:R-:W-:Y:S01]  /*4dc0*/  FFMA.FTZ R161, R132, R120, R161 ;  /* 0x0000007884a17223 */ /* 0x000fe200000100a1 */
[----:B------:R-:W-:Y:S01]  /*4dd0*/  F2FP.SATFINITE.E4M3.F32.PACK_AB_MERGE_C R43, R43, R86, RZ ;  /* 0x000000562b2b723e */ /* 0x000fe200048070ff */
[----:B------:R-:W-:Y:S01]  /*4de0*/  FFMA.FTZ R160, R131, R120, -R160 ;  /* 0x0000007883a07223 */ /* 0x000fe200000108a0 */
[-C--:B------:R-:W-:Y:S01]  /*4df0*/  FFMA.FTZ R133, R130, R87.reuse, -R133 ;  /* 0x0000005782857223 */ /* 0x080fe20000010885 */
[----:B------:R-:W-:Y:S01]  /*4e00*/  FFMA.FTZ R42, R42, R87, R121 ;  /* 0x000000572a2a7223 */ /* 0x000fe20000010079 */
[----:B------:R-:W-:-:S02]  /*4e10*/  F2FP.SATFINITE.E4M3.F32.PACK_AB_MERGE_C R40, R93, R92, R95 ;  /* 0x0000005c5d28723e */ /* 0x000fc4000480705f */
[----:B------:R-:W-:Y:S02]  /*4e20*/  F2FP.SATFINITE.E4M3.F32.PACK_AB_MERGE_C R43, R161, R160, R43 ;  /* 0x000000a0a12b723e */ /* 0x000fe4000480702b */
[----:B------:R-:W-:-:S07]  /*4e30*/  F2FP.SATFINITE.E4M3.F32.PACK_AB_MERGE_C R42, R42, R133, R166 ;  /* 0x000000852a2a723e */ /* 0x000fce00048070a6 */
.L_x_1469:
[----:B------:R-:W-:Y:S05]  /*4e40*/  BSYNC B3 ;  /* 0x0000000000037941 */ /* 0x000fea0003800000 */
.L_x_1468:
[----:B-1----:R0:W-:Y:S02]  /*4e50*/  STG.E.128 desc[UR60][R48.64+0x40], R40 ;  /* 0x0000402830007986 */ /* 0x0021e4000c101d3c */
.L_x_1467:
[----:B------:R-:W-:Y:S05]  /*4e60*/  BSYNC B2 ;  /* 0x0000000000027941 */ /* 0x000fea0003800000 */
.L_x_1466:
        /* <DEDUP_REMOVED lines=16> */
[----:B------:R-:W-:-:S02]  /*4f70*/  IMAD.U32 R83, R87, 0x10000, RZ ;  /* 0x0001000057537824 */ /* 0x000fc400078e00ff */
[----:B-1----:R-:W-:Y:S01]  /*4f80*/  IMAD.MOV.U32 R84, RZ, RZ, R40 ;  /* 0x000000ffff547224 */ /* 0x002fe200078e0028 */
[----:B------:R-:W-:Y:S01]  /*4f90*/  LOP3.LUT R85, R86, 0xff00, R85, 0xf8, !PT ;  /* 0x0000ff0056557812 */ /* 0x000fe200078ef855 */
[----:B------:R-:W-:Y:S01]  /*4fa0*/  IMAD.U32 R92, R92, 0x10000, RZ ;  /* 0x000100005c5c7824 */ /* 0x000fe200078e00ff */
        /* <DEDUP_REMOVED lines=68> */
[--C-:B------:R-:W-:Y:S02]  /*53f0*/  HADD2.F32 R92, -RZ, R43.reuse.H1_H1 ;  /* 0x3000002bff5c7230 */ /* 0x100fe40000004100 */
[----:B------:R-:W-:Y:S01]  /*5400*/  FFMA.FTZ R132, R83, R94, R132 ;  /* 0x0000005e53847223 */ /* 0x000fe20000010084 */
[----:B------:R-:W-:Y:S02]  /*5410*/  HADD2.F32 R83, -RZ, R43.H0_H0 ;  /* 0x2000002bff537230 */ /* 0x000fe40000004100 */
[----:B------:R-:W-:Y:S01]  /*5420*/  FFMA.FTZ R121, R93, R121, R158 ;  /* 0x000000795d797223 */ /* 0x000fe2000001009e */
[--C-:B------:R-:W-:Y:S02]  /*5430*/  HADD2.F32 R43, -RZ, R42.reuse.H0_H0 ;  /* 0x2000002aff2b7230 */ /* 0x100fe40000004100 */
[----:B------:R-:W-:Y:S01]  /*5440*/  FMUL.FTZ R158, R92, R131 ;  /* 0x000000835c9e7220 */ /* 0x000fe20000410000 */
[----:B------:R-:W-:-:S02]  /*5450*/  HADD2.F32 R42, -RZ, R42.H1_H1 ;  /* 0x3000002aff2a7230 */ /* 0x000fc40000004100 */
[----:B------:R-:W-:Y:S01]  /*5460*/  FMUL.FTZ R131, R83, R131 ;  /* 0x0000008353837220 */ /* 0x000fe20000410000 */
[----:B------:R-:W-:Y:S02]  /*5470*/  HADD2.F32 R120, -RZ, R120.H0_H0 ;  /* 0x20000078ff787230 */ /* 0x000fe40000004100 */
[-C--:B------:R-:W-:Y:S01]  /*5480*/  FMUL.FTZ R93, R43, R130.reuse ;  /* 0x000000822b5d7220 */ /* 0x080fe20000410000 */
[----:B------:R-:W-:Y:S02]  /*5490*/  HADD2.F32 R95, -RZ, R95.H0_H0 ;  /* 0x2000005fff5f7230 */ /* 0x000fe40000004100 */
[----:B------:R-:W-:Y:S01]  /*54a0*/  FMUL.FTZ R94, R42, R130 ;  /* 0x000000822a5e7220 */ /* 0x000fe20000410000 */
[----:B------:R-:W-:Y:S01]  /*54b0*/  F2FP.SATFINITE.E4M3.F32.PACK_AB_MERGE_C R132, R132, R133, RZ ;  /* 0x000000858484723e */ /* 0x000fe200048070ff */
        /* <DEDUP_REMOVED lines=8> */
[----:B------:R-:W-:-:S07]  /*5540*/  F2FP.SATFINITE.E4M3.F32.PACK_AB_MERGE_C R43, R131, R158, R82 ;  /* 0x0000009e832b723e */ /* 0x000fce0004807052 */
.L_x_1473:
[----:B------:R-:W-:Y:S05]  /*5550*/  BSYNC B3 ;  /* 0x0000000000037941 */ /* 0x000fea0003800000 */
.L_x_1472:
[----:B-1----:R0:W-:Y:S02]  /*5560*/  STG.E.128 desc[UR60][R48.64+0x60], R40 ;  /* 0x0000602830007986 */ /* 0x0021e4000c101d3c */
.L_x_1471:
[----:B------:R-:W-:Y:S05]  /*5570*/  BSYNC B2 ;  /* 0x0000000000027941 */ /* 0x000fea0003800000 */
.L_x_1470:
        /* <DEDUP_REMOVED lines=48> */
[----:B------:R-:W-:Y:S01]  /*5880*/  F2FP.F16.E4M3.UNPACK_B R95, R79.H1 ;  /* 0x0000004fff5f723e */ /* 0x000fe200030006ff */
[----:B------:R-:W-:Y:S01]  /*5890*/  HADD2.F32 R83, -RZ, R81.H0_H0 ;  /* 0x20000051ff537230 */ /* 0x000fe20000004100 */
[----:B------:R-:W-:Y:S01]  /*58a0*/  F2FP.F16.E4M3.UNPACK_B R87, R78 ;  /* 0x0000004eff57723e */ /* 0x000fe200020006ff */
[----:B------:R-:W-:Y:S02]  /*58b0*/  HADD2.F32 R155, -RZ, R155.H0_H0 ;  /* 0x2000009bff9b7230 */ /* 0x000fe40000004100 */
[----:B------:R-:W-:Y:S01]  /*58c0*/  FMUL.FTZ R92, R84, R85 ;  /* 0x00000055545c7220 */ /* 0x000fe20000410000 */
[----:B------:R-:W-:-:S02]  /*58d0*/  HADD2.F32 R81, -RZ, R80.H0_H0 ;  /* 0x20000050ff517230 */ /* 0x000fc40000004100 */
[----:B------:R-:W-:Y:S01]  /*58e0*/  FMUL.FTZ R85, R83, R85 ;  /* 0x0000005553557220 */ /* 0x000fe20000410000 */
[----:B------:R-:W-:Y:S02]  /*58f0*/  HADD2.F32 R82, -RZ, R80.H1_H1 ;  /* 0x30000050ff527230 */ /* 0x000fe40000004100 */
        /* <DEDUP_REMOVED lines=8> */
[----:B------:R-:W-:Y:S01]  /*5980*/  F2FP.F16.E4M3.UNPACK_B R85, R43.H1 ;  /* 0x0000002bff55723e */ /* 0x000fe200030006ff */
[--C-:B------:R-:W-:Y:S01]  /*5990*/  HADD2.F32 R121, -RZ, R95.reuse.H1_H1 ;  /* 0x3000005fff797230 */ /* 0x100fe20000004100 */
[----:B------:R-:W-:Y:S01]  /*59a0*/  F2FP.SATFINITE.E4M3.F32.PACK_AB_MERGE_C R82, R94, R93, RZ ;  /* 0x0000005d5e52723e */ /* 0x000fe200048070ff */
[----:B------:R-:W-:Y:S01]  /*59b0*/  HADD2.F32 R95, -RZ, R95.H0_H0 ;  /* 0x2000005fff5f7230 */ /* 0x000fe20000004100 */
[----:B------:R-:W-:Y:S01]  /*59c0*/  F2FP.SATFINITE.E4M3.F32.PACK_AB_MERGE_C R83, R84, R83, RZ ;  /* 0x000000535453723e */ /* 0x000fe200048070ff */
[--C-:B------:R-:W-:Y:S01]  /*59d0*/  HADD2.F32 R86, -RZ, R85.reuse.H0_H0 ;  /* 0x20000055ff567230 */ /* 0x100fe20000004100 */
[----:B------:R-:W-:Y:S01]  /*59e0*/  F2FP.F16.E4M3.UNPACK_B R84, R42.H1 ;  /* 0x0000002aff54723e */ /* 0x000fe200030006ff */
[----:B------:R-:W-:Y:S01]  /*59f0*/  HADD2.F32 R85, -RZ, R85.H1_H1 ;  /* 0x30000055ff557230 */ /* 0x000fe20000004100 */
[----:B------:R-:W-:-:S02]  /*5a00*/  F2FP.F16.E4M3.UNPACK_B R94, R79 ;  /* 0x0000004fff5e723e */ /* 0x000fc400020006ff */
[----:B------:R-:W-:Y:S01]  /*5a10*/  F2FP.F16.E4M3.UNPACK_B R92, R78.H1 ;  /* 0x0000004eff5c723e */ /* 0x000fe200030006ff */
[----:B------:R-:W-:Y:S02]  /*5a20*/  HADD2.F32 R79, -RZ, R84.H1_H1 ;  /* 0x30000054ff4f7230 */ /* 0x000fe40000004100 */
[-C--:B------:R-:W-:Y:S01]  /*5a30*/  FMUL.FTZ R131, R85, R121.reuse ;  /* 0x0000007955837220 */ /* 0x080fe20000410000 */
[----:B------:R-:W-:Y:S02]  /*5a40*/  HADD2.F32 R120, -RZ, R94.H1_H1 ;  /* 0x3000005eff787230 */ /* 0x000fe40000004100 */
[----:B------:R-:W-:Y:S01]  /*5a50*/  FMUL.FTZ R130, R86, R121 ;  /* 0x0000007956827220 */ /* 0x000fe20000410000 */
[----:B------:R-:W-:Y:S01]  /*5a60*/  HADD2.F32 R84, -RZ, R84.H0_H0 ;  /* 0x20000054ff547230 */ /* 0x000fe20000004100 */
[----:B------:R-:W-:Y:S01]  /*5a70*/  F2FP.F16.E4M3.UNPACK_B R43, R43 ;  /* 0x0000002bff2b723e */ /* 0x000fe200020006ff */
[----:B------:R-:W-:Y:S02]  /*5a80*/  HADD2.F32 R78, -RZ, R87.H1_H1 ;  /* 0x30000057ff4e7230 */ /* 0x000fe40000004100 */
[----:B------:R-:W-:Y:S01]  /*5a90*/  FMUL.FTZ R121, R79, R120 ;  /* 0x000000784f797220 */ /* 0x000fe20000410000 */
[----:B------:R-:W-:Y:S01]  /*5aa0*/  F2FP.F16.E4M3.UNPACK_B R42, R42 ;  /* 0x0000002aff2a723e */ /* 0x000fe200020006ff */
[----:B------:R-:W-:Y:S01]  /*5ab0*/  FMUL.FTZ R120, R84, R120 ;  /* 0x0000007854787220 */ /* 0x000fe20000410000 */
[----:B------:R-:W-:-:S02]  /*5ac0*/  HADD2.F32 R93, -RZ, R92.H1_H1 ;  /* 0x3000005cff5d7230 */ /* 0x000fc40000004100 */
[-C--:B------:R-:W-:Y:S01]  /*5ad0*/  FFMA.FTZ R121, R84, R78.reuse, -R121 ;  /* 0x0000004e54797223 */ /* 0x080fe20000010879 */
[----:B------:R-:W-:Y:S02]  /*5ae0*/  HADD2.F32 R94, -RZ, R94.H0_H0 ;  /* 0x2000005eff5e7230 */ /* 0x000fe40000004100 */
[----:B------:R-:W-:Y:S01]  /*5af0*/  FFMA.FTZ R120, R79, R78, R120 ;  /* 0x0000004e4f787223 */ /* 0x000fe20000010078 */
[--C-:B------:R-:W-:Y:S02]  /*5b00*/  HADD2.F32 R78, -RZ, R43.reuse.H0_H0 ;  /* 0x2000002bff4e7230 */ /* 0x100fe40000004100 */
[-C--:B------:R-:W-:Y:S01]  /*5b10*/  FFMA.FTZ R131, R86, R93.reuse, -R131 ;  /* 0x0000005d56837223 */ /* 0x080fe20000010883 */
[----:B------:R-:W-:Y:S02]  /*5b20*/  HADD2.F32 R79, -RZ, R43.H1_H1 ;  /* 0x3000002bff4f7230 */ /* 0x000fe40000004100 */
[----:B------:R-:W-:Y:S01]  /*5b30*/  FFMA.FTZ R130, R85, R93, R130 ;  /* 0x0000005d55827223 */ /* 0x000fe20000010082 */
[----:B------:R-:W-:-:S02]  /*5b40*/  HADD2.F32 R43, -RZ, R42.H0_H0 ;  /* 0x2000002aff2b7230 */ /* 0x000fc40000004100 */
[-C--:B------:R-:W-:Y:S01]  /*5b50*/  FMUL.FTZ R86, R78, R95.reuse ;  /* 0x0000005f4e567220 */ /* 0x080fe20000410000 */
[----:B------:R-:W-:Y:S02]  /*5b60*/  HADD2.F32 R42, -RZ, R42.H1_H1 ;  /* 0x3000002aff2a7230 */ /* 0x000fe40000004100 */
        /* <DEDUP_REMOVED lines=15> */
.L_x_1477:
[----:B------:R-:W-:Y:S05]  /*5c60*/  BSYNC B3 ;  /* 0x0000000000037941 */ /* 0x000fea0003800000 */
.L_x_1476:
[----:B-1----:R0:W-:Y:S02]  /*5c70*/  STG.E.128 desc[UR60][R48.64+0x80], R40 ;  /* 0x0000802830007986 */ /* 0x0021e4000c101d3c */
.L_x_1475:
[----:B------:R-:W-:Y:S05]  /*5c80*/  BSYNC B2 ;  /* 0x0000000000027941 */ /* 0x000fea0003800000 */
.L_x_1474:
        /* <DEDUP_REMOVED lines=47> */
[----:B------:R-:W-:Y:S01]  /*5f80*/  HADD2.F32 R80, -RZ, R77.H1_H1 ;  /* 0x3000004dff507230 */ /* 0x000fe20000004100 */
[----:B------:R-:W-:Y:S01]  /*5f90*/  F2FP.SATFINITE.E4M3.F32.PACK_AB_MERGE_C R95, R86, R85, RZ ;  /* 0x00000055565f723e */ /* 0x000fe200048070ff */
[--C-:B------:R-:W-:Y:S02]  /*5fa0*/  HADD2.F32 R77, -RZ, R76.reuse.H0_H0 ;  /* 0x2000004cff4d7230 */ /* 0x100fe40000004100 */
[-C--:B------:R-:W-:Y:S01]  /*5fb0*/  FMUL.FTZ R83, R79, R81.reuse ;  /* 0x000000514f537220 */ /* 0x080fe20000410000 */
[----:B------:R-:W-:Y:S02]  /*5fc0*/  HADD2.F32 R78, -RZ, R76.H1_H1 ;  /* 0x3000004cff4e7230 */ /* 0x000fe40000004100 */
[----:B------:R-:W-:Y:S01]  /*5fd0*/  FMUL.FTZ R84, R80, R81 ;  /* 0x0000005150547220 */ /* 0x000fe20000410000 */
[----:B------:R-:W-:Y:S01]  /*5fe0*/  HADD2.F32 R154, -RZ, R154.H0_H0 ;  /* 0x2000009aff9a7230 */ /* 0x000fe20000004100 */
[----:B------:R-:W-:Y:S01]  /*5ff0*/  F2FP.F16.E4M3.UNPACK_B R85, R75.H1 ;  /* 0x0000004bff55723e */ /* 0x000fe200030006ff */
[--C-:B------:R-:W-:Y:S01]  /*6000*/  HADD2.F32 R76, -RZ, R148.reuse.H1_H1 ;  /* 0x30000094ff4c7230 */ /* 0x100fe20000004100 */
[----:B------:R-:W-:Y:S01]  /*6010*/  F2FP.SATFINITE.E4M3.F32.PACK_AB_MERGE_C R41, R41, R40, R95 ;  /* 0x000000282929723e */ /* 0x000fe2000480705f */
[----:B------:R-:W-:-:S02]  /*6020*/  HADD2.F32 R148, -RZ, R148.H0_H0 ;  /* 0x20000094ff947230 */ /* 0x000fc40000004100 */
[-C--:B------:R-:W-:Y:S01]  /*6030*/  FMUL.FTZ R82, R78, R154.reuse ;  /* 0x0000009a4e527220 */ /* 0x080fe20000410000 */
[----:B------:R-:W-:Y:S01]  /*6040*/  FMUL.FTZ R81, R77, R154 ;  /* 0x0000009a4d517220 */ /* 0x000fe20000410000 */
[-C--:B------:R-:W-:Y:S01]  /*6050*/  FFMA.FTZ R84, R79, R76.reuse, -R84 ;  /* 0x0000004c4f547223 */ /* 0x080fe20000010854 */
[----:B------:R-:W-:Y:S01]  /*6060*/  FFMA.FTZ R83, R80, R76, R83 ;  /* 0x0000004c50537223 */ /* 0x000fe20000010053 */
[-C--:B------:R-:W-:Y:S01]  /*6070*/  FFMA.FTZ R76, R77, R148.reuse, -R82 ;  /* 0x000000944d4c7223 */ /* 0x080fe20000010852 */
[----:B------:R-:W-:Y:S01]  /*6080*/  F2FP.F16.E4M3.UNPACK_B R79, R43.H1 ;  /* 0x0000002bff4f723e */ /* 0x000fe200030006ff */
[----:B------:R-:W-:Y:S01]  /*6090*/  FFMA.FTZ R77, R78, R148, R81 ;  /* 0x000000944e4d7223 */ /* 0x000fe20000010051 */
[----:B------:R-:W-:Y:S01]  /*60a0*/  F2FP.F16.E4M3.UNPACK_B R78, R42.H1 ;  /* 0x0000002aff4e723e */ /* 0x000fe200030006ff */
[----:B------:R-:W-:Y:S01]  /*60b0*/  HADD2.F32 R87, -RZ, R85.H1_H1 ;  /* 0x30000055ff577230 */ /* 0x000fe20000004100 */
[----:B------:R-:W-:Y:S01]  /*60c0*/  F2FP.SATFINITE.E4M3.F32.PACK_AB_MERGE_C R94, R83, R84, RZ ;  /* 0x00000054535e723e */ /* 0x000fe200048070ff */
[--C-:B------:R-:W-:Y:S01]  /*60d0*/  HADD2.F32 R80, -RZ, R79.reuse.H0_H0 ;  /* 0x2000004fff507230 */ /* 0x100fe20000004100 */
[----:B------:R-:W-:Y:S01]  /*60e0*/  F2FP.F16.E4M3.UNPACK_B R84, R75 ;  /* 0x0000004bff54723e */ /* 0x000fe200020006ff */
[----:B------:R-:W-:Y:S01]  /*60f0*/  HADD2.F32 R79, -RZ, R79.H1_H1 ;  /* 0x3000004fff4f7230 */ /* 0x000fe20000004100 */
[-C--:B------:R-:W-:Y:S01]  /*6100*/  F2FP.F16.E4M3.UNPACK_B R81, R74.reuse ;  /* 0x0000004aff51723e */ /* 0x080fe200020006ff */
[----:B------:R-:W-:Y:S01]  /*6110*/  HADD2.F32 R75, -RZ, R78.H1_H1 ;  /* 0x3000004eff4b7230 */ /* 0x000fe20000004100 */
[----:B------:R-:W-:Y:S01]  /*6120*/  F2FP.F16.E4M3.UNPACK_B R82, R74.H1 ;  /* 0x0000004aff52723e */ /* 0x000fe200030006ff */
[----:B------:R-:W-:-:S02]  /*6130*/  HADD2.F32 R86, -RZ, R84.H1_H1 ;  /* 0x30000054ff567230 */ /* 0x000fc40000004100 */
[-C--:B------:R-:W-:Y:S01]  /*6140*/  FMUL.FTZ R93, R79, R87.reuse ;  /* 0x000000574f5d7220 */ /* 0x080fe20000410000 */
[----:B------:R-:W-:Y:S02]  /*6150*/  HADD2.F32 R78, -RZ, R78.H0_H0 ;  /* 0x2000004eff4e7230 */ /* 0x000fe40000004100 */
[----:B------:R-:W-:Y:S01]  /*6160*/  FMUL.FTZ R92, R80, R87 ;  /* 0x00000057505c7220 */ /* 0x000fe20000410000 */
[----:B------:R-:W-:Y:S02]  /*6170*/  HADD2.F32 R74, -RZ, R81.H1_H1 ;  /* 0x30000051ff4a7230 */ /* 0x000fe40000004100 */
[-C--:B------:R-:W-:Y:S01]  /*6180*/  FMUL.FTZ R87, R75, R86.reuse ;  /* 0x000000564b577220 */ /* 0x080fe20000410000 */
[----:B------:R-:W-:Y:S01]  /*6190*/  F2FP.F16.E4M3.UNPACK_B R43, R43 ;  /* 0x0000002bff2b723e */ /* 0x000fe200020006ff */
[C---:B------:R-:W-:Y:S01]  /*61a0*/  FMUL.FTZ R86, R78.reuse, R86 ;  /* 0x000000564e567220 */ /* 0x040fe20000410000 */
[----:B------:R-:W-:Y:S01]  /*61b0*/  F2FP.F16.E4M3.UNPACK_B R42, R42 ;  /* 0x0000002aff2a723e */ /* 0x000fe200020006ff */
[----:B------:R-:W-:Y:S01]  /*61c0*/  FFMA.FTZ R87, R78, R74, -R87 ;  /* 0x0000004a4e577223 */ /* 0x000fe20000010857 */
[----:B------:R-:W-:-:S02]  /*61d0*/  HADD2.F32 R83, -RZ, R82.H1_H1 ;  /* 0x30000052ff537230 */ /* 0x000fc40000004100 */
[----:B------:R-:W-:Y:S01]  /*61e0*/  FFMA.FTZ R86, R75, R74, R86 ;  /* 0x0000004a4b567223 */ /* 0x000fe20000010056 */
[--C-:B------:R-:W-:Y:S01]  /*61f0*/  HADD2.F32 R74, -RZ, R43.reuse.H0_H0 ;  /* 0x2000002bff4a7230 */ /* 0x100fe20000004100 */
[----:B------:R-:W-:Y:S01]  /*6200*/  F2FP.SATFINITE.E4M3.F32.PACK_AB_MERGE_C R40, R77, R76, R94 ;  /* 0x0000004c4d28723e */ /* 0x000fe2000480705e */
[----:B------:R-:W-:Y:S02]  /*6210*/  HADD2.F32 R75, -RZ, R43.H1_H1 ;  /* 0x3000002bff4b7230 */ /* 0x000fe40000004100 */
[-C--:B------:R-:W-:Y:S01]  /*6220*/  FFMA.FTZ R93, R80, R83.reuse, -R93 ;  /* 0x00000053505d7223 */ /* 0x080fe2000001085d */
[--C-:B------:R-:W-:Y:S02]  /*6230*/  HADD2.F32 R43, -RZ, R42.reuse.H0_H0 ;  /* 0x2000002aff2b7230 */ /* 0x100fe40000004100 */
[----:B------:R-:W-:Y:S01]  /*6240*/  FFMA.FTZ R92, R79, R83, R92 ;  /* 0x000000534f5c7223 */ /* 0x000fe2000001005c */
[----:B------:R-:W-:Y:S01]  /*6250*/  HADD2.F32 R85, -RZ, R85.H0_H0 ;  /* 0x20000055ff557230 */ /* 0x000fe20000004100 */
[----:B------:R-:W-:Y:S01]  /*6260*/  F2FP.SATFINITE.E4M3.F32.PACK_AB_MERGE_C R86, R86, R87, RZ ;  /* 0x000000575656723e */ /* 0x000fe200048070ff */
[----:B------:R-:W-:-:S02]  /*6270*/  HADD2.F32 R42, -RZ, R42.H1_H1 ;  /* 0x3000002aff2a7230 */ /* 0x000fc40000004100 */
[----:B------:R-:W-:Y:S02]  /*6280*/  HADD2.F32 R84, -RZ, R84.H0_H0 ;  /* 0x20000054ff547230 */ /* 0x000fe40000004100 */
        /* <DEDUP_REMOVED lines=10> */
[----:B------:R-:W-:-:S04]  /*6330*/  F2FP.SATFINITE.E4M3.F32.PACK_AB_MERGE_C R92, R92, R93, RZ ;  /* 0x0000005d5c5c723e */ /* 0x000fc800048070ff */
[----:B------:R-:W-:Y:S02]  /*6340*/  F2FP.SATFINITE.E4M3.F32.PACK_AB_MERGE_C R42, R79, R78, R86 ;  /* 0x0000004e4f2a723e */ /* 0x000fe40004807056 */
[----:B------:R-:W-:-:S07]  /*6350*/  F2FP.SATFINITE.E4M3.F32.PACK_AB_MERGE_C R43, R80, R83, R92 ;  /* 0x00000053502b723e */ /* 0x000fce000480705c */
.L_x_1479:
[----:B------:R-:W-:Y:S05]  /*6360*/  BSYNC B2 ;  /* 0x0000000000027941 */ /* 0x000fea0003800000 */
.L_x_1478:
[----:B-1----:R0:W-:Y:S02]  /*6370*/  STG.E.128 desc[UR60][R48.64+0xa0], R40 ;  /* 0x0000a02830007986 */ /* 0x0021e4000c101d3c */
.L_x_1457:
[----:B------:R-:W-:Y:S05]  /*6380*/  BSYNC B1 ;  /* 0x0000000000017941 */ /* 0x000fea0003800000 */
.L_x_1456:
        /* <DEDUP_REMOVED lines=111> */
.L_x_1484:
[----:B------:R-:W-:Y:S05]  /*6a80*/  BSYNC B2 ;  /* 0x0000000000027941 */ /* 0x000fea0003800000 */
.L_x_1483:
[----:B-1----:R0:W-:Y:S02]  /*6a90*/  STG.E.128 desc[UR60][R44.64], R40 ;  /* 0x000000282c007986 */ /* 0x0021e4000c101d3c */
.L_x_1482:
[----:B------:R-:W-:Y:S05]  /*6aa0*/  BSYNC B1 ;  /* 0x0000000000017941 */ /* 0x000fea0003800000 */
.L_x_1481:
[----:B------:R-:W-:Y:S01]  /*6ab0*/  ISETP.NE.AND P2, PT, R35, RZ, PT ;  /* 0x000000ff2300720c */ /* 0x000fe20003f45270 */
[----:B------:R-:W-:-:S12]  /*6ac0*/  BSSY B1, `(.L_x_1485) ;  /* 0x000006f000017945 */ /* 0x000fd80003800000 */
[----:B------:R-:W-:Y:S05]  /*6ad0*/  @!P2 BRA `(.L_x_1486) ;  /* 0x0000000400b4a947 */ /* 0x000fea0003800000 */
[----:B012-4-:R0:W1:Y:S01]  /*6ae0*/  LDS.128 R40, [R46+0x1c400] ;  /* 0x01c400002e287984 */ /* 0x0170620000000c00 */
[----:B------:R-:W-:Y:S01]  /*6af0*/  ISETP.GE.AND P2, PT, R197, R126, PT ;  /* 0x0000007ec500720c */ /* 0x000fe20003f46270 */
[----:B------:R-:W-:-:S12]  /*6b00*/  BSSY B2, `(.L_x_1487) ;  /* 0x0000069000027945 */ /* 0x000fd80003800000 */
[----:B0-----:R-:W-:Y:S05]  /*6b10*/  @P2 BRA `(.L_x_1488) ;  /* 0x00000004009c2947 */ /* 0x001fea0003800000 */
[--C-:B------:R-:W-:Y:S01]  /*6b20*/  SHF.R.U32.HI R71, RZ, 0x10, R67.reuse ;  /* 0x00000010ff477819 */ /* 0x100fe20000011643 */
[----:B-1----:R-:W-:Y:S01]  /*6b30*/  IMAD.MOV.U32 R48, RZ, RZ, R40 ;  /* 0x000000ffff307224 */ /* 0x002fe200078e0028 */
        /* <DEDUP_REMOVED lines=9> */
[----:B------:R-:W-:-:S02]  /*6bd0*/  F2FP.F16.E4M3.UNPACK_B R40, R41 ;  /* 0x00000029ff28723e */ /* 0x000fc400020006ff */
[----:B------:R-:W-:Y:S01]  /*6be0*/  LOP3.LUT R69, R68, 0xff00, R67, 0xf8, !PT ;  /* 0x0000ff0044457812 */ /* 0x000fe200078ef843 */
[----:B------:R-:W-:Y:S01]  /*6bf0*/  IMAD.U32 R68, R70, 0x10000, RZ ;  /* 0x0001000046447824 */ /* 0x000fe200078e00ff */
        /* <DEDUP_REMOVED lines=89> */
.L_x_1488:
[----:B------:R-:W-:Y:S05]  /*7190*/  BSYNC B2 ;  /* 0x0000000000027941 */ /* 0x000fea0003800000 */
.L_x_1487:
[----:B-1----:R0:W-:Y:S02]  /*71a0*/  STG.E.128 desc[UR60][R44.64+0x20], R40 ;  /* 0x000020282c007986 */ /* 0x0021e4000c101d3c */
.L_x_1486:
[----:B------:R-:W-:Y:S05]  /*71b0*/  BSYNC B1 ;  /* 0x0000000000017941 */ /* 0x000fea0003800000 */
.L_x_1485:
        /* <DEDUP_REMOVED lines=110> */
.L_x_1492:
[----:B------:R-:W-:Y:S05]  /*78a0*/  BSYNC B2 ;  /* 0x0000000000027941 */ /* 0x000fea0003800000 */
.L_x_1491:
[----:B-1----:R0:W-:Y:S02]  /*78b0*/  STG.E.128 desc[UR60][R44.64+0x40], R40 ;  /* 0x000040282c007986 */ /* 0x0021e4000c101d3c */
.L_x_1490:
[----:B------:R-:W-:Y:S05]  /*78c0*/  BSYNC B1 ;  /* 0x0000000000017941 */ /* 0x000fea0003800000 */
.L_x_1489:
        /* <DEDUP_REMOVED lines=22> */
[----:B------:R-:W-:Y:S02]  /*7a30*/  F2FP.F16.E4M3.UNPACK_B R41, R41.H1 ;  /* 0x00000029ff29723e */ /* 0x000fe400030006ff */
[----:B------:R-:W-:Y:S01]  /*7a40*/  LOP3.LUT R64, R62, 0xff0000, R59, 0xf8, !PT ;  /* 0x00ff00003e407812 */ /* 0x000fe200078ef83b */
[----:B------:R-:W-:Y:S01]  /*7a50*/  HADD2.F32 R62, -RZ, R60.H0_H0 ;  /* 0x2000003cff3e7230 */ /* 0x000fe20000004100 */
[----:B------:R-:W-:Y:S01]  /*7a60*/  LOP3.LUT R61, R58, 0xff0000, R49, 0xf8, !PT ;  /* 0x00ff00003a3d7812 */ /* 0x000fe200078ef831 */
[----:B------:R-:W-:Y:S01]  /*7a70*/  HADD2.F32 R49, -RZ, R40.H1_H1 ;  /* 0x30000028ff317230 */ /* 0x000fe20000004100 */
[----:B------:R-:W-:Y:S01]  /*7a80*/  F2FP.F16.E4M3.UNPACK_B R59, R134.H1 ;  /* 0x00000086ff3b723e */ /* 0x000fe200030006ff */
[----:B------:R-:W-:Y:S01]  /*7a90*/  HADD2.F32 R63, -RZ, R60.H1_H1 ;  /* 0x3000003cff3f7230 */ /* 0x000fe20000004100 */
[----:B------:R-:W-:Y:S01]  /*7aa0*/  F2FP.F16.E4M3.UNPACK_B R135, R135 ;  /* 0x00000087ff87723e */ /* 0x000fe200020006ff */
[----:B------:R-:W-:-:S02]  /*7ab0*/  HADD2.F32 R58, -RZ, R41.H1_H1 ;  /* 0x30000029ff3a7230 */ /* 0x000fc40000004100 */
[----:B------:R-:W-:Y:S01]  /*7ac0*/  FMUL.FTZ R65, R49, R62 ;  /* 0x0000003e31417220 */ /* 0x000fe20000410000 */
[----:B------:R-:W-:Y:S01]  /*7ad0*/  HADD2.F32 R40, -RZ, R40.H0_H0 ;  /* 0x20000028ff287230 */ /* 0x000fe20000004100 */
[----:B------:R-:W-:Y:S01]  /*7ae0*/  F2FP.F16.E4M3.UNPACK_B R134, R134 ;  /* 0x00000086ff86723e */ /* 0x000fe200020006ff */
[----:B------:R-:W-:Y:S02]  /*7af0*/  HADD2.F32 R60, -RZ, R59.H0_H0 ;  /* 0x2000003bff3c7230 */ /* 0x000fe40000004100 */
[-C--:B------:R-:W-:Y:S01]  /*7b00*/  FMUL.FTZ R66, R58, R63.reuse ;  /* 0x0000003f3a427220 */ /* 0x080fe20000410000 */
[----:B------:R-:W-:Y:S02]  /*7b10*/  HADD2.F32 R41, -RZ, R41.H0_H0 ;  /* 0x20000029ff297230 */ /* 0x000fe40000004100 */
[C---:B------:R-:W-:Y:S01]  /*7b20*/  FMUL.FTZ R62, R40.reuse, R62 ;  /* 0x0000003e283e7220 */ /* 0x040fe20000410000 */
[----:B------:R-:W-:Y:S02]  /*7b30*/  HADD2.F32 R59, -RZ, R59.H1_H1 ;  /* 0x3000003bff3b7230 */ /* 0x000fe40000004100 */
[-C--:B------:R-:W-:Y:S01]  /*7b40*/  FFMA.FTZ R40, R40, R60.reuse, -R65 ;  /* 0x0000003c28287223 */ /* 0x080fe20000010841 */
        /* <DEDUP_REMOVED lines=70> */
.L_x_1496:
[----:B------:R-:W-:Y:S05]  /*7fb0*/  BSYNC B2 ;  /* 0x0000000000027941 */ /* 0x000fea0003800000 */
.L_x_1495:
[----:B-1----:R0:W-:Y:S02]  /*7fc0*/  STG.E.128 desc[UR60][R44.64+0x60], R40 ;  /* 0x000060282c007986 */ /* 0x0021e4000c101d3c */
.L_x_1494:
[----:B------:R-:W-:Y:S05]  /*7fd0*/  BSYNC B1 ;  /* 0x0000000000017941 */ /* 0x000fea0003800000 */
.L_x_1493:
        /* <DEDUP_REMOVED lines=11> */
[----:B------:R-:W-:Y:S01]  /*8090*/  SHF.R.U32.HI R56, RZ, 0x10, R55 ;  /* 0x00000010ff387819 */ /* 0x000fe20000011637 */
[----:B------:R-:W-:Y:S01]  /*80a0*/  IMAD.SHL.U32 R42, R59, 0x100, RZ ;  /* 0x000001003b2a7824 */ /* 0x000fe200078e00ff */
[--C-:B------:R-:W-:Y:S02]  /*80b0*/  SHF.R.U32.HI R55, RZ, 0x8, R57.reuse ;  /* 0x00000008ff377819 */ /* 0x100fe40000011639 */
[----:B------:R-:W-:Y:S02]  /*80c0*/  LOP3.LUT R54, R57, 0xff0000ff, RZ, 0xc0, !PT ;  /* 0xff0000ff39367812 */ /* 0x000fe400078ec0ff */
[----:B------:R-:W-:Y:S01]  /*80d0*/  SHF.R.U32.HI R58, RZ, 0x10, R57 ;  /* 0x00000010ff3a7819 */ /* 0x000fe20000011639 */
[----:B------:R-:W-:Y:S01]  /*80e0*/  IMAD.SHL.U32 R43, R55, 0x100, RZ ;  /* 0x00000100372b7824 */ /* 0x000fe200078e00ff */
[----:B------:R-:W-:-:S02]  /*80f0*/  LOP3.LUT R47, R47, 0xff00, R42, 0xf8, !PT ;  /* 0x0000ff002f2f7812 */ /* 0x000fc400078ef82a */
[----:B------:R-:W-:Y:S01]  /*8100*/  F2FP.F16.E4M3.UNPACK_B R55, R91.H1 ;  /* 0x0000005bff37723e */ /* 0x000fe200030006ff */
[----:B------:R-:W-:Y:S01]  /*8110*/  IMAD.U32 R58, R58, 0x10000, RZ ;  /* 0x000100003a3a7824 */ /* 0x000fe200078e00ff */
[----:B------:R-:W-:Y:S01]  /*8120*/  LOP3.LUT R43, R54, 0xff00, R43, 0xf8, !PT ;  /* 0x0000ff00362b7812 */ /* 0x000fe200078ef82b */
[----:B------:R-:W-:Y:S01]  /*8130*/  IMAD.U32 R54, R56, 0x10000, RZ ;  /* 0x0001000038367824 */ /* 0x000fe200078e00ff */
[-C--:B------:R-:W-:Y:S01]  /*8140*/  F2FP.F16.E4M3.UNPACK_B R42, R41.reuse ;  /* 0x00000029ff2a723e */ /* 0x080fe200020006ff */
[--C-:B------:R-:W-:Y:S01]  /*8150*/  HADD2.F32 R57, -RZ, R55.reuse.H0_H0 ;  /* 0x20000037ff397230 */ /* 0x100fe20000004100 */
[----:B------:R-:W-:Y:S01]  /*8160*/  LOP3.LUT R59, R43, 0xff0000, R58, 0xf8, !PT ;  /* 0x00ff00002b3b7812 */ /* 0x000fe200078ef83a */
[----:B------:R-:W-:Y:S01]  /*8170*/  HADD2.F32 R58, -RZ, R55.H1_H1 ;  /* 0x30000037ff3a7230 */ /* 0x000fe20000004100 */
[----:B------:R-:W-:Y:S01]  /*8180*/  LOP3.LUT R56, R47, 0xff0000, R54, 0xf8, !PT ;  /* 0x00ff00002f387812 */ /* 0x000fe200078ef836 */
[--C-:B------:R-:W-:Y:S01]  /*8190*/  HADD2.F32 R43, -RZ, R42.reuse.H1_H1 ;  /* 0x3000002aff2b7230 */ /* 0x100fe20000004100 */
[----:B------:R-:W-:Y:S01]  /*81a0*/  F2FP.F16.E4M3.UNPACK_B R54, R90.H1 ;  /* 0x0000005aff36723e */ /* 0x000fe200030006ff */
[----:B------:R-:W-:Y:S01]  /*81b0*/  HADD2.F32 R42, -RZ, R42.H0_H0 ;  /* 0x2000002aff2a7230 */ /* 0x000fe20000004100 */
[----:B------:R-:W-:-:S02]  /*81c0*/  F2FP.F16.E4M3.UNPACK_B R41, R41.H1 ;  /* 0x00000029ff29723e */ /* 0x000fc400030006ff */
[-C--:B------:R-:W-:Y:S01]  /*81d0*/  FMUL.FTZ R61, R43, R57.reuse ;  /* 0x000000392b3d7220 */ /* 0x080fe20000410000 */
[--C-:B------:R-:W-:Y:S02]  /*81e0*/  HADD2.F32 R55, -RZ, R54.reuse.H0_H0 ;  /* 0x20000036ff377230 */ /* 0x100fe40000004100 */
[C---:B------:R-:W-:Y:S01]  /*81f0*/  FMUL.FTZ R60, R42.reuse, R57 ;  /* 0x000000392a3c7220 */ /* 0x040fe20000410000 */
[--C-:B------:R-:W-:Y:S01]  /*8200*/  HADD2.F32 R47, -RZ, R41.reuse.H1_H1 ;  /* 0x30000029ff2f7230 */ /* 0x100fe20000004100 */
[----:B------:R-:W-:Y:S01]  /*8210*/  F2FP.F16.E4M3.UNPACK_B R91, R91 ;  /* 0x0000005bff5b723e */ /* 0x000fe200020006ff */
        /* <DEDUP_REMOVED lines=75> */
.L_x_1500:
[----:B------:R-:W-:Y:S05]  /*86d0*/  BSYNC B2 ;  /* 0x0000000000027941 */ /* 0x000fea0003800000 */
.L_x_1499:
[----:B-1----:R0:W-:Y:S02]  /*86e0*/  STG.E.128 desc[UR60][R44.64+0x80], R40 ;  /* 0x000080282c007986 */ /* 0x0021e4000c101d3c */
.L_x_1498:
[----:B------:R-:W-:Y:S05]  /*86f0*/  BSYNC B1 ;  /* 0x0000000000017941 */ /* 0x000fea0003800000 */
.L_x_1497:
        /* <DEDUP_REMOVED lines=8> */
[----:B------:R-:W-:Y:S01]  /*8780*/  SHF.R.U32.HI R46, RZ, 0x8, R53 ;  /* 0x00000008ff2e7819 */ /* 0x000fe20000011635 */
[----:B------:R-:W-:Y:S01]  /*8790*/  IMAD.MOV.U32 R48, RZ, RZ, R43 ;  /* 0x000000ffff307224 */ /* 0x000fe200078e002b */
[----:B------:R-:W-:Y:S01]  /*87a0*/  SHF.R.U32.HI R54, RZ, 0x10, R51 ;  /* 0x00000010ff367819 */ /* 0x000fe20000011633 */
[----:B------:R-:W-:Y:S01]  /*87b0*/  IMAD.SHL.U32 R42, R52, 0x100, RZ ;  /* 0x00000100342a7824 */ /* 0x000fe200078e00ff */
[----:B------:R-:W-:Y:S01]  /*87c0*/  LOP3.LUT R49, R51, 0xff0000ff, RZ, 0xc0, !PT ;  /* 0xff0000ff33317812 */ /* 0x000fe200078ec0ff */
[----:B------:R-:W-:Y:S01]  /*87d0*/  IMAD.SHL.U32 R43, R46, 0x100, RZ ;  /* 0x000001002e2b7824 */ /* 0x000fe200078e00ff */
[----:B------:R-:W-:Y:S02]  /*87e0*/  SHF.R.U32.HI R51, RZ, 0x10, R53 ;  /* 0x00000010ff337819 */ /* 0x000fe40000011635 */
[----:B------:R-:W-:-:S02]  /*87f0*/  LOP3.LUT R50, R53, 0xff0000ff, RZ, 0xc0, !PT ;  /* 0xff0000ff35327812 */ /* 0x000fc400078ec0ff */
        /* <DEDUP_REMOVED lines=92> */
[----:B------:R-:W-:Y:S01]  /*8dc0*/  F2FP.SATFINITE.E4M3.F32.PACK_AB_MERGE_C R41, R57, R56, R61 ;  /* 0x000000383929723e */ /* 0x000fe2000480703d */
[----:B------:R-:W-:Y:S01]  /*8dd0*/  IMAD.MOV.U32 R42, RZ, RZ, R52 ;  /* 0x000000ffff2a7224 */ /* 0x000fe200078e0034 */
[----:B------:R-:W-:-:S07]  /*8de0*/  F2FP.SATFINITE.E4M3.F32.PACK_AB_MERGE_C R40, R88, R55, R60 ;  /* 0x000000375828723e */ /* 0x000fce000480703c */
.L_x_1502:
[----:B------:R-:W-:Y:S05]  /*8df0*/  BSYNC B1 ;  /* 0x0000000000017941 */ /* 0x000fea0003800000 */
.L_x_1501:
[----:B-1----:R0:W-:Y:S01]  /*8e00*/  STG.E.128 desc[UR60][R44.64+0xa0], R40 ;  /* 0x0000a0282c007986 */ /* 0x0021e2000c101d3c */
[----:B------:R-:W-:Y:S05]  /*8e10*/  BRA `(.L_x_1480) ;  /* 0x0000006800687947 */ /* 0x000fea0003800000 */
.L_x_1448:
        /* <DEDUP_REMOVED lines=43> */
.L_x_1504:
[----:B------:R-:W-:Y:S05]  /*90d0*/  BSYNC B1 ;  /* 0x0000000000017941 */ /* 0x000fea0003800000 */
.L_x_1503:
        /* <DEDUP_REMOVED lines=47> */
.L_x_1506:
[----:B------:R-:W-:Y:S05]  /*93d0*/  BSYNC B1 ;  /* 0x0000000000017941 */ /* 0x000fea0003800000 */
.L_x_1505:
        /* <DEDUP_REMOVED lines=26> */
.L_x_1507:
[----:B------:R-:W-:Y:S01]  /*9580*/  IMAD R97, R18, 0x8, R16 ;  /* 0x0000000812617824 */ /* 0x000fe200078e0210 */
[----:B------:R-:W-:Y:S01]  /*9590*/  SHF.L.U32 R98, R195, 0x1f, RZ ;  /* 0x0000001fc3627819 */ /* 0x000fe200000006ff */
[----:B------:R-:W1:Y:S01]  /*95a0*/  LDC R150, c[0x0][0x2f4] ;  /* 0x0000bd00ff967b82 */ /* 0x000e620000000800 */
[----:B------:R-:W-:Y:S02]  /*95b0*/  BSSY B1, `(.L_x_1508) ;  /* 0x0000004000017945 */ /* 0x000fe40003800000 */
[----:B------:R-:W2:Y:S05]  /*95c0*/  SYNCS.PHASECHK.TRANS64.TRYWAIT P5, [R97+URZ+0x29890], R98 ;  /* 0x02989062610075a7 */ /* 0x000eaa00080a017f */
[----:B------:R-:W3:Y:S01]  /*95d0*/  LDC.64 R130, c[0x0][0x300] ;  /* 0x0000c000ff827b82 */ /* 0x000ee20000000a00 */
[----:B--2---:R-:W-:Y:S05]  /*95e0*/  @!P5 BRA `(.L_x_1509) ;  /* 0x000002a40034d947 */ /* 0x004fea0003800000 */
.L_x_1844:
[----:B------:R-:W-:Y:S05]  /*95f0*/  BSYNC B1 ;  /* 0x0000000000017941 */ /* 0x000fea0003800000 */
.L_x_1508:
        /* <DEDUP_REMOVED lines=24> */
[----:B------:R-:W-:-:S04]  /*9780*/  IMAD.IADD R89, R89, 0x1, R88 ;  /* 0x0000000159597824 */ /* 0x000fc800078e0258 */
[C---:B------:R-:W-:Y:S02]  /*9790*/  IMAD R91, R18.reuse, 0x7800, R89 ;  /* 0x00007800125b7824 */ /* 0x040fe400078e0259 */
        /* <DEDUP_REMOVED lines=8> */
[----:B------:R-:W-:Y:S02]  /*9820*/  LOP3.LUT R52, R53, 0xff0000ff, RZ, 0xc0, !PT ;  /* 0xff0000ff35347812 */ /* 0x000fe400078ec0ff */
[--C-:B------:R-:W-:Y:S01]  /*9830*/  SHF.R.U32.HI R42, RZ, 0x10, R55.reuse ;  /* 0x00000010ff2a7819 */ /* 0x100fe20000011637 */
[----:B------:R-:W-:Y:S01]  /*9840*/  IMAD.SHL.U32 R181, R54, 0x100, RZ ;  /* 0x0000010036b57824 */ /* 0x000fe200078e00ff */
[----:B------:R-:W-:Y:S02]  /*9850*/  SHF.R.U32.HI R53, RZ, 0x8, R55 ;  /* 0x00000008ff357819 */ /* 0x000fe40000011637 */
[----:B------:R-:W-:Y:S01]  /*9860*/  LOP3.LUT R179, R55, 0xff0000ff, RZ, 0xc0, !PT ;  /* 0xff0000ff37b37812 */ /* 0x000fe200078ec0ff */
[----:B------:R-:W-:Y:S01]  /*9870*/  IMAD.U32 R42, R42, 0x10000, RZ ;  /* 0x000100002a2a7824 */ /* 0x000fe200078e00ff */
[----:B------:R-:W-:Y:S01]  /*9880*/  SHF.R.U32.HI R55, RZ, 0x8, R41 ;  /* 0x00000008ff377819 */ /* 0x000fe20000011629 */
[----:B------:R-:W-:Y:S01]  /*9890*/  IMAD.SHL.U32 R182, R53, 0x100, RZ ;  /* 0x0000010035b67824 */ /* 0x000fe200078e00ff */
[----:B------:R-:W-:-:S02]  /*98a0*/  LOP3.LUT R180, R41, 0xff0000ff, RZ, 0xc0, !PT ;  /* 0xff0000ff29b47812 */ /* 0x000fc400078ec0ff */
[----:B------:R-:W-:Y:S01]  /*98b0*/  SHF.R.U32.HI R178, RZ, 0x10, R41 ;  /* 0x00000010ffb27819 */ /* 0x000fe20000011629 */
[----:B------:R-:W-:Y:S01]  /*98c0*/  IMAD.SHL.U32 R53, R55, 0x100, RZ ;  /* 0x0000010037357824 */ /* 0x000fe200078e00ff */
[----:B------:R-:W-:Y:S02]  /*98d0*/  LOP3.LUT R55, R179, 0xff00, R182, 0xf8, !PT ;  /* 0x0000ff00b3377812 */ /* 0x000fe400078ef8b6 */
[----:B------:R-:W-:Y:S02]  /*98e0*/  LOP3.LUT R52, R52, 0xff00, R181, 0xf8, !PT ;  /* 0x0000ff0034347812 */ /* 0x000fe400078ef8b5 */
[----:B------:R-:W-:Y:S01]  /*98f0*/  LOP3.LUT R179, R180, 0xff00, R53, 0xf8, !PT ;  /* 0x0000ff00b4b37812 */ /* 0x000fe200078ef835 */
[----:B------:R-:W-:Y:S01]  /*9900*/  IMAD.U32 R53, R40, 0x10000, RZ ;  /* 0x0001000028357824 */ /* 0x000fe200078e00ff */
[--C-:B------:R-:W-:Y:S01]  /*9910*/  SHF.R.U32.HI R54, RZ, 0x8, R43.reuse ;  /* 0x00000008ff367819 */ /* 0x100fe2000001162b */
[----:B------:R-:W-:Y:S01]  /*9920*/  IMAD.U32 R40, R178, 0x10000, RZ ;  /* 0x00010000b2287824 */ /* 0x000fe200078e00ff */
[----:B------:R-:W-:-:S02]  /*9930*/  SHF.R.U32.HI R41, RZ, 0x10, R43 ;  /* 0x00000010ff297819 */ /* 0x000fc4000001162b */
[----:B------:R-:W-:Y:S01]  /*9940*/  LOP3.LUT R178, R52, 0xff0000, R53, 0xf8, !PT ;  /* 0x00ff000034b27812 */ /* 0x000fe200078ef835 */
[----:B------:R-:W-:Y:S01]  /*9950*/  IMAD.SHL.U32 R54, R54, 0x100, RZ ;  /* 0x0000010036367824 */ /* 0x000fe200078e00ff */
[----:B------:R-:W-:Y:S01]  /*9960*/  LOP3.LUT R40, R179, 0xff0000, R40, 0xf8, !PT ;  /* 0x00ff0000b3287812 */ /* 0x000fe200078ef828 */
[----:B------:R-:W-:Y:S01]  /*9970*/  IMAD.U32 R41, R41, 0x10000, RZ ;  /* 0x0001000029297824 */ /* 0x000fe200078e00ff */
[----:B0-----:R-:W-:Y:S02]  /*9980*/  F2FP.F16.E4M3.UNPACK_B R179, R93 ;  /* 0x0000005dffb3723e */ /* 0x001fe400020006ff */
[----:B------:R-:W-:Y:S02]  /*9990*/  F2FP.F16.E4M3.UNPACK_B R181, R40 ;  /* 0x00000028ffb5723e */ /* 0x000fe400020006ff */
[----:B-1----:R-:W-:Y:S01]  /*99a0*/  F2FP.F16.E4M3.UNPACK_B R52, R89 ;  /* 0x00000059ff34723e */ /* 0x002fe200020006ff */
[----:B------:R-:W-:Y:S01]  /*99b0*/  HADD2.F32 R53, -RZ, R179.H0_H0 ;  /* 0x200000b3ff357230 */ /* 0x000fe20000004100 */
[-C--:B------:R-:W-:Y:S01]  /*99c0*/  F2FP.F16.E4M3.UNPACK_B R182, R178.reuse ;  /* 0x000000b2ffb6723e */ /* 0x080fe200020006ff */
[----:B------:R-:W-:Y:S01]  /*99d0*/  HADD2.F32 R184, -RZ, R181.H0_H0 ;  /* 0x200000b5ffb87230 */ /* 0x000fe20000004100 */
[----:B------:R-:W-:Y:S01]  /*99e0*/  F2FP.F16.E4M3.UNPACK_B R93, R93.H1 ;  /* 0x0000005dff5d723e */ /* 0x000fe200030006ff */
[----:B------:R-:W-:Y:S01]  /*99f0*/  HADD2.F32 R180, -RZ, R52.H0_H0 ;  /* 0x20000034ffb47230 */ /* 0x000fe20000004100 */
[----:B------:R-:W-:Y:S01]  /*9a00*/  F2FP.F16.E4M3.UNPACK_B R178, R178.H1 ;  /* 0x000000b2ffb2723e */ /* 0x000fe200030006ff */
        /* <DEDUP_REMOVED lines=8> */
[----:B------:R-:W-:Y:S01]  /*9a90*/  HADD2.F32 R183, -RZ, R179.H1_H1 ;  /* 0x300000b3ffb77230 */ /* 0x000fe20000004100 */
[----:B------:R-:W-:-:S04]  /*9aa0*/  LOP3.LUT R43, R43, 0xff0000ff, RZ, 0xc0, !PT ;  /* 0xff0000ff2b2b7812 */ /* 0x000fc800078ec0ff */
[-C--:B------:R-:W-:Y:S01]  /*9ab0*/  FMUL.FTZ R179, R183, R181.reuse ;  /* 0x000000b5b7b37220 */ /* 0x080fe20000410000 */
[C---:B------:R-:W-:Y:S01]  /*9ac0*/  FMUL.FTZ R181, R52.reuse, R181 ;  /* 0x000000b534b57220 */ /* 0x040fe20000410000 */
[----:B------:R-:W-:Y:S02]  /*9ad0*/  LOP3.LUT R43, R43, 0xff00, R54, 0xf8, !PT ;  /* 0x0000ff002b2b7812 */ /* 0x000fe400078ef836 */
        /* <DEDUP_REMOVED lines=9> */
[----:B------:R-:W-:-:S02]  /*9b70*/  HADD2.F32 R89, -RZ, R182.H0_H0 ;  /* 0x200000b6ff597230 */ /* 0x000fc40000004100 */
[----:B------:R-:W-:Y:S02]  /*9b80*/  HADD2.F32 R93, -RZ, R93.H1_H1 ;  /* 0x3000005dff5d7230 */ /* 0x000fe40000004100 */
        /* <DEDUP_REMOVED lines=100> */
[-C--:B------:R-:W-:Y:S01]  /*a1d0*/  FFMA.FTZ R89, R41, R175.reuse, -R89 ;  /* 0x000000af29597223 */ /* 0x080fe20000010859 */
[----:B------:R-:W-:Y:S01]  /*a1e0*/  F2FP.SATFINITE.E4M3.F32.PACK_AB_MERGE_C R55, R55, R184, RZ ;  /* 0x000000b83737723e */ /* 0x000fe200048070ff */
[----:B------:R-:W-:Y:S01]  /*a1f0*/  FFMA.FTZ R41, R92, R175, R173 ;  /* 0x000000af5c297223 */ /* 0x000fe200000100ad */
[----:B------:R-:W-:Y:S01]  /*a200*/  F2FP.F16.E4M3.UNPACK_B R92, R94.H1 ;  /* 0x0000005eff5c723e */ /* 0x000fe200030006ff */
[--C-:B------:R-:W-:Y:S01]  /*a210*/  HADD2.F32 R175, -RZ, R95.reuse.H0_H0 ;  /* 0x2000005fffaf7230 */ /* 0x100fe20000004100 */
[----:B------:R-:W-:Y:S01]  /*a220*/  F2FP.SATFINITE.E4M3.F32.PACK_AB_MERGE_C R178, R89, R178, R88 ;  /* 0x000000b259b2723e */ /* 0x000fe20004807058 */
[----:B------:R-:W-:Y:S01]  /*a230*/  HADD2.F32 R95, -RZ, R95.H1_H1 ;  /* 0x3000005fff5f7230 */ /* 0x000fe20000004100 */
[----:B------:R-:W-:Y:S01]  /*a240*/  F2FP.F16.E4M3.UNPACK_B R88, R174.H1 ;  /* 0x000000aeff58723e */ /* 0x000fe200030006ff */
        /* <DEDUP_REMOVED lines=11> */
[----:B------:R-:W-:Y:S01]  /*a300*/  FMUL.FTZ R185, R173, R185 ;  /* 0x000000b9adb97220 */ /* 0x000fe20000410000 */
[----:B------:R-:W-:Y:S01]  /*a310*/  F2FP.SATFINITE.E4M3.F32.PACK_AB_MERGE_C R41, R41, R180, R55 ;  /* 0x000000b42929723e */ /* 0x000fe20004807037 */
[-C--:B------:R-:W-:Y:S02]  /*a320*/  FFMA.FTZ R181, R173, R175.reuse, -R181 ;  /* 0x000000afadb57223 */ /* 0x080fe400000108b5 */
[----:B------:R-:W-:Y:S01]  /*a330*/  FFMA.FTZ R185, R93, R175, R185 ;  /* 0x000000af5db97223 */ /* 0x000fe200000100b9 */
[-C--:B------:R-:W-:Y:S01]  /*a340*/  FMUL.FTZ R93, R92, R88.reuse ;  /* 0x000000585c5d7220 */ /* 0x080fe20000410000 */
[----:B------:R-:W-:Y:S01]  /*a350*/  FMUL.FTZ R88, R89, R88 ;  /* 0x0000005859587220 */ /* 0x000fe20000410000 */
[----:B------:R-:W-:-:S02]  /*a360*/  HADD2.F32 R175, -RZ, R174.H0_H0 ;  /* 0x200000aeffaf7230 */ /* 0x000fc40000004100 */
[-C--:B------:R-:W-:Y:S01]  /*a370*/  FFMA.FTZ R89, R89, R95.reuse, -R93 ;  /* 0x0000005f59597223 */ /* 0x080fe2000001085d */
[----:B------:R-:W-:Y:S01]  /*a380*/  FFMA.FTZ R88, R92, R95, R88 ;  /* 0x0000005f5c587223 */ /* 0x000fe20000010058 */
[----:B------:R-:W-:Y:S02]  /*a390*/  HADD2.F32 R92, -RZ, R94.H0_H0 ;  /* 0x2000005eff5c7230 */ /* 0x000fe40000004100 */
        /* <DEDUP_REMOVED lines=12> */
[----:B------:R-:W-:Y:S01]  /*a460*/  F2FP.SATFINITE.E4M3.F32.PACK_AB_MERGE_C R88, R88, R185, RZ ;  /* 0x000000b95858723e */ /* 0x000fe200048070ff */
[----:B------:R-:W-:Y:S01]  /*a470*/  FMUL.FTZ R174, R90, R174 ;  /* 0x000000ae5aae7220 */ /* 0x000fe20000410000 */
[----:B------:R-:W-:Y:S01]  /*a480*/  F2FP.SATFINITE.E4M3.F32.PACK_AB_MERGE_C R93, R52, R53, R40 ;  /* 0x00000035345d723e */ /* 0x000fe20004807028 */
[-C--:B------:R-:W-:Y:S01]  /*a490*/  FFMA.FTZ R92, R90, R176.reuse, -R92 ;  /* 0x000000b05a5c7223 */ /* 0x080fe2000001085c */
[----:B------:R-:W-:Y:S01]  /*a4a0*/  F2FP.SATFINITE.E4M3.F32.PACK_AB_MERGE_C R95, R43, R183, R42 ;  /* 0x000000b72b5f723e */ /* 0x000fe2000480702a */
[----:B------:R-:W-:-:S03]  /*a4b0*/  FFMA.FTZ R174, R94, R176, R174 ;  /* 0x000000b05eae7223 */ /* 0x000fc600000100ae */
[----:B------:R-:W-:Y:S01]  /*a4c0*/  F2FP.SATFINITE.E4M3.F32.PACK_AB_MERGE_C R90, R92, R173, R89 ;  /* 0x000000ad5c5a723e */ /* 0x000fe20004807059 */
[----:B------:R-:W-:Y:S01]  /*a4d0*/  IMAD.MOV.U32 R89, RZ, RZ, R179 ;  /* 0x000000ffff597224 */ /* 0x000fe200078e00b3 */
[----:B------:R-:W-:Y:S01]  /*a4e0*/  F2FP.SATFINITE.E4M3.F32.PACK_AB_MERGE_C R94, R174, R175, R88 ;  /* 0x000000afae5e723e */ /* 0x000fe20004807058 */
[----:B------:R-:W-:Y:S02]  /*a4f0*/  IMAD.MOV.U32 R88, RZ, RZ, R178 ;  /* 0x000000ffff587224 */ /* 0x000fe400078e00b2 */
[----:B------:R-:W-:-:S07]  /*a500*/  IMAD.MOV.U32 R92, RZ, RZ, R41 ;  /* 0x000000ffff5c7224 */ /* 0x000fce00078e0029 */
.L_x_1515:
[----:B------:R-:W-:Y:S05]  /*a510*/  BSYNC B3 ;  /* 0x0000000000037941 */ /* 0x000fea0003800000 */
.L_x_1514:
        /* <DEDUP_REMOVED lines=9> */
[----:B-1----:R1:W-:Y:S01]  /*a5b0*/  STG.E.128 desc[UR60][R40.64], R88 ;  /* 0x0000005828007986 */ /* 0x0023e2000c101d3c */
[----:B------:R-:W-:-:S05]  /*a5c0*/  @!P4 IMAD.X R43, R52, 0x1, R121, P5 ;  /* 0x00000001342bc824 */ /* 0x000fca00028e0679 */
[----:B0-----:R1:W-:Y:S03]  /*a5d0*/  @!P4 STG.E.128 desc[UR60][R42.64], R92 ;  /* 0x0000005c2a00c986 */ /* 0x0013e6000c101d3c */
.L_x_1513:
[----:B------:R-:W-:Y:S05]  /*a5e0*/  BSYNC B2 ;  /* 0x0000000000027941 */ /* 0x000fea0003800000 */
.L_x_1512:
[----:B------:R-:W-:Y:S01]  /*a5f0*/  ISETP.NE.AND P4, PT, R35, RZ, PT ;  /* 0x000000ff2300720c */ /* 0x000fe20003f85270 */
[----:B------:R-:W-:-:S12]  /*a600*/  BSSY B2, `(.L_x_1516) ;  /* 0x00000f6000027945 */ /* 0x000fd80003800000 */
[----:B------:R-:W-:Y:S05]  /*a610*/  @!P4 BRA `(.L_x_1517) ;  /* 0x0000000c00d0c947 */ /* 0x000fea0003800000 */
[----:B-1----:R-:W-:Y:S01]  /*a620*/  SEL R40, R99, R155, !P3 ;  /* 0x0000009b63287207 */ /* 0x002fe20005800000 */
        /* <DEDUP_REMOVED lines=9> */
[----:B------:R-:W-:-:S04]  /*a6c0*/  LEA.HI R40, R40, R41, RZ, 0x2 ;  /* 0x0000002928287211 */ /* 0x000fc800078f10ff */
[----:B------:R-:W-:Y:S02]  /*a6d0*/  SHF.R.S32.HI R41, RZ, 0x2, R40 ;  /* 0x00000002ff297819 */ /* 0x000fe40000011428 */
[----:B------:R-:W-:-:S03]  /*a6e0*/  LOP3.LUT R40, R202, 0x30, R90, 0xf8, !PT ;  /* 0x00000030ca287812 */ /* 0x000fc600078ef85a */
[----:B------:R-:W-:Y:S01]  /*a6f0*/  IMAD R41, R41, 0x2800, R208 ;  /* 0x0000280029297824 */ /* 0x000fe200078e02d0 */
[----:B------:R-:W-:-:S05]  /*a700*/  LOP3.LUT R40, R40, R203, RZ, 0x3c, !PT ;  /* 0x000000cb28287212 */ /* 0x000fca00078e3cff */
[----:B------:R-:W-:Y:S02]  /*a710*/  IMAD.IADD R43, R41, 0x1, R40 ;  /* 0x00000001292b7824 */ /* 0x000fe400078e0228 */
        /* <DEDUP_REMOVED lines=8> */
[----:B------:R-:W-:Y:S02]  /*a7a0*/  LOP3.LUT R44, R57, 0xff0000ff, RZ, 0xc0, !PT ;  /* 0xff0000ff392c7812 */ /* 0x000fe400078ec0ff */
[----:B------:R-:W-:Y:S02]  /*a7b0*/  SHF.R.U32.HI R58, RZ, 0x10, R57 ;  /* 0x00000010ff3a7819 */ /* 0x000fe40000011639 */
[--C-:B------:R-:W-:Y:S02]  /*a7c0*/  SHF.R.U32.HI R57, RZ, 0x8, R45.reuse ;  /* 0x00000008ff397819 */ /* 0x100fe4000001162d */
[----:B------:R-:W-:Y:S02]  /*a7d0*/  SHF.R.U32.HI R56, RZ, 0x10, R45 ;  /* 0x00000010ff387819 */ /* 0x000fe4000001162d */
[----:B------:R-:W-:Y:S01]  /*a7e0*/  LOP3.LUT R46, R45, 0xff0000ff, RZ, 0xc0, !PT ;  /* 0xff0000ff2d2e7812 */ /* 0x000fe200078ec0ff */
[----:B------:R-:W-:-:S02]  /*a7f0*/  IMAD.SHL.U32 R57, R57, 0x100, RZ ;  /* 0x0000010039397824 */ /* 0x000fc400078e00ff */
[----:B------:R-:W-:Y:S02]  /*a800*/  IMAD.SHL.U32 R45, R91, 0x100, RZ ;  /* 0x000001005b2d7824 */ /* 0x000fe400078e00ff */
[----:B------:R-:W-:Y:S01]  /*a810*/  IMAD.U32 R56, R56, 0x10000, RZ ;  /* 0x0001000038387824 */ /* 0x000fe200078e00ff */
[----:B------:R-:W-:Y:S01]  /*a820*/  LOP3.LUT R57, R46, 0xff00, R57, 0xf8, !PT ;  /* 0x0000ff002e397812 */ /* 0x000fe200078ef839 */
[----:B------:R-:W-:Y:S01]  /*a830*/  IMAD.U32 R46, R58, 0x10000, RZ ;  /* 0x000100003a2e7824 */ /* 0x000fe200078e00ff */
[----:B------:R-:W-:Y:S01]  /*a840*/  LOP3.LUT R45, R44, 0xff00, R45, 0xf8, !PT ;  /* 0x0000ff002c2d7812 */ /* 0x000fe200078ef82d */
[----:B-1----:R-:W-:Y:S01]  /*a850*/  IMAD.MOV.U32 R58, RZ, RZ, R53 ;  /* 0x000000ffff3a7224 */ /* 0x002fe200078e0035 */
[----:B------:R-:W-:Y:S02]  /*a860*/  LOP3.LUT R44, R57, 0xff0000, R56, 0xf8, !PT ;  /* 0x00ff0000392c7812 */ /* 0x000fe400078ef838 */
[----:B0-----:R-:W-:Y:S02]  /*a870*/  F2FP.F16.E4M3.UNPACK_B R53, R41 ;  /* 0x00000029ff35723e */ /* 0x001fe400020006ff */
[----:B------:R-:W-:-:S02]  /*a880*/  F2FP.F16.E4M3.UNPACK_B R91, R58 ;  /* 0x0000003aff5b723e */ /* 0x000fc400020006ff */
[----:B------:R-:W-:Y:S01]  /*a890*/  F2FP.F16.E4M3.UNPACK_B R92, R44 ;  /* 0x0000002cff5c723e */ /* 0x000fe200020006ff */
[----:B------:R-:W-:Y:S01]  /*a8a0*/  HADD2.F32 R56, -RZ, R53.H0_H0 ;  /* 0x20000035ff387230 */ /* 0x000fe20000004100 */
[----:B------:R-:W-:Y:S01]  /*a8b0*/  LOP3.LUT R57, R45, 0xff0000, R46, 0xf8, !PT ;  /* 0x00ff00002d397812 */ /* 0x000fe200078ef82e */
[--C-:B------:R-:W-:Y:S01]  /*a8c0*/  HADD2.F32 R46, -RZ, R91.reuse.H0_H0 ;  /* 0x2000005bff2e7230 */ /* 0x100fe20000004100 */
[----:B------:R-:W-:Y:S01]  /*a8d0*/  F2FP.F16.E4M3.UNPACK_B R58, R58.H1 ;  /* 0x0000003aff3a723e */ /* 0x000fe200030006ff */
[----:B------:R-:W-:Y:S01]  /*a8e0*/  HADD2.F32 R91, -RZ, R91.H1_H1 ;  /* 0x3000005bff5b7230 */ /* 0x000fe20000004100 */
[-C--:B------:R-:W-:Y:S01]  /*a8f0*/  F2FP.F16.E4M3.UNPACK_B R45, R57.reuse ;  /* 0x00000039ff2d723e */ /* 0x080fe200020006ff */
[--C-:B------:R-:W-:Y:S01]  /*a900*/  HADD2.F32 R94, -RZ, R92.reuse.H1_H1 ;  /* 0x3000005cff5e7230 */ /* 0x100fe20000004100 */
[----:B------:R-:W-:Y:S01]  /*a910*/  F2FP.F16.E4M3.UNPACK_B R57, R57.H1 ;  /* 0x00000039ff39723e */ /* 0x000fe200030006ff */
[----:B------:R-:W-:Y:S02]  /*a920*/  HADD2.F32 R53, -RZ, R53.H1_H1 ;  /* 0x30000035ff357230 */ /* 0x000fe40000004100 */
[----:B------:R-:W-:-:S02]  /*a930*/  HADD2.F32 R95, -RZ, R92.H0_H0 ;  /* 0x2000005cff5f7230 */ /* 0x000fc40000004100 */
[-C--:B------:R-:W-:Y:S01]  /*a940*/  FMUL.FTZ R174, R91, R94.reuse ;  /* 0x0000005e5bae7220 */ /* 0x080fe20000410000 */
[--C-:B------:R-:W-:Y:S02]  /*a950*/  HADD2.F32 R92, -RZ, R45.reuse.H1_H1 ;  /* 0x3000002dff5c7230 */ /* 0x100fe40000004100 */
[C---:B------:R-:W-:Y:S01]  /*a960*/  FMUL.FTZ R94, R53.reuse, R94 ;  /* 0x0000005e355e7220 */ /* 0x040fe20000410000 */
[----:B------:R-:W-:Y:S02]  /*a970*/  HADD2.F32 R93, -RZ, R45.H0_H0 ;  /* 0x2000002dff5d7230 */ /* 0x000fe40000004100 */
[-C--:B------:R-:W-:Y:S01]  /*a980*/  FMUL.FTZ R173, R46, R95.reuse ;  /* 0x0000005f2ead7220 */ /* 0x080fe20000410000 */
[C---:B------:R-:W-:Y:S01]  /*a990*/  FMUL.FTZ R95, R56.reuse, R95 ;  /* 0x0000005f385f7220 */ /* 0x040fe20000410000 */
[-C--:B------:R-:W-:Y:S01]  /*a9a0*/  FFMA.FTZ R53, R53, R92.reuse, -R174 ;  /* 0x0000005c35357223 */ /* 0x080fe200000108ae */
[----:B------:R-:W-:Y:S01]  /*a9b0*/  FFMA.FTZ R45, R91, R92, R94 ;  /* 0x0000005c5b2d7223 */ /* 0x000fe2000001005e */
[----:B------:R-:W-:Y:S01]  /*a9c0*/  F2FP.F16.E4M3.UNPACK_B R92, R44.H1 ;  /* 0x0000002cff5c723e */ /* 0x000fe200030006ff */
[----:B------:R-:W-:Y:S01]  /*a9d0*/  FFMA.FTZ R56, R56, R93, -R173 ;  /* 0x0000005d38387223 */ /* 0x000fe200000108ad */
[----:B------:R-:W-:Y:S01]  /*a9e0*/  F2FP.F16.E4M3.UNPACK_B R91, R41.H1 ;  /* 0x00000029ff5b723e */ /* 0x000fe200030006ff */
[----:B------:R-:W-:-:S02]  /*a9f0*/  HADD2.F32 R41, -RZ, R58.H0_H0 ;  /* 0x2000003aff297230 */ /* 0x000fc40000004100 */
[----:B------:R-:W-:Y:S01]  /*aa00*/  FFMA.FTZ R46, R46, R93, R95 ;  /* 0x0000005d2e2e7223 */ /* 0x000fe2000001005f */
[----:B------:R-:W-:Y:S02]  /*aa10*/  HADD2.F32 R94, -RZ, R92.H0_H0 ;  /* 0x2000005cff5e7230 */ /* 0x000fe40000004100 */
[----:B------:R-:W-:Y:S02]  /*aa20*/  HADD2.F32 R44, -RZ, R91.H0_H0 ;  /* 0x2000005bff2c7230 */ /* 0x000fe40000004100 */
[----:B------:R-:W-:Y:S02]  /*aa30*/  HADD2.F32 R93, -RZ, R57.H0_H0 ;  /* 0x20000039ff5d7230 */ /* 0x000fe40000004100 */
[-C--:B------:R-:W-:Y:S01]  /*aa40*/  FMUL.FTZ R95, R41, R94.reuse ;  /* 0x0000005e295f7220 */ /* 0x080fe20000410000 */
[----:B------:R-:W-:Y:S02]  /*aa50*/  HADD2.F32 R91, -RZ, R91.H1_H1 ;  /* 0x3000005bff5b7230 */ /* 0x000fe40000004100 */
[C---:B------:R-:W-:Y:S01]  /*aa60*/  FMUL.FTZ R94, R44.reuse, R94 ;  /* 0x0000005e2c5e7220 */ /* 0x040fe20000410000 */
[----:B------:R-:W-:-:S03]  /*aa70*/  FFMA.FTZ R44, R44, R93, -R95 ;  /* 0x0000005d2c2c7223 */ /* 0x000fc6000001085f */
[----:B------:R-:W-:Y:S01]  /*aa80*/  FFMA.FTZ R41, R41, R93, R94 ;  /* 0x0000005d29297223 */ /* 0x000fe2000001005e */
[----:B------:R-:W-:Y:S02]  /*aa90*/  HADD2.F32 R93, -RZ, R58.H1_H1 ;  /* 0x3000003aff5d7230 */ /* 0x000fe40000004100 */
[----:B------:R-:W-:Y:S02]  /*aaa0*/  HADD2.F32 R58, -RZ, R92.H1_H1 ;  /* 0x3000005cff3a7230 */ /* 0x000fe40000004100 */
[----:B------:R-:W-:-:S03]  /*aab0*/  HADD2.F32 R92, -RZ, R57.H1_H1 ;  /* 0x30000039ff5c7230 */ /* 0x000fc60000004100 */
[-C--:B------:R-:W-:Y:S01]  /*aac0*/  FMUL.FTZ R94, R93, R58.reuse ;  /* 0x0000003a5d5e7220 */ /* 0x080fe20000410000 */
[----:B------:R-:W-:-:S03]  /*aad0*/  FMUL.FTZ R174, R91, R58 ;  /* 0x0000003a5bae7220 */ /* 0x000fc60000410000 */
[-C--:B------:R-:W-:Y:S01]  /*aae0*/  FFMA.FTZ R58, R91, R92.reuse, -R94 ;  /* 0x0000005c5b3a7223 */ /* 0x080fe2000001085e */
[----:B------:R-:W-:Y:S01]  /*aaf0*/  SHF.R.U32.HI R94, RZ, 0x8, R47 ;  /* 0x00000008ff5e7819 */ /* 0x000fe2000001162f */
[----:B------:R-:W-:Y:S01]  /*ab00*/  FFMA.FTZ R57, R93, R92, R174 ;  /* 0x0000005c5d397223 */ /* 0x000fe200000100ae */
[----:B------:R-:W-:Y:S02]  /*ab10*/  SHF.R.U32.HI R92, RZ, 0x8, R59 ;  /* 0x00000008ff5c7819 */ /* 0x000fe4000001163b */
[----:B------:R-:W-:Y:S01]  /*ab20*/  SHF.R.U32.HI R174, RZ, 0x10, R47 ;  /* 0x00000010ffae7819 */ /* 0x000fe2000001162f */
[----:B------:R-:W-:Y:S01]  /*ab30*/  IMAD.SHL.U32 R94, R94, 0x100, RZ ;  /* 0x000001005e5e7824 */ /* 0x000fe200078e00ff */
[----:B------:R-:W-:Y:S01]  /*ab40*/  LOP3.LUT R91, R59, 0xff0000ff, RZ, 0xc0, !PT ;  /* 0xff0000ff3b5b7812 */ /* 0x000fe200078ec0ff */
[----:B------:R-:W-:Y:S01]  /*ab50*/  IMAD.SHL.U32 R92, R92, 0x100, RZ ;  /* 0x000001005c5c7824 */ /* 0x000fe200078e00ff */
[----:B------:R-:W-:Y:S01]  /*ab60*/  SHF.R.U32.HI R93, RZ, 0x10, R59 ;  /* 0x00000010ff5d7819 */ /* 0x000fe2000001163b */
[----:B------:R-:W-:Y:S01]  /*ab70*/  IMAD.U32 R174, R174, 0x10000, RZ ;  /* 0x00010000aeae7824 */ /* 0x000fe200078e00ff */
[----:B------:R-:W-:Y:S01]  /*ab80*/  LOP3.LUT R59, R47, 0xff0000ff, RZ, 0xc0, !PT ;  /* 0xff0000ff2f3b7812 */ /* 0x000fe200078ec0ff */
[----:B------:R-:W-:Y:S01]  /*ab90*/  IMAD.MOV.U32 R47, RZ, RZ, R55 ;  /* 0x000000ffff2f7224 */ /* 0x000fe200078e0037 */
[----:B------:R-:W-:Y:S01]  /*aba0*/  LOP3.LUT R91, R91, 0xff00, R92, 0xf8, !PT ;  /* 0x0000ff005b5b7812 */ /* 0x000fe200078ef85c */
[----:B------:R-:W-:Y:S01]  /*abb0*/  IMAD.U32 R92, R93, 0x10000, RZ ;  /* 0x000100005d5c7824 */ /* 0x000fe200078e00ff */
[----:B------:R-:W-:-:S02]  /*abc0*/  LOP3.LUT R59, R59, 0xff00, R94, 0xf8, !PT ;  /* 0x0000ff003b3b7812 */ /* 0x000fc400078ef85e */
[----:B------:R-:W-:Y:S02]  /*abd0*/  F2FP.F16.E4M3.UNPACK_B R94, R47 ;  /* 0x0000002fff5e723e */ /* 0x000fe400020006ff */
[----:B------:R-:W-:Y:S02]  /*abe0*/  LOP3.LUT R174, R59, 0xff0000, R174, 0xf8, !PT ;  /* 0x00ff00003bae7812 */ /* 0x000fe400078ef8ae */
[----:B------:R-:W-:Y:S01]  /*abf0*/  LOP3.LUT R175, R91, 0xff0000, R92, 0xf8, !PT ;  /* 0x00ff00005baf7812 */ /* 0x000fe200078ef85c */
[--C-:B------:R-:W-:Y:S01]  /*ac00*/  HADD2.F32 R55, -RZ, R94.reuse.H0_H0 ;  /* 0x2000005eff377230 */ /* 0x100fe20000004100 */
[-C--:B------:R-:W-:Y:S01]  /*ac10*/  F2FP.F16.E4M3.UNPACK_B R95, R174.reuse ;  /* 0x000000aeff5f723e */ /* 0x080fe200020006ff */
[----:B------:R-:W-:Y:S01]  /*ac20*/  HADD2.F32 R94, -RZ, R94.H1_H1 ;  /* 0x3000005eff5e7230 */ /* 0x000fe20000004100 */
[----:B------:R-:W-:Y:S02]  /*ac30*/  F2FP.F16.E4M3.UNPACK_B R93, R43 ;  /* 0x0000002bff5d723e */ /* 0x000fe400020006ff */
[----:B------:R-:W-:Y:S01]  /*ac40*/  F2FP.F16.E4M3.UNPACK_B R173, R175 ;  /* 0x000000afffad723e */ /* 0x000fe200020006ff */
[----:B------:R-:W-:Y:S01]  /*ac50*/  HADD2.F32 R176, -RZ, R95.H0_H0 ;  /* 0x2000005fffb07230 */ /* 0x000fe20000004100 */
[----:B------:R-:W-:Y:S01]  /*ac60*/  F2FP.F16.E4M3.UNPACK_B R91, R47.H1 ;  /* 0x0000002fff5b723e */ /* 0x000fe200030006ff */
[----:B------:R-:W-:Y:S01]  /*ac70*/  HADD2.F32 R59, -RZ, R93.H0_H0 ;  /* 0x2000005dff3b7230 */ /* 0x000fe20000004100 */
[----:B------:R-:W-:Y:S01]  /*ac80*/  F2FP.F16.E4M3.UNPACK_B R174, R174.H1 ;  /* 0x000000aeffae723e */ /* 0x000fe200030006ff */
[----:B------:R-:W-:-:S02]  /*ac90*/  HADD2.F32 R92, -RZ, R173.H0_H0 ;  /* 0x200000adff5c7230 */ /* 0x000fc40000004100 */
[-C--:B------:R-:W-:Y:S01]  /*aca0*/  FMUL.FTZ R178, R55, R176.reuse ;  /* 0x000000b037b27220 */ /* 0x080fe20000410000 */
[----:B------:R-:W-:Y:S01]  /*acb0*/  F2FP.F16.E4M3.UNPACK_B R175, R175.H1 ;  /* 0x000000afffaf723e */ /* 0x000fe200030006ff */
[C---:B------:R-:W-:Y:S01]  /*acc0*/  FMUL.FTZ R176, R59.reuse, R176 ;  /* 0x000000b03bb07220 */ /* 0x040fe20000410000 */
[----:B------:R-:W-:Y:S02]  /*acd0*/  HADD2.F32 R47, -RZ, R91.H0_H0 ;  /* 0x2000005bff2f7230 */ /* 0x000fe40000004100 */
[-C--:B------:R-:W-:Y:S01]  /*ace0*/  FFMA.FTZ R59, R59, R92.reuse, -R178 ;  /* 0x0000005c3b3b7223 */ /* 0x080fe200000108b2 */
[----:B------:R-:W-:Y:S02]  /*acf0*/  HADD2.F32 R177, -RZ, R174.H0_H0 ;  /* 0x200000aeffb17230 */ /* 0x000fe40000004100 */
[----:B------:R-:W-:Y:S01]  /*ad00*/  FFMA.FTZ R55, R55, R92, R176 ;  /* 0x0000005c37377223 */ /* 0x000fe200000100b0 */
[----:B------:R-:W-:Y:S01]  /*ad10*/  F2FP.F16.E4M3.UNPACK_B R92, R43.H1 ;  /* 0x0000002bff5c723e */ /* 0x000fe200030006ff */
[----:B------:R-:W-:Y:S01]  /*ad20*/  HADD2.F32 R176, -RZ, R175.H0_H0 ;  /* 0x200000afffb07230 */ /* 0x000fe20000004100 */
[----:B------:R-:W-:Y:S01]  /*ad30*/  F2FP.SATFINITE.E4M3.F32.PACK_AB_MERGE_C R44, R58, R44, RZ ;  /* 0x0000002c3a2c723e */ /* 0x000fe200048070ff */
[----:B------:R-:W-:Y:S01]  /*ad40*/  FMUL.FTZ R178, R47, R177 ;  /* 0x000000b12fb27220 */ /* 0x000fe20000410000 */
[----:B------:R-:W-:Y:S01]  /*ad50*/  HADD2.F32 R91, -RZ, R91.H1_H1 ;  /* 0x3000005bff5b7230 */ /* 0x000fe20000004100 */
[----:B------:R-:W-:Y:S01]  /*ad60*/  F2FP.SATFINITE.E4M3.F32.PACK_AB_MERGE_C R57, R57, R41, RZ ;  /* 0x000000293939723e */ /* 0x000fe200048070ff */
[----:B------:R-:W-:Y:S01]  /*ad70*/  HADD2.F32 R43, -RZ, R92.H0_H0 ;  /* 0x2000005cff2b7230 */ /* 0x000fe20000004100 */
[----:B------:R-:W-:Y:S01]  /*ad80*/  F2FP.SATFINITE.E4M3.F32.PACK_AB_MERGE_C R41, R53, R56, R44 ;  /* 0x000000383529723e */ /* 0x000fe2000480702c */
[----:B------:R-:W-:Y:S01]  /*ad90*/  HADD2.F32 R174, -RZ, R174.H1_H1 ;  /* 0x300000aeffae7230 */ /* 0x000fe20000004100 */
[----:B------:R-:W-:-:S02]  /*ada0*/  F2FP.SATFINITE.E4M3.F32.PACK_AB_MERGE_C R53, R45, R46, R57 ;  /* 0x0000002e2d35723e */ /* 0x000fc40004807039 */
[C---:B------:R-:W-:Y:S01]  /*adb0*/  FMUL.FTZ R177, R43.reuse, R177 ;  /* 0x000000b12bb17220 */ /* 0x040fe20000410000 */
[----:B------:R-:W-:Y:S01]  /*adc0*/  FFMA.FTZ R43, R43, R176, -R178 ;  /* 0x000000b02b2b7223 */ /* 0x000fe200000108b2 */
[----:B------:R-:W-:Y:S02]  /*add0*/  F2FP.F16.E4M3.UNPACK_B R178, R170.H1 ;  /* 0x000000aaffb2723e */ /* 0x000fe400030006ff */
[----:B------:R-:W-:Y:S01]  /*ade0*/  FFMA.FTZ R47, R47, R176, R177 ;  /* 0x000000b02f2f7223 */ /* 0x000fe200000100b1 */
[----:B------:R-:W-:Y:S02]  /*adf0*/  HADD2.F32 R177, -RZ, R92.H1_H1 ;  /* 0x3000005cffb17230 */ /* 0x000fe40000004100 */
[----:B------:R-:W-:Y:S01]  /*ae00*/  FMUL.FTZ R92, R91, R174 ;  /* 0x000000ae5b5c7220 */ /* 0x000fe20000410000 */
[----:B------:R-:W-:Y:S01]  /*ae10*/  HADD2.F32 R176, -RZ, R175.H1_H1 ;  /* 0x300000afffb07230 */ /* 0x000fe20000004100 */
[----:B------:R-:W-:Y:S01]  /*ae20*/  F2FP.F16.E4M3.UNPACK_B R170, R170 ;  /* 0x000000aaffaa723e */ /* 0x000fe200020006ff */
[----:B------:R-:W-:-:S02]  /*ae30*/  HADD2.F32 R175, -RZ, R95.H1_H1 ;  /* 0x3000005fffaf7230 */ /* 0x000fc40000004100 */
[C---:B------:R-:W-:Y:S01]  /*ae40*/  FMUL.FTZ R174, R177.reuse, R174 ;  /* 0x000000aeb1ae7220 */ /* 0x040fe20000410000 */
[----:B------:R-:W-:Y:S02]  /*ae50*/  HADD2.F32 R95, -RZ, R173.H1_H1 ;  /* 0x300000adff5f7230 */ /* 0x000fe40000004100 */
[----:B------:R-:W-:Y:S01]  /*ae60*/  FFMA.FTZ R92, R177, R176, -R92 ;  /* 0x000000b0b15c7223 */ /* 0x000fe2000001085c */
[----:B------:R-:W-:Y:S01]  /*ae70*/  F2FP.F16.E4M3.UNPACK_B R173, R172.H1 ;  /* 0x000000acffad723e */ /* 0x000fe200030006ff */
[----:B------:R-:W-:Y:S01]  /*ae80*/  FFMA.FTZ R91, R91, R176, R174 ;  /* 0x000000b05b5b7223 */ /* 0x000fe200000100ae */
[----:B------:R-:W-:Y:S02]  /*ae90*/  HADD2.F32 R176, -RZ, R93.H1_H1 ;  /* 0x3000005dffb07230 */ /* 0x000fe40000004100 */
[----:B------:R-:W-:Y:S01]  /*aea0*/  FMUL.FTZ R93, R94, R175 ;  /* 0x000000af5e5d7220 */ /* 0x000fe20000410000 */
[----:B------:R-:W-:Y:S01]  /*aeb0*/  IMAD.MOV.U32 R174, RZ, RZ, R52 ;  /* 0x000000ffffae7224 */ /* 0x000fe200078e0034 */
[----:B------:R-:W-:Y:S01]  /*aec0*/  F2FP.F16.E4M3.UNPACK_B R172, R172 ;  /* 0x000000acffac723e */ /* 0x000fe200020006ff */
[----:B------:R-:W-:-:S02]  /*aed0*/  HADD2.F32 R182, -RZ, R173.H0_H0 ;  /* 0x200000adffb67230 */ /* 0x000fc40000004100 */
[C---:B------:R-:W-:Y:S01]  /*aee0*/  FMUL.FTZ R52, R176.reuse, R175 ;  /* 0x000000afb0347220 */ /* 0x040fe20000410000 */
[-C--:B------:R-:W-:Y:S01]  /*aef0*/  FFMA.FTZ R93, R176, R95.reuse, -R93 ;  /* 0x0000005fb05d7223 */ /* 0x080fe2000001085d */
[----:B------:R-:W-:Y:S01]  /*af00*/  F2FP.F16.E4M3.UNPACK_B R176, R174.H1 ;  /* 0x000000aeffb0723e */ /* 0x000fe200030006ff */
[----:B------:R-:W-:Y:S01]  /*af10*/  HADD2.F32 R180, -RZ, R178.H0_H0 ;  /* 0x200000b2ffb47230 */ /* 0x000fe20000004100 */
[----:B------:R-:W-:Y:S01]  /*af20*/  F2FP.F16.E4M3.UNPACK_B R175, R40.H1 ;  /* 0x00000028ffaf723e */ /* 0x000fe200030006ff */
[----:B------:R-:W-:Y:S01]  /*af30*/  HADD2.F32 R173, -RZ, R173.H1_H1 ;  /* 0x300000adffad7230 */ /* 0x000fe20000004100 */
[----:B------:R-:W-:Y:S01]  /*af40*/  F2FP.F16.E4M3.UNPACK_B R174, R174 ;  /* 0x000000aeffae723e */ /* 0x000fe200020006ff */
[--C-:B------:R-:W-:Y:S01]  /*af50*/  HADD2.F32 R177, -RZ, R176.reuse.H0_H0 ;  /* 0x200000b0ffb17230 */ /* 0x100fe20000004100 */
[----:B------:R-:W-:Y:S01]  /*af60*/  F2FP.F16.E4M3.UNPACK_B R40, R40 ;  /* 0x00000028ff28723e */ /* 0x000fe200020006ff */
[----:B------:R-:W-:Y:S02]  /*af70*/  HADD2.F32 R179, -RZ, R175.H0_H0 ;  /* 0x200000afffb37230 */ /* 0x000fe40000004100 */
[----:B------:R-:W-:Y:S01]  /*af80*/  FFMA.FTZ R52, R94, R95, R52 ;  /* 0x0000005f5e347223 */ /* 0x000fe20000010034 */
[----:B------:R-:W-:-:S02]  /*af90*/  HADD2.F32 R176, -RZ, R176.H1_H1 ;  /* 0x300000b0ffb07230 */ /* 0x000fc40000004100 */
[-C--:B------:R-:W-:Y:S01]  /*afa0*/  FMUL.FTZ R181, R177, R182.reuse ;  /* 0x000000b6b1b57220 */ /* 0x080fe20000410000 */
[----:B------:R-:W-:Y:S02]  /*afb0*/  HADD2.F32 R175, -RZ, R175.H1_H1 ;  /* 0x300000afffaf7230 */ /* 0x000fe40000004100 */
[C---:B------:R-:W-:Y:S01]  /*afc0*/  FMUL.FTZ R182, R179.reuse, R182 ;  /* 0x000000b6b3b67220 */ /* 0x040fe20000410000 */
[----:B------:R-:W-:Y:S02]  /*afd0*/  HADD2.F32 R178, -RZ, R178.H1_H1 ;  /* 0x300000b2ffb27230 */ /* 0x000fe40000004100 */
[-C--:B------:R-:W-:Y:S01]  /*afe0*/  FFMA.FTZ R181, R179, R180.reuse, -R181 ;  /* 0x000000b4b3b57223 */ /* 0x080fe200000108b5 */
[----:B------:R-:W-:Y:S01]  /*aff0*/  F2FP.SATFINITE.E4M3.F32.PACK_AB_MERGE_C R47, R91, R47, RZ ;  /* 0x0000002f5b2f723e */ /* 0x000fe200048070ff */
[----:B------:R-:W-:Y:S01]  /*b000*/  FFMA.FTZ R182, R177, R180, R182 ;  /* 0x000000b4b1b67223 */ /* 0x000fe200000100b6 */
[-C--:B------:R-:W-:Y:S01]  /*b010*/  FMUL.FTZ R177, R176, R173.reuse ;  /* 0x000000adb0b17220 */ /* 0x080fe20000410000 */
[C---:B------:R-:W-:Y:S01]  /*b020*/  FMUL.FTZ R173, R175.reuse, R173 ;  /* 0x000000adafad7220 */ /* 0x040fe20000410000 */
[----:B------:R-:W-:Y:S01]  /*b030*/  HADD2.F32 R180, -RZ, R172.H0_H0 ;  /* 0x200000acffb47230 */ /* 0x000fe20000004100 */
[----:B------:R-:W-:Y:S01]  /*b040*/  F2FP.SATFINITE.E4M3.F32.PACK_AB_MERGE_C R92, R92, R43, RZ ;  /* 0x0000002b5c5c723e */ /* 0x000fe200048070ff */
[-C--:B------:R-:W-:Y:S01]  /*b050*/  FFMA.FTZ R175, R175, R178.reuse, -R177 ;  /* 0x000000b2afaf7223 */ /* 0x080fe200000108b1 */
[----:B------:R-:W-:Y:S01]  /*b060*/  FFMA.FTZ R173, R176, R178, R173 ;  /* 0x000000b2b0ad7223 */ /* 0x000fe200000100ad */
[----:B------:R-:W-:Y:S01]  /*b070*/  HADD2.F32 R176, -RZ, R174.H0_H0 ;  /* 0x200000aeffb07230 */ /* 0x000fe20000004100 */
[----:B------:R-:W-:Y:S01]  /*b080*/  F2FP.SATFINITE.E4M3.F32.PACK_AB_MERGE_C R55, R52, R55, R47 ;  /* 0x000000373437723e */ /* 0x000fe2000480702f */
[----:B------:R-:W-:Y:S01]  /*b090*/  HADD2.F32 R178, -RZ, R40.H0_H0 ;  /* 0x20000028ffb27230 */ /* 0x000fe20000004100 */
[----:B------:R-:W-:Y:S01]  /*b0a0*/  F2FP.SATFINITE.E4M3.F32.PACK_AB_MERGE_C R175, R175, R181, RZ ;  /* 0x000000b5afaf723e */ /* 0x000fe200048070ff */
[----:B------:R-:W-:-:S02]  /*b0b0*/  HADD2.F32 R177, -RZ, R170.H0_H0 ;  /* 0x200000aaffb17230 */ /* 0x000fc40000004100 */
[-C--:B------:R-:W-:Y:S01]  /*b0c0*/  FMUL.FTZ R179, R176, R180.reuse ;  /* 0x000000b4b0b37220 */ /* 0x080fe20000410000 */
[----:B------:R-:W-:Y:S02]  /*b0d0*/  HADD2.F32 R172, -RZ, R172.H1_H1 ;  /* 0x300000acffac7230 */ /* 0x000fe40000004100 */
[C---:B------:R-:W-:Y:S01]  /*b0e0*/  FMUL.FTZ R180, R178.reuse, R180 ;  /* 0x000000b4b2b47220 */ /* 0x040fe20000410000 */
[----:B------:R-:W-:Y:S02]  /*b0f0*/  HADD2.F32 R174, -RZ, R174.H1_H1 ;  /* 0x300000aeffae7230 */ /* 0x000fe40000004100 */
[-C--:B------:R-:W-:Y:S01]  /*b100*/  FFMA.FTZ R179, R178, R177.reuse, -R179 ;  /* 0x000000b1b2b37223 */ /* 0x080fe200000108b3 */
[----:B------:R-:W-:Y:S02]  /*b110*/  HADD2.F32 R40, -RZ, R40.H1_H1 ;  /* 0x30000028ff287230 */ /* 0x000fe40000004100 */
[----:B------:R-:W-:Y:S01]  /*b120*/  FFMA.FTZ R180, R176, R177, R180 ;  /* 0x000000b1b0b47223 */ /* 0x000fe200000100b4 */
[----:B------:R-:W-:-:S02]  /*b130*/  HADD2.F32 R170, -RZ, R170.H1_H1 ;  /* 0x300000aaffaa7230 */ /* 0x000fc40000004100 */
[----:B------:R-:W-:Y:S01]  /*b140*/  FMUL.FTZ R176, R174, R172 ;  /* 0x000000acaeb07220 */ /* 0x000fe20000410000 */
[----:B------:R-:W-:Y:S01]  /*b150*/  F2FP.SATFINITE.E4M3.F32.PACK_AB_MERGE_C R173, R173, R182, RZ ;  /* 0x000000b6adad723e */ /* 0x000fe200048070ff */
[C---:B------:R-:W-:Y:S01]  /*b160*/  FMUL.FTZ R172, R40.reuse, R172 ;  /* 0x000000ac28ac7220 */ /* 0x040fe20000410000 */
[----:B------:R-:W-:Y:S01]  /*b170*/  F2FP.SATFINITE.E4M3.F32.PACK_AB_MERGE_C R43, R93, R59, R92 ;  /* 0x0000003b5d2b723e */ /* 0x000fe2000480705c */
[-C--:B------:R-:W-:Y:S02]  /*b180*/  FFMA.FTZ R176, R40, R170.reuse, -R176 ;  /* 0x000000aa28b07223 */ /* 0x080fe400000108b0 */
[----:B------:R-:W-:Y:S01]  /*b190*/  FFMA.FTZ R40, R174, R170, R172 ;  /* 0x000000aaae287223 */ /* 0x000fe200000100ac */
[----:B------:R-:W-:Y:S01]  /*b1a0*/  IMAD.MOV.U32 R170, RZ, RZ, R42 ;  /* 0x000000ffffaa7224 */ /* 0x000fe200078e002a */
[----:B------:R-:W-:Y:S02]  /*b1b0*/  F2FP.F16.E4M3.UNPACK_B R42, R171.H1 ;  /* 0x000000abff2a723e */ /* 0x000fe400030006ff */
[----:B------:R-:W-:-:S02]  /*b1c0*/  F2FP.F16.E4M3.UNPACK_B R174, R54.H1 ;  /* 0x00000036ffae723e */ /* 0x000fc400030006ff */
[----:B------:R-:W-:Y:S01]  /*b1d0*/  F2FP.F16.E4M3.UNPACK_B R172, R170.H1 ;  /* 0x000000aaffac723e */ /* 0x000fe200030006ff */
[----:B------:R-:W-:Y:S01]  /*b1e0*/  HADD2.F32 R183, -RZ, R42.H0_H0 ;  /* 0x2000002affb77230 */ /* 0x000fe20000004100 */
[----:B------:R-:W-:Y:S01]  /*b1f0*/  F2FP.SATFINITE.E4M3.F32.PACK_AB_MERGE_C R179, R176, R179, R175 ;  /* 0x000000b3b0b3723e */ /* 0x000fe200048070af */
[----:B------:R-:W-:Y:S01]  /*b200*/  HADD2.F32 R175, -RZ, R174.H0_H0 ;  /* 0x200000aeffaf7230 */ /* 0x000fe20000004100 */
[----:B------:R-:W-:Y:S01]  /*b210*/  F2FP.F16.E4M3.UNPACK_B R176, R169.H1 ;  /* 0x000000a9ffb0723e */ /* 0x000fe200030006ff */
[----:B------:R-:W-:Y:S01]  /*b220*/  HADD2.F32 R177, -RZ, R172.H0_H0 ;  /* 0x200000acffb17230 */ /* 0x000fe20000004100 */
[----:B------:R-:W-:Y:S01]  /*b230*/  F2FP.F16.E4M3.UNPACK_B R171, R171 ;  /* 0x000000abffab723e */ /* 0x000fe200020006ff */
[----:B------:R-:W-:Y:S02]  /*b240*/  HADD2.F32 R42, -RZ, R42.H1_H1 ;  /* 0x3000002aff2a7230 */ /* 0x000fe40000004100 */
[----:B------:R-:W-:Y:S01]  /*b250*/  FMUL.FTZ R181, R175, R183 ;  /* 0x000000b7afb57220 */ /* 0x000fe20000410000 */
[----:B------:R-:W-:-:S02]  /*b260*/  HADD2.F32 R178, -RZ, R176.H0_H0 ;  /* 0x200000b0ffb27230 */ /* 0x000fc40000004100 */
[----:B------:R-:W-:Y:S01]  /*b270*/  FMUL.FTZ R183, R177, R183 ;  /* 0x000000b7b1b77220 */ /* 0x000fe20000410000 */
[----:B------:R-:W-:Y:S01]  /*b280*/  HADD2.F32 R174, -RZ, R174.H1_H1 ;  /* 0x300000aeffae7230 */ /* 0x000fe20000004100 */
[----:B------:R-:W-:Y:S01]  /*b290*/  F2FP.F16.E4M3.UNPACK_B R54, R54 ;  /* 0x00000036ff36723e */ /* 0x000fe200020006ff */
[----:B------:R-:W-:Y:S02]  /*b2a0*/  HADD2.F32 R172, -RZ, R172.H1_H1 ;  /* 0x300000acffac7230 */ /* 0x000fe40000004100 */
[----:B------:R-:W-:Y:S01]  /*b2b0*/  FFMA.FTZ R183, R175, R178, R183 ;  /* 0x000000b2afb77223 */ /* 0x000fe200000100b7 */
[----:B------:R-:W-:Y:S02]  /*b2c0*/  HADD2.F32 R176, -RZ, R176.H1_H1 ;  /* 0x300000b0ffb07230 */ /* 0x000fe40000004100 */
[----:B------:R-:W-:Y:S01]  /*b2d0*/  FMUL.FTZ R175, R174, R42 ;  /* 0x0000002aaeaf7220 */ /* 0x000fe20000410000 */
[----:B------:R-:W-:Y:S01]  /*b2e0*/  F2FP.F16.E4M3.UNPACK_B R170, R170 ;  /* 0x000000aaffaa723e */ /* 0x000fe200020006ff */
[C---:B------:R-:W-:Y:S01]  /*b2f0*/  FMUL.FTZ R42, R172.reuse, R42 ;  /* 0x0000002aac2a7220 */ /* 0x040fe20000410000 */
[----:B------:R-:W-:Y:S01]  /*b300*/  FFMA.FTZ R181, R177, R178, -R181 ;  /* 0x000000b2b1b57223 */ /* 0x000fe200000108b5 */
[-C--:B------:R-:W-:Y:S01]  /*b310*/  FFMA.FTZ R172, R172, R176.reuse, -R175 ;  /* 0x000000b0acac7223 */ /* 0x080fe200000108af */
[----:B------:R-:W-:Y:S01]  /*b320*/  F2FP.F16.E4M3.UNPACK_B R169, R169 ;  /* 0x000000a9ffa9723e */ /* 0x000fe200020006ff */
[----:B------:R-:W-:Y:S01]  /*b330*/  FFMA.FTZ R42, R174, R176, R42 ;  /* 0x000000b0ae2a7223 */ /* 0x000fe2000001002a */
[----:B------:R-:W-:Y:S01]  /*b340*/  HADD2.F32 R178, -RZ, R171.H0_H0 ;  /* 0x200000abffb27230 */ /* 0x000fe20000004100 */
[----:B------:R-:W-:Y:S01]  /*b350*/  F2FP.SATFINITE.E4M3.F32.PACK_AB_MERGE_C R180, R40, R180, R173 ;  /* 0x000000b428b4723e */ /* 0x000fe200048070ad */
[----:B------:R-:W-:Y:S01]  /*b360*/  HADD2.F32 R174, -RZ, R54.H0_H0 ;  /* 0x20000036ffae7230 */ /* 0x000fe20000004100 */
[----:B------:R-:W-:Y:S01]  /*b370*/  F2FP.SATFINITE.E4M3.F32.PACK_AB_MERGE_C R172, R172, R181, RZ ;  /* 0x000000b5acac723e */ /* 0x000fe200048070ff */
[----:B------:R-:W-:-:S02]  /*b380*/  HADD2.F32 R176, -RZ, R170.H0_H0 ;  /* 0x200000aaffb07230 */ /* 0x000fc40000004100 */
[----:B------:R-:W-:Y:S02]  /*b390*/  HADD2.F32 R175, -RZ, R169.H0_H0 ;  /* 0x200000a9ffaf7230 */ /* 0x000fe40000004100 */
        /* <DEDUP_REMOVED lines=9> */
[----:B------:R-:W-:Y:S02]  /*b430*/  IMAD.MOV.U32 R40, RZ, RZ, R179 ;  /* 0x000000ffff287224 */ /* 0x000fe400078e00b3 */
[C---:B------:R-:W-:Y:S01]  /*b440*/  FMUL.FTZ R171, R170.reuse, R171 ;  /* 0x000000abaaab7220 */ /* 0x040fe20000410000 */
[----:B------:R-:W-:Y:S02]  /*b450*/  IMAD.MOV.U32 R52, RZ, RZ, R180 ;  /* 0x000000ffff347224 */ /* 0x000fe400078e00b4 */
[-C--:B------:R-:W-:Y:S01]  /*b460*/  FFMA.FTZ R170, R170, R169.reuse, -R175 ;  /* 0x000000a9aaaa7223 */ /* 0x080fe200000108af */
[----:B------:R-:W-:Y:S01]  /*b470*/  FFMA.FTZ R171, R54, R169, R171 ;  /* 0x000000a936ab7223 */ /* 0x000fe200000100ab */
[----:B------:R-:W-:-:S03]  /*b480*/  F2FP.SATFINITE.E4M3.F32.PACK_AB_MERGE_C R54, R42, R183, RZ ;  /* 0x000000b72a36723e */ /* 0x000fc600048070ff */
[----:B------:R-:W-:Y:S02]  /*b490*/  F2FP.SATFINITE.E4M3.F32.PACK_AB_MERGE_C R42, R170, R177, R172 ;  /* 0x000000b1aa2a723e */ /* 0x000fe400048070ac */
[----:B------:R-:W-:-:S07]  /*b4a0*/  F2FP.SATFINITE.E4M3.F32.PACK_AB_MERGE_C R54, R171, R178, R54 ;  /* 0x000000b2ab36723e */ /* 0x000fce0004807036 */
.L_x_1519:
[----:B------:R-:W-:Y:S05]  /*b4b0*/  BSYNC B3 ;  /* 0x0000000000037941 */ /* 0x000fea0003800000 */
.L_x_1518:
        /* <DEDUP_REMOVED lines=10> */
.L_x_1517:
[----:B------:R-:W-:Y:S05]  /*b560*/  BSYNC B2 ;  /* 0x0000000000027941 */ /* 0x000fea0003800000 */
.L_x_1516:
[----:B------:R-:W-:-:S13]  /*b570*/  ISETP.NE.AND P4, PT, R36, RZ, PT ;  /* 0x000000ff2400720c */ /* 0x000fda0003f85270 */
[----:B------:R-:W-:Y:S05]  /*b580*/  @!P4 BRA `(.L_x_1511) ;  /* 0x0000000c00e0c947 */ /* 0x000fea0003800000 */
[----:B01----:R-:W3:Y:S01]  /*b590*/  LDL R40, [R1] ;  /* 0x0000000001287983 */ /* 0x003ee20000100800 */
        /* <DEDUP_REMOVED lines=32> */
[----:B------:R-:W-:Y:S02]  /*b7a0*/  SHF.R.U32.HI R58, RZ, 0x10, R63 ;  /* 0x00000010ff3a7819 */ /* 0x000fe4000001163f */
[----:B------:R-:W-:Y:S01]  /*b7b0*/  LOP3.LUT R59, R59, 0xff00, R40, 0xf8, !PT ;  /* 0x0000ff003b3b7812 */ /* 0x000fe200078ef828 */
[----:B------:R-:W-:Y:S01]  /*b7c0*/  IMAD.SHL.U32 R40, R88, 0x100, RZ ;  /* 0x0000010058287824 */ /* 0x000fe200078e00ff */
[----:B------:R-:W-:Y:S01]  /*b7d0*/  LOP3.LUT R61, R63, 0xff0000ff, RZ, 0xc0, !PT ;  /* 0xff0000ff3f3d7812 */ /* 0x000fe200078ec0ff */
[----:B------:R-:W-:Y:S01]  /*b7e0*/  IMAD.U32 R44, R89, 0x10000, RZ ;  /* 0x00010000592c7824 */ /* 0x000fe200078e00ff */
[----:B------:R-:W-:-:S02]  /*b7f0*/  SHF.R.U32.HI R62, RZ, 0x8, R49 ;  /* 0x00000008ff3e7819 */ /* 0x000fc40000011631 */
[----:B------:R-:W-:Y:S02]  /*b800*/  SHF.R.U32.HI R60, RZ, 0x8, R51 ;  /* 0x00000008ff3c7819 */ /* 0x000fe40000011633 */
[----:B------:R-:W-:Y:S01]  /*b810*/  LOP3.LUT R61, R61, 0xff00, R40, 0xf8, !PT ;  /* 0x0000ff003d3d7812 */ /* 0x000fe200078ef828 */
[----:B------:R-:W-:Y:S01]  /*b820*/  IMAD.U32 R40, R58, 0x10000, RZ ;  /* 0x000100003a287824 */ /* 0x000fe200078e00ff */
[----:B------:R-:W-:Y:S01]  /*b830*/  SHF.R.U32.HI R50, RZ, 0x10, R49 ;  /* 0x00000010ff327819 */ /* 0x000fe20000011631 */
[----:B------:R-:W-:Y:S01]  /*b840*/  IMAD.SHL.U32 R42, R62, 0x100, RZ ;  /* 0x000001003e2a7824 */ /* 0x000fe200078e00ff */
[----:B------:R-:W-:Y:S01]  /*b850*/  LOP3.LUT R63, R49, 0xff0000ff, RZ, 0xc0, !PT ;  /* 0xff0000ff313f7812 */ /* 0x000fe200078ec0ff */
[----:B------:R-:W-:Y:S01]  /*b860*/  IMAD.MOV.U32 R49, RZ, RZ, R46 ;  /* 0x000000ffff317224 */ /* 0x000fe200078e002e */
[----:B------:R-:W-:Y:S01]  /*b870*/  LOP3.LUT R44, R59, 0xff0000, R44, 0xf8, !PT ;  /* 0x00ff00003b2c7812 */ /* 0x000fe200078ef82c */
[----:B------:R-:W-:Y:S01]  /*b880*/  IMAD.SHL.U32 R46, R60, 0x100, RZ ;  /* 0x000001003c2e7824 */ /* 0x000fe200078e00ff */
[----:B------:R-:W-:-:S02]  /*b890*/  SHF.R.U32.HI R57, RZ, 0x10, R51 ;  /* 0x00000010ff397819 */ /* 0x000fc40000011633 */
[----:B------:R-:W-:Y:S02]  /*b8a0*/  F2FP.F16.E4M3.UNPACK_B R62, R164.H1 ;  /* 0x000000a4ff3e723e */ /* 0x000fe400030006ff */
[----:B------:R-:W-:Y:S02]  /*b8b0*/  F2FP.F16.E4M3.UNPACK_B R59, R56.H1 ;  /* 0x00000038ff3b723e */ /* 0x000fe400030006ff */
[----:B------:R-:W-:Y:S02]  /*b8c0*/  LOP3.LUT R51, R51, 0xff0000ff, RZ, 0xc0, !PT ;  /* 0xff0000ff33337812 */ /* 0x000fe400078ec0ff */
[----:B------:R-:W-:Y:S01]  /*b8d0*/  F2FP.F16.E4M3.UNPACK_B R58, R54.H1 ;  /* 0x00000036ff3a723e */ /* 0x000fe200030006ff */
[----:B------:R-:W-:Y:S01]  /*b8e0*/  HADD2.F32 R60, -RZ, R59.H0_H0 ;  /* 0x2000003bff3c7230 */ /* 0x000fe20000004100 */
[----:B------:R-:W-:Y:S02]  /*b8f0*/  LOP3.LUT R40, R61, 0xff0000, R40, 0xf8, !PT ;  /* 0x00ff00003d287812 */ /* 0x000fe400078ef828 */
[----:B------:R-:W-:Y:S01]  /*b900*/  LOP3.LUT R63, R63, 0xff00, R42, 0xf8, !PT ;  /* 0x0000ff003f3f7812 */ /* 0x000fe200078ef82a */
[----:B------:R-:W-:Y:S01]  /*b910*/  HADD2.F32 R42, -RZ, R62.H0_H0 ;  /* 0x2000003eff2a7230 */ /* 0x000fe20000004100 */
[----:B------:R-:W-:-:S02]  /*b920*/  F2FP.F16.E4M3.UNPACK_B R61, R166.H1 ;  /* 0x000000a6ff3d723e */ /* 0x000fc400030006ff */
[----:B------:R-:W-:Y:S01]  /*b930*/  LOP3.LUT R89, R51, 0xff00, R46, 0xf8, !PT ;  /* 0x0000ff0033597812 */ /* 0x000fe200078ef82e */
[--C-:B------:R-:W-:Y:S02]  /*b940*/  HADD2.F32 R51, -RZ, R58.reuse.H0_H0 ;  /* 0x2000003aff337230 */ /* 0x100fe40000004100 */
[----:B------:R-:W-:Y:S01]  /*b950*/  FMUL.FTZ R88, R60, R42 ;  /* 0x0000002a3c587220 */ /* 0x000fe20000410000 */
[----:B------:R-:W-:Y:S01]  /*b960*/  IMAD.U32 R46, R50, 0x10000, RZ ;  /* 0x00010000322e7824 */ /* 0x000fe200078e00ff */
[----:B------:R-:W-:Y:S01]  /*b970*/  F2FP.F16.E4M3.UNPACK_B R164, R164 ;  /* 0x000000a4ffa4723e */ /* 0x000fe200020006ff */
[----:B------:R-:W-:Y:S02]  /*b980*/  IMAD.U32 R50, R57, 0x10000, RZ ;  /* 0x0001000039327824 */ /* 0x000fe400078e00ff */
[----:B------:R-:W-:Y:S01]  /*b990*/  FMUL.FTZ R91, R51, R42 ;  /* 0x0000002a335b7220 */ /* 0x000fe20000410000 */
[--C-:B------:R-:W-:Y:S01]  /*b9a0*/  HADD2.F32 R57, -RZ, R61.reuse.H0_H0 ;  /* 0x2000003dff397230 */ /* 0x100fe20000004100 */
[----:B------:R-:W-:Y:S01]  /*b9b0*/  LOP3.LUT R46, R63, 0xff0000, R46, 0xf8, !PT ;  /* 0x00ff00003f2e7812 */ /* 0x000fe200078ef82e */
[----:B------:R-:W-:Y:S01]  /*b9c0*/  HADD2.F32 R58, -RZ, R58.H1_H1 ;  /* 0x3000003aff3a7230 */ /* 0x000fe20000004100 */
[----:B------:R-:W-:Y:S01]  /*b9d0*/  LOP3.LUT R42, R89, 0xff0000, R50, 0xf8, !PT ;  /* 0x00ff0000592a7812 */ /* 0x000fe200078ef832 */
[----:B------:R-:W-:-:S02]  /*b9e0*/  HADD2.F32 R63, -RZ, R61.H1_H1 ;  /* 0x3000003dff3f7230 */ /* 0x000fc40000004100 */
[-C--:B------:R-:W-:Y:S01]  /*b9f0*/  FFMA.FTZ R50, R51, R57.reuse, -R88 ;  /* 0x0000003933327223 */ /* 0x080fe20000010858 */
[----:B------:R-:W-:Y:S01]  /*ba00*/  FFMA.FTZ R51, R60, R57, R91 ;  /* 0x000000393c337223 */ /* 0x000fe2000001005b */
[----:B------:R-:W-:Y:S01]  /*ba10*/  HADD2.F32 R57, -RZ, R62.H1_H1 ;  /* 0x3000003eff397230 */ /* 0x000fe20000004100 */
[----:B------:R-:W-:Y:S01]  /*ba20*/  F2FP.F16.E4M3.UNPACK_B R60, R56 ;  /* 0x00000038ff3c723e */ /* 0x000fe200020006ff */
[----:B------:R-:W-:Y:S01]  /*ba30*/  HADD2.F32 R62, -RZ, R59.H1_H1 ;  /* 0x3000003bff3e7230 */ /* 0x000fe20000004100 */
[----:B------:R-:W-:Y:S01]  /*ba40*/  F2FP.F16.E4M3.UNPACK_B R59, R54 ;  /* 0x00000036ff3b723e */ /* 0x000fe200020006ff */
[----:B------:R-:W-:Y:S02]  /*ba50*/  HADD2.F32 R88, -RZ, R164.H0_H0 ;  /* 0x200000a4ff587230 */ /* 0x000fe40000004100 */
[-C--:B------:R-:W-:Y:S01]  /*ba60*/  FMUL.FTZ R91, R58, R57.reuse ;  /* 0x000000393a5b7220 */ /* 0x080fe20000410000 */
[----:B------:R-:W-:Y:S01]  /*ba70*/  F2FP.F16.E4M3.UNPACK_B R166, R166 ;  /* 0x000000a6ffa6723e */ /* 0x000fe200020006ff */
[----:B------:R-:W-:Y:S01]  /*ba80*/  FMUL.FTZ R89, R62, R57 ;  /* 0x000000393e597220 */ /* 0x000fe20000410000 */
[----:B------:R-:W-:-:S02]  /*ba90*/  HADD2.F32 R61, -RZ, R60.H0_H0 ;  /* 0x2000003cff3d7230 */ /* 0x000fc40000004100 */
[-C--:B------:R-:W-:Y:S01]  /*baa0*/  FFMA.FTZ R54, R62, R63.reuse, R91 ;  /* 0x0000003f3e367223 */ /* 0x080fe2000001005b */
[--C-:B------:R-:W-:Y:S02]  /*bab0*/  HADD2.F32 R56, -RZ, R59.reuse.H0_H0 ;  /* 0x2000003bff387230 */ /* 0x100fe40000004100 */
[----:B------:R-:W-:Y:S01]  /*bac0*/  FFMA.FTZ R57, R58, R63, -R89 ;  /* 0x0000003f3a397223 */ /* 0x000fe20000010859 */
[----:B------:R-:W-:Y:S02]  /*bad0*/  HADD2.F32 R164, -RZ, R164.H1_H1 ;  /* 0x300000a4ffa47230 */ /* 0x000fe40000004100 */
[-C--:B------:R-:W-:Y:S01]  /*bae0*/  FMUL.FTZ R63, R61, R88.reuse ;  /* 0x000000583d3f7220 */ /* 0x080fe20000410000 */
[----:B------:R-:W-:Y:S02]  /*baf0*/  HADD2.F32 R62, -RZ, R60.H1_H1 ;  /* 0x3000003cff3e7230 */ /* 0x000fe40000004100 */
[----:B------:R-:W-:Y:S01]  /*bb00*/  FMUL.FTZ R88, R56, R88 ;  /* 0x0000005838587220 */ /* 0x000fe20000410000 */
[----:B------:R-:W-:Y:S01]  /*bb10*/  HADD2.F32 R58, -RZ, R166.H0_H0 ;  /* 0x200000a6ff3a7230 */ /* 0x000fe20000004100 */
[----:B------:R-:W-:Y:S01]  /*bb20*/  F2FP.F16.E4M3.UNPACK_B R89, R165.H1 ;  /* 0x000000a5ff59723e */ /* 0x000fe200030006ff */
[----:B------:R-:W-:-:S02]  /*bb30*/  HADD2.F32 R59, -RZ, R59.H1_H1 ;  /* 0x3000003bff3b7230 */ /* 0x000fc40000004100 */
        /* <DEDUP_REMOVED lines=25> */
[----:B------:R-:W-:Y:S01]  /*bcd0*/  FMUL.FTZ R92, R63, R92 ;  /* 0x0000005c3f5c7220 */ /* 0x000fe20000410000 */
[----:B------:R-:W-:Y:S01]  /*bce0*/  F2FP.F16.E4M3.UNPACK_B R88, R49 ;  /* 0x00000031ff58723e */ /* 0x000fe200020006ff */
[----:B------:R-:W-:Y:S01]  /*bcf0*/  HADD2.F32 R49, -RZ, R48.H0_H0 ;  /* 0x20000030ff317230 */ /* 0x000fe20000004100 */
[----:B------:R-:W-:Y:S01]  /*bd00*/  F2FP.F16.E4M3.UNPACK_B R167, R167 ;  /* 0x000000a7ffa7723e */ /* 0x000fe200020006ff */
[----:B------:R-:W-:Y:S01]  /*bd10*/  FFMA.FTZ R93, R89, R90, R92 ;  /* 0x0000005a595d7223 */ /* 0x000fe2000001005c */
[----:B------:R-:W-:-:S02]  /*bd20*/  HADD2.F32 R92, -RZ, R165.H0_H0 ;  /* 0x200000a5ff5c7230 */ /* 0x000fc40000004100 */
[----:B------:R-:W-:Y:S01]  /*bd30*/  FFMA.FTZ R63, R63, R90, -R94 ;  /* 0x0000005a3f3f7223 */ /* 0x000fe2000001085e */
[--C-:B------:R-:W-:Y:S01]  /*bd40*/  HADD2.F32 R89, -RZ, R88.reuse.H0_H0 ;  /* 0x20000058ff597230 */ /* 0x100fe20000004100 */
[----:B------:R-:W-:Y:S01]  /*bd50*/  F2FP.SATFINITE.E4M3.F32.PACK_AB_MERGE_C R50, R57, R50, RZ ;  /* 0x000000323932723e */ /* 0x000fe200048070ff */
[----:B------:R-:W-:Y:S01]  /*bd60*/  HADD2.F32 R165, -RZ, R165.H1_H1 ;  /* 0x300000a5ffa57230 */ /* 0x000fe20000004100 */
[----:B------:R-:W-:Y:S01]  /*bd70*/  F2FP.SATFINITE.E4M3.F32.PACK_AB_MERGE_C R54, R54, R51, RZ ;  /* 0x000000333636723e */ /* 0x000fe200048070ff */
[----:B------:R-:W-:Y:S02]  /*bd80*/  HADD2.F32 R88, -RZ, R88.H1_H1 ;  /* 0x30000058ff587230 */ /* 0x000fe40000004100 */
[-C--:B------:R-:W-:Y:S01]  /*bd90*/  FMUL.FTZ R94, R89, R92.reuse ;  /* 0x0000005c595e7220 */ /* 0x080fe20000410000 */
[----:B------:R-:W-:Y:S02]  /*bda0*/  HADD2.F32 R48, -RZ, R48.H1_H1 ;  /* 0x30000030ff307230 */ /* 0x000fe40000004100 */
[----:B------:R-:W-:Y:S01]  /*bdb0*/  FMUL.FTZ R92, R49, R92 ;  /* 0x0000005c315c7220 */ /* 0x000fe20000410000 */
[----:B------:R-:W-:-:S02]  /*bdc0*/  HADD2.F32 R90, -RZ, R167.H0_H0 ;  /* 0x200000a7ff5a7230 */ /* 0x000fc40000004100 */
[-C--:B------:R-:W-:Y:S01]  /*bdd0*/  FMUL.FTZ R91, R88, R165.reuse ;  /* 0x000000a5585b7220 */ /* 0x080fe20000410000 */
[----:B------:R-:W-:Y:S02]  /*bde0*/  HADD2.F32 R167, -RZ, R167.H1_H1 ;  /* 0x300000a7ffa77230 */ /* 0x000fe40000004100 */
[C---:B------:R-:W-:Y:S01]  /*bdf0*/  FMUL.FTZ R165, R48.reuse, R165 ;  /* 0x000000a530a57220 */ /* 0x040fe20000410000 */
[----:B------:R-:W-:Y:S01]  /*be00*/  F2FP.SATFINITE.E4M3.F32.PACK_AB_MERGE_C R60, R63, R60, RZ ;  /* 0x0000003c3f3c723e */ /* 0x000fe200048070ff */
[----:B------:R-:W-:Y:S01]  /*be10*/  FFMA.FTZ R49, R49, R90, -R94 ;  /* 0x0000005a31317223 */ /* 0x000fe2000001085e */
[----:B------:R-:W-:Y:S01]  /*be20*/  F2FP.SATFINITE.E4M3.F32.PACK_AB_MERGE_C R51, R61, R56, R50 ;  /* 0x000000383d33723e */ /* 0x000fe20004807032 */
[----:B------:R-:W-:Y:S01]  /*be30*/  FFMA.FTZ R48, R48, R167, -R91 ;  /* 0x000000a730307223 */ /* 0x000fe2000001085b */
[----:B------:R-:W-:Y:S01]  /*be40*/  F2FP.F16.E4M3.UNPACK_B R57, R45 ;  /* 0x0000002dff39723e */ /* 0x000fe200020006ff */
[----:B------:R-:W-:Y:S01]  /*be50*/  FFMA.FTZ R92, R89, R90, R92 ;  /* 0x0000005a595c7223 */ /* 0x000fe2000001005c */
[----:B------:R-:W-:Y:S01]  /*be60*/  F2FP.F16.E4M3.UNPACK_B R63, R46 ;  /* 0x0000002eff3f723e */ /* 0x000fe200020006ff */
[----:B------:R-:W-:Y:S01]  /*be70*/  FFMA.FTZ R165, R88, R167, R165 ;  /* 0x000000a758a57223 */ /* 0x000fe200000100a5 */
[----:B------:R-:W-:-:S02]  /*be80*/  F2FP.F16.E4M3.UNPACK_B R56, R41 ;  /* 0x00000029ff38723e */ /* 0x000fc400020006ff */
[----:B------:R-:W-:Y:S02]  /*be90*/  F2FP.SATFINITE.E4M3.F32.PACK_AB_MERGE_C R62, R93, R62, RZ ;  /* 0x0000003e5d3e723e */ /* 0x000fe400048070ff */
        /* <DEDUP_REMOVED lines=90> */
[----:B------:R-:W-:Y:S01]  /*c440*/  F2FP.SATFINITE.E4M3.F32.PACK_AB_MERGE_C R47, R61, R42, R62 ;  /* 0x0000002a3d2f723e */ /* 0x000fe2000480703e */
[----:B------:R-:W-:-:S07]  /*c450*/  IMAD.MOV.U32 R42, RZ, RZ, R49 ;  /* 0x000000ffff2a7224 */ /* 0x000fce00078e0031 */
.L_x_1521:
[----:B------:R-:W-:Y:S05]  /*c460*/  BSYNC B2 ;  /* 0x0000000000027941 */ /* 0x000fea0003800000 */
.L_x_1520:
        /* <DEDUP_REMOVED lines=10> */
.L_x_1511:
[----:B------:R-:W-:Y:S05]  /*c510*/  BSYNC B1 ;  /* 0x0000000000017941 */ /* 0x000fea0003800000 */
.L_x_1510:
[-C--:B01-34-:R-:W-:Y:S02]  /*c520*/  IMAD R40, R145, R130.reuse, RZ ;  /* 0x0000008291287224 */ /* 0x09bfe400078e02ff */
        /* <DEDUP_REMOVED lines=45> */
[----:B------:R-:W-:Y:S01]  /*c800*/  IMAD.MOV.U32 R54, RZ, RZ, R42 ;  /* 0x000000ffff367224 */ /* 0x000fe200078e002a */
[----:B------:R-:W-:Y:S01]  /*c810*/  LOP3.LUT R55, R77, 0xff0000ff, RZ, 0xc0, !PT ;  /* 0xff0000ff4d377812 */ /* 0x000fe200078ec0ff */
[----:B------:R-:W-:Y:S01]  /*c820*/  IMAD.SHL.U32 R42, R62, 0x100, RZ ;  /* 0x000001003e2a7824 */ /* 0x000fe200078e00ff */
[--C-:B------:R-:W-:Y:S01]  /*c830*/  SHF.R.U32.HI R64, RZ, 0x8, R79.reuse ;  /* 0x00000008ff407819 */ /* 0x100fe2000001164f */
[----:B------:R-:W-:Y:S01]  /*c840*/  IMAD.U32 R41, R66, 0x10000, RZ ;  /* 0x0001000042297824 */ /* 0x000fe200078e00ff */
[----:B------:R-:W-:Y:S01]  /*c850*/  LOP3.LUT R59, R65, 0xff0000ff, RZ, 0xc0, !PT ;  /* 0xff0000ff413b7812 */ /* 0x000fe200078ec0ff */
[----:B------:R-:W-:Y:S01]  /*c860*/  IMAD.SHL.U32 R61, R61, 0x100, RZ ;  /* 0x000001003d3d7824 */ /* 0x000fe200078e00ff */
[----:B------:R-:W-:Y:S01]  /*c870*/  SHF.R.U32.HI R63, RZ, 0x10, R79 ;  /* 0x00000010ff3f7819 */ /* 0x000fe2000001164f */
[----:B-1----:R-:W-:Y:S01]  /*c880*/  IMAD.MOV.U32 R58, RZ, RZ, R44 ;  /* 0x000000ffff3a7224 */ /* 0x002fe200078e002c */
[----:B------:R-:W-:Y:S01]  /*c890*/  LOP3.LUT R40, R55, 0xff00, R40, 0xf8, !PT ;  /* 0x0000ff0037287812 */ /* 0x000fe200078ef828 */
[----:B------:R-:W-:Y:S01]  /*c8a0*/  IMAD.SHL.U32 R55, R64, 0x100, RZ ;  /* 0x0000010040377824 */ /* 0x000fe200078e00ff */
[----:B------:R-:W-:-:S02]  /*c8b0*/  LOP3.LUT R60, R67, 0xff0000ff, RZ, 0xc0, !PT ;  /* 0xff0000ff433c7812 */ /* 0x000fc400078ec0ff */
[----:B------:R-:W-:Y:S02]  /*c8c0*/  LOP3.LUT R56, R79, 0xff0000ff, RZ, 0xc0, !PT ;  /* 0xff0000ff4f387812 */ /* 0x000fe400078ec0ff */
[----:B------:R-:W-:Y:S02]  /*c8d0*/  LOP3.LUT R44, R59, 0xff00, R42, 0xf8, !PT ;  /* 0x0000ff003b2c7812 */ /* 0x000fe400078ef82a */
[----:B------:R-:W-:Y:S01]  /*c8e0*/  LOP3.LUT R42, R40, 0xff0000, R41, 0xf8, !PT ;  /* 0x00ff0000282a7812 */ /* 0x000fe200078ef829 */
[----:B------:R-:W-:Y:S01]  /*c8f0*/  IMAD.U32 R40, R63, 0x10000, RZ ;  /* 0x000100003f287824 */ /* 0x000fe200078e00ff */
[----:B------:R-:W-:Y:S02]  /*c900*/  LOP3.LUT R64, R60, 0xff00, R61, 0xf8, !PT ;  /* 0x0000ff003c407812 */ /* 0x000fe400078ef83d */
[----:B------:R-:W-:Y:S02]  /*c910*/  LOP3.LUT R55, R56, 0xff00, R55, 0xf8, !PT ;  /* 0x0000ff0038377812 */ /* 0x000fe400078ef837 */
[----:B------:R-:W-:-:S02]  /*c920*/  F2FP.F16.E4M3.UNPACK_B R63, R158.H1 ;  /* 0x0000009eff3f723e */ /* 0x000fc400030006ff */
        /* <DEDUP_REMOVED lines=77> */
[----:B------:R-:W-:-:S02]  /*ce00*/  HADD2.F32 R63, -RZ, R63.H1_H1 ;  /* 0x3000003fff3f7230 */ /* 0x000fc40000004100 */
[----:B------:R-:W-:Y:S01]  /*ce10*/  FMUL.FTZ R66, R54, R159 ;  /* 0x0000009f36427220 */ /* 0x000fe20000410000 */
[--C-:B------:R-:W-:Y:S02]  /*ce20*/  HADD2.F32 R65, -RZ, R161.reuse.H0_H0 ;  /* 0x200000a1ff417230 */ /* 0x100fe40000004100 */
[----:B------:R-:W-:Y:S01]  /*ce30*/  FMUL.FTZ R77, R64, R67 ;  /* 0x00000043404d7220 */ /* 0x000fe20000410000 */
[----:B------:R-:W-:Y:S02]  /*ce40*/  HADD2.F32 R161, -RZ, R161.H1_H1 ;  /* 0x300000a1ffa17230 */ /* 0x000fe40000004100 */
[C---:B------:R-:W-:Y:S01]  /*ce50*/  FMUL.FTZ R79, R63.reuse, R159 ;  /* 0x0000009f3f4f7220 */ /* 0x040fe20000410000 */
[C---:B------:R-:W-:Y:S01]  /*ce60*/  FMUL.FTZ R67, R46.reuse, R67 ;  /* 0x000000432e437220 */ /* 0x040fe20000410000 */
[----:B------:R-:W-:Y:S01]  /*ce70*/  FFMA.FTZ R77, R46, R65, -R77 ;  /* 0x000000412e4d7223 */ /* 0x000fe2000001084d */
[----:B------:R-:W-:Y:S01]  /*ce80*/  F2FP.F16.E4M3.UNPACK_B R58, R53 ;  /* 0x00000035ff3a723e */ /* 0x000fe200020006ff */
[----:B------:R-:W-:Y:S01]  /*ce90*/  FFMA.FTZ R54, R54, R161, -R79 ;  /* 0x000000a136367223 */ /* 0x000fe2000001084f */
[----:B------:R-:W-:Y:S01]  /*cea0*/  FFMA.FTZ R46, R64, R65, R67 ;  /* 0x00000041402e7223 */ /* 0x000fe20000010043 */
[----:B------:R-:W-:Y:S01]  /*ceb0*/  FFMA.FTZ R161, R63, R161, R66 ;  /* 0x000000a13fa17223 */ /* 0x000fe20000010042 */
[----:B------:R-:W-:-:S02]  /*cec0*/  F2FP.F16.E4M3.UNPACK_B R63, R45 ;  /* 0x0000002dff3f723e */ /* 0x000fc400020006ff */
[----:B------:R-:W-:Y:S02]  /*ced0*/  F2FP.F16.E4M3.UNPACK_B R64, R44 ;  /* 0x0000002cff40723e */ /* 0x000fe400020006ff */
[----:B------:R-:W-:Y:S01]  /*cee0*/  F2FP.SATFINITE.E4M3.F32.PACK_AB_MERGE_C R56, R62, R59, R55 ;  /* 0x0000003b3e38723e */ /* 0x000fe20004807037 */
[--C-:B------:R-:W-:Y:S01]  /*cef0*/  HADD2.F32 R59, -RZ, R63.reuse.H0_H0 ;  /* 0x2000003fff3b7230 */ /* 0x100fe20000004100 */
[----:B------:R-:W-:Y:S01]  /*cf00*/  F2FP.SATFINITE.E4M3.F32.PACK_AB_MERGE_C R55, R61, R60, R57 ;  /* 0x0000003c3d37723e */ /* 0x000fe20004807039 */
[----:B------:R-:W-:Y:S01]  /*cf10*/  HADD2.F32 R60, -RZ, R64.H0_H0 ;  /* 0x20000040ff3c7230 */ /* 0x000fe20000004100 */
[----:B------:R-:W-:Y:S01]  /*cf20*/  F2FP.SATFINITE.E4M3.F32.PACK_AB_MERGE_C R76, R91, R76, RZ ;  /* 0x0000004c5b4c723e */ /* 0x000fe200048070ff */
[----:B------:R-:W-:Y:S01]  /*cf30*/  HADD2.F32 R57, -RZ, R58.H0_H0 ;  /* 0x2000003aff397230 */ /* 0x000fe20000004100 */
[----:B------:R-:W-:Y:S01]  /*cf40*/  F2FP.F16.E4M3.UNPACK_B R61, R42 ;  /* 0x0000002aff3d723e */ /* 0x000fe200020006ff */
[----:B------:R-:W-:Y:S01]  /*cf50*/  HADD2.F32 R63, -RZ, R63.H1_H1 ;  /* 0x3000003fff3f7230 */ /* 0x000fe20000004100 */
[----:B------:R-:W-:Y:S01]  /*cf60*/  F2FP.SATFINITE.E4M3.F32.PACK_AB_MERGE_C R46, R161, R46, R76 ;  /* 0x0000002ea12e723e */ /* 0x000fe2000480704c */
[-C--:B------:R-:W-:Y:S01]  /*cf70*/  FMUL.FTZ R66, R59, R60.reuse ;  /* 0x0000003c3b427220 */ /* 0x080fe20000410000 */
[----:B------:R-:W-:Y:S01]  /*cf80*/  FMUL.FTZ R76, R57, R60 ;  /* 0x0000003c394c7220 */ /* 0x000fe20000410000 */
[----:B------:R-:W-:Y:S01]  /*cf90*/  HADD2.F32 R62, -RZ, R61.H0_H0 ;  /* 0x2000003dff3e7230 */ /* 0x000fe20000004100 */
[----:B------:R-:W-:Y:S01]  /*cfa0*/  F2FP.F16.E4M3.UNPACK_B R53, R53.H1 ;  /* 0x00000035ff35723e */ /* 0x000fe200030006ff */
[----:B------:R-:W-:Y:S01]  /*cfb0*/  HADD2.F32 R64, -RZ, R64.H1_H1 ;  /* 0x30000040ff407230 */ /* 0x000fe20000004100 */
[----:B------:R-:W-:Y:S01]  /*cfc0*/  F2FP.F16.E4M3.UNPACK_B R42, R42.H1 ;  /* 0x0000002aff2a723e */ /* 0x000fe200030006ff */
[----:B------:R-:W-:-:S02]  /*cfd0*/  HADD2.F32 R60, -RZ, R58.H1_H1 ;  /* 0x3000003aff3c7230 */ /* 0x000fc40000004100 */
[-C--:B------:R-:W-:Y:S01]  /*cfe0*/  FFMA.FTZ R57, R57, R62.reuse, -R66 ;  /* 0x0000003e39397223 */ /* 0x080fe20000010842 */
[----:B------:R-:W-:Y:S01]  /*cff0*/  FFMA.FTZ R58, R59, R62, R76 ;  /* 0x0000003e3b3a7223 */ /* 0x000fe2000001004c */
[----:B------:R-:W-:Y:S02]  /*d000*/  HADD2.F32 R61, -RZ, R61.H1_H1 ;  /* 0x3000003dff3d7230 */ /* 0x000fe40000004100 */
[CC--:B------:R-:W-:Y:S01]  /*d010*/  FMUL.FTZ R65, R63.reuse, R64.reuse ;  /* 0x000000403f417220 */ /* 0x0c0fe20000410000 */
[C---:B------:R-:W-:Y:S01]  /*d020*/  FMUL.FTZ R64, R60.reuse, R64 ;  /* 0x000000403c407220 */ /* 0x040fe20000410000 */
[----:B------:R-:W-:Y:S02]  /*d030*/  F2FP.F16.E4M3.UNPACK_B R59, R45.H1 ;  /* 0x0000002dff3b723e */ /* 0x000fe400030006ff */
[----:B------:R-:W-:Y:S01]  /*d040*/  F2FP.F16.E4M3.UNPACK_B R62, R44.H1 ;  /* 0x0000002cff3e723e */ /* 0x000fe200030006ff */
[-C--:B------:R-:W-:Y:S01]  /*d050*/  FFMA.FTZ R60, R60, R61.reuse, -R65 ;  /* 0x0000003d3c3c7223 */ /* 0x080fe20000010841 */
[----:B------:R-:W-:Y:S01]  /*d060*/  FFMA.FTZ R45, R63, R61, R64 ;  /* 0x0000003d3f2d7223 */ /* 0x000fe20000010040 */
[----:B------:R-:W-:Y:S01]  /*d070*/  HADD2.F32 R61, -RZ, R59.H0_H0 ;  /* 0x2000003bff3d7230 */ /* 0x000fe20000004100 */
[----:B------:R-:W-:Y:S01]  /*d080*/  F2FP.SATFINITE.E4M3.F32.PACK_AB_MERGE_C R78, R78, R89, RZ ;  /* 0x000000594e4e723e */ /* 0x000fe200048070ff */
[----:B------:R-:W-:Y:S01]  /*d090*/  HADD2.F32 R63, -RZ, R62.H0_H0 ;  /* 0x2000003eff3f7230 */ /* 0x000fe20000004100 */
[----:B------:R-:W-:Y:S01]  /*d0a0*/  F2FP.F16.E4M3.UNPACK_B R67, R41 ;  /* 0x00000029ff43723e */ /* 0x000fe200020006ff */
[----:B------:R-:W-:Y:S01]  /*d0b0*/  HADD2.F32 R44, -RZ, R53.H0_H0 ;  /* 0x20000035ff2c7230 */ /* 0x000fe20000004100 */
[----:B------:R-:W-:Y:S01]  /*d0c0*/  F2FP.SATFINITE.E4M3.F32.PACK_AB_MERGE_C R54, R54, R77, R78 ;  /* 0x0000004d3636723e */ /* 0x000fe2000480704e */
[----:B------:R-:W-:-:S02]  /*d0d0*/  HADD2.F32 R59, -RZ, R59.H1_H1 ;  /* 0x3000003bff3b7230 */ /* 0x000fc40000004100 */
[-C--:B------:R-:W-:Y:S01]  /*d0e0*/  FMUL.FTZ R65, R61, R63.reuse ;  /* 0x0000003f3d417220 */ /* 0x080fe20000410000 */
[----:B------:R-:W-:Y:S02]  /*d0f0*/  HADD2.F32 R66, -RZ, R62.H1_H1 ;  /* 0x3000003eff427230 */ /* 0x000fe40000004100 */
[C---:B------:R-:W-:Y:S01]  /*d100*/  FMUL.FTZ R76, R44.reuse, R63 ;  /* 0x0000003f2c4c7220 */ /* 0x040fe20000410000 */
[--C-:B------:R-:W-:Y:S02]  /*d110*/  HADD2.F32 R62, -RZ, R42.reuse.H0_H0 ;  /* 0x2000002aff3e7230 */ /* 0x100fe40000004100 */
[----:B------:R-:W-:Y:S02]  /*d120*/  HADD2.F32 R53, -RZ, R53.H1_H1 ;  /* 0x30000035ff357230 */ /* 0x000fe40000004100 */
[----:B------:R-:W-:Y:S01]  /*d130*/  FMUL.FTZ R78, R59, R66 ;  /* 0x000000423b4e7220 */ /* 0x000fe20000410000 */
[----:B------:R-:W-:Y:S02]  /*d140*/  HADD2.F32 R64, -RZ, R42.H1_H1 ;  /* 0x3000002aff407230 */ /* 0x000fe40000004100 */
[-C--:B------:R-:W-:Y:S01]  /*d150*/  FFMA.FTZ R42, R44, R62.reuse, -R65 ;  /* 0x0000003e2c2a7223 */ /* 0x080fe20000010841 */
[----:B------:R-:W-:Y:S01]  /*d160*/  FFMA.FTZ R44, R61, R62, R76 ;  /* 0x0000003e3d2c7223 */ /* 0x000fe2000001004c */
[C---:B------:R-:W-:Y:S01]  /*d170*/  FMUL.FTZ R66, R53.reuse, R66 ;  /* 0x0000004235427220 */ /* 0x040fe20000410000 */
[----:B------:R-:W-:Y:S01]  /*d180*/  F2FP.F16.E4M3.UNPACK_B R61, R47 ;  /* 0x0000002fff3d723e */ /* 0x000fe200020006ff */
[-C--:B------:R-:W-:Y:S01]  /*d190*/  FFMA.FTZ R79, R53, R64.reuse, -R78 ;  /* 0x00000040354f7223 */ /* 0x080fe2000001084e */
[----:B------:R-:W-:Y:S01]  /*d1a0*/  F2FP.F16.E4M3.UNPACK_B R53, R43 ;  /* 0x0000002bff35723e */ /* 0x000fe200020006ff */
[----:B------:R-:W-:Y:S01]  /*d1b0*/  FFMA.FTZ R89, R59, R64, R66 ;  /* 0x000000403b597223 */ /* 0x000fe20000010042 */
[----:B------:R-:W-:Y:S01]  /*d1c0*/  F2FP.F16.E4M3.UNPACK_B R62, R47.H1 ;  /* 0x0000002fff3e723e */ /* 0x000fe200030006ff */
[----:B------:R-:W-:Y:S01]  /*d1d0*/  HADD2.F32 R63, -RZ, R61.H0_H0 ;  /* 0x2000003dff3f7230 */ /* 0x000fe20000004100 */
[----:B------:R-:W-:Y:S01]  /*d1e0*/  F2FP.F16.E4M3.UNPACK_B R76, R41.H1 ;  /* 0x00000029ff4c723e */ /* 0x000fe200030006ff */
[----:B------:R-:W-:Y:S01]  /*d1f0*/  HADD2.F32 R78, -RZ, R67.H0_H0 ;  /* 0x20000043ff4e7230 */ /* 0x000fe20000004100 */
[----:B------:R-:W-:Y:S01]  /*d200*/  F2FP.F16.E4M3.UNPACK_B R43, R43.H1 ;  /* 0x0000002bff2b723e */ /* 0x000fe200030006ff */
[----:B------:R-:W-:Y:S01]  /*d210*/  HADD2.F32 R47, -RZ, R53.H0_H0 ;  /* 0x20000035ff2f7230 */ /* 0x000fe20000004100 */
[-C--:B------:R-:W-:Y:S01]  /*d220*/  F2FP.F16.E4M3.UNPACK_B R41, R40.reuse ;  /* 0x00000028ff29723e */ /* 0x080fe200020006ff */
[----:B------:R-:W-:Y:S01]  /*d230*/  HADD2.F32 R77, -RZ, R76.H0_H0 ;  /* 0x2000004cff4d7230 */ /* 0x000fe20000004100 */
[----:B------:R-:W-:Y:S01]  /*d240*/  F2FP.F16.E4M3.UNPACK_B R64, R40.H1 ;  /* 0x00000028ff40723e */ /* 0x000fe200030006ff */
[----:B------:R-:W-:-:S02]  /*d250*/  HADD2.F32 R40, -RZ, R62.H0_H0 ;  /* 0x2000003eff287230 */ /* 0x000fc40000004100 */
[-C--:B------:R-:W-:Y:S01]  /*d260*/  FMUL.FTZ R88, R63, R78.reuse ;  /* 0x0000004e3f587220 */ /* 0x080fe20000410000 */
[----:B------:R-:W-:Y:S02]  /*d270*/  HADD2.F32 R59, -RZ, R43.H0_H0 ;  /* 0x2000002bff3b7230 */ /* 0x000fe40000004100 */
[----:B------:R-:W-:Y:S01]  /*d280*/  FMUL.FTZ R78, R47, R78 ;  /* 0x0000004e2f4e7220 */ /* 0x000fe20000410000 */
[----:B------:R-:W-:Y:S02]  /*d290*/  HADD2.F32 R66, -RZ, R41.H0_H0 ;  /* 0x20000029ff427230 */ /* 0x000fe40000004100 */
[-C--:B------:R-:W-:Y:S01]  /*d2a0*/  FMUL.FTZ R90, R40, R77.reuse ;  /* 0x0000004d285a7220 */ /* 0x080fe20000410000 */
[----:B------:R-:W-:Y:S02]  /*d2b0*/  HADD2.F32 R65, -RZ, R64.H0_H0 ;  /* 0x20000040ff417230 */ /* 0x000fe40000004100 */
[----:B------:R-:W-:Y:S01]  /*d2c0*/  FMUL.FTZ R77, R59, R77 ;  /* 0x0000004d3b4d7220 */ /* 0x000fe20000410000 */
[----:B------:R-:W-:-:S02]  /*d2d0*/  HADD2.F32 R62, -RZ, R62.H1_H1 ;  /* 0x3000003eff3e7230 */ /* 0x000fc40000004100 */
[-C--:B------:R-:W-:Y:S01]  /*d2e0*/  FFMA.FTZ R88, R47, R66.reuse, -R88 ;  /* 0x000000422f587223 */ /* 0x080fe20000010858 */
[----:B------:R-:W-:Y:S02]  /*d2f0*/  HADD2.F32 R76, -RZ, R76.H1_H1 ;  /* 0x3000004cff4c7230 */ /* 0x000fe40000004100 */
[----:B------:R-:W-:Y:S01]  /*d300*/  FFMA.FTZ R78, R63, R66, R78 ;  /* 0x000000423f4e7223 */ /* 0x000fe2000001004e */
[----:B------:R-:W-:Y:S02]  /*d310*/  HADD2.F32 R43, -RZ, R43.H1_H1 ;  /* 0x3000002bff2b7230 */ /* 0x000fe40000004100 */
[----:B------:R-:W-:Y:S01]  /*d320*/  FFMA.FTZ R77, R40, R65, R77 ;  /* 0x00000041284d7223 */ /* 0x000fe2000001004d */
[----:B------:R-:W-:Y:S02]  /*d330*/  HADD2.F32 R61, -RZ, R61.H1_H1 ;  /* 0x3000003dff3d7230 */ /* 0x000fe40000004100 */
[----:B------:R-:W-:Y:S01]  /*d340*/  FMUL.FTZ R92, R62, R76 ;  /* 0x0000004c3e5c7220 */ /* 0x000fe20000410000 */
[----:B------:R-:W-:-:S02]  /*d350*/  HADD2.F32 R66, -RZ, R67.H1_H1 ;  /* 0x30000043ff427230 */ /* 0x000fc40000004100 */
[----:B------:R-:W-:Y:S01]  /*d360*/  FFMA.FTZ R90, R59, R65, -R90 ;  /* 0x000000413b5a7223 */ /* 0x000fe2000001085a */
[----:B------:R-:W-:Y:S01]  /*d370*/  HADD2.F32 R53, -RZ, R53.H1_H1 ;  /* 0x30000035ff357230 */ /* 0x000fe20000004100 */
[----:B------:R-:W-:Y:S01]  /*d380*/  F2FP.SATFINITE.E4M3.F32.PACK_AB_MERGE_C R42, R79, R42, RZ ;  /* 0x0000002a4f2a723e */ /* 0x000fe200048070ff */
[----:B------:R-:W-:Y:S02]  /*d390*/  HADD2.F32 R40, -RZ, R41.H1_H1 ;  /* 0x30000029ff287230 */ /* 0x000fe40000004100 */
[----:B------:R-:W-:Y:S01]  /*d3a0*/  FMUL.FTZ R41, R43, R76 ;  /* 0x0000004c2b297220 */ /* 0x000fe20000410000 */
[----:B------:R-:W-:Y:S02]  /*d3b0*/  HADD2.F32 R64, -RZ, R64.H1_H1 ;  /* 0x30000040ff407230 */ /* 0x000fe40000004100 */
[-C--:B------:R-:W-:Y:S01]  /*d3c0*/  FMUL.FTZ R76, R61, R66.reuse ;  /* 0x000000423d4c7220 */ /* 0x080fe20000410000 */
        /* <DEDUP_REMOVED lines=14> */
[----:B------:R-:W-:-:S07]  /*d4b0*/  F2FP.SATFINITE.E4M3.F32.PACK_AB_MERGE_C R47, R61, R78, R62 ;  /* 0x0000004e3d2f723e */ /* 0x000fce000480703e */
.L_x_1525:
[----:B------:R-:W-:Y:S05]  /*d4c0*/  BSYNC B2 ;  /* 0x0000000000027941 */ /* 0x000fea0003800000 */
.L_x_1524:
[----:B0-----:R0:W-:Y:S04]  /*d4d0*/  STG.E.128 desc[UR60][R48.64], R40 ;  /* 0x0000002830007986 */ /* 0x0011e8000c101d3c */
[----:B-1----:R0:W-:Y:S02]  /*d4e0*/  @!P2 STG.E.128 desc[UR60][R50.64], R44 ;  /* 0x0000002c3200a986 */ /* 0x0021e4000c101d3c */
.L_x_1523:
[----:B------:R-:W-:Y:S05]  /*d4f0*/  BSYNC B1 ;  /* 0x0000000000017941 */ /* 0x000fea0003800000 */
.L_x_1522:
        /* <DEDUP_REMOVED lines=42> */
[----:B------:R-:W-:Y:S01]  /*d7a0*/  SHF.R.U32.HI R67, RZ, 0x10, R81 ;  /* 0x00000010ff437819 */ /* 0x000fe20000011651 */
[----:B------:R-:W-:Y:S01]  /*d7b0*/  IMAD.MOV.U32 R53, RZ, RZ, R41 ;  /* 0x000000ffff357224 */ /* 0x000fe200078e0029 */
[----:B------:R-:W-:Y:S01]  /*d7c0*/  LOP3.LUT R55, R55, 0xff00, R40, 0xf8, !PT ;  /* 0x0000ff0037377812 */ /* 0x000fe200078ef828 */
[----:B------:R-:W-:Y:S01]  /*d7d0*/  IMAD.SHL.U32 R40, R65, 0x100, RZ ;  /* 0x0000010041287824 */ /* 0x000fe200078e00ff */
[----:B------:R-:W-:Y:S01]  /*d7e0*/  SHF.R.U32.HI R66, RZ, 0x10, R83 ;  /* 0x00000010ff427819 */ /* 0x000fe20000011653 */
[----:B------:R-:W-:Y:S01]  /*d7f0*/  IMAD.SHL.U32 R44, R58, 0x100, RZ ;  /* 0x000001003a2c7824 */ /* 0x000fe200078e00ff */
[----:B------:R-:W-:Y:S01]  /*d800*/  LOP3.LUT R61, R83, 0xff0000ff, RZ, 0xc0, !PT ;  /* 0xff0000ff533d7812 */ /* 0x000fe200078ec0ff */
[----:B------:R-:W-:Y:S01]  /*d810*/  IMAD.U32 R42, R67, 0x10000, RZ ;  /* 0x00010000432a7824 */ /* 0x000fe200078e00ff */
[----:B------:R-:W-:-:S02]  /*d820*/  SHF.R.U32.HI R60, RZ, 0x8, R69 ;  /* 0x00000008ff3c7819 */ /* 0x000fc40000011645 */
[----:B------:R-:W-:Y:S02]  /*d830*/  LOP3.LUT R63, R71, 0xff0000ff, RZ, 0xc0, !PT ;  /* 0xff0000ff473f7812 */ /* 0x000fe400078ec0ff */
[----:B------:R-:W-:Y:S01]  /*d840*/  LOP3.LUT R61, R61, 0xff00, R40, 0xf8, !PT ;  /* 0x0000ff003d3d7812 */ /* 0x000fe200078ef828 */
[----:B------:R-:W-:Y:S01]  /*d850*/  IMAD.U32 R40, R66, 0x10000, RZ ;  /* 0x0001000042287824 */ /* 0x000fe200078e00ff */
[----:B------:R-:W-:Y:S01]  /*d860*/  LOP3.LUT R67, R63, 0xff00, R44, 0xf8, !PT ;  /* 0x0000ff003f437812 */ /* 0x000fe200078ef82c */
[----:B------:R-:W-:Y:S01]  /*d870*/  IMAD.SHL.U32 R41, R60, 0x100, RZ ;  /* 0x000001003c297824 */ /* 0x000fe200078e00ff */
[----:B------:R-:W-:Y:S02]  /*d880*/  LOP3.LUT R56, R69, 0xff0000ff, RZ, 0xc0, !PT ;  /* 0xff0000ff45387812 */ /* 0x000fe400078ec0ff */
[----:B------:R-:W-:Y:S02]  /*d890*/  F2FP.F16.E4M3.UNPACK_B R63, R151.H1 ;  /* 0x00000097ff3f723e */ /* 0x000fe400030006ff */
[----:B------:R-:W-:-:S02]  /*d8a0*/  F2FP.F16.E4M3.UNPACK_B R60, R59.H1 ;  /* 0x0000003bff3c723e */ /* 0x000fc400030006ff */
[----:B------:R-:W-:Y:S02]  /*d8b0*/  F2FP.F16.E4M3.UNPACK_B R58, R57.H1 ;  /* 0x00000039ff3a723e */ /* 0x000fe400030006ff */
[----:B------:R-:W-:Y:S02]  /*d8c0*/  SHF.R.U32.HI R62, RZ, 0x10, R69 ;  /* 0x00000010ff3e7819 */ /* 0x000fe40000011645 */
[----:B------:R-:W-:Y:S02]  /*d8d0*/  LOP3.LUT R40, R61, 0xff0000, R40, 0xf8, !PT ;  /* 0x00ff00003d287812 */ /* 0x000fe400078ef828 */
[----:B------:R-:W-:Y:S01]  /*d8e0*/  LOP3.LUT R65, R56, 0xff00, R41, 0xf8, !PT ;  /* 0x0000ff0038417812 */ /* 0x000fe200078ef829 */
[----:B------:R-:W-:Y:S01]  /*d8f0*/  HADD2.F32 R41, -RZ, R63.H0_H0 ;  /* 0x2000003fff297230 */ /* 0x000fe20000004100 */
[----:B------:R-:W-:Y:S01]  /*d900*/  LOP3.LUT R42, R55, 0xff0000, R42, 0xf8, !PT ;  /* 0x00ff0000372a7812 */ /* 0x000fe200078ef82a */
[----:B------:R-:W-:Y:S01]  /*d910*/  HADD2.F32 R56, -RZ, R60.H0_H0 ;  /* 0x2000003cff387230 */ /* 0x000fe20000004100 */
[----:B------:R-:W-:Y:S01]  /*d920*/  F2FP.F16.E4M3.UNPACK_B R61, R153.H1 ;  /* 0x00000099ff3d723e */ /* 0x000fe200030006ff */
[----:B------:R-:W-:Y:S01]  /*d930*/  HADD2.F32 R55, -RZ, R58.H0_H0 ;  /* 0x2000003aff377230 */ /* 0x000fe20000004100 */
[----:B------:R-:W-:Y:S01]  /*d940*/  SHF.R.U32.HI R64, RZ, 0x10, R71 ;  /* 0x00000010ff407819 */ /* 0x000fe20000011647 */
[----:B------:R-:W-:-:S02]  /*d950*/  IMAD.U32 R44, R62, 0x10000, RZ ;  /* 0x000100003e2c7824 */ /* 0x000fc400078e00ff */
[-C--:B------:R-:W-:Y:S01]  /*d960*/  FMUL.FTZ R66, R56, R41.reuse ;  /* 0x0000002938427220 */ /* 0x080fe20000410000 */
[----:B------:R-:W-:Y:S02]  /*d970*/  HADD2.F32 R62, -RZ, R61.H0_H0 ;  /* 0x2000003dff3e7230 */ /* 0x000fe40000004100 */
        /* <DEDUP_REMOVED lines=69> */
[----:B------:R-:W-:Y:S01]  /*ddd0*/  FMUL.FTZ R65, R46, R65 ;  /* 0x000000412e417220 */ /* 0x000fe20000410000 */
[----:B------:R-:W-:Y:S02]  /*dde0*/  HADD2.F32 R154, -RZ, R154.H1_H1 ;  /* 0x3000009aff9a7230 */ /* 0x000fe40000004100 */
        /* <DEDUP_REMOVED lines=19> */
[----:B------:R-:W-:Y:S01]  /*df20*/  FMUL.FTZ R68, R57, R60 ;  /* 0x0000003c39447220 */ /* 0x000fe20000410000 */
[----:B------:R-:W-:Y:S01]  /*df30*/  F2FP.SATFINITE.E4M3.F32.PACK_AB_MERGE_C R76, R79, R76, RZ ;  /* 0x0000004c4f4c723e */ /* 0x000fe200048070ff */
[----:B------:R-:W-:Y:S01]  /*df40*/  HADD2.F32 R63, -RZ, R63.H1_H1 ;  /* 0x3000003fff3f7230 */ /* 0x000fe20000004100 */
[----:B------:R-:W-:Y:S01]  /*df50*/  F2FP.F16.E4M3.UNPACK_B R53, R53.H1 ;  /* 0x00000035ff35723e */ /* 0x000fe200030006ff */
[----:B------:R-:W-:Y:S01]  /*df60*/  HADD2.F32 R60, -RZ, R58.H1_H1 ;  /* 0x3000003aff3c7230 */ /* 0x000fe20000004100 */
[----:B------:R-:W-:Y:S01]  /*df70*/  F2FP.SATFINITE.E4M3.F32.PACK_AB_MERGE_C R46, R65, R46, R76 ;  /* 0x0000002e412e723e */ /* 0x000fe2000480704c */
        /* <DEDUP_REMOVED lines=8> */
[----:B------:R-:W-:Y:S01]  /*e000*/  HADD2.F32 R44, -RZ, R53.H0_H0 ;  /* 0x20000035ff2c7230 */ /* 0x000fe20000004100 */
[----:B------:R-:W-:Y:S01]  /*e010*/  F2FP.F16.E4M3.UNPACK_B R42, R42.H1 ;  /* 0x0000002aff2a723e */ /* 0x000fe200030006ff */
[----:B------:R-:W-:Y:S02]  /*e020*/  HADD2.F32 R61, -RZ, R59.H0_H0 ;  /* 0x2000003bff3d7230 */ /* 0x000fe40000004100 */
[----:B------:R-:W-:Y:S01]  /*e030*/  FFMA.FTZ R60, R60, R62, -R65 ;  /* 0x0000003e3c3c7223 */ /* 0x000fe20000010841 */
[----:B------:R-:W-:Y:S01]  /*e040*/  HADD2.F32 R64, -RZ, R63.H0_H0 ;  /* 0x2000003fff407230 */ /* 0x000fe20000004100 */
[----:B------:R-:W-:Y:S01]  /*e050*/  F2FP.F16.E4M3.UNPACK_B R65, R41 ;  /* 0x00000029ff41723e */ /* 0x000fe200020006ff */
[----:B------:R-:W-:Y:S02]  /*e060*/  HADD2.F32 R59, -RZ, R59.H1_H1 ;  /* 0x3000003bff3b7230 */ /* 0x000fe40000004100 */
[----:B------:R-:W-:-:S02]  /*e070*/  HADD2.F32 R66, -RZ, R63.H1_H1 ;  /* 0x3000003fff427230 */ /* 0x000fc40000004100 */
[-C--:B------:R-:W-:Y:S01]  /*e080*/  FMUL.FTZ R63, R61, R64.reuse ;  /* 0x000000403d3f7220 */ /* 0x080fe20000410000 */
[----:B------:R-:W-:Y:S02]  /*e090*/  HADD2.F32 R53, -RZ, R53.H1_H1 ;  /* 0x30000035ff357230 */ /* 0x000fe40000004100 */
[----:B------:R-:W-:Y:S01]  /*e0a0*/  FMUL.FTZ R68, R44, R64 ;  /* 0x000000402c447220 */ /* 0x000fe20000410000 */
[--C-:B------:R-:W-:Y:S02]  /*e0b0*/  HADD2.F32 R62, -RZ, R42.reuse.H0_H0 ;  /* 0x2000002aff3e7230 */ /* 0x100fe40000004100 */
[----:B------:R-:W-:Y:S02]  /*e0c0*/  HADD2.F32 R64, -RZ, R42.H1_H1 ;  /* 0x3000002aff407230 */ /* 0x000fe40000004100 */
[-C--:B------:R-:W-:Y:S01]  /*e0d0*/  FMUL.FTZ R42, R59, R66.reuse ;  /* 0x000000423b2a7220 */ /* 0x080fe20000410000 */
[----:B------:R-:W-:Y:S01]  /*e0e0*/  FMUL.FTZ R66, R53, R66 ;  /* 0x0000004235427220 */ /* 0x000fe20000410000 */
[----:B------:R-:W-:Y:S01]  /*e0f0*/  FFMA.FTZ R70, R61, R62, R68 ;  /* 0x0000003e3d467223 */ /* 0x000fe20000010044 */
[----:B------:R-:W-:-:S02]  /*e100*/  HADD2.F32 R67, -RZ, R65.H0_H0 ;  /* 0x20000041ff437230 */ /* 0x000fc40000004100 */
[-C--:B------:R-:W-:Y:S01]  /*e110*/  FFMA.FTZ R76, R53, R64.reuse, -R42 ;  /* 0x00000040354c7223 */ /* 0x080fe2000001082a */
[----:B------:R-:W-:Y:S01]  /*e120*/  F2FP.F16.E4M3.UNPACK_B R53, R47 ;  /* 0x0000002fff35723e */ /* 0x000fe200020006ff */
[----:B------:R-:W-:Y:S01]  /*e130*/  FFMA.FTZ R71, R59, R64, R66 ;  /* 0x000000403b477223 */ /* 0x000fe20000010042 */
[----:B------:R-:W-:Y:S01]  /*e140*/  F2FP.F16.E4M3.UNPACK_B R66, R41.H1 ;  /* 0x00000029ff42723e */ /* 0x000fe200030006ff */
[----:B------:R-:W-:Y:S01]  /*e150*/  FFMA.FTZ R69, R44, R62, -R63 ;  /* 0x0000003e2c457223 */ /* 0x000fe2000001083f */
[----:B------:R-:W-:Y:S01]  /*e160*/  F2FP.F16.E4M3.UNPACK_B R42, R43 ;  /* 0x0000002bff2a723e */ /* 0x000fe200020006ff */
[----:B------:R-:W-:Y:S01]  /*e170*/  HADD2.F32 R61, -RZ, R53.H0_H0 ;  /* 0x20000035ff3d7230 */ /* 0x000fe20000004100 */
[----:B------:R-:W-:Y:S01]  /*e180*/  F2FP.F16.E4M3.UNPACK_B R59, R47.H1 ;  /* 0x0000002fff3b723e */ /* 0x000fe200030006ff */
[----:B------:R-:W-:Y:S01]  /*e190*/  HADD2.F32 R68, -RZ, R66.H0_H0 ;  /* 0x20000042ff447230 */ /* 0x000fe20000004100 */
[-C--:B------:R-:W-:Y:S01]  /*e1a0*/  F2FP.F16.E4M3.UNPACK_B R41, R40.reuse ;  /* 0x00000028ff29723e */ /* 0x080fe200020006ff */
[----:B------:R-:W-:Y:S01]  /*e1b0*/  HADD2.F32 R44, -RZ, R42.H0_H0 ;  /* 0x2000002aff2c7230 */ /* 0x000fe20000004100 */
[----:B------:R-:W-:Y:S01]  /*e1c0*/  F2FP.F16.E4M3.UNPACK_B R43, R43.H1 ;  /* 0x0000002bff2b723e */ /* 0x000fe200030006ff */
[----:B------:R-:W-:Y:S01]  /*e1d0*/  FMUL.FTZ R77, R61, R67 ;  /* 0x000000433d4d7220 */ /* 0x000fe20000410000 */
[----:B------:R-:W-:Y:S01]  /*e1e0*/  F2FP.F16.E4M3.UNPACK_B R62, R40.H1 ;  /* 0x00000028ff3e723e */ /* 0x000fe200030006ff */
[----:B------:R-:W-:-:S02]  /*e1f0*/  HADD2.F32 R40, -RZ, R59.H0_H0 ;  /* 0x2000003bff287230 */ /* 0x000fc40000004100 */
[----:B------:R-:W-:Y:S01]  /*e200*/  FMUL.FTZ R78, R44, R67 ;  /* 0x000000432c4e7220 */ /* 0x000fe20000410000 */
[----:B------:R-:W-:Y:S01]  /*e210*/  HADD2.F32 R63, -RZ, R41.H0_H0 ;  /* 0x20000029ff3f7230 */ /* 0x000fe20000004100 */
[----:B------:R-:W-:Y:S01]  /*e220*/  F2FP.SATFINITE.E4M3.F32.PACK_AB_MERGE_C R69, R76, R69, RZ ;  /* 0x000000454c45723e */ /* 0x000fe200048070ff */
[----:B------:R-:W-:Y:S02]  /*e230*/  HADD2.F32 R47, -RZ, R43.H0_H0 ;  /* 0x2000002bff2f7230 */ /* 0x000fe40000004100 */
[-C--:B------:R-:W-:Y:S01]  /*e240*/  FMUL.FTZ R80, R40, R68.reuse ;  /* 0x0000004428507220 */ /* 0x080fe20000410000 */
[----:B------:R-:W-:Y:S02]  /*e250*/  HADD2.F32 R59, -RZ, R59.H1_H1 ;  /* 0x3000003bff3b7230 */ /* 0x000fe40000004100 */
[----:B------:R-:W-:Y:S01]  /*e260*/  FFMA.FTZ R77, R44, R63, -R77 ;  /* 0x0000003f2c4d7223 */ /* 0x000fe2000001084d */
[----:B------:R-:W-:Y:S02]  /*e270*/  HADD2.F32 R66, -RZ, R66.H1_H1 ;  /* 0x30000042ff427230 */ /* 0x000fe40000004100 */
[----:B------:R-:W-:Y:S01]  /*e280*/  FMUL.FTZ R67, R47, R68 ;  /* 0x000000442f437220 */ /* 0x000fe20000410000 */
[----:B------:R-:W-:-:S02]  /*e290*/  HADD2.F32 R43, -RZ, R43.H1_H1 ;  /* 0x3000002bff2b7230 */ /* 0x000fc40000004100 */
[----:B------:R-:W-:Y:S01]  /*e2a0*/  FFMA.FTZ R78, R61, R63, R78 ;  /* 0x0000003f3d4e7223 */ /* 0x000fe2000001004e */
[----:B------:R-:W-:Y:S02]  /*e2b0*/  HADD2.F32 R64, -RZ, R62.H0_H0 ;  /* 0x2000003eff407230 */ /* 0x000fe40000004100 */
[-C--:B------:R-:W-:Y:S01]  /*e2c0*/  FMUL.FTZ R44, R59, R66.reuse ;  /* 0x000000423b2c7220 */ /* 0x080fe20000410000 */
[----:B------:R-:W-:Y:S02]  /*e2d0*/  HADD2.F32 R53, -RZ, R53.H1_H1 ;  /* 0x30000035ff357230 */ /* 0x000fe40000004100 */
[----:B------:R-:W-:Y:S01]  /*e2e0*/  FMUL.FTZ R66, R43, R66 ;  /* 0x000000422b427220 */ /* 0x000fe20000410000 */
[----:B------:R-:W-:Y:S02]  /*e2f0*/  HADD2.F32 R65, -RZ, R65.H1_H1 ;  /* 0x30000041ff417230 */ /* 0x000fe40000004100 */
[----:B------:R-:W-:Y:S01]  /*e300*/  FFMA.FTZ R80, R47, R64, -R80 ;  /* 0x000000402f507223 */ /* 0x000fe20000010850 */
[----:B------:R-:W-:-:S02]  /*e310*/  HADD2.F32 R42, -RZ, R42.H1_H1 ;  /* 0x3000002aff2a7230 */ /* 0x000fc40000004100 */
[----:B------:R-:W-:Y:S01]  /*e320*/  FFMA.FTZ R67, R40, R64, R67 ;  /* 0x0000004028437223 */ /* 0x000fe20000010043 */
[----:B------:R-:W-:Y:S02]  /*e330*/  HADD2.F32 R62, -RZ, R62.H1_H1 ;  /* 0x3000003eff3e7230 */ /* 0x000fe40000004100 */
[-C--:B------:R-:W-:Y:S01]  /*e340*/  FMUL.FTZ R47, R53, R65.reuse ;  /* 0x00000041352f7220 */ /* 0x080fe20000410000 */
[----:B------:R-:W-:Y:S02]  /*e350*/  HADD2.F32 R41, -RZ, R41.H1_H1 ;  /* 0x30000029ff297230 */ /* 0x000fe40000004100 */
[----:B------:R-:W-:Y:S01]  /*e360*/  FMUL.FTZ R40, R42, R65 ;  /* 0x000000412a287220 */ /* 0x000fe20000410000 */
[----:B------:R-:W-:Y:S01]  /*e370*/  F2FP.SATFINITE.E4M3.F32.PACK_AB_MERGE_C R57, R60, R57, R69 ;  /* 0x000000393c39723e */ /* 0x000fe20004807045 */
[-C--:B------:R-:W-:Y:S01]  /*e380*/  FFMA.FTZ R43, R43, R62.reuse, -R44 ;  /* 0x0000003e2b2b7223 */ /* 0x080fe2000001082c */
[----:B------:R-:W-:Y:S01]  /*e390*/  FFMA.FTZ R66, R59, R62, R66 ;  /* 0x0000003e3b427223 */ /* 0x000fe20000010042 */
[-C--:B------:R-:W-:Y:S01]  /*e3a0*/  FFMA.FTZ R42, R42, R41.reuse, -R47 ;  /* 0x000000292a2a7223 */ /* 0x080fe2000001082f */
[----:B------:R-:W-:Y:S01]  /*e3b0*/  FFMA.FTZ R41, R53, R41, R40 ;  /* 0x0000002935297223 */ /* 0x000fe20000010028 */
[----:B------:R-:W-:Y:S01]  /*e3c0*/  F2FP.SATFINITE.E4M3.F32.PACK_AB_MERGE_C R70, R71, R70, RZ ;  /* 0x000000464746723e */ /* 0x000fe200048070ff */
[----:B------:R-:W-:Y:S01]  /*e3d0*/  IMAD.MOV.U32 R40, RZ, RZ, R56 ;  /* 0x000000ffff287224 */ /* 0x000fe200078e0038 */
[----:B------:R-:W-:Y:S01]  /*e3e0*/  F2FP.SATFINITE.E4M3.F32.PACK_AB_MERGE_C R43, R43, R80, RZ ;  /* 0x000000502b2b723e */ /* 0x000fe200048070ff */
[----:B------:R-:W-:Y:S01]  /*e3f0*/  IMAD.MOV.U32 R44, RZ, RZ, R55 ;  /* 0x000000ffff2c7224 */ /* 0x000fe200078e0037 */
[----:B------:R-:W-:-:S02]  /*e400*/  F2FP.SATFINITE.E4M3.F32.PACK_AB_MERGE_C R66, R66, R67, RZ ;  /* 0x000000434242723e */ /* 0x000fc400048070ff */
[----:B------:R-:W-:Y:S01]  /*e410*/  F2FP.SATFINITE.E4M3.F32.PACK_AB_MERGE_C R43, R42, R77, R43 ;  /* 0x0000004d2a2b723e */ /* 0x000fe2000480702b */
[----:B------:R-:W-:Y:S01]  /*e420*/  IMAD.MOV.U32 R42, RZ, RZ, R54 ;  /* 0x000000ffff2a7224 */ /* 0x000fe200078e0036 */
[----:B------:R-:W-:Y:S01]  /*e430*/  F2FP.SATFINITE.E4M3.F32.PACK_AB_MERGE_C R47, R41, R78, R66 ;  /* 0x0000004e292f723e */ /* 0x000fe20004807042 */
[----:B------:R-:W-:Y:S01]  /*e440*/  IMAD.MOV.U32 R41, RZ, RZ, R57 ;  /* 0x000000ffff297224 */ /* 0x000fe200078e0039 */
[----:B------:R-:W-:-:S07]  /*e450*/  F2FP.SATFINITE.E4M3.F32.PACK_AB_MERGE_C R45, R45, R58, R70 ;  /* 0x0000003a2d2d723e */ /* 0x000fce0004807046 */
.L_x_1529:
[----:B------:R-:W-:Y:S05]  /*e460*/  BSYNC B2 ;  /* 0x0000000000027941 */ /* 0x000fea0003800000 */
.L_x_1528:
[----:B0-----:R3:W-:Y:S04]  /*e470*/  STG.E.128 desc[UR60][R48.64], R40 ;  /* 0x0000002830007986 */ /* 0x0017e8000c101d3c */
[----:B-1----:R3:W-:Y:S02]  /*e480*/  @!P2 STG.E.128 desc[UR60][R50.64], R44 ;  /* 0x0000002c3200a986 */ /* 0x0027e4000c101d3c */
.L_x_1527:
[----:B------:R-:W-:Y:S05]  /*e490*/  BSYNC B1 ;  /* 0x0000000000017941 */ /* 0x000fea0003800000 */
.L_x_1526:
[----:B------:R-:W-:-:S13]  /*e4a0*/  ISETP.NE.AND P2, PT, R36, RZ, PT ;  /* 0x000000ff2400720c */ /* 0x000fda0003f45270 */
[----:B------:R-:W-:Y:S05]  /*e4b0*/  @!P2 BRA `(.L_x_1480) ;  /* 0x0000001000c0a947 */ /* 0x000fea0003800000 */
[----:B0--3--:R-:W3:Y:S01]  /*e4c0*/  LDL R40, [R1] ;  /* 0x0000000001287983 */ /* 0x009ee20000100800 */
        /* <DEDUP_REMOVED lines=31> */
[----:B------:R-:W-:Y:S01]  /*e6c0*/  IMAD.SHL.U32 R55, R55, 0x100, RZ ;  /* 0x0000010037377824 */ /* 0x000fe200078e00ff */
[----:B------:R-:W-:Y:S01]  /*e6d0*/  SHF.R.U32.HI R62, RZ, 0x8, R87 ;  /* 0x00000008ff3e7819 */ /* 0x000fe20000011657 */
[----:B------:R-:W-:Y:S01]  /*e6e0*/  IMAD.MOV.U32 R53, RZ, RZ, R46 ;  /* 0x000000ffff357224 */ /* 0x000fe200078e002e */
[----:B------:R-:W-:Y:S01]  /*e6f0*/  SHF.R.U32.HI R63, RZ, 0x8, R75 ;  /* 0x00000008ff3f7819 */ /* 0x000fe2000001164b */
[----:B------:R-:W-:Y:S01]  /*e700*/  IMAD.MOV.U32 R50, RZ, RZ, R42 ;  /* 0x000000ffff327224 */ /* 0x000fe200078e002a */
[----:B------:R-:W-:Y:S01]  /*e710*/  LOP3.LUT R44, R54, 0xff00, R55, 0xf8, !PT ;  /* 0x0000ff00362c7812 */ /* 0x000fe200078ef837 */
[----:B------:R-:W-:Y:S01]  /*e720*/  IMAD.U32 R55, R66, 0x10000, RZ ;  /* 0x0001000042377824 */ /* 0x000fe200078e00ff */
[----:B------:R-:W-:Y:S01]  /*e730*/  SHF.R.U32.HI R61, RZ, 0x8, R73 ;  /* 0x00000008ff3d7819 */ /* 0x000fe20000011649 */
[----:B------:R-:W-:Y:S01]  /*e740*/  IMAD.SHL.U32 R40, R62, 0x100, RZ ;  /* 0x000001003e287824 */ /* 0x000fe200078e00ff */
[----:B------:R-:W-:Y:S01]  /*e750*/  SHF.R.U32.HI R64, RZ, 0x10, R87 ;  /* 0x00000010ff407819 */ /* 0x000fe20000011657 */
[----:B------:R-:W-:Y:S01]  /*e760*/  IMAD.SHL.U32 R63, R63, 0x100, RZ ;  /* 0x000001003f3f7824 */ /* 0x000fe200078e00ff */
[----:B------:R-:W-:Y:S01]  /*e770*/  LOP3.LUT R57, R87, 0xff0000ff, RZ, 0xc0, !PT ;  /* 0xff0000ff57397812 */ /* 0x000fe200078ec0ff */
[----:B------:R-:W-:Y:S01]  /*e780*/  IMAD.SHL.U32 R61, R61, 0x100, RZ ;  /* 0x000001003d3d7824 */ /* 0x000fe200078e00ff */
[----:B------:R-:W-:-:S02]  /*e790*/  LOP3.LUT R60, R75, 0xff0000ff, RZ, 0xc0, !PT ;  /* 0xff0000ff4b3c7812 */ /* 0x000fc400078ec0ff */
        /* <DEDUP_REMOVED lines=73> */
[--C-:B------:R-:W-:Y:S02]  /*ec30*/  HADD2.F32 R60, -RZ, R147.reuse.H0_H0 ;  /* 0x20000093ff3c7230 */ /* 0x100fe40000004100 */
[----:B------:R-:W-:Y:S01]  /*ec40*/  FFMA.FTZ R63, R56, R61, -R57 ;  /* 0x0000003d383f7223 */ /* 0x000fe20000010839 */
[----:B------:R-:W-:Y:S01]  /*ec50*/  F2FP.F16.E4M3.UNPACK_B R56, R53 ;  /* 0x00000035ff38723e */ /* 0x000fe200020006ff */
[----:B------:R-:W-:Y:S01]  /*ec60*/  HADD2.F32 R53, -RZ, R50.H0_H0 ;  /* 0x20000032ff357230 */ /* 0x000fe20000004100 */
[----:B------:R-:W-:Y:S01]  /*ec70*/  F2FP.F16.E4M3.UNPACK_B R149, R149 ;  /* 0x00000095ff95723e */ /* 0x000fe200020006ff */
        /* <DEDUP_REMOVED lines=10> */
[C---:B------:R-:W-:Y:S01]  /*ed20*/  FMUL.FTZ R60, R53.reuse, R60 ;  /* 0x0000003c353c7220 */ /* 0x040fe20000410000 */
[----:B------:R-:W-:Y:S02]  /*ed30*/  HADD2.F32 R149, -RZ, R149.H1_H1 ;  /* 0x30000095ff957230 */ /* 0x000fe40000004100 */
[-C--:B------:R-:W-:Y:S01]  /*ed40*/  FMUL.FTZ R59, R56, R147.reuse ;  /* 0x00000093383b7220 */ /* 0x080fe20000410000 */
        /* <DEDUP_REMOVED lines=19> */
[----:B------:R-:W-:Y:S01]  /*ee80*/  F2FP.SATFINITE.E4M3.F32.PACK_AB_MERGE_C R50, R147, R60, R70 ;  /* 0x0000003c9332723e */ /* 0x000fe20004807046 */
[----:B------:R-:W-:-:S02]  /*ee90*/  HADD2.F32 R60, -RZ, R58.H1_H1 ;  /* 0x3000003aff3c7230 */ /* 0x000fc40000004100 */
[C---:B------:R-:W-:Y:S01]  /*eea0*/  FMUL.FTZ R64, R56.reuse, R64 ;  /* 0x0000004038407220 */ /* 0x040fe20000410000 */
[-C--:B------:R-:W-:Y:S01]  /*eeb0*/  FFMA.FTZ R56, R56, R62.reuse, -R65 ;  /* 0x0000003e38387223 */ /* 0x080fe20000010841 */
[----:B------:R-:W-:Y:S01]  /*eec0*/  HADD2.F32 R58, -RZ, R57.H1_H1 ;  /* 0x30000039ff3a7230 */ /* 0x000fe20000004100 */
[----:B------:R-:W-:Y:S01]  /*eed0*/  F2FP.F16.E4M3.UNPACK_B R41, R41.H1 ;  /* 0x00000029ff29723e */ /* 0x000fe200030006ff */
[----:B------:R-:W-:Y:S02]  /*eee0*/  HADD2.F32 R61, -RZ, R61.H1_H1 ;  /* 0x3000003dff3d7230 */ /* 0x000fe40000004100 */
[-C--:B------:R-:W-:Y:S01]  /*eef0*/  FMUL.FTZ R65, R60, R63.reuse ;  /* 0x0000003f3c417220 */ /* 0x080fe20000410000 */
[----:B------:R-:W-:Y:S01]  /*ef00*/  FFMA.FTZ R57, R59, R62, R64 ;  /* 0x0000003e3b397223 */ /* 0x000fe20000010040 */
[C---:B------:R-:W-:Y:S01]  /*ef10*/  FMUL.FTZ R63, R58.reuse, R63 ;  /* 0x0000003f3a3f7220 */ /* 0x040fe20000410000 */
[----:B------:R-:W-:Y:S01]  /*ef20*/  F2FP.F16.E4M3.UNPACK_B R59, R45.H1 ;  /* 0x0000002dff3b723e */ /* 0x000fe200030006ff */
[-C--:B------:R-:W-:Y:S01]  /*ef30*/  FFMA.FTZ R67, R58, R61.reuse, -R65 ;  /* 0x0000003d3a437223 */ /* 0x080fe20000010841 */
[----:B------:R-:W-:Y:S01]  /*ef40*/  F2FP.F16.E4M3.UNPACK_B R58, R46.H1 ;  /* 0x0000002eff3a723e */ /* 0x000fe200030006ff */
[----:B------:R-:W-:Y:S01]  /*ef50*/  FFMA.FTZ R66, R60, R61, R63 ;  /* 0x0000003d3c427223 */ /* 0x000fe2000001003f */
[----:B------:R-:W-:Y:S01]  /*ef60*/  HADD2.F32 R45, -RZ, R41.H0_H0 ;  /* 0x20000029ff2d7230 */ /* 0x000fe20000004100 */
[----:B------:R-:W-:Y:S01]  /*ef70*/  F2FP.F16.E4M3.UNPACK_B R44, R44.H1 ;  /* 0x0000002cff2c723e */ /* 0x000fe200030006ff */
[----:B------:R-:W-:Y:S01]  /*ef80*/  HADD2.F32 R46, -RZ, R59.H0_H0 ;  /* 0x2000003bff2e7230 */ /* 0x000fe20000004100 */
[----:B------:R-:W-:Y:S01]  /*ef90*/  F2FP.F16.E4M3.UNPACK_B R63, R42.H1 ;  /* 0x0000002aff3f723e */ /* 0x000fe200030006ff */
[----:B------:R-:W-:-:S02]  /*efa0*/  HADD2.F32 R60, -RZ, R58.H0_H0 ;  /* 0x2000003aff3c7230 */ /* 0x000fc40000004100 */
[----:B------:R-:W-:Y:S02]  /*efb0*/  HADD2.F32 R59, -RZ, R59.H1_H1 ;  /* 0x3000003bff3b7230 */ /* 0x000fe40000004100 */
[----:B------:R-:W-:Y:S02]  /*efc0*/  HADD2.F32 R62, -RZ, R58.H1_H1 ;  /* 0x3000003aff3e7230 */ /* 0x000fe40000004100 */
[-C--:B------:R-:W-:Y:S01]  /*efd0*/  FMUL.FTZ R64, R46, R60.reuse ;  /* 0x0000003c2e407220 */ /* 0x080fe20000410000 */
[----:B------:R-:W-:Y:S02]  /*efe0*/  HADD2.F32 R41, -RZ, R41.H1_H1 ;  /* 0x30000029ff297230 */ /* 0x000fe40000004100 */
[----:B------:R-:W-:Y:S01]  /*eff0*/  FMUL.FTZ R61, R45, R60 ;  /* 0x0000003c2d3d7220 */ /* 0x000fe20000410000 */
[--C-:B------:R-:W-:Y:S02]  /*f000*/  HADD2.F32 R58, -RZ, R44.reuse.H0_H0 ;  /* 0x2000002cff3a7230 */ /* 0x100fe40000004100 */
[----:B------:R-:W-:Y:S01]  /*f010*/  FMUL.FTZ R60, R59, R62 ;  /* 0x0000003e3b3c7220 */ /* 0x000fe20000410000 */
[----:B------:R-:W-:-:S02]  /*f020*/  HADD2.F32 R44, -RZ, R44.H1_H1 ;  /* 0x3000002cff2c7230 */ /* 0x000fc40000004100 */
[----:B------:R-:W-:Y:S01]  /*f030*/  FMUL.FTZ R62, R41, R62 ;  /* 0x0000003e293e7220 */ /* 0x000fe20000410000 */
[----:B------:R-:W-:Y:S01]  /*f040*/  FFMA.FTZ R69, R46, R58, R61 ;  /* 0x0000003a2e457223 */ /* 0x000fe2000001003d */
[----:B------:R-:W-:Y:S02]  /*f050*/  F2FP.F16.E4M3.UNPACK_B R46, R47 ;  /* 0x0000002fff2e723e */ /* 0x000fe400020006ff */
        /* <DEDUP_REMOVED lines=53> */
.L_x_1531:
[----:B------:R-:W-:Y:S05]  /*f3b0*/  BSYNC B1 ;  /* 0x0000000000017941 */ /* 0x000fea0003800000 */
.L_x_1530:
[----:B0-----:R0:W-:Y:S01]  /*f3c0*/  STG.E.128 desc[UR60][R48.64], R40 ;  /* 0x0000002830007986 */ /* 0x0011e2000c101d3c */
[----:B------:R-:W-:-:S13]  /*f3d0*/  ISETP.GE.AND P2, PT, R51, R150, PT ;  /* 0x000000963300720c */ /* 0x000fda0003f46270 */
[----:B------:R-:W-:Y:S05]  /*f3e0*/  @P2 BRA `(.L_x_1480) ;  /* 0x0000000000f42947 */ /* 0x000fea0003800000 */
[--C-:B0-----:R-:W-:Y:S02]  /*f3f0*/  SHF.R.S32.HI R40, RZ, 0x1f, R51.reuse ;  /* 0x0000001fff287819 */ /* 0x101fe40000011433 */
[----:B------:R-:W-:-:S04]  /*f400*/  IADD3 R51, P2, P4, R118, R132, R51 ;  /* 0x0000008476337210 */ /* 0x000fc80007c5e033 */
[----:B------:R-:W-:Y:S02]  /*f410*/  IADD3.X R52, R3, R52, R40, P2, P4 ;  /* 0x0000003403347210 */ /* 0x000fe400017e8428 */
[----:B------:R-:W-:-:S05]  /*f420*/  IADD3 R120, P2, R51, R120, RZ ;  /* 0x0000007833787210 */ /* 0x000fca0007f5e0ff */
[----:B------:R-:W-:-:S05]  /*f430*/  IMAD.X R121, R52, 0x1, R121, P2 ;  /* 0x0000000134797824 */ /* 0x000fca00010e0679 */
[----:B-1----:R0:W-:Y:S01]  /*f440*/  STG.E.128 desc[UR60][R120.64], R44 ;  /* 0x0000002c78007986 */ /* 0x0021e2000c101d3c */
[----:B------:R-:W-:Y:S05]  /*f450*/  BRA `(.L_x_1480) ;  /* 0x0000000000d87947 */ /* 0x000fea0003800000 */
.L_x_1447:
[----:B------:R-:W-:-:S06]  /*f460*/  UISETP.NE.AND UP0, UPT, UR53, 0x3, UPT ;  /* 0x000000033500788c */ /* 0x000fcc000bf05270 */
[----:B------:R-:W-:-:S13]  /*f470*/  PLOP3.LUT P1, PT, PT, PT, UP0, 0x80, 0x0 ;  /* 0x000000000000781c */ /* 0x000fda0003f2f008 */
[----:B------:R-:W-:Y:S05]  /*f480*/  @!P1 BRA `(.L_x_1532) ;  /* 0x0000000000049947 */ /* 0x000fea0003800000 */
[----:B------:R-:W-:Y:S01]  /*f490*/  BPT.TRAP 0x1 ;  /* 0x000000040000795c */ /* 0x000fe20000300000 */
.L_x_1532:
[----:B------:R-:W-:Y:S01]  /*f4a0*/  IMAD R97, R18, 0x8, R16 ;  /* 0x0000000812617824 */ /* 0x000fe200078e0210 */
[----:B------:R-:W-:Y:S01]  /*f4b0*/  SHF.L.U32 R98, R195, 0x1f, RZ ;  /* 0x0000001fc3627819 */ /* 0x000fe200000006ff */
[----:B------:R-:W-:Y:S01]  /*f4c0*/  IMAD R96, R24, -0xa0, R2 ;  /* 0xffffff6018607824 */ /* 0x000fe200078e0202 */
[----:B------:R-:W-:Y:S02]  /*f4d0*/  BSSY B1, `(.L_x_1533) ;  /* 0x0000004000017945 */ /* 0x000fe40003800000 */
[----:B------:R-:W1:Y:S02]  /*f4e0*/  SYNCS.PHASECHK.TRANS64.TRYWAIT P2, [R97+URZ+0x29890], R98 ;  /* 0x02989062610075a7 */ /* 0x000e64000804017f */
[----:B------:R-:W-:Y:S01]  /*f4f0*/  VIMNMX R96, R96, 0xa0, PT ;  /* 0x000000a060607848 */ /* 0x000fe20003fe0100 */
[----:B-1----:R-:W-:Y:S06]  /*f500*/  @!P2 BRA `(.L_x_1534) ;  /* 0x000002440080a947 */ /* 0x002fec0003800000 */
.L_x_1845:
[----:B------:R-:W-:Y:S05]  /*f510*/  BSYNC B1 ;  /* 0x0000000000017941 */ /* 0x000fea0003800000 */
.L_x_1533:
        /* <DEDUP_REMOVED lines=21> */
.L_x_1536:
[----:B------:R-:W-:Y:S05]  /*f670*/  BSYNC B1 ;  /* 0x0000000000017941 */ /* 0x000fea0003800000 */
.L_x_1535:
        /* <DEDUP_REMOVED lines=20> */
.L_x_1480:
[----:B------:R-:W-:Y:S05]  /*f7c0*/  BSYNC B0 ;  /* 0x0000000000007941 */ /* 0x000fea0003800000 */
.L_x_1446:
        /* <DEDUP_REMOVED lines=17> */
.L_x_1538:
[----:B------:R-:W-:Y:S05]  /*f8e0*/  BSYNC B0 ;  /* 0x0000000000007941 */ /* 0x000fea0003800000 */
.L_x_1537:
[----:B------:R-:W1:Y:S01]  /*f8f0*/  SYNCS.PHASECHK.TRANS64.TRYWAIT P1, [R97+URZ+0x298b0], R98 ;  /* 0x0298b062610075a7 */ /* 0x000e62000802017f */
[----:B------:R-:W-:Y:S01]  /*f900*/  ULDC UR42, c[0x0][0x320] ;  /* 0x0000c800002a7ab9 */ /* 0x000fe20000000800 */
[----:B------:R-:W-:Y:S01]  /*f910*/  ULDC.64 UR38, c[0x0][0x328] ;  /* 0x0000ca0000267ab9 */ /* 0x000fe20000000a00 */
[----:B------:R-:W-:Y:S01]  /*f920*/  ULDC.64 UR40, c[0x0][0x318] ;  /* 0x0000c60000287ab9 */ /* 0x000fe20000000a00 */
[----:B------:R-:W-:Y:S01]  /*f930*/  BSSY B0, `(.L_x_1539) ;  /* 0x0000003000007945 */ /* 0x000fe20003800000 */
[----:B------:R-:W-:-:S03]  /*f940*/  IMAD R41, R18, 0x5000, R216 ;  /* 0x0000500012297824 */ /* 0x000fc600078e02d8 */
[----:B-1----:R-:W-:Y:S05]  /*f950*/  @!P1 BRA `(.L_x_1540) ;  /* 0x0000024000809947 */ /* 0x002fea0003800000 */
.L_x_1846:
[----:B------:R-:W-:Y:S05]  /*f960*/  BSYNC B0 ;  /* 0x0000000000007941 */ /* 0x000fea0003800000 */
.L_x_1539:
        /* <DEDUP_REMOVED lines=27> */
.L_x_1542:
[----:B------:R-:W-:Y:S05]  /*fb20*/  BSYNC B0 ;  /* 0x0000000000007941 */ /* 0x000fea0003800000 */
.L_x_1541:
[----:B------:R-:W-:Y:S01]  /*fb30*/  ISETP.GE.AND P1, PT, R221, R96, PT ;  /* 0x00000060dd00720c */ /* 0x000fe20003f26270 */
[----:B------:R-:W-:-:S12]  /*fb40*/  BSSY B0, `(.L_x_1543) ;  /* 0x0000017000007945 */ /* 0x000fd80003800000 */
[----:B------:R-:W-:Y:S05]  /*fb50*/  @P1 BRA `(.L_x_1544) ;  /* 0x0000000000541947 */ /* 0x000fea0003800000 */
[----:B--2---:R-:W-:Y:S01]  /*fb60*/  IADD3 R43, P1, R44, 0x80, RZ ;  /* 0x000000802c2b7810 */ /* 0x004fe20007f3e0ff */
[----:B0-----:R-:W-:Y:S02]  /*fb70*/  IMAD.MOV.U32 R40, RZ, RZ, R116 ;  /* 0x000000ffff287224 */ /* 0x001fe400078e0074 */
[----:B------:R-:W-:Y:S02]  /*fb80*/  IMAD.MOV.U32 R41, RZ, RZ, R33 ;  /* 0x000000ffff297224 */ /* 0x000fe400078e0021 */
[----:B------:R-:W-:Y:S02]  /*fb90*/  IMAD.X R44, RZ, RZ, R45, P1 ;  /* 0x000000ffff2c7224 */ /* 0x000fe400008e062d */
        /* <DEDUP_REMOVED lines=17> */
.L_x_1544:
[----:B------:R-:W-:Y:S05]  /*fcb0*/  BSYNC B0 ;  /* 0x0000000000007941 */ /* 0x000fea0003800000 */
.L_x_1543:
[----:B0-23--:R-:W2:Y:S01]  /*fcc0*/  LDL R40, [R1] ;  /* 0x0000000001287983 */ /* 0x00dea20000100800 */
        /* <DEDUP_REMOVED lines=22> */
.L_x_1441:
[----:B------:R-:W-:Y:S05]  /*fe30*/  @P0 BRA `(.L_x_1546) ;  /* 0x00000000000c0947 */ /* 0x000fea0003800000 */
[----:B------:R-:W0:Y:S01]  /*fe40*/  FENCE.VIEW.ASYNC.G ;  /* 0x00000000000073c6 */ /* 0x000e220000000100 */
[----:B------:R-:W-:Y:S05]  /*fe50*/  WARPSYNC.ALL ;  /* 0x0000000000007948 */ /* 0x000fea0003800000 */
[----:B0-----:R-:W-:Y:S06]  /*fe60*/  BAR.ARV 0xc, 0x180 ;  /* 0x0306000000007b1d */ /* 0x001fec0000002000 */
.L_x_1546:
[----:B------:R-:W-:Y:S01]  /*fe70*/  ULDC.64 UR6, c[0x0][0x998] ;  /* 0x0002660000067ab9 */ /* 0x000fe20000000a00 */
[----:B------:R-:W-:Y:S01]  /*fe80*/  ULDC.64 UR4, c[0x0][0x990] ;  /* 0x0002640000047ab9 */ /* 0x000fe20000000a00 */
[----:B------:R-:W-:Y:S02]  /*fe90*/  ISETP.NE.U32.AND P1, PT, RZ, UR6, PT ;  /* 0x00000006ff007c0c */ /* 0x000fe4000bf25070 */
[----:B------:R-:W-:Y:S02]  /*fea0*/  ISETP.NE.U32.AND P0, PT, RZ, UR4, PT ;  /* 0x00000004ff007c0c */ /* 0x000fe4000bf05070 */
[----:B------:R-:W-:Y:S02]  /*feb0*/  ISETP.NE.AND.EX P1, PT, RZ, UR7, PT, P1 ;  /* 0x00000007ff007c0c */ /* 0x000fe4000bf25310 */
[----:B------:R-:W-:-:S11]  /*fec0*/  ISETP.NE.AND.EX P0, PT, RZ, UR5, PT, P0 ;  /* 0x00000005ff007c0c */ /* 0x000fd6000bf05300 */
[----:B------:R-:W0:Y:S01]  /*fed0*/  @P1 LDC.64 R8, c[0x0][0x9b8] ;  /* 0x00026e00ff081b82 */ /* 0x000e220000000a00 */
[--C-:B------:R-:W-:Y:S02]  /*fee0*/  @P1 SHF.R.S32.HI R5, RZ, 0x1f, R207.reuse ;  /* 0x0000001fff051819 */ /* 0x100fe400000114cf */
[----:B------:R-:W-:Y:S02]  /*fef0*/  @P0 SHF.R.S32.HI R3, RZ, 0x1f, R207 ;  /* 0x0000001fff030819 */ /* 0x000fe400000114cf */
[----:B------:R-:W-:-:S03]  /*ff00*/  @P1 SHF.R.S32.HI R15, RZ, 0x1f, R206 ;  /* 0x0000001fff0f1819 */ /* 0x000fc600000114ce */
[----:B------:R-:W1:Y:S08]  /*ff10*/  @P0 LDC.64 R6, c[0x0][0x9a8] ;  /* 0x00026a00ff060b82 */ /* 0x000e700000000a00 */
[----:B------:R-:W2:Y:S08]  /*ff20*/  @P1 LDC.64 R10, c[0x0][0x9c0] ;  /* 0x00027000ff0a1b82 */ /* 0x000eb00000000a00 */
[----:B------:R-:W3:Y:S01]  /*ff30*/  @P0 LDC.64 R12, c[0x0][0x9b0] ;  /* 0x00026c00ff0c0b82 */ /* 0x000ee20000000a00 */
[----:B0-----:R-:W-:-:S02]  /*ff40*/  @P1 IMAD R2, R5, R8, RZ ;  /* 0x0000000805021224 */ /* 0x001fc400078e02ff */
[----:B------:R-:W-:-:S04]  /*ff50*/  @P1 IMAD.WIDE.U32 R4, R207, R8, RZ ;  /* 0x00000008cf041225 */ /* 0x000fc800078e00ff */
[----:B------:R-:W-:Y:S02]  /*ff60*/  @P1 IMAD R9, R207, R9, R2 ;  /* 0x00000009cf091224 */ /* 0x000fe400078e0202 */
[-C--:B-1----:R-:W-:Y:S02]  /*ff70*/  @P0 IMAD R0, R3, R6.reuse, RZ ;  /* 0x0000000603000224 */ /* 0x082fe400078e02ff */
[----:B------:R-:W-:Y:S01]  /*ff80*/  @P1 IMAD.IADD R5, R5, 0x1, R9 ;  /* 0x0000000105051824 */ /* 0x000fe200078e0209 */
[----:B------:R-:W-:Y:S01]  /*ff90*/  @P0 SHF.R.S32.HI R9, RZ, 0x1f, R206 ;  /* 0x0000001fff090819 */ /* 0x000fe200000114ce */
[C---:B------:R-:W-:Y:S02]  /*ffa0*/  @P0 IMAD R7, R207.reuse, R7, R0 ;  /* 0x00000007cf070224 */ /* 0x040fe400078e0200 */
[----:B------:R-:W-:-:S04]  /*ffb0*/  @P0 IMAD.WIDE.U32 R2, R207, R6, RZ ;  /* 0x00000006cf020225 */ /* 0x000fc800078e00ff */
[----:B--2---:R-:W-:Y:S02]  /*ffc0*/  @P1 IMAD R6, R15, R10, RZ ;  /* 0x0000000a0f061224 */ /* 0x004fe400078e02ff */
[----:B------:R-:W-:Y:S02]  /*ffd0*/  @P0 IMAD.IADD R3, R3, 0x1, R7 ;  /* 0x0000000103030824 */ /* 0x000fe400078e0207 */
[C---:B------:R-:W-:Y:S02]  /*ffe0*/  @P1 IMAD R11, R206.reuse, R11, R6 ;  /* 0x0000000bce0b1224 */ /* 0x040fe400078e0206 */
[----:B---3--:R-:W-:Y:S02]  /*fff0*/  @P0 IMAD R0, R9, R12, RZ ;  /* 0x0000000c09000224 */ /* 0x008fe400078e02ff */
[----:B------:R-:W-:-:S04]  /*10000*/  @P1 IMAD.WIDE.U32 R6, R206, R10, R4 ;  /* 0x0000000ace061225 */ /* 0x000fc800078e0004 */
[----:B------:R-:W-:Y:S01]  /*10010*/  @P0 IMAD R9, R206, R13, R0 ;  /* 0x0000000dce090224 */ /* 0x000fe200078e0200 */
[----:B------:R-:W-:Y:S01]  /*10020*/  @P1 LEA R8, P3, R6, UR6, 0x2 ;  /* 0x0000000606081c11 */ /* 0x000fe2000f8610ff */
[----:B------:R-:W-:Y:S02]  /*10030*/  @P0 IMAD.WIDE.U32 R2, R206, R12, R2 ;  /* 0x0000000cce020225 */ /* 0x000fe400078e0002 */
[----:B------:R-:W0:Y:S02]  /*10040*/  LDC.64 R12, c[0x0][0x9e0] ;  /* 0x00027800ff0c7b82 */ /* 0x000e240000000a00 */
[----:B------:R-:W-:Y:S01]  /*10050*/  @P1 IMAD.IADD R5, R7, 0x1, R11 ;  /* 0x0000000107051824 */ /* 0x000fe200078e020b */
[----:B------:R-:W-:Y:S01]  /*10060*/  @P0 LEA R4, P2, R2, UR4, 0x2 ;  /* 0x0000000402040c11 */ /* 0x000fe2000f8410ff */
[----:B------:R-:W-:Y:S01]  /*10070*/  @P0 IMAD.IADD R3, R3, 0x1, R9 ;  /* 0x0000000103030824 */ /* 0x000fe200078e0209 */
[----:B------:R-:W-:Y:S01]  /*10080*/  ULDC UR4, c[0x0][0x988] ;  /* 0x0002620000047ab9 */ /* 0x000fe20000000800 */
[----:B------:R-:W-:Y:S01]  /*10090*/  IMAD.MOV.U32 R0, RZ, RZ, 0x3f800000 ;  /* 0x3f800000ff007424 */ /* 0x000fe200078e00ff */
[----:B------:R-:W-:-:S02]  /*100a0*/  @P1 LEA.HI.X R9, R6, UR7, R5, 0x2, P3 ;  /* 0x0000000706091c11 */ /* 0x000fc400098f1405 */
[----:B------:R-:W-:Y:S01]  /*100b0*/  @P0 LEA.HI.X R5, R2, UR5, R3, 0x2, P2 ;  /* 0x0000000502050c11 */ /* 0x000fe200090f1403 */
[----:B------:R-:W-:Y:S01]  /*100c0*/  IMAD.MOV.U32 R3, RZ, RZ, 0x3f800000 ;  /* 0x3f800000ff037424 */ /* 0x000fe200078e00ff */
[----:B------:R-:W1:Y:S01]  /*100d0*/  LDC R2, c[0x0][0x448] ;  /* 0x00011200ff027b82 */ /* 0x000e620000000800 */
[----:B------:R-:W2:Y:S04]  /*100e0*/  @P1 LDG.E R0, desc[UR60][R8.64] ;  /* 0x0000003c08001981 */ /* 0x000ea8000c1e1900 */
[----:B------:R-:W2:Y:S01]  /*100f0*/  @P0 LDG.E R3, desc[UR60][R4.64] ;  /* 0x0000003c04030981 */ /* 0x000ea2000c1e1900 */
[----:B------:R-:W-:Y:S01]  /*10100*/  VIADD R7, R201, 0x7f ;  /* 0x0000007fc9077836 */ /* 0x000fe20000000000 */
[----:B0-----:R-:W-:Y:S02]  /*10110*/  ISETP.GE.AND P2, PT, R13, 0x1, PT ;  /* 0x000000010d00780c */ /* 0x001fe40003f46270 */
[----:B-1----:R-:W-:-:S13]  /*10120*/  ISETP.NE.AND P1, PT, R2, 0x1, PT ;  /* 0x000000010200780c */ /* 0x002fda0003f25270 */
[----:B------:R-:W0:Y:S08]  /*10130*/  @P1 LDC R2, c[0x0][0x44c] ;  /* 0x00011300ff021b82 */ /* 0x000e300000000800 */
[----:B------:R-:W1:Y:S01]  /*10140*/  @P1 LDC R11, c[0x0][0x450] ;  /* 0x00011400ff0b1b82 */ /* 0x000e620000000800 */
[----:B0-----:R-:W-:-:S05]  /*10150*/  @P1 IMAD.HI.U32 R2, R7, R2, RZ ;  /* 0x0000000207021227 */ /* 0x001fca00078e00ff */
[----:B-1----:R-:W-:-:S05]  /*10160*/  @P1 SHF.R.U32.HI R7, RZ, R11, R2 ;  /* 0x0000000bff071219 */ /* 0x002fca0000011602 */
[----:B------:R-:W-:Y:S02]  /*10170*/  IMAD.IADD R7, R162, 0x1, R7 ;  /* 0x00000001a2077824 */ /* 0x000fe400078e0207 */
[----:B--2---:R-:W-:Y:S02]  /*10180*/  FMUL.FTZ R0, R3, R0 ;  /* 0x0000000003007220 */ /* 0x004fe40000410000 */
[----:B------:R-:W-:Y:S02]  /*10190*/  IMAD.IADD R3, R7, 0x1, R12 ;  /* 0x0000000107037824 */ /* 0x000fe400078e020c */
[----:B------:R-:W-:Y:S01]  /*101a0*/  FMUL.FTZ R2, R0, UR4 ;  /* 0x0000000400027c20 */ /* 0x000fe20008410000 */
        /* <DEDUP_REMOVED lines=12> */
.L_x_1549:
[----:B------:R-:W-:-:S13]  /*10270*/  ISETP.NE.AND P0, PT, R13, 0x1, PT ;  /* 0x000000010d00780c */ /* 0x000fda0003f05270 */
[----:B------:R-:W0:Y:S02]  /*10280*/  @P0 LDC.64 R4, c[0x0][0x9e8] ;  /* 0x00027a00ff040b82 */ /* 0x000e240000000a00 */
[----:B0-----:R-:W-:-:S05]  /*10290*/  @P0 IMAD.HI.U32 R4, R0, R4, RZ ;  /* 0x0000000400040227 */ /* 0x001fca00078e00ff */
[----:B------:R-:W-:-:S07]  /*102a0*/  @P0 SHF.R.U32.HI R0, RZ, R5, R4 ;  /* 0x00000005ff000219 */ /* 0x000fce0000011604 */
.L_x_1550:
[----:B------:R-:W-:Y:S05]  /*102b0*/  BSYNC B0 ;  /* 0x0000000000007941 */ /* 0x000fea0003800000 */
.L_x_1548:
[----:B------:R-:W-:-:S05]  /*102c0*/  IMAD R0, R0, R13, R13 ;  /* 0x0000000d00007224 */ /* 0x000fca00078e020d */
[----:B------:R-:W-:-:S07]  /*102d0*/  VIMNMX R3, R3, R0, PT ;  /* 0x0000000003037248 */ /* 0x000fce0003fe0100 */
.L_x_1547:
[----:B------:R-:W0:Y:S01]  /*102e0*/  @P1 LDC R0, c[0x0][0x44c] ;  /* 0x00011300ff001b82 */ /* 0x000e220000000800 */
[----:B------:R-:W-:Y:S01]  /*102f0*/  VIADD R3, R3, 0x9f ;  /* 0x0000009f03037836 */ /* 0x000fe20000000000 */
[----:B------:R-:W-:Y:S01]  /*10300*/  ULDC UR4, c[0x0][0x9dc] ;  /* 0x0002770000047ab9 */ /* 0x000fe20000000800 */
[----:B------:R-:W-:Y:S02]  /*10310*/  IMAD.MOV.U32 R5, RZ, RZ, R201 ;  /* 0x000000ffff057224 */ /* 0x000fe400078e00c9 */
[----:B------:R-:W-:-:S03]  /*10320*/  IMAD.HI R3, R3, 0x66666667, RZ ;  /* 0x6666666703037827 */ /* 0x000fc600078e02ff */
[----:B------:R-:W1:Y:S01]  /*10330*/  @P1 LDC R7, c[0x0][0x450] ;  /* 0x00011400ff071b82 */ /* 0x000e620000000800 */
[----:B0-----:R-:W-:Y:S01]  /*10340*/  @P1 IMAD.HI.U32 R4, R201, R0, RZ ;  /* 0x00000000c9041227 */ /* 0x001fe200078e00ff */
[----:B------:R-:W-:-:S04]  /*10350*/  SHF.R.U32.HI R0, RZ, 0x1f, R3 ;  /* 0x0000001fff007819 */ /* 0x000fc80000011603 */
[----:B------:R-:W-:Y:S02]  /*10360*/  LEA.HI.SX32 R0, R3, R0, 0x1a ;  /* 0x0000000003007211 */ /* 0x000fe400078fd2ff */
[----:B-1----:R-:W-:Y:S02]  /*10370*/  @P1 SHF.R.U32.HI R5, RZ, R7, R4 ;  /* 0x00000007ff051219 */ /* 0x002fe40000011604 */
[----:B------:R-:W-:-:S03]  /*10380*/  VIMNMX R163, R163, R0, PT ;  /* 0x00000000a3a37248 */ /* 0x000fc60003fe0100 */
        /* <DEDUP_REMOVED lines=13> */
.L_x_1553:
[----:B------:R-:W-:-:S13]  /*10460*/  ISETP.NE.AND P0, PT, R13, 0x1, PT ;  /* 0x000000010d00780c */ /* 0x000fda0003f05270 */
[----:B------:R-:W0:Y:S02]  /*10470*/  @P0 LDC.64 R4, c[0x0][0x9e8] ;  /* 0x00027a00ff040b82 */ /* 0x000e240000000a00 */
[----:B0-----:R-:W-:-:S05]  /*10480*/  @P0 IMAD.HI.U32 R4, R3, R4, RZ ;  /* 0x0000000403040227 */ /* 0x001fca00078e00ff */
[----:B------:R-:W-:-:S07]  /*10490*/  @P0 SHF.R.U32.HI R3, RZ, R5, R4 ;  /* 0x00000005ff030219 */ /* 0x000fce0000011604 */
.L_x_1554:
[----:B------:R-:W-:Y:S05]  /*104a0*/  BSYNC B0 ;  /* 0x0000000000007941 */ /* 0x000fea0003800000 */
.L_x_1552:
[----:B------:R-:W-:-:S05]  /*104b0*/  IMAD R3, R3, R13, RZ ;  /* 0x0000000d03037224 */ /* 0x000fca00078e02ff */
[----:B------:R-:W-:-:S07]  /*104c0*/  VIMNMX R0, R0, R3, !PT ;  /* 0x0000000300007248 */ /* 0x000fce0007fe0100 */
.L_x_1551:
[----:B------:R-:W-:Y:S01]  /*104d0*/  IMAD.HI R0, R0, 0x66666667, RZ ;  /* 0x6666666700007827 */ /* 0x000fe200078e02ff */
[----:B------:R-:W-:Y:S02]  /*104e0*/  PLOP3.LUT P0, PT, PT, PT, PT, 0x80, 0x0 ;  /* 0x000000000000781c */ /* 0x000fe40003f0f070 */
[----:B------:R-:W-:Y:S02]  /*104f0*/  CS2R R88, SRZ ;  /* 0x0000000000587805 */ /* 0x000fe4000001ff00 */
[----:B------:R-:W-:Y:S02]  /*10500*/  CS2R R86, SRZ ;  /* 0x0000000000567805 */ /* 0x000fe4000001ff00 */
[----:B------:R-:W-:Y:S02]  /*10510*/  CS2R R6, SRZ ;  /* 0x0000000000067805 */ /* 0x000fe4000001ff00 */
[----:B------:R-:W-:Y:S02]  /*10520*/  SHF.R.U32.HI R3, RZ, 0x1f, R0 ;  /* 0x0000001fff037819 */ /* 0x000fe40000011600 */
[----:B------:R-:W-:-:S02]  /*10530*/  CS2R R84, SRZ ;  /* 0x0000000000547805 */ /* 0x000fc4000001ff00 */
[----:B------:R-:W-:Y:S02]  /*10540*/  CS2R R8, SRZ ;  /* 0x0000000000087805 */ /* 0x000fe4000001ff00 */
[----:B------:R-:W-:Y:S02]  /*10550*/  CS2R R4, SRZ ;  /* 0x0000000000047805 */ /* 0x000fe4000001ff00 */
[----:B------:R-:W-:Y:S02]  /*10560*/  LEA.HI.SX32 R3, R0, R3, 0x1a ;  /* 0x0000000300037211 */ /* 0x000fe400078fd2ff */
[----:B------:R-:W-:Y:S02]  /*10570*/  CS2R R78, SRZ ;  /* 0x00000000004e7805 */ /* 0x000fe4000001ff00 */
[----:B------:R-:W-:Y:S02]  /*10580*/  CS2R R76, SRZ ;  /* 0x00000000004c7805 */ /* 0x000fe4000001ff00 */
[----:B------:R-:W-:-:S02]  /*10590*/  CS2R R10, SRZ ;  /* 0x00000000000a7805 */ /* 0x000fc4000001ff00 */
[----:B------:R-:W-:Y:S02]  /*105a0*/  VIMNMX R204, RZ, R3, !PT ;  /* 0x00000003ffcc7248 */ /* 0x000fe40007fe0100 */
[----:B------:R-:W-:Y:S02]  /*105b0*/  CS2R R70, SRZ ;  /* 0x0000000000467805 */ /* 0x000fe4000001ff00 */
[----:B------:R-:W-:Y:S02]  /*105c0*/  CS2R R12, SRZ ;  /* 0x00000000000c7805 */ /* 0x000fe4000001ff00 */
[----:B------:R-:W-:Y:S02]  /*105d0*/  CS2R R68, SRZ ;  /* 0x0000000000447805 */ /* 0x000fe4000001ff00 */
[----:B------:R-:W-:Y:S02]  /*105e0*/  ISETP.GT.AND P1, PT, R163, R204, PT ;  /* 0x000000cca300720c */ /* 0x000fe40003f24270 */
        /* <DEDUP_REMOVED lines=15> */
[----:B------:R-:W-:Y:S02]  /*106e0*/  CS2R R36, SRZ ;  /* 0x0000000000247805 */ /* 0x000fe4000001ff00 */
[----:B------:R-:W-:Y:S02]  /*106f0*/  CS2R R90, SRZ ;  /* 0x00000000005a7805 */ /* 0x000fe4000001ff00 */
[----:B------:R-:W-:Y:S02]  /*10700*/  CS2R R40, SRZ ;  /* 0x0000000000287805 */ /* 0x000fe4000001ff00 */
[----:B------:R-:W-:Y:S02]  /*10710*/  CS2R R48, SRZ ;  /* 0x0000000000307805 */ /* 0x000fe4000001ff00 */
[----:B------:R-:W-:Y:S01]  /*10720*/  CS2R R92, SRZ ;  /* 0x00000000005c7805 */ /* 0x000fe2000001ff00 */
[----:B------:R-:W-:Y:S01]  /*10730*/  IMAD.MOV.U32 R57, RZ, RZ, RZ ;  /* 0x000000ffff397224 */ /* 0x000fe200078e00ff */
[----:B------:R-:W-:Y:S01]  /*10740*/  CS2R R94, SRZ ;  /* 0x00000000005e7805 */ /* 0x000fe2000001ff00 */
[----:B------:R-:W-:Y:S06]  /*10750*/  @!P1 BRA `(.L_x_1555) ;  /* 0x0000019400f89947 */ /* 0x000fec0003800000 */
[----:B------:R-:W-:-:S03]  /*10760*/  UMOV UR4, 0xffffffff ;  /* 0xffffffff00047882 */ /* 0x000fc60000000000 */
[----:B------:R-:W-:Y:S05]  /*10770*/  BRA.DIV UR4, `(.L_x_1556) ;  /* 0x00000236040c7947 */ /* 0x000fea000b800000 */
[----:B------:R-:W0:Y:S02]  /*10780*/  S2R R0, SR_TID.X ;  /* 0x0000000000007919 */ /* 0x000e240000002100 */
[C---:B0-----:R-:W-:Y:S02]  /*10790*/  VIADD R3, R0.reuse, 0xffffff80 ;  /* 0xffffff8000037836 */ /* 0x041fe40000000000 */
[----:B------:R-:W-:-:S05]  /*107a0*/  VIADD R0, R0, 0xffffff80 ;  /* 0xffffff8000007836 */ /* 0x000fca0000000000 */
[----:B------:R-:W-:-:S04]  /*107b0*/  SHF.R.S32.HI R0, RZ, 0x1f, R0 ;  /* 0x0000001fff007819 */ /* 0x000fc80000011400 */
[----:B------:R-:W-:-:S04]  /*107c0*/  LEA.HI R0, R0, R3, RZ, 0x7 ;  /* 0x0000000300007211 */ /* 0x000fc800078f38ff */
[----:B------:R-:W-:-:S05]  /*107d0*/  SHF.R.S32.HI R0, RZ, 0x7, R0 ;  /* 0x00000007ff007819 */ /* 0x000fca0000011400 */
[----:B------:R0:W1:Y:S02]  /*107e0*/  SHFL.IDX PT, R194, R0, RZ, 0x1f ;  /* 0x00001fff00c27589 */ /* 0x00006400000e0000 */
.L_x_1849:
[----:B01----:R-:W-:Y:S01]  /*107f0*/  LEA.HI R0, R194, R194, RZ, 0x1 ;  /* 0x000000c2c2007211 */ /* 0x003fe200078f08ff */
[----:B------:R-:W-:-:S03]  /*10800*/  ULOP3.LUT UP0, URZ, UR52, 0x9f, URZ, 0xc0, !UPT ;  /* 0x0000009f343f7892 */ /* 0x000fc6000f80c03f */
[----:B------:R-:W-:-:S03]  /*10810*/  LOP3.LUT R3, R0, 0x3e, RZ, 0xc0, !PT ;  /* 0x0000003e00037812 */ /* 0x000fc600078ec0ff */
[----:B------:R-:W-:Y:S02]  /*10820*/  PLOP3.LUT P0, PT, PT, PT, UP0, 0x80, 0x0 ;  /* 0x000000000000781c */ /* 0x000fe40003f0f008 */
[----:B------:R-:W-:-:S05]  /*10830*/  IMAD.IADD R3, R194, 0x1, -R3 ;  /* 0x00000001c2037824 */ /* 0x000fca00078e0a03 */
        /* <DEDUP_REMOVED lines=20> */
.L_x_1557:
[----:B------:R-:W-:Y:S02]  /*10980*/  ULDC UR4, c[0x0][0x3f4] ;  /* 0x0000fd0000047ab9 */ /* 0x000fe40000000800 */
[----:B------:R-:W-:-:S13]  /*10990*/  ISETP.LT.AND P0, PT, RZ, UR4, PT ;  /* 0x00000004ff007c0c */ /* 0x000fda000bf01270 */
[----:B------:R-:W-:Y:S05]  /*109a0*/  @P0 BRA `(.L_x_1558) ;  /* 0x0000000000400947 */ /* 0x000fea0003800000 */
[----:B------:R-:W-:-:S04]  /*109b0*/  ULEA.HI UR4, UR43, UR43, URZ, 0x1 ;  /* 0x0000002b2b047291 */ /* 0x000fc8000f8f083f */
[----:B------:R-:W-:-:S04]  /*109c0*/  ULOP3.LUT UR4, UR4, 0xfffffffe, URZ, 0xc0, !UPT ;  /* 0xfffffffe04047892 */ /* 0x000fc8000f8ec03f */
[----:B------:R-:W-:-:S06]  /*109d0*/  UIADD3 UR4, UR43, -UR4, URZ ;  /* 0x800000042b047290 */ /* 0x000fcc000fffe03f */
[----:B------:R-:W-:-:S05]  /*109e0*/  IMAD.U32 R3, RZ, RZ, UR4 ;  /* 0x00000004ff037e24 */ /* 0x000fca000f8e00ff */
[----:B------:R-:W-:-:S04]  /*109f0*/  SHF.L.U32 R3, R3, 0x1f, RZ ;  /* 0x0000001f03037819 */ /* 0x000fc800000006ff */
[----:B------:R0:W1:Y:S03]  /*10a00*/  SYNCS.PHASECHK.TRANS64.TRYWAIT P0, [R16+URZ+0x29800], R3 ;  /* 0x02980003100075a7 */ /* 0x000066000800017f */
[----:B-1----:R-:W-:Y:S05]  /*10a10*/  @!P0 NANOSLEEP.SYNCS 0x989680 ;  /* 0x009896800000895d */ /* 0x002fea0003900000 */
[----:B------:R-:W1:Y:S01]  /*10a20*/  @!P0 SYNCS.PHASECHK.TRANS64 P0, [R16+URZ+0x29800], R3 ;  /* 0x02980003100085a7 */ /* 0x000e62000800007f */
[----:B------:R-:W-:Y:S04]  /*10a30*/  BSSY B0, `(.L_x_1559) ;  /* 0x0000006000007945 */ /* 0x000fe80003800000 */
[----:B-1----:R-:W-:Y:S05]  /*10a40*/  @P0 BRA `(.L_x_1560) ;  /* 0x0000000000100947 */ /* 0x002fea0003800000 */
.L_x_1561:
[----:B-1----:R1:W2:Y:S02]  /*10a50*/  SYNCS.PHASECHK.TRANS64.TRYWAIT P0, [R16+URZ+0x29800], R3 ;  /* 0x02980003100075a7 */ /* 0x0022a4000800017f */
[----:B--2---:R-:W-:Y:S05]  /*10a60*/  @!P0 NANOSLEEP.SYNCS 0x989680 ;  /* 0x009896800000895d */ /* 0x004fea0003900000 */
[----:B------:R-:W2:Y:S02]  /*10a70*/  @!P0 SYNCS.PHASECHK.TRANS64 P0, [R16+URZ+0x29800], R3 ;  /* 0x02980003100085a7 */ /* 0x000ea4000800007f */
[----:B--2---:R-:W-:Y:S05]  /*10a80*/  @!P0 BRA `(.L_x_1561) ;  /* 0xfffffffc00f08947 */ /* 0x004fea000383ffff */
.L_x_1560:
[----:B------:R-:W-:Y:S05]  /*10a90*/  BSYNC B0 ;  /* 0x0000000000007941 */ /* 0x000fea0003800000 */
.L_x_1559:
[----:B------:R-:W-:Y:S05]  /*10aa0*/  BRA `(.L_x_1562) ;  /* 0x0000006c009c7947 */ /* 0x000fea0003800000 */
.L_x_1558:
[----:B------:R-:W-:Y:S01]  /*10ab0*/  ULOP3.LUT UP0, URZ, UR52, 0x1bf, URZ, 0xc0, !UPT ;  /* 0x000001bf343f7892 */ /* 0x000fe2000f80c03f */
[----:B-----5:R-:W-:Y:S01]  /*10ac0*/  SHF.R.S32.HI R0, RZ, 0x1f, R144 ;  /* 0x0000001fff007819 */ /* 0x020fe20000011490 */
[----:B------:R-:W-:Y:S01]  /*10ad0*/  ULDC.64 UR4, c[0x0][0x3f8] ;  /* 0x0000fe0000047ab9 */ /* 0x000fe20000000a00 */
[----:B------:R-:W-:Y:S01]  /*10ae0*/  ULDC.64 UR6, c[0x0][0x408] ;  /* 0x0001020000067ab9 */ /* 0x000fe20000000a00 */
[----:B------:R-:W-:Y:S02]  /*10af0*/  IMAD.WIDE.U32 R24, R144, UR4, RZ ;  /* 0x0000000490187c25 */ /* 0x000fe4000f8e00ff */
[----:B------:R-:W-:Y:S02]  /*10b00*/  PLOP3.LUT P0, PT, PT, PT, UP0, 0x80, 0x0 ;  /* 0x000000000000781c */ /* 0x000fe40003f0f008 */
[C---:B------:R-:W-:Y:S02]  /*10b10*/  IMAD R3, R0.reuse, UR4, RZ ;  /* 0x0000000400037c24 */ /* 0x040fe4000f8e02ff */
[----:B------:R-:W-:-:S02]  /*10b20*/  IMAD R5, R0, UR6, RZ ;  /* 0x0000000600057c24 */ /* 0x000fc4000f8e02ff */
[C---:B------:R-:W-:Y:S02]  /*10b30*/  IMAD R3, R144.reuse, UR5, R3 ;  /* 0x0000000590037c24 */ /* 0x040fe4000f8e0203 */
[C---:B------:R-:W-:Y:S02]  /*10b40*/  IMAD R5, R144.reuse, UR7, R5 ;  /* 0x0000000790057c24 */ /* 0x040fe4000f8e0205 */
[----:B------:R-:W-:-:S04]  /*10b50*/  IMAD.WIDE.U32 R144, R144, UR6, RZ ;  /* 0x0000000690907c25 */ /* 0x000fc8000f8e00ff */
[----:B------:R-:W-:Y:S02]  /*10b60*/  IMAD.IADD R27, R3, 0x1, R25 ;  /* 0x00000001031b7824 */ /* 0x000fe400078e0219 */
[----:B------:R-:W-:Y:S01]  /*10b70*/  IMAD.IADD R29, R5, 0x1, R145 ;  /* 0x00000001051d7824 */ /* 0x000fe200078e0291 */
        /* <DEDUP_REMOVED lines=17> */
.L_x_1563:
[----:B------:R-:W-:Y:S01]  /*10c90*/  ULDC.U8 UR4, c[0x0][0x410] ;  /* 0x0001040000047ab9 */ /* 0x000fe20000000000 */
[----:B------:R-:W-:Y:S01]  /*10ca0*/  BSSY B0, `(.L_x_1564) ;  /* 0x00006bf000007945 */ /* 0x000fe20003800000 */
[----:B------:R-:W-:Y:S01]  /*10cb0*/  ISETP.NE.AND P0, PT, RZ, UR4, PT ;  /* 0x00000004ff007c0c */ /* 0x000fe2000bf05270 */
[----:B------:R-:W-:-:S12]  /*10cc0*/  IMAD.IADD R10, R191, 0x1, R201 ;  /* 0x00000001bf0a7824 */ /* 0x000fd800078e02c9 */
[----:B------:R-:W-:Y:S05]  /*10cd0*/  @!P0 BRA `(.L_x_1565) ;  /* 0x0000003400788947 */ /* 0x000fea0003800000 */
[----:B------:R-:W0:Y:S01]  /*10ce0*/  LDC R21, c[0x0][0x448] ;  /* 0x00011200ff157b82 */ /* 0x000e220000000800 */
[----:B------:R-:W-:Y:S01]  /*10cf0*/  IMAD.MOV.U32 R6, RZ, RZ, R24 ;  /* 0x000000ffff067224 */ /* 0x000fe200078e0018 */
[----:B------:R-:W-:Y:S01]  /*10d00*/  ULDC.64 UR4, c[0x0][0x3f8] ;  /* 0x0000fe0000047ab9 */ /* 0x000fe20000000a00 */
[----:B------:R-:W-:Y:S01]  /*10d10*/  IMAD.MOV.U32 R7, RZ, RZ, R27 ;  /* 0x000000ffff077224 */ /* 0x000fe200078e001b */
[----:B------:R-:W-:Y:S01]  /*10d20*/  ULDC.64 UR6, c[0x0][0x408] ;  /* 0x0001020000067ab9 */ /* 0x000fe20000000a00 */
[----:B------:R-:W-:Y:S01]  /*10d30*/  IMAD.MOV.U32 R8, RZ, RZ, R144 ;  /* 0x000000ffff087224 */ /* 0x000fe200078e0090 */
[----:B------:R-:W-:Y:S01]  /*10d40*/  ULDC.64 UR8, c[0x0][0x400] ;  /* 0x0001000000087ab9 */ /* 0x000fe20000000a00 */
[----:B------:R-:W-:Y:S01]  /*10d50*/  IMAD.MOV.U32 R9, RZ, RZ, R29 ;  /* 0x000000ffff097224 */ /* 0x000fe200078e001d */
[----:B0-----:R-:W-:-:S13]  /*10d60*/  ISETP.NE.AND P0, PT, R21, 0x1, PT ;  /* 0x000000011500780c */ /* 0x001fda0003f05270 */
[----:B------:R-:W0:Y:S08]  /*10d70*/  @P0 LDC R3, c[0x0][0x44c] ;  /* 0x00011300ff030b82 */ /* 0x000e300000000800 */
[----:B------:R-:W1:Y:S01]  /*10d80*/  @P0 LDC R5, c[0x0][0x450] ;  /* 0x00011400ff050b82 */ /* 0x000e620000000800 */
[----:B0-----:R-:W-:-:S04]  /*10d90*/  @P0 IMAD.HI.U32 R0, R10, R3, RZ ;  /* 0x000000030a000227 */ /* 0x001fc800078e00ff */
[----:B------:R-:W-:Y:S01]  /*10da0*/  IMAD.MOV.U32 R3, RZ, RZ, R10 ;  /* 0x000000ffff037224 */ /* 0x000fe200078e000a */
[----:B-1----:R-:W-:-:S04]  /*10db0*/  @P0 SHF.R.U32.HI R3, RZ, R5, R0 ;  /* 0x00000005ff030219 */ /* 0x002fc80000011600 */
[----:B------:R-:W-:Y:S01]  /*10dc0*/  SHF.R.S32.HI R0, RZ, 0x1f, R3 ;  /* 0x0000001fff007819 */ /* 0x000fe20000011403 */
[----:B------:R-:W-:-:S04]  /*10dd0*/  IMAD.WIDE.U32 R6, R3, UR4, R6 ;  /* 0x0000000403067c25 */ /* 0x000fc8000f8e0006 */
[----:B------:R-:W-:Y:S02]  /*10de0*/  IMAD R4, R0, UR4, RZ ;  /* 0x0000000400047c24 */ /* 0x000fe4000f8e02ff */
[----:B------:R-:W-:-:S04]  /*10df0*/  IMAD.WIDE.U32 R8, R3, UR6, R8 ;  /* 0x0000000603087c25 */ /* 0x000fc8000f8e0008 */
[----:B------:R-:W-:Y:S02]  /*10e00*/  IMAD R0, R0, UR6, RZ ;  /* 0x0000000600007c24 */ /* 0x000fe4000f8e02ff */
[C---:B------:R-:W-:Y:S01]  /*10e10*/  IMAD R13, R3.reuse, UR5, R4 ;  /* 0x00000005030d7c24 */ /* 0x040fe2000f8e0204 */
[----:B------:R-:W-:Y:S01]  /*10e20*/  ULDC.64 UR4, c[0x0][0x3e8] ;  /* 0x0000fa0000047ab9 */ /* 0x000fe20000000a00 */
[----:B------:R-:W-:Y:S01]  /*10e30*/  IMAD R3, R3, UR7, R0 ;  /* 0x0000000703037c24 */ /* 0x000fe2000f8e0200 */
[----:B------:R-:W-:Y:S01]  /*10e40*/  IADD3 R5, P0, R6, UR4, RZ ;  /* 0x0000000406057c10 */ /* 0x000fe2000ff1e0ff */
[----:B------:R-:W-:Y:S01]  /*10e50*/  UMOV UR4, 0xffffffff ;  /* 0xffffffff00047882 */ /* 0x000fe20000000000 */
[----:B------:R-:W-:Y:S02]  /*10e60*/  IADD3 R0, P1, R8, UR8, RZ ;  /* 0x0000000808007c10 */ /* 0x000fe4000ff3e0ff */
[----:B------:R-:W-:Y:S02]  /*10e70*/  IADD3.X R13, R7, UR5, R13, P0, !PT ;  /* 0x00000005070d7c10 */ /* 0x000fe400087fe40d */
[----:B------:R-:W-:Y:S01]  /*10e80*/  IADD3.X R7, R9, UR9, R3, P1, !PT ;  /* 0x0000000909077c10 */ /* 0x000fe20008ffe403 */
[----:B------:R-:W-:Y:S08]  /*10e90*/  BRA.DIV UR4, `(.L_x_1566) ;  /* 0x0000022e04887947 */ /* 0x000ff0000b800000 */
[----:B------:R0:W1:Y:S04]  /*10ea0*/  SHFL.IDX PT, R3, R13, RZ, 0x1e1f ;  /* 0x001e1fff0d037589 */ /* 0x00006800000e0000 */
[----:B------:R-:W2:Y:S04]  /*10eb0*/  SHFL.IDX PT, R5, R5, RZ, 0x1e1f ;  /* 0x001e1fff05057589 */ /* 0x000ea800000e0000 */
[----:B------:R-:W3:Y:S04]  /*10ec0*/  SHFL.IDX PT, R7, R7, RZ, 0x1e1f ;  /* 0x001e1fff07077589 */ /* 0x000ee800000e0000 */
[----:B------:R0:W4:Y:S02]  /*10ed0*/  SHFL.IDX PT, R14, R0, RZ, 0x1e1f ;  /* 0x001e1fff000e7589 */ /* 0x00012400000e0000 */
.L_x_1855:
[----:B0-----:R-:W-:Y:S01]  /*10ee0*/  IMAD R0, R192, R21, RZ ;  /* 0x00000015c0007224 */ /* 0x001fe200078e02ff */
[----:B------:R-:W-:Y:S01]  /*10ef0*/  BSSY B1, `(.L_x_1567) ;  /* 0x0000047000017945 */ /* 0x000fe20003800000 */
[----:B------:R-:W-:Y:S02]  /*10f00*/  CS2R R36, SRZ ;  /* 0x0000000000247805 */ /* 0x000fe4000001ff00 */
[----:B------:R-:W-:Y:S02]  /*10f10*/  CS2R R34, SRZ ;  /* 0x0000000000227805 */ /* 0x000fe4000001ff00 */
[----:B------:R-:W-:Y:S02]  /*10f20*/  CS2R R28, SRZ ;  /* 0x00000000001c7805 */ /* 0x000fe4000001ff00 */
[----:B------:R-:W-:Y:S02]  /*10f30*/  ISETP.GE.AND P0, PT, R10, R0, PT ;  /* 0x000000000a00720c */ /* 0x000fe40003f06270 */
        /* <DEDUP_REMOVED lines=19> */
[-C--:B----4-:R-:W-:Y:S02]  /*11070*/  @!P5 IADD3 R10, P1, R188, R14.reuse, RZ ;  /* 0x0000000ebc0ad210 */ /* 0x090fe40007f3e0ff */
[----:B------:R-:W-:Y:S01]  /*11080*/  @!P2 IADD3 R12, P4, R197, R5, RZ ;  /* 0x00000005c50ca210 */ /* 0x000fe20007f9e0ff */
[--C-:B-1----:R-:W-:Y:S02]  /*11090*/  @!P5 IMAD.X R9, R3, 0x1, R4.reuse, P0 ;  /* 0x000000010309d824 */ /* 0x102fe400000e0604 */
[----:B---3--:R-:W-:Y:S01]  /*110a0*/  @!P5 IMAD.X R11, R7, 0x1, R4, P1 ;  /* 0x00000001070bd824 */ /* 0x008fe200008e0604 */
[----:B------:R-:W-:Y:S01]  /*110b0*/  ISETP.GE.AND P1, PT, R199, UR4, PT ;  /* 0x00000004c7007c0c */ /* 0x000fe2000bf26270 */
[----:B------:R-:W-:Y:S01]  /*110c0*/  @!P2 IMAD.X R13, R3, 0x1, R234, P4 ;  /* 0x00000001030da824 */ /* 0x000fe200020e06ea */
[----:B------:R-:W5:Y:S01]  /*110d0*/  @!P5 LD.E.64 R38, desc[UR60][R8.64] ;  /* 0x0000003c0826d980 */ /* 0x000f62000c101b00 */
[----:B------:R-:W-:-:S02]  /*110e0*/  @!P2 IADD3 R20, P0, R197, R14, RZ ;  /* 0x0000000ec514a210 */ /* 0x000fc40007f1e0ff */
[C---:B------:R-:W-:Y:S01]  /*110f0*/  @!P3 IADD3 R40, P4, R196.reuse, R5, RZ ;  /* 0x00000005c428b210 */ /* 0x040fe20007f9e0ff */
[----:B------:R-:W5:Y:S01]  /*11100*/  @!P5 LD.E.64 R36, desc[UR60][R10.64] ;  /* 0x0000003c0a24d980 */ /* 0x000f62000c101b00 */
[----:B------:R-:W-:Y:S02]  /*11110*/  @!P3 IADD3 R42, P5, R196, R14, RZ ;  /* 0x0000000ec42ab210 */ /* 0x000fe40007fbe0ff */
[----:B------:R-:W-:Y:S02]  /*11120*/  CS2R R34, SRZ ;  /* 0x0000000000227805 */ /* 0x000fe4000001ff00 */
[----:B------:R-:W-:Y:S01]  /*11130*/  CS2R R30, SRZ ;  /* 0x00000000001e7805 */ /* 0x000fe2000001ff00 */
[----:B------:R-:W-:Y:S01]  /*11140*/  @!P2 IMAD.X R21, R7, 0x1, R234, P0 ;  /* 0x000000010715a824 */ /* 0x000fe200000e06ea */
[----:B------:R-:W-:Y:S01]  /*11150*/  CS2R R28, SRZ ;  /* 0x00000000001c7805 */ /* 0x000fe2000001ff00 */
[--C-:B------:R-:W-:Y:S01]  /*11160*/  @!P3 IMAD.X R41, R3, 0x1, R233.reuse, P4 ;  /* 0x000000010329b824 */ /* 0x100fe200020e06e9 */
[----:B------:R-:W5:Y:S01]  /*11170*/  @!P2 LD.E.64 R32, desc[UR60][R12.64] ;  /* 0x0000003c0c20a980 */ /* 0x000f62000c101b00 */
[----:B------:R-:W-:Y:S01]  /*11180*/  @!P3 IMAD.X R43, R7, 0x1, R233, P5 ;  /* 0x00000001072bb824 */ /* 0x000fe200028e06e9 */
[----:B------:R-:W-:-:S02]  /*11190*/  ISETP.GE.AND P0, PT, R198, UR4, PT ;  /* 0x00000004c6007c0c */ /* 0x000fc4000bf06270 */
[----:B------:R-:W5:Y:S01]  /*111a0*/  @!P2 LD.E.64 R34, desc[UR60][R20.64] ;  /* 0x0000003c1422a980 */ /* 0x000f62000c101b00 */
[----:B------:R-:W-:Y:S02]  /*111b0*/  ISETP.GE.AND P2, PT, R200, UR4, PT ;  /* 0x00000004c8007c0c */ /* 0x000fe4000bf46270 */
[C---:B------:R-:W-:Y:S01]  /*111c0*/  @!P1 IADD3 R48, P4, R199.reuse, R14, RZ ;  /* 0x0000000ec7309210 */ /* 0x040fe20007f9e0ff */
[----:B------:R0:W5:Y:S04]  /*111d0*/  @!P3 LD.E.64 R30, desc[UR60][R40.64] ;  /* 0x0000003c281eb980 */ /* 0x000168000c101b00 */
[----:B------:R1:W5:Y:S01]  /*111e0*/  @!P3 LD.E.64 R28, desc[UR60][R42.64] ;  /* 0x0000003c2a1cb980 */ /* 0x000362000c101b00 */
[----:B------:R-:W-:Y:S02]  /*111f0*/  @!P1 IADD3 R46, P3, R199, R5, RZ ;  /* 0x00000005c72e9210 */ /* 0x000fe40007f7e0ff */
[----:B------:R-:W-:-:S02]  /*11200*/  CS2R R26, SRZ ;  /* 0x00000000001a7805 */ /* 0x000fc4000001ff00 */
[----:B------:R-:W-:Y:S01]  /*11210*/  CS2R R24, SRZ ;  /* 0x0000000000187805 */ /* 0x000fe2000001ff00 */
[--C-:B------:R-:W-:Y:S01]  /*11220*/  @!P1 IMAD.X R49, R7, 0x1, R232.reuse, P4 ;  /* 0x0000000107319824 */ /* 0x100fe200020e06e8 */
[-C--:B------:R-:W-:Y:S01]  /*11230*/  @!P0 IADD3 R50, P5, R198, R5.reuse, RZ ;  /* 0x00000005c6328210 */ /* 0x080fe20007fbe0ff */
[----:B------:R-:W-:Y:S01]  /*11240*/  @!P1 IMAD.X R47, R3, 0x1, R232, P3 ;  /* 0x00000001032f9824 */ /* 0x000fe200018e06e8 */
[----:B0-----:R-:W-:Y:S02]  /*11250*/  @!P2 IADD3 R40, P3, R200, R5, RZ ;  /* 0x00000005c828a210 */ /* 0x001fe40007f7e0ff */
[----:B------:R-:W-:Y:S01]  /*11260*/  CS2R R12, SRZ ;  /* 0x00000000000c7805 */ /* 0x000fe2000001ff00 */
[----:B------:R1:W5:Y:S01]  /*11270*/  @!P1 LD.E.64 R24, desc[UR60][R48.64] ;  /* 0x0000003c30189980 */ /* 0x000362000c101b00 */
[----:B------:R-:W-:Y:S02]  /*11280*/  CS2R R20, SRZ ;  /* 0x0000000000147805 */ /* 0x000fe4000001ff00 */
[----:B------:R-:W-:-:S02]  /*11290*/  CS2R R10, SRZ ;  /* 0x00000000000a7805 */ /* 0x000fc4000001ff00 */
[----:B------:R-:W-:Y:S01]  /*112a0*/  CS2R R8, SRZ ;  /* 0x0000000000087805 */ /* 0x000fe2000001ff00 */
[----:B------:R1:W5:Y:S01]  /*112b0*/  @!P1 LD.E.64 R26, desc[UR60][R46.64] ;  /* 0x0000003c2e1a9980 */ /* 0x000362000c101b00 */
[-C--:B------:R-:W-:Y:S01]  /*112c0*/  @!P0 IADD3 R4, P1, R198, R14.reuse, RZ ;  /* 0x0000000ec6048210 */ /* 0x080fe20007f3e0ff */
[C-C-:B------:R-:W-:Y:S01]  /*112d0*/  @!P0 IMAD.X R51, R3.reuse, 0x1, R231.reuse, P5 ;  /* 0x0000000103338824 */ /* 0x140fe200028e06e7 */
[----:B------:R-:W-:Y:S01]  /*112e0*/  @!P2 IADD3 R14, P4, R200, R14, RZ ;  /* 0x0000000ec80ea210 */ /* 0x000fe20007f9e0ff */
[--C-:B------:R-:W-:Y:S02]  /*112f0*/  @!P2 IMAD.X R41, R3, 0x1, R230.reuse, P3 ;  /* 0x000000010329a824 */ /* 0x100fe400018e06e6 */
[C---:B------:R-:W-:Y:S01]  /*11300*/  @!P0 IMAD.X R5, R7.reuse, 0x1, R231, P1 ;  /* 0x0000000107058824 */ /* 0x040fe200008e06e7 */
[----:B------:R1:W5:Y:S01]  /*11310*/  @!P0 LD.E.64 R12, desc[UR60][R50.64] ;  /* 0x0000003c320c8980 */ /* 0x000362000c101b00 */
[----:B------:R-:W-:-:S03]  /*11320*/  @!P2 IMAD.X R15, R7, 0x1, R230, P4 ;  /* 0x00000001070fa824 */ /* 0x000fc600020e06e6 */
[----:B------:R1:W5:Y:S04]  /*11330*/  @!P0 LD.E.64 R20, desc[UR60][R4.64] ;  /* 0x0000003c04148980 */ /* 0x000368000c101b00 */
[----:B------:R1:W5:Y:S04]  /*11340*/  @!P2 LD.E.64 R10, desc[UR60][R40.64] ;  /* 0x0000003c280aa980 */ /* 0x000368000c101b00 */
[----:B------:R1:W5:Y:S02]  /*11350*/  @!P2 LD.E.64 R8, desc[UR60][R14.64] ;  /* 0x0000003c0e08a980 */ /* 0x000364000c101b00 */
.L_x_1568:
[----:B------:R-:W-:Y:S05]  /*11360*/  BSYNC B1 ;  /* 0x0000000000017941 */ /* 0x000fea0003800000 */
.L_x_1567:
[----:B------:R-:W-:Y:S01]  /*11370*/  ULEA.HI UR4, UR43, UR43, URZ, 0x1 ;  /* 0x0000002b2b047291 */ /* 0x000fe2000f8f083f */
[----:B------:R-:W-:Y:S01]  /*11380*/  VIADDMNMX R0, R0, -R201, 0x80, PT ;  /* 0x0000008000007446 */ /* 0x000fe200038009c9 */
[----:B------:R-:W-:Y:S02]  /*11390*/  BSSY B1, `(.L_x_1569) ;  /* 0x0000008000017945 */ /* 0x000fe40003800000 */
[----:B------:R-:W-:Y:S01]  /*113a0*/  ULOP3.LUT UR4, UR4, 0xfffffffe, URZ, 0xc0, !UPT ;  /* 0xfffffffe04047892 */ /* 0x000fe2000f8ec03f */
[----:B------:R-:W-:-:S03]  /*113b0*/  ISETP.GE.AND P1, PT, R191, R0, PT ;  /* 0x00000000bf00720c */ /* 0x000fc60003f26270 */
[----:B------:R-:W-:-:S06]  /*113c0*/  UIADD3 UR4, UR43, -UR4, URZ ;  /* 0x800000042b047290 */ /* 0x000fcc000fffe03f */
[----:B-1----:R-:W-:-:S05]  /*113d0*/  IMAD.U32 R3, RZ, RZ, UR4 ;  /* 0x00000004ff037e24 */ /* 0x002fca000f8e00ff */
[----:B------:R-:W-:-:S04]  /*113e0*/  SHF.L.U32 R3, R3, 0x1f, RZ ;  /* 0x0000001f03037819 */ /* 0x000fc800000006ff */
[----:B------:R-:W0:Y:S02]  /*113f0*/  SYNCS.PHASECHK.TRANS64.TRYWAIT P0, [R16+URZ+0x29800], R3 ;  /* 0x02980003100075a7 */ /* 0x000e24000800017f */
[----:B0-----:R-:W-:Y:S05]  /*11400*/  @!P0 BRA `(.L_x_1570) ;  /* 0x0000022800988947 */ /* 0x001fea0003800000 */
.L_x_1856:
[----:B------:R-:W-:Y:S05]  /*11410*/  BSYNC B1 ;  /* 0x0000000000017941 */ /* 0x000fea0003800000 */
.L_x_1569:
[----:B------:R-:W-:Y:S05]  /*11420*/  @P1 BRA `(.L_x_1571) ;  /* 0x0000006400181947 */ /* 0x000fea0003800000 */
[----:B0-----:R-:W0:Y:S01]  /*11430*/  LDC R3, c[0x0][0x3f4] ;  /* 0x0000fd00ff037b82 */ /* 0x001e220000000800 */
[----:B------:R-:W-:Y:S01]  /*11440*/  BSSY B1, `(.L_x_1572) ;  /* 0x000007f000017945 */ /* 0x000fe20003800000 */
[----:B------:R-:W-:Y:S01]  /*11450*/  IMAD.IADD R0, R16, 0x1, R214 ;  /* 0x0000000110007824 */ /* 0x000fe200078e02d6 */
[-C--:B0-----:R-:W-:Y:S02]  /*11460*/  ISETP.GE.AND P0, PT, R188, R3.reuse, PT ;  /* 0x00000003bc00720c */ /* 0x081fe40003f06270 */
[-C--:B------:R-:W-:Y:S02]  /*11470*/  ISETP.GE.AND P1, PT, R197, R3.reuse, PT ;  /* 0x00000003c500720c */ /* 0x080fe40003f26270 */
[-C--:B------:R-:W-:Y:S02]  /*11480*/  ISETP.GE.AND P2, PT, R196, R3.reuse, PT ;  /* 0x00000003c400720c */ /* 0x080fe40003f46270 */
[-C--:B------:R-:W-:Y:S02]  /*11490*/  ISETP.GE.AND P3, PT, R199, R3.reuse, PT ;  /* 0x00000003c700720c */ /* 0x080fe40003f66270 */
[----:B------:R-:W-:-:S02]  /*114a0*/  ISETP.GE.AND P4, PT, R198, R3, PT ;  /* 0x00000003c600720c */ /* 0x000fc40003f86270 */
[----:B------:R-:W-:-:S03]  /*114b0*/  ISETP.GE.AND P5, PT, R200, R3, PT ;  /* 0x00000003c800720c */ /* 0x000fc60003fa6270 */
[----:B------:R-:W-:Y:S10]  /*114c0*/  @P0 BRA `(.L_x_1573) ;  /* 0x0000000400d80947 */ /* 0x000ff40003800000 */
[----:B--23--:R-:W0:Y:S01]  /*114d0*/  LDS.128 R4, [R0+0x14400] ;  /* 0x0144000000047984 */ /* 0x00ce220000000c00 */
[----:B----45:R-:W-:Y:S02]  /*114e0*/  SHF.R.U32.HI R14, RZ, 0x8, R38 ;  /* 0x00000008ff0e7819 */ /* 0x030fe40000011626 */
        /* <DEDUP_REMOVED lines=116> */
.L_x_1573:
[----:B------:R-:W-:Y:S05]  /*11c30*/  BSYNC B1 ;  /* 0x0000000000017941 */ /* 0x000fea0003800000 */
.L_x_1572:
[----:B------:R-:W-:Y:S04]  /*11c40*/  BSSY B1, `(.L_x_1574) ;  /* 0x000007c000017945 */ /* 0x000fe80003800000 */
[----:B------:R-:W-:Y:S05]  /*11c50*/  @P1 BRA `(.L_x_1575) ;  /* 0x0000000400e81947 */ /* 0x000fea0003800000 */
[----:B0-23--:R-:W0:Y:S01]  /*11c60*/  LDS.128 R4, [R223] ;  /* 0x00000000df047984 */ /* 0x00de220000000c00 */
        /* <DEDUP_REMOVED lines=13> */
[----:B----4-:R-:W-:Y:S02]  /*11d40*/  LOP3.LUT R14, R32, 0xff, RZ, 0xc0, !PT ;  /* 0x000000ff200e7812 */ /* 0x010fe400078ec0ff */
        /* <DEDUP_REMOVED lines=107> */
.L_x_1575:
[----:B------:R-:W-:Y:S05]  /*12400*/  BSYNC B1 ;  /* 0x0000000000017941 */ /* 0x000fea0003800000 */
.L_x_1574:
[----:B------:R-:W-:Y:S04]  /*12410*/  BSSY B1, `(.L_x_1576) ;  /* 0x0000078000017945 */ /* 0x000fe80003800000 */
[----:B------:R-:W-:Y:S05]  /*12420*/  @P2 BRA `(.L_x_1577) ;  /* 0x0000000400d82947 */ /* 0x000fea0003800000 */
[----:B0123--:R-:W0:Y:S01]  /*12430*/  LDS.128 R4, [R0+0x16400] ;  /* 0x0164000000047984 */ /* 0x00fe220000000c00 */
        /* <DEDUP_REMOVED lines=117> */
.L_x_1577:
[----:B------:R-:W-:Y:S05]  /*12b90*/  BSYNC B1 ;  /* 0x0000000000017941 */ /* 0x000fea0003800000 */
.L_x_1576:
[----:B------:R-:W-:Y:S04]  /*12ba0*/  BSSY B1, `(.L_x_1578) ;  /* 0x000007c000017945 */ /* 0x000fe80003800000 */
[----:B------:R-:W-:Y:S05]  /*12bb0*/  @P3 BRA `(.L_x_1579) ;  /* 0x0000000400e83947 */ /* 0x000fea0003800000 */
[----:B0123--:R-:W0:Y:S01]  /*12bc0*/  LDS.128 R4, [R223+0x2000] ;  /* 0x00200000df047984 */ /* 0x00fe220000000c00 */
        /* <DEDUP_REMOVED lines=121> */
.L_x_1579:
[----:B------:R-:W-:Y:S05]  /*13360*/  BSYNC B1 ;  /* 0x0000000000017941 */ /* 0x000fea0003800000 */
.L_x_1578:
        /* <DEDUP_REMOVED lines=28> */
[----:B------:R-:W-:-:S02]  /*13530*/  LOP3.LUT R15, R3, 0xff0000, R12, 0xf8, !PT ;  /* 0x00ff0000030f7812 */ /* 0x000fc400078ef80c */
        /* <DEDUP_REMOVED lines=91> */
.L_x_1581:
[----:B------:R-:W-:Y:S05]  /*13af0*/  BSYNC B1 ;  /* 0x0000000000017941 */ /* 0x000fea0003800000 */
.L_x_1580:
[----:B------:R-:W-:Y:S05]  /*13b00*/  @P5 BRA `(.L_x_1571) ;  /* 0x0000003c00605947 */ /* 0x000fea0003800000 */
[----:B0123--:R-:W0:Y:S01]  /*13b10*/  LDS.128 R4, [R223+0x4000] ;  /* 0x00400000df047984 */ /* 0x00fe220000000c00 */
[----:B-----5:R-:W-:Y:S02]  /*13b20*/  SHF.R.U32.HI R12, RZ, 0x8, R11 ;  /* 0x00000008ff0c7819 */ /* 0x020fe4000001160b */
[----:B------:R-:W-:Y:S02]  /*13b30*/  SHF.R.U32.HI R20, RZ, 0x8, R9 ;  /* 0x00000008ff147819 */ /* 0x000fe40000011609 */
[----:B------:R-:W-:Y:S02]  /*13b40*/  LOP3.LUT R13, R11, 0xff, RZ, 0xc0, !PT ;  /* 0x000000ff0b0d7812 */ /* 0x000fe400078ec0ff */
[----:B------:R-:W-:Y:S02]  /*13b50*/  LOP3.LUT R21, R9, 0xff, RZ, 0xc0, !PT ;  /* 0x000000ff09157812 */ /* 0x000fe400078ec0ff */
[----:B------:R-:W-:Y:S02]  /*13b60*/  LOP3.LUT R12, R12, 0xff, RZ, 0xc0, !PT ;  /* 0x000000ff0c0c7812 */ /* 0x000fe400078ec0ff */
[----:B------:R-:W-:-:S02]  /*13b70*/  LOP3.LUT R20, R20, 0xff, RZ, 0xc0, !PT ;  /* 0x000000ff14147812 */ /* 0x000fc400078ec0ff */
[----:B------:R-:W-:Y:S02]  /*13b80*/  SHF.R.U32.HI R0, RZ, 0x8, R10 ;  /* 0x00000008ff007819 */ /* 0x000fe4000001160a */
[----:B----4-:R-:W-:Y:S02]  /*13b90*/  SHF.R.U32.HI R14, RZ, 0x8, R8 ;  /* 0x00000008ff0e7819 */ /* 0x010fe40000011608 */
        /* <DEDUP_REMOVED lines=114> */
.L_x_1565:
[----:B------:R-:W0:Y:S01]  /*142c0*/  LDC R25, c[0x0][0x448] ;  /* 0x00011200ff197b82 */ /* 0x000e220000000800 */
[----:B------:R-:W-:Y:S01]  /*142d0*/  IMAD.MOV.U32 R9, RZ, RZ, R10 ;  /* 0x000000ffff097224 */ /* 0x000fe200078e000a */
[----:B------:R-:W-:Y:S01]  /*142e0*/  ULDC.64 UR4, c[0x0][0x3f8] ;  /* 0x0000fe0000047ab9 */ /* 0x000fe20000000a00 */
[----:B------:R-:W-:Y:S01]  /*142f0*/  IMAD.MOV.U32 R4, RZ, RZ, R24 ;  /* 0x000000ffff047224 */ /* 0x000fe200078e0018 */
[----:B------:R-:W-:Y:S01]  /*14300*/  ULDC.64 UR6, c[0x0][0x408] ;  /* 0x0001020000067ab9 */ /* 0x000fe20000000a00 */
[----:B------:R-:W-:Y:S01]  /*14310*/  IMAD.MOV.U32 R5, RZ, RZ, R27 ;  /* 0x000000ffff057224 */ /* 0x000fe200078e001b */
[----:B------:R-:W-:Y:S01]  /*14320*/  ULDC.64 UR8, c[0x0][0x400] ;  /* 0x0001000000087ab9 */ /* 0x000fe20000000a00 */
[----:B------:R-:W-:Y:S02]  /*14330*/  IMAD.MOV.U32 R6, RZ, RZ, R144 ;  /* 0x000000ffff067224 */ /* 0x000fe400078e0090 */
[----:B------:R-:W-:Y:S01]  /*14340*/  IMAD.MOV.U32 R7, RZ, RZ, R29 ;  /* 0x000000ffff077224 */ /* 0x000fe200078e001d */
[----:B0-----:R-:W-:-:S13]  /*14350*/  ISETP.NE.AND P0, PT, R25, 0x1, PT ;  /* 0x000000011900780c */ /* 0x001fda0003f05270 */
[----:B------:R-:W0:Y:S08]  /*14360*/  @P0 LDC R3, c[0x0][0x44c] ;  /* 0x00011300ff030b82 */ /* 0x000e300000000800 */
[----:B------:R-:W1:Y:S01]  /*14370*/  @P0 LDC R0, c[0x0][0x450] ;  /* 0x00011400ff000b82 */ /* 0x000e620000000800 */
[----:B0-----:R-:W-:-:S05]  /*14380*/  @P0 IMAD.HI.U32 R3, R10, R3, RZ ;  /* 0x000000030a030227 */ /* 0x001fca00078e00ff */
[----:B-1----:R-:W-:-:S04]  /*14390*/  @P0 SHF.R.U32.HI R9, RZ, R0, R3 ;  /* 0x00000000ff090219 */ /* 0x002fc80000011603 */
[----:B------:R-:W-:Y:S01]  /*143a0*/  SHF.R.S32.HI R0, RZ, 0x1f, R9 ;  /* 0x0000001fff007819 */ /* 0x000fe20000011409 */
[----:B------:R-:W-:-:S04]  /*143b0*/  IMAD.WIDE.U32 R4, R9, UR4, R4 ;  /* 0x0000000409047c25 */ /* 0x000fc8000f8e0004 */
[----:B------:R-:W-:Y:S02]  /*143c0*/  IMAD R8, R0, UR4, RZ ;  /* 0x0000000400087c24 */ /* 0x000fe4000f8e02ff */
[----:B------:R-:W-:-:S04]  /*143d0*/  IMAD.WIDE.U32 R6, R9, UR6, R6 ;  /* 0x0000000609067c25 */ /* 0x000fc8000f8e0006 */
[----:B------:R-:W-:Y:S01]  /*143e0*/  IMAD R0, R0, UR6, RZ ;  /* 0x0000000600007c24 */ /* 0x000fe2000f8e02ff */
[----:B------:R-:W-:Y:S01]  /*143f0*/  IADD3 R21, P1, R6, UR8, RZ ;  /* 0x0000000806157c10 */ /* 0x000fe2000ff3e0ff */
[C---:B------:R-:W-:Y:S01]  /*14400*/  IMAD R13, R9.reuse, UR5, R8 ;  /* 0x00000005090d7c24 */ /* 0x040fe2000f8e0208 */
[----:B------:R-:W-:Y:S01]  /*14410*/  ULDC.64 UR4, c[0x0][0x3e8] ;  /* 0x0000fa0000047ab9 */ /* 0x000fe20000000a00 */
[----:B------:R-:W-:Y:S01]  /*14420*/  IMAD R9, R9, UR7, R0 ;  /* 0x0000000709097c24 */ /* 0x000fe2000f8e0200 */
[----:B------:R-:W-:Y:S01]  /*14430*/  IADD3 R3, P0, R4, UR4, RZ ;  /* 0x0000000404037c10 */ /* 0x000fe2000ff1e0ff */
[----:B------:R-:W-:-:S03]  /*14440*/  UMOV UR4, 0xffffffff ;  /* 0xffffffff00047882 */ /* 0x000fc60000000000 */
[----:B------:R-:W-:Y:S02]  /*14450*/  IADD3.X R13, R5, UR5, R13, P0, !PT ;  /* 0x00000005050d7c10 */ /* 0x000fe400087fe40d */
[----:B------:R-:W-:Y:S01]  /*14460*/  IADD3.X R20, R7, UR9, R9, P1, !PT ;  /* 0x0000000907147c10 */ /* 0x000fe20008ffe409 */
[----:B------:R-:W-:Y:S06]  /*14470*/  BRA.DIV UR4, `(.L_x_1582) ;  /* 0x000001fa04907947 */ /* 0x000fec000b800000 */
[----:B------:R0:W1:Y:S04]  /*14480*/  SHFL.IDX PT, R0, R13, RZ, 0x1e1f ;  /* 0x001e1fff0d007589 */ /* 0x00006800000e0000 */
[----:B------:R-:W2:Y:S04]  /*14490*/  SHFL.IDX PT, R3, R3, RZ, 0x1e1f ;  /* 0x001e1fff03037589 */ /* 0x000ea800000e0000 */
[----:B------:R-:W3:Y:S04]  /*144a0*/  SHFL.IDX PT, R20, R20, RZ, 0x1e1f ;  /* 0x001e1fff14147589 */ /* 0x000ee800000e0000 */
[----:B0-----:R-:W4:Y:S02]  /*144b0*/  SHFL.IDX PT, R21, R21, RZ, 0x1e1f ;  /* 0x001e1fff15157589 */ /* 0x001f2400000e0000 */
.L_x_1862:
[----:B------:R-:W-:Y:S01]  /*144c0*/  IMAD R45, R192, R25, RZ ;  /* 0x00000019c02d7224 */ /* 0x000fe200078e02ff */
        /* <DEDUP_REMOVED lines=27> */
[----:B--2---:R-:W-:Y:S01]  /*14680*/  @!P2 IADD3 R36, P3, R22, R3, RZ ;  /* 0x000000031624a210 */ /* 0x004fe20007f7e0ff */
[----:B------:R-:W-:Y:S01]  /*14690*/  @!P1 IMAD.SHL.U32 R42, R226, 0x10, RZ ;  /* 0x00000010e22a9824 */ /* 0x000fe200078e00ff */
[----:B----4-:R-:W-:Y:S01]  /*146a0*/  @!P2 IADD3 R38, P4, R22, R21, RZ ;  /* 0x000000151626a210 */ /* 0x010fe20007f9e0ff */
[----:B------:R-:W-:-:S02]  /*146b0*/  @!P0 IMAD.SHL.U32 R48, R228, 0x10, RZ ;  /* 0x00000010e4308824 */ /* 0x000fc400078e00ff */
[--C-:B-1----:R-:W-:Y:S01]  /*146c0*/  @!P2 IMAD.X R37, R0, 0x1, R5.reuse, P3 ;  /* 0x000000010025a824 */ /* 0x102fe200018e0605 */
[-C--:B------:R-:W-:Y:S01]  /*146d0*/  @!P1 IADD3 R40, P5, R3, R42.reuse, RZ ;  /* 0x0000002a03289210 */ /* 0x080fe20007fbe0ff */
[----:B---3--:R-:W-:Y:S01]  /*146e0*/  @!P2 IMAD.X R39, R20, 0x1, R5, P4 ;  /* 0x000000011427a824 */ /* 0x008fe200020e0605 */
[----:B------:R-:W-:Y:S02]  /*146f0*/  @!P1 SHF.R.S32.HI R5, RZ, 0x1f, R42 ;  /* 0x0000001fff059819 */ /* 0x000fe4000001142a */
[----:B------:R-:W-:Y:S02]  /*14700*/  @!P1 IADD3 R42, P4, R21, R42, RZ ;  /* 0x0000002a152a9210 */ /* 0x000fe40007f9e0ff */
[----:B------:R-:W-:Y:S02]  /*14710*/  CS2R R8, SRZ ;  /* 0x0000000000087805 */ /* 0x000fe4000001ff00 */
[-C--:B------:R-:W-:Y:S01]  /*14720*/  @!P0 IADD3 R46, P3, R3, R48.reuse, RZ ;  /* 0x00000030032e8210 */ /* 0x080fe20007f7e0ff */
[--C-:B------:R-:W-:Y:S01]  /*14730*/  @!P1 IMAD.X R41, R0, 0x1, R5.reuse, P5 ;  /* 0x0000000100299824 */ /* 0x100fe200028e0605 */
[----:B------:R-:W-:Y:S01]  /*14740*/  @!P0 SHF.R.S32.HI R3, RZ, 0x1f, R48 ;  /* 0x0000001fff038819 */ /* 0x000fe20000011430 */
[----:B------:R-:W-:Y:S01]  /*14750*/  @!P1 IMAD.X R43, R20, 0x1, R5, P4 ;  /* 0x00000001142b9824 */ /* 0x000fe200020e0605 */
[----:B------:R-:W-:-:S02]  /*14760*/  @!P0 IADD3 R48, P5, R21, R48, RZ ;  /* 0x0000003015308210 */ /* 0x000fc40007fbe0ff */
[----:B------:R-:W-:Y:S02]  /*14770*/  CS2R R4, SRZ ;  /* 0x0000000000047805 */ /* 0x000fe4000001ff00 */
[----:B------:R-:W-:Y:S02]  /*14780*/  CS2R R10, SRZ ;  /* 0x00000000000a7805 */ /* 0x000fe4000001ff00 */
[----:B------:R-:W-:Y:S02]  /*14790*/  CS2R R32, SRZ ;  /* 0x0000000000207805 */ /* 0x000fe4000001ff00 */
[----:B------:R-:W-:Y:S02]  /*147a0*/  CS2R R34, SRZ ;  /* 0x0000000000227805 */ /* 0x000fe4000001ff00 */
        /* <DEDUP_REMOVED lines=10> */
.L_x_1584:
[----:B------:R-:W-:Y:S05]  /*14850*/  BSYNC B1 ;  /* 0x0000000000017941 */ /* 0x000fea0003800000 */
.L_x_1583:
[----:B------:R-:W-:Y:S01]  /*14860*/  ULEA.HI UR4, UR43, UR43, URZ, 0x1 ;  /* 0x0000002b2b047291 */ /* 0x000fe2000f8f083f */
[----:B-1----:R-:W-:Y:S01]  /*14870*/  VIADDMNMX R0, R45, -R201, 0x80, PT ;  /* 0x000000802d007446 */ /* 0x002fe200038009c9 */
[----:B------:R-:W-:Y:S02]  /*14880*/  BSSY B1, `(.L_x_1585) ;  /* 0x0000008000017945 */ /* 0x000fe40003800000 */
[----:B------:R-:W-:Y:S01]  /*14890*/  ULOP3.LUT UR4, UR4, 0xfffffffe, URZ, 0xc0, !UPT ;  /* 0xfffffffe04047892 */ /* 0x000fe2000f8ec03f */
[----:B------:R-:W-:-:S03]  /*148a0*/  ISETP.GE.AND P1, PT, R191, R0, PT ;  /* 0x00000000bf00720c */ /* 0x000fc60003f26270 */
[----:B------:R-:W-:-:S06]  /*148b0*/  UIADD3 UR4, UR43, -UR4, URZ ;  /* 0x800000042b047290 */ /* 0x000fcc000fffe03f */
[----:B--2---:R-:W-:-:S05]  /*148c0*/  IMAD.U32 R3, RZ, RZ, UR4 ;  /* 0x00000004ff037e24 */ /* 0x004fca000f8e00ff */
[----:B------:R-:W-:-:S04]  /*148d0*/  SHF.L.U32 R3, R3, 0x1f, RZ ;  /* 0x0000001f03037819 */ /* 0x000fc800000006ff */
[----:B------:R-:W1:Y:S02]  /*148e0*/  SYNCS.PHASECHK.TRANS64.TRYWAIT P0, [R16+URZ+0x29800], R3 ;  /* 0x02980003100075a7 */ /* 0x000e64000800017f */
[----:B-1----:R-:W-:Y:S05]  /*148f0*/  @!P0 BRA `(.L_x_1586) ;  /* 0x000001f400e08947 */ /* 0x002fea0003800000 */
.L_x_1863:
[----:B------:R-:W-:Y:S05]  /*14900*/  BSYNC B1 ;  /* 0x0000000000017941 */ /* 0x000fea0003800000 */
.L_x_1585:
[----:B------:R-:W-:Y:S05]  /*14910*/  @P1 BRA `(.L_x_1571) ;  /* 0x0000002c00dc1947 */ /* 0x000fea0003800000 */
[----:B-1----:R-:W1:Y:S01]  /*14920*/  LDC R3, c[0x0][0x3f4] ;  /* 0x0000fd00ff037b82 */ /* 0x002e620000000800 */
[C---:B------:R-:W-:Y:S01]  /*14930*/  VIADD R0, R22.reuse, 0x20 ;  /* 0x0000002016007836 */ /* 0x040fe20000000000 */
[----:B------:R-:W-:Y:S01]  /*14940*/  BSSY B1, `(.L_x_1587) ;  /* 0x00000fc000017945 */ /* 0x000fe20003800000 */
[C---:B---3--:R-:W-:Y:S01]  /*14950*/  VIADD R20, R22.reuse, 0x40 ;  /* 0x0000004016147836 */ /* 0x048fe20000000000 */
[-C--:B-1----:R-:W-:Y:S02]  /*14960*/  ISETP.GE.AND P0, PT, R22, R3.reuse, PT ;  /* 0x000000031600720c */ /* 0x082fe40003f06270 */
[-C--:B------:R-:W-:Y:S02]  /*14970*/  ISETP.GE.AND P1, PT, R0, R3.reuse, PT ;  /* 0x000000030000720c */ /* 0x080fe40003f26270 */
[----:B------:R-:W-:-:S09]  /*14980*/  ISETP.GE.AND P2, PT, R20, R3, PT ;  /* 0x000000031400720c */ /* 0x000fd20003f46270 */
[----:B------:R-:W-:Y:S05]  /*14990*/  @P0 BRA `(.L_x_1588) ;  /* 0x0000000c00d80947 */ /* 0x000fea0003800000 */
[----:B-----5:R-:W-:Y:S02]  /*149a0*/  SHF.R.U32.HI R0, RZ, 0x8, R24 ;  /* 0x00000008ff007819 */ /* 0x020fe40000011618 */
[----:B------:R-:W-:Y:S02]  /*149b0*/  LOP3.LUT R20, R24, 0xff, RZ, 0xc0, !PT ;  /* 0x000000ff18147812 */ /* 0x000fe400078ec0ff */
[----:B----4-:R-:W-:Y:S02]  /*149c0*/  LOP3.LUT R21, R0, 0xff, RZ, 0xc0, !PT ;  /* 0x000000ff00157812 */ /* 0x010fe400078ec0ff */
[----:B------:R-:W-:Y:S02]  /*149d0*/  LEA.HI R0, R3, R227, RZ, 0x1c ;  /* 0x000000e303007211 */ /* 0x000fe400078fe0ff */
[----:B------:R-:W-:Y:S02]  /*149e0*/  PRMT R45, R21, 0x7604, R20 ;  /* 0x00007604152d7816 */ /* 0x000fe40000000014 */
[----:B------:R-:W-:-:S02]  /*149f0*/  SHF.R.S32.HI R21, RZ, 0x1f, R0 ;  /* 0x0000001fff157819 */ /* 0x000fc40000011400 */
[----:B0-----:R-:W-:Y:S02]  /*14a00*/  SHF.R.U32.HI R37, RZ, 0x8, R25 ;  /* 0x00000008ff257819 */ /* 0x001fe40000011619 */
[----:B------:R-:W-:Y:S01]  /*14a10*/  LEA.HI R20, R21, R0, RZ, 0x2 ;  /* 0x0000000015147211 */ /* 0x000fe200078f10ff */
[----:B------:R-:W-:Y:S01]  /*14a20*/  IMAD.SHL.U32 R21, R0, 0x10, RZ ;  /* 0x0000001000157824 */ /* 0x000fe200078e00ff */
[----:B------:R-:W-:Y:S02]  /*14a30*/  SHF.R.U32.HI R39, RZ, 0x8, R26 ;  /* 0x00000008ff277819 */ /* 0x000fe4000001161a */
[----:B------:R-:W-:Y:S01]  /*14a40*/  LOP3.LUT R36, R25, 0xff, RZ, 0xc0, !PT ;  /* 0x000000ff19247812 */ /* 0x000fe200078ec0ff */
[----:B------:R-:W-:Y:S01]  /*14a50*/  IMAD.SHL.U32 R20, R20, 0x800, RZ ;  /* 0x0000080014147824 */ /* 0x000fe200078e00ff */
[----:B------:R-:W-:Y:S02]  /*14a60*/  LOP3.LUT R0, R202, 0x30, R21, 0xf8, !PT ;  /* 0x00000030ca007812 */ /* 0x000fe400078ef815 */
[----:B------:R-:W-:-:S02]  /*14a70*/  LOP3.LUT R38, R26, 0xff, RZ, 0xc0, !PT ;  /* 0x000000ff1a267812 */ /* 0x000fc400078ec0ff */
[----:B------:R-:W-:Y:S02]  /*14a80*/  LOP3.LUT R0, R0, R203, RZ, 0x3c, !PT ;  /* 0x000000cb00007212 */ /* 0x000fe400078e3cff */
[----:B------:R-:W-:Y:S02]  /*14a90*/  LOP3.LUT R21, R20, 0xffffe000, RZ, 0xc0, !PT ;  /* 0xffffe00014157812 */ /* 0x000fe400078ec0ff */
[----:B------:R-:W-:Y:S02]  /*14aa0*/  LOP3.LUT R37, R37, 0xff, RZ, 0xc0, !PT ;  /* 0x000000ff25257812 */ /* 0x000fe400078ec0ff */
[----:B------:R-:W-:Y:S02]  /*14ab0*/  LOP3.LUT R39, R39, 0xff, RZ, 0xc0, !PT ;  /* 0x000000ff27277812 */ /* 0x000fe400078ec0ff */
[----:B------:R-:W-:Y:S02]  /*14ac0*/  IADD3 R21, R0, R208, R21 ;  /* 0x000000d000157210 */ /* 0x000fe40007ffe015 */
[----:B------:R-:W-:-:S02]  /*14ad0*/  PRMT R46, R37, 0x7604, R36 ;  /* 0x00007604252e7816 */ /* 0x000fc40000000024 */
[----:B------:R-:W-:Y:S01]  /*14ae0*/  PRMT R47, R39, 0x7604, R38 ;  /* 0x00007604272f7816 */ /* 0x000fe20000000026 */
[----:B------:R-:W-:Y:S01]  /*14af0*/  IMAD.IADD R0, R16, 0x1, R21 ;  /* 0x0000000110007824 */ /* 0x000fe200078e0215 */
[----:B------:R-:W-:Y:S02]  /*14b00*/  SHF.R.U32.HI R37, RZ, 0x8, R27 ;  /* 0x00000008ff257819 */ /* 0x000fe4000001161b */
[----:B------:R-:W-:Y:S02]  /*14b10*/  SHF.R.U32.HI R39, RZ, 0x8, R4 ;  /* 0x00000008ff277819 */ /* 0x000fe40000011604 */
[----:B------:R-:W-:Y:S02]  /*14b20*/  SHF.R.U32.HI R40, RZ, 0x8, R5 ;  /* 0x00000008ff287819 */ /* 0x000fe40000011605 */
[----:B------:R-:W-:Y:S02]  /*14b30*/  LOP3.LUT R36, R27, 0xff, RZ, 0xc0, !PT ;  /* 0x000000ff1b247812 */ /* 0x000fe400078ec0ff */
[----:B------:R-:W-:-:S02]  /*14b40*/  LOP3.LUT R38, R4, 0xff, RZ, 0xc0, !PT ;  /* 0x000000ff04267812 */ /* 0x000fc400078ec0ff */
[----:B------:R-:W-:Y:S02]  /*14b50*/  LOP3.LUT R37, R37, 0xff, RZ, 0xc0, !PT ;  /* 0x000000ff25257812 */ /* 0x000fe400078ec0ff */
[----:B------:R-:W-:Y:S02]  /*14b60*/  LOP3.LUT R39, R39, 0xff, RZ, 0xc0, !PT ;  /* 0x000000ff27277812 */ /* 0x000fe400078ec0ff */
[----:B------:R-:W-:Y:S02]  /*14b70*/  LOP3.LUT R21, R40, 0xff, RZ, 0xc0, !PT ;  /* 0x000000ff28157812 */ /* 0x000fe400078ec0ff */
[----:B------:R-:W0:Y:S01]  /*14b80*/  LDS.128 R40, [R0+0x14400] ;  /* 0x0144000000287984 */ /* 0x000e220000000c00 */
[----:B------:R-:W-:Y:S02]  /*14b90*/  PRMT R20, R37, 0x7604, R36 ;  /* 0x0000760425147816 */ /* 0x000fe40000000024 */
[----:B------:R-:W-:Y:S02]  /*14ba0*/  PRMT R53, R39, 0x7604, R38 ;  /* 0x0000760427357816 */ /* 0x000fe40000000026 */
[----:B------:R-:W1:Y:S01]  /*14bb0*/  LDS.128 R36, [R237+0x14400] ;  /* 0x01440000ed247984 */ /* 0x000e620000000c00 */
[----:B------:R-:W-:-:S02]  /*14bc0*/  SHF.R.U32.HI R50, RZ, 0x8, R6 ;  /* 0x00000008ff327819 */ /* 0x000fc40000011606 */
[----:B------:R-:W-:Y:S02]  /*14bd0*/  LOP3.LUT R48, R5, 0xff, RZ, 0xc0, !PT ;  /* 0x000000ff05307812 */ /* 0x000fe400078ec0ff */
[----:B------:R-:W-:Y:S02]  /*14be0*/  LOP3.LUT R49, R6, 0xff, RZ, 0xc0, !PT ;  /* 0x000000ff06317812 */ /* 0x000fe400078ec0ff */
[----:B------:R-:W-:Y:S02]  /*14bf0*/  LOP3.LUT R50, R50, 0xff, RZ, 0xc0, !PT ;  /* 0x000000ff32327812 */ /* 0x000fe400078ec0ff */
[----:B------:R-:W-:Y:S02]  /*14c00*/  PRMT R48, R21, 0x7604, R48 ;  /* 0x0000760415307816 */ /* 0x000fe40000000030 */
[----:B------:R-:W-:Y:S02]  /*14c10*/  SHF.R.U32.HI R55, RZ, 0x10, R5 ;  /* 0x00000010ff377819 */ /* 0x000fe40000011605 */
[----:B------:R-:W-:-:S02]  /*14c20*/  SHF.R.U32.HI R21, RZ, 0x10, R25 ;  /* 0x00000010ff157819 */ /* 0x000fc40000011619 */
[----:B------:R-:W-:Y:S01]  /*14c30*/  PRMT R57, R50, 0x7604, R49 ;  /* 0x0000760432397816 */ /* 0x000fe20000000031 */
[----:B------:R-:W-:Y:S01]  /*14c40*/  IMAD.U32 R55, R55, 0x10000, RZ ;  /* 0x0001000037377824 */ /* 0x000fe200078e00ff */
[----:B------:R-:W-:Y:S01]  /*14c50*/  SHF.R.U32.HI R49, RZ, 0x10, R27 ;  /* 0x00000010ff317819 */ /* 0x000fe2000001161b */
[----:B------:R-:W-:Y:S01]  /*14c60*/  IMAD.U32 R21, R21, 0x10000, RZ ;  /* 0x0001000015157824 */ /* 0x000fe200078e00ff */
[----:B------:R-:W-:Y:S02]  /*14c70*/  SHF.R.U32.HI R52, RZ, 0x8, R7 ;  /* 0x00000008ff347819 */ /* 0x000fe40000011607 */
[----:B------:R-:W-:Y:S01]  /*14c80*/  LOP3.LUT R51, R7, 0xff, RZ, 0xc0, !PT ;  /* 0x000000ff07337812 */ /* 0x000fe200078ec0ff */
[----:B------:R-:W-:Y:S01]  /*14c90*/  IMAD.U32 R49, R49, 0x10000, RZ ;  /* 0x0001000031317824 */ /* 0x000fe200078e00ff */
[----:B------:R-:W-:Y:S02]  /*14ca0*/  LOP3.LUT R52, R52, 0xff, RZ, 0xc0, !PT ;  /* 0x000000ff34347812 */ /* 0x000fe400078ec0ff */
[----:B------:R-:W-:-:S02]  /*14cb0*/  LOP3.LUT R55, R48, 0xff0000, R55, 0xf8, !PT ;  /* 0x00ff000030377812 */ /* 0x000fc400078ef837 */
[----:B------:R-:W-:Y:S02]  /*14cc0*/  LOP3.LUT R21, R46, 0xff0000, R21, 0xf8, !PT ;  /* 0x00ff00002e157812 */ /* 0x000fe400078ef815 */
[----:B------:R-:W-:Y:S02]  /*14cd0*/  PRMT R52, R52, 0x7604, R51 ;  /* 0x0000760434347816 */ /* 0x000fe40000000033 */
[----:B------:R-:W-:Y:S02]  /*14ce0*/  SHF.R.U32.HI R59, RZ, 0x10, R7 ;  /* 0x00000010ff3b7819 */ /* 0x000fe40000011607 */
[----:B------:R-:W-:Y:S02]  /*14cf0*/  LOP3.LUT R51, R20, 0xff0000, R49, 0xf8, !PT ;  /* 0x00ff000014337812 */ /* 0x000fe400078ef831 */
[----:B------:R-:W-:Y:S01]  /*14d00*/  LOP3.LUT R47, R47, 0xff0000, R26, 0xf8, !PT ;  /* 0x00ff00002f2f7812 */ /* 0x000fe200078ef81a */
[----:B------:R-:W-:Y:S01]  /*14d10*/  IMAD.U32 R59, R59, 0x10000, RZ ;  /* 0x000100003b3b7824 */ /* 0x000fe200078e00ff */
        /* <DEDUP_REMOVED lines=8> */
[----:B------:R-:W-:Y:S01]  /*14da0*/  F2FP.F16.E4M3.UNPACK_B R26, R50 ;  /* 0x00000032ff1a723e */ /* 0x000fe200020006ff */
[----:B------:R-:W-:Y:S01]  /*14db0*/  HADD2.F32 R58, -RZ, R56.H0_H0 ;  /* 0x20000038ff3a7230 */ /* 0x000fe20000004100 */
[----:B------:R-:W-:Y:S01]  /*14dc0*/  LOP3.LUT R49, R45, 0xff000000, R24, 0xf8, !PT ;  /* 0xff0000002d317812 */ /* 0x000fe200078ef818 */
[----:B------:R-:W-:Y:S01]  /*14dd0*/  HADD2.F32 R5, -RZ, R27.H0_H0 ;  /* 0x2000001bff057230 */ /* 0x000fe20000004100 */
[----:B-1----:R-:W-:Y:S02]  /*14de0*/  F2FP.F16.E4M3.UNPACK_B R24, R37 ;  /* 0x00000025ff18723e */ /* 0x002fe400020006ff */
[----:B------:R-:W-:Y:S01]  /*14df0*/  LOP3.LUT R59, R52, 0xff0000, R59, 0xf8, !PT ;  /* 0x00ff0000343b7812 */ /* 0x000fe200078ef83b */
[----:B------:R-:W-:Y:S02]  /*14e00*/  HADD2.F32 R52, -RZ, R26.H0_H0 ;  /* 0x2000001aff347230 */ /* 0x000fe40000004100 */
[C---:B------:R-:W-:Y:S01]  /*14e10*/  FMUL.FTZ R60, R5.reuse, R58 ;  /* 0x0000003a053c7220 */ /* 0x040fe20000410000 */
[----:B------:R-:W-:Y:S01]  /*14e20*/  HADD2.F32 R25, -RZ, R24.H0_H0 ;  /* 0x20000018ff197230 */ /* 0x000fe20000004100 */
[----:B------:R-:W-:Y:S01]  /*14e30*/  F2FP.F16.E4M3.UNPACK_B R46, R41.H1 ;  /* 0x00000029ff2e723e */ /* 0x000fe200030006ff */
[----:B------:R-:W-:Y:S01]  /*14e40*/  FMUL.FTZ R51, R5, R52 ;  /* 0x0000003405337220 */ /* 0x000fe20000410000 */
[----:B------:R-:W-:-:S02]  /*14e50*/  F2FP.F16.E4M3.UNPACK_B R50, R50.H1 ;  /* 0x00000032ff32723e */ /* 0x000fc400030006ff */
        /* <DEDUP_REMOVED lines=170> */
.L_x_1588:
[----:B------:R-:W-:Y:S05]  /*15900*/  BSYNC B1 ;  /* 0x0000000000017941 */ /* 0x000fea0003800000 */
.L_x_1587:
[----:B------:R-:W-:Y:S04]  /*15910*/  BSSY B1, `(.L_x_1589) ;  /* 0x0000100000017945 */ /* 0x000fe80003800000 */
[----:B------:R-:W-:Y:S05]  /*15920*/  @P1 BRA `(.L_x_1590) ;  /* 0x0000000c00f81947 */ /* 0x000fea0003800000 */
[----:B-1---5:R-:W-:Y:S02]  /*15930*/  SHF.R.U32.HI R0, RZ, 0x8, R28 ;  /* 0x00000008ff007819 */ /* 0x022fe4000001161c */
[----:B------:R-:W-:Y:S02]  /*15940*/  LOP3.LUT R5, R28, 0xff, RZ, 0xc0, !PT ;  /* 0x000000ff1c057812 */ /* 0x000fe400078ec0ff */
[----:B------:R-:W-:Y:S02]  /*15950*/  LOP3.LUT R4, R0, 0xff, RZ, 0xc0, !PT ;  /* 0x000000ff00047812 */ /* 0x000fe400078ec0ff */
[----:B------:R-:W-:Y:S02]  /*15960*/  LEA.HI R0, R3, R226, RZ, 0x1c ;  /* 0x000000e203007211 */ /* 0x000fe400078fe0ff */
[----:B0-----:R-:W-:Y:S02]  /*15970*/  PRMT R37, R4, 0x7604, R5 ;  /* 0x0000760404257816 */ /* 0x001fe40000000005 */
[----:B------:R-:W-:-:S02]  /*15980*/  SHF.R.S32.HI R5, RZ, 0x1f, R0 ;  /* 0x0000001fff057819 */ /* 0x000fc40000011400 */
[----:B------:R-:W-:Y:S02]  /*15990*/  SHF.R.U32.HI R20, RZ, 0x8, R31 ;  /* 0x00000008ff147819 */ /* 0x000fe4000001161f */
[----:B------:R-:W-:Y:S01]  /*159a0*/  LEA.HI R4, R5, R0, RZ, 0x2 ;  /* 0x0000000005047211 */ /* 0x000fe200078f10ff */
[----:B------:R-:W-:Y:S01]  /*159b0*/  IMAD.SHL.U32 R5, R0, 0x10, RZ ;  /* 0x0000001000057824 */ /* 0x000fe200078e00ff */
[----:B------:R-:W-:Y:S02]  /*159c0*/  SHF.R.U32.HI R6, RZ, 0x8, R29 ;  /* 0x00000008ff067819 */ /* 0x000fe4000001161d */
[----:B----4-:R-:W-:Y:S01]  /*159d0*/  LOP3.LUT R21, R31, 0xff, RZ, 0xc0, !PT ;  /* 0x000000ff1f157812 */ /* 0x010fe200078ec0ff */
[----:B------:R-:W-:Y:S01]  /*159e0*/  IMAD.SHL.U32 R4, R4, 0x800, RZ ;  /* 0x0000080004047824 */ /* 0x000fe200078e00ff */
[----:B------:R-:W-:Y:S02]  /*159f0*/  LOP3.LUT R0, R202, 0x30, R5, 0xf8, !PT ;  /* 0x00000030ca007812 */ /* 0x000fe400078ef805 */
[----:B------:R-:W-:-:S02]  /*15a00*/  LOP3.LUT R20, R20, 0xff, RZ, 0xc0, !PT ;  /* 0x000000ff14147812 */ /* 0x000fc400078ec0ff */
[----:B------:R-:W-:Y:S02]  /*15a10*/  SHF.R.U32.HI R24, RZ, 0x8, R8 ;  /* 0x00000008ff187819 */ /* 0x000fe40000011608 */
[----:B------:R-:W-:Y:S02]  /*15a20*/  LOP3.LUT R0, R0, R203, RZ, 0x3c, !PT ;  /* 0x000000cb00007212 */ /* 0x000fe400078e3cff */
[----:B------:R-:W-:Y:S02]  /*15a30*/  LOP3.LUT R5, R4, 0xffffe000, RZ, 0xc0, !PT ;  /* 0xffffe00004057812 */ /* 0x000fe400078ec0ff */
[----:B------:R-:W-:Y:S02]  /*15a40*/  LOP3.LUT R7, R29, 0xff, RZ, 0xc0, !PT ;  /* 0x000000ff1d077812 */ /* 0x000fe400078ec0ff */
[----:B------:R-:W-:Y:S02]  /*15a50*/  LOP3.LUT R6, R6, 0xff, RZ, 0xc0, !PT ;  /* 0x000000ff06067812 */ /* 0x000fe400078ec0ff */
[----:B------:R-:W-:-:S02]  /*15a60*/  PRMT R41, R20, 0x7604, R21 ;  /* 0x0000760414297816 */ /* 0x000fc40000000015 */
[----:B------:R-:W-:Y:S02]  /*15a70*/  LOP3.LUT R25, R8, 0xff, RZ, 0xc0, !PT ;  /* 0x000000ff08197812 */ /* 0x000fe400078ec0ff */
[----:B------:R-:W-:Y:S02]  /*15a80*/  LOP3.LUT R24, R24, 0xff, RZ, 0xc0, !PT ;  /* 0x000000ff18187812 */ /* 0x000fe400078ec0ff */
[----:B------:R-:W-:Y:S02]  /*15a90*/  IADD3 R21, R0, R208, R5 ;  /* 0x000000d000157210 */ /* 0x000fe40007ffe005 */
[----:B------:R-:W-:Y:S02]  /*15aa0*/  PRMT R36, R6, 0x7604, R7 ;  /* 0x0000760406247816 */ /* 0x000fe40000000007 */
[----:B------:R-:W-:Y:S02]  /*15ab0*/  SHF.R.U32.HI R0, RZ, 0x8, R9 ;  /* 0x00000008ff007819 */ /* 0x000fe40000011609 */
[----:B------:R-:W-:-:S02]  /*15ac0*/  SHF.R.U32.HI R6, RZ, 0x8, R30 ;  /* 0x00000008ff067819 */ /* 0x000fc4000001161e */
[----:B------:R-:W-:Y:S02]  /*15ad0*/  PRMT R45, R24, 0x7604, R25 ;  /* 0x00007604182d7816 */ /* 0x000fe40000000019 */
[----:B------:R-:W-:Y:S02]  /*15ae0*/  LOP3.LUT R25, R9, 0xff, RZ, 0xc0, !PT ;  /* 0x000000ff09197812 */ /* 0x000fe400078ec0ff */
[----:B------:R-:W-:Y:S02]  /*15af0*/  SHF.R.U32.HI R24, RZ, 0x8, R11 ;  /* 0x00000008ff187819 */ /* 0x000fe4000001160b */
[----:B------:R-:W-:Y:S02]  /*15b00*/  LOP3.LUT R0, R0, 0xff, RZ, 0xc0, !PT ;  /* 0x000000ff00007812 */ /* 0x000fe400078ec0ff */
[----:B------:R-:W-:Y:S02]  /*15b10*/  LOP3.LUT R7, R30, 0xff, RZ, 0xc0, !PT ;  /* 0x000000ff1e077812 */ /* 0x000fe400078ec0ff */
[----:B------:R-:W-:-:S02]  /*15b20*/  LOP3.LUT R6, R6, 0xff, RZ, 0xc0, !PT ;  /* 0x000000ff06067812 */ /* 0x000fc400078ec0ff */
[----:B------:R-:W-:Y:S02]  /*15b30*/  SHF.R.U32.HI R20, RZ, 0x8, R10 ;  /* 0x00000008ff147819 */ /* 0x000fe4000001160a */
[----:B------:R-:W-:Y:S02]  /*15b40*/  LOP3.LUT R27, R10, 0xff, RZ, 0xc0, !PT ;  /* 0x000000ff0a1b7812 */ /* 0x000fe400078ec0ff */
[----:B------:R-:W-:Y:S02]  /*15b50*/  LOP3.LUT R24, R24, 0xff, RZ, 0xc0, !PT ;  /* 0x000000ff18187812 */ /* 0x000fe400078ec0ff */
[----:B------:R-:W-:Y:S01]  /*15b60*/  PRMT R49, R0, 0x7604, R25 ;  /* 0x0000760400317816 */ /* 0x000fe20000000019 */
[----:B------:R-:W-:Y:S01]  /*15b70*/  IMAD.IADD R0, R16, 0x1, R21 ;  /* 0x0000000110007824 */ /* 0x000fe200078e0215 */
[----:B------:R-:W-:Y:S02]  /*15b80*/  LOP3.LUT R20, R20, 0xff, RZ, 0xc0, !PT ;  /* 0x000000ff14147812 */ /* 0x000fe400078ec0ff */
[----:B------:R-:W-:-:S02]  /*15b90*/  LOP3.LUT R43, R11, 0xff, RZ, 0xc0, !PT ;  /* 0x000000ff0b2b7812 */ /* 0x000fc400078ec0ff */
[----:B------:R-:W-:Y:S02]  /*15ba0*/  PRMT R39, R6, 0x7604, R7 ;  /* 0x0000760406277816 */ /* 0x000fe40000000007 */
[----:B------:R-:W0:Y:S01]  /*15bb0*/  LDS.128 R4, [R236+0x14400] ;  /* 0x01440000ec047984 */ /* 0x000e220000000c00 */
[----:B------:R-:W-:Y:S02]  /*15bc0*/  PRMT R51, R20, 0x7604, R27 ;  /* 0x0000760414337816 */ /* 0x000fe4000000001b */
[----:B------:R-:W-:Y:S02]  /*15bd0*/  PRMT R53, R24, 0x7604, R43 ;  /* 0x0000760418357816 */ /* 0x000fe4000000002b */
[----:B------:R-:W1:Y:S01]  /*15be0*/  LDS.128 R24, [R0+0x14400] ;  /* 0x0144000000187984 */ /* 0x000e620000000c00 */
[----:B------:R-:W-:Y:S02]  /*15bf0*/  SHF.R.U32.HI R20, RZ, 0x10, R28 ;  /* 0x00000010ff147819 */ /* 0x000fe4000001161c */
[----:B------:R-:W-:-:S02]  /*15c00*/  SHF.R.U32.HI R21, RZ, 0x10, R29 ;  /* 0x00000010ff157819 */ /* 0x000fc4000001161d */
[----:B------:R-:W-:Y:S02]  /*15c10*/  SHF.R.U32.HI R38, RZ, 0x10, R30 ;  /* 0x00000010ff267819 */ /* 0x000fe4000001161e */
[----:B------:R-:W-:Y:S02]  /*15c20*/  LOP3.LUT R20, R20, 0xff, RZ, 0xc0, !PT ;  /* 0x000000ff14147812 */ /* 0x000fe400078ec0ff */
[----:B------:R-:W-:Y:S02]  /*15c30*/  LOP3.LUT R21, R21, 0xff, RZ, 0xc0, !PT ;  /* 0x000000ff15157812 */ /* 0x000fe400078ec0ff */
[----:B------:R-:W-:Y:S02]  /*15c40*/  SHF.R.U32.HI R40, RZ, 0x10, R31 ;  /* 0x00000010ff287819 */ /* 0x000fe4000001161f */
[----:B------:R-:W-:Y:S02]  /*15c50*/  LOP3.LUT R38, R38, 0xff, RZ, 0xc0, !PT ;  /* 0x000000ff26267812 */ /* 0x000fe400078ec0ff */
[----:B------:R-:W-:-:S02]  /*15c60*/  PRMT R37, R20, 0x7054, R37 ;  /* 0x0000705414257816 */ /* 0x000fc40000000025 */
[----:B------:R-:W-:Y:S02]  /*15c70*/  PRMT R21, R21, 0x7054, R36 ;  /* 0x0000705415157816 */ /* 0x000fe40000000024 */
[----:B------:R-:W-:Y:S02]  /*15c80*/  LOP3.LUT R40, R40, 0xff, RZ, 0xc0, !PT ;  /* 0x000000ff28287812 */ /* 0x000fe400078ec0ff */
[----:B------:R-:W-:Y:S02]  /*15c90*/  PRMT R39, R38, 0x7054, R39 ;  /* 0x0000705426277816 */ /* 0x000fe40000000027 */
[----:B------:R-:W-:Y:S02]  /*15ca0*/  SHF.R.U32.HI R20, RZ, 0x10, R8 ;  /* 0x00000010ff147819 */ /* 0x000fe40000011608 */
[----:B------:R-:W-:Y:S02]  /*15cb0*/  SHF.R.U32.HI R36, RZ, 0x10, R9 ;  /* 0x00000010ff247819 */ /* 0x000fe40000011609 */
[----:B------:R-:W-:-:S02]  /*15cc0*/  SHF.R.U32.HI R38, RZ, 0x10, R10 ;  /* 0x00000010ff267819 */ /* 0x000fc4000001160a */
[----:B------:R-:W-:Y:S02]  /*15cd0*/  PRMT R43, R40, 0x7054, R41 ;  /* 0x00007054282b7816 */ /* 0x000fe40000000029 */
        /* <DEDUP_REMOVED lines=10> */
[----:B------:R-:W-:-:S02]  /*15d80*/  LOP3.LUT R47, R47, 0xff000000, R8, 0xf8, !PT ;  /* 0xff0000002f2f7812 */ /* 0x000fc400078ef808 */
[----:B------:R-:W-:Y:S02]  /*15d90*/  LOP3.LUT R49, R49, 0xff000000, R9, 0xf8, !PT ;  /* 0xff00000031317812 */ /* 0x000fe400078ef809 */
[----:B------:R-:W-:Y:S02]  /*15da0*/  PRMT R53, R40, 0x7054, R53 ;  /* 0x0000705428357816 */ /* 0x000fe40000000035 */
[----:B------:R-:W-:Y:S02]  /*15db0*/  LOP3.LUT R8, R51, 0xff000000, R10, 0xf8, !PT ;  /* 0xff00000033087812 */ /* 0x000fe400078ef80a */
[-C--:B0-----:R-:W-:Y:S02]  /*15dc0*/  F2FP.F16.E4M3.UNPACK_B R29, R7.reuse ;  /* 0x00000007ff1d723e */ /* 0x081fe400020006ff */
[----:B------:R-:W-:Y:S02]  /*15dd0*/  F2FP.F16.E4M3.UNPACK_B R30, R7.H1 ;  /* 0x00000007ff1e723e */ /* 0x000fe400030006ff */
[----:B------:R-:W-:-:S02]  /*15de0*/  LOP3.LUT R40, R37, 0xff000000, R28, 0xf8, !PT ;  /* 0xff00000025287812 */ /* 0x000fc400078ef81c */
[-C--:B------:R-:W-:Y:S02]  /*15df0*/  F2FP.F16.E4M3.UNPACK_B R7, R4.reuse ;  /* 0x00000004ff07723e */ /* 0x080fe400020006ff */
[----:B------:R-:W-:Y:S02]  /*15e00*/  F2FP.F16.E4M3.UNPACK_B R10, R4.H1 ;  /* 0x00000004ff0a723e */ /* 0x000fe400030006ff */
[----:B------:R-:W-:Y:S02]  /*15e10*/  LOP3.LUT R45, R43, 0xff000000, R31, 0xf8, !PT ;  /* 0xff0000002b2d7812 */ /* 0x000fe400078ef81f */
[-C--:B------:R-:W-:Y:S02]  /*15e20*/  F2FP.F16.E4M3.UNPACK_B R4, R6.reuse ;  /* 0x00000006ff04723e */ /* 0x080fe400020006ff */
[----:B------:R-:W-:Y:S02]  /*15e30*/  F2FP.F16.E4M3.UNPACK_B R28, R6.H1 ;  /* 0x00000006ff1c723e */ /* 0x000fe400030006ff */
[----:B------:R-:W-:-:S02]  /*15e40*/  F2FP.F16.E4M3.UNPACK_B R43, R49 ;  /* 0x00000031ff2b723e */ /* 0x000fc400020006ff */
[----:B-1----:R-:W-:Y:S02]  /*15e50*/  F2FP.F16.E4M3.UNPACK_B R6, R25 ;  /* 0x00000019ff06723e */ /* 0x002fe400020006ff */
[----:B------:R-:W-:Y:S01]  /*15e60*/  F2FP.F16.E4M3.UNPACK_B R42, R41 ;  /* 0x00000029ff2a723e */ /* 0x000fe200020006ff */
[----:B------:R-:W-:Y:S01]  /*15e70*/  HADD2.F32 R48, -RZ, R43.H0_H0 ;  /* 0x2000002bff307230 */ /* 0x000fe20000004100 */
[----:B------:R-:W-:Y:S02]  /*15e80*/  LOP3.LUT R53, R53, 0xff000000, R11, 0xf8, !PT ;  /* 0xff00000035357812 */ /* 0x000fe400078ef80b */
[-C--:B------:R-:W-:Y:S01]  /*15e90*/  F2FP.F16.E4M3.UNPACK_B R11, R5.reuse ;  /* 0x00000005ff0b723e */ /* 0x080fe200020006ff */
[----:B------:R-:W-:Y:S01]  /*15ea0*/  HADD2.F32 R46, -RZ, R42.H0_H0 ;  /* 0x2000002aff2e7230 */ /* 0x000fe20000004100 */
[----:B------:R-:W-:Y:S01]  /*15eb0*/  F2FP.F16.E4M3.UNPACK_B R21, R5.H1 ;  /* 0x00000005ff15723e */ /* 0x000fe200030006ff */
[----:B------:R-:W-:Y:S01]  /*15ec0*/  HADD2.F32 R5, -RZ, R6.H0_H0 ;  /* 0x20000006ff057230 */ /* 0x000fe20000004100 */
[----:B------:R-:W-:Y:S01]  /*15ed0*/  F2FP.F16.E4M3.UNPACK_B R31, R25.H1 ;  /* 0x00000019ff1f723e */ /* 0x000fe200030006ff */
[--C-:B------:R-:W-:Y:S01]  /*15ee0*/  HADD2.F32 R9, -RZ, R11.reuse.H0_H0 ;  /* 0x2000000bff097230 */ /* 0x100fe20000004100 */
[-C--:B------:R-:W-:Y:S01]  /*15ef0*/  F2FP.F16.E4M3.UNPACK_B R38, R27.reuse ;  /* 0x0000001bff26723e */ /* 0x080fe200020006ff */
[----:B------:R-:W-:Y:S01]  /*15f00*/  HADD2.F32 R42, -RZ, R42.H1_H1 ;  /* 0x3000002aff2a7230 */ /* 0x000fe20000004100 */
[----:B------:R-:W-:Y:S01]  /*15f10*/  F2FP.F16.E4M3.UNPACK_B R39, R27.H1 ;  /* 0x0000001bff27723e */ /* 0x000fe200030006ff */
[C---:B------:R-:W-:Y:S01]  /*15f20*/  FMUL.FTZ R51, R5.reuse, R46 ;  /* 0x0000002e05337220 */ /* 0x040fe20000410000 */
[-C--:B------:R-:W-:Y:S01]  /*15f30*/  F2FP.F16.E4M3.UNPACK_B R25, R24.reuse ;  /* 0x00000018ff19723e */ /* 0x080fe200020006ff */
[----:B------:R-:W-:Y:S01]  /*15f40*/  HADD2.F32 R6, -RZ, R6.H1_H1 ;  /* 0x30000006ff067230 */ /* 0x000fe20000004100 */
        /* <DEDUP_REMOVED lines=9> */
[----:B------:R-:W-:-:S02]  /*15fe0*/  HADD2.F32 R46, -RZ, R43.H1_H1 ;  /* 0x3000002bff2e7230 */ /* 0x000fc40000004100 */
[C---:B------:R-:W-:Y:S01]  /*15ff0*/  FMUL.FTZ R55, R6.reuse, R42 ;  /* 0x0000002a06377220 */ /* 0x040fe20000410000 */
[----:B------:R-:W-:Y:S02]  /*16000*/  HADD2.F32 R51, -RZ, R49.H0_H0 ;  /* 0x20000031ff337230 */ /* 0x000fe40000004100 */
[----:B------:R-:W-:Y:S02]  /*16010*/  HADD2.F32 R26, -RZ, R31.H0_H0 ;  /* 0x2000001fff1a7230 */ /* 0x000fe40000004100 */
[-C--:B------:R-:W-:Y:S01]  /*16020*/  FMUL.FTZ R48, R6, R46.reuse ;  /* 0x0000002e06307220 */ /* 0x080fe20000410000 */
[----:B------:R-:W-:Y:S02]  /*16030*/  HADD2.F32 R43, -RZ, R41.H0_H0 ;  /* 0x20000029ff2b7230 */ /* 0x000fe40000004100 */
[----:B------:R-:W-:Y:S01]  /*16040*/  FFMA.FTZ R50, R11, R46, R55 ;  /* 0x0000002e0b327223 */ /* 0x000fe20000010037 */
[----:B------:R-:W-:Y:S02]  /*16050*/  HADD2.F32 R24, -RZ, R21.H0_H0 ;  /* 0x20000015ff187230 */ /* 0x000fe40000004100 */
[----:B------:R-:W-:Y:S01]  /*16060*/  FMUL.FTZ R57, R26, R51 ;  /* 0x000000331a397220 */ /* 0x000fe20000410000 */
[----:B------:R-:W-:-:S02]  /*16070*/  HADD2.F32 R46, -RZ, R49.H1_H1 ;  /* 0x30000031ff2e7230 */ /* 0x000fc40000004100 */
[-C--:B------:R-:W-:Y:S01]  /*16080*/  FMUL.FTZ R26, R26, R43.reuse ;  /* 0x0000002b1a1a7220 */ /* 0x080fe20000410000 */
[----:B------:R-:W-:Y:S02]  /*16090*/  HADD2.F32 R31, -RZ, R31.H1_H1 ;  /* 0x3000001fff1f7230 */ /* 0x000fe40000004100 */
[C---:B------:R-:W-:Y:S01]  /*160a0*/  FFMA.FTZ R57, R24.reuse, R43, -R57 ;  /* 0x0000002b18397223 */ /* 0x040fe20000010839 */
[----:B------:R-:W-:Y:S01]  /*160b0*/  F2FP.F16.E4M3.UNPACK_B R43, R53 ;  /* 0x00000035ff2b723e */ /* 0x000fe200020006ff */
[----:B------:R-:W-:Y:S01]  /*160c0*/  FFMA.FTZ R51, R24, R51, R26 ;  /* 0x0000003318337223 */ /* 0x000fe2000001001a */
[----:B------:R-:W-:Y:S01]  /*160d0*/  HADD2.F32 R26, -RZ, R41.H1_H1 ;  /* 0x30000029ff1a7230 */ /* 0x000fe20000004100 */
[----:B------:R-:W-:Y:S01]  /*160e0*/  F2FP.F16.E4M3.UNPACK_B R41, R45 ;  /* 0x0000002dff29723e */ /* 0x000fe200020006ff */
[----:B------:R-:W-:Y:S01]  /*160f0*/  FFMA.FTZ R6, R11, R42, -R48 ;  /* 0x0000002a0b067223 */ /* 0x000fe20000010830 */
[----:B------:R-:W-:Y:S02]  /*16100*/  HADD2.F32 R48, -RZ, R43.H0_H0 ;  /* 0x2000002bff307230 */ /* 0x000fe40000004100 */
[----:B------:R-:W-:Y:S01]  /*16110*/  FMUL.FTZ R52, R31, R46 ;  /* 0x0000002e1f347220 */ /* 0x000fe20000410000 */
[----:B------:R-:W-:-:S02]  /*16120*/  HADD2.F32 R24, -RZ, R38.H0_H0 ;  /* 0x20000026ff187230 */ /* 0x000fc40000004100 */
[----:B------:R-:W-:Y:S01]  /*16130*/  FMUL.FTZ R31, R31, R26 ;  /* 0x0000001a1f1f7220 */ /* 0x000fe20000410000 */
[----:B------:R-:W-:Y:S01]  /*16140*/  HADD2.F32 R21, -RZ, R21.H1_H1 ;  /* 0x30000015ff157230 */ /* 0x000fe20000004100 */
[----:B------:R-:W-:Y:S01]  /*16150*/  F2FP.F16.E4M3.UNPACK_B R53, R53.H1 ;  /* 0x00000035ff35723e */ /* 0x000fe200030006ff */
[----:B------:R-:W-:Y:S02]  /*16160*/  HADD2.F32 R42, -RZ, R41.H0_H0 ;  /* 0x20000029ff2a7230 */ /* 0x000fe40000004100 */
[C---:B------:R-:W-:Y:S01]  /*16170*/  FMUL.FTZ R54, R24.reuse, R48 ;  /* 0x0000003018367220 */ /* 0x040fe20000410000 */
[----:B------:R-:W-:Y:S02]  /*16180*/  HADD2.F32 R11, -RZ, R29.H0_H0 ;  /* 0x2000001dff0b7230 */ /* 0x000fe40000004100 */
[----:B------:R-:W-:Y:S01]  /*16190*/  FFMA.FTZ R52, R21, R26, -R52 ;  /* 0x0000001a15347223 */ /* 0x000fe20000010834 */
[----:B------:R-:W-:Y:S02]  /*161a0*/  HADD2.F32 R43, -RZ, R43.H1_H1 ;  /* 0x3000002bff2b7230 */ /* 0x000fe40000004100 */
[----:B------:R-:W-:Y:S01]  /*161b0*/  FMUL.FTZ R49, R24, R42 ;  /* 0x0000002a18317220 */ /* 0x000fe20000410000 */
[----:B------:R-:W-:-:S02]  /*161c0*/  HADD2.F32 R38, -RZ, R38.H1_H1 ;  /* 0x30000026ff267230 */ /* 0x000fc40000004100 */
[----:B------:R-:W-:Y:S01]  /*161d0*/  FFMA.FTZ R46, R21, R46, R31 ;  /* 0x0000002e152e7223 */ /* 0x000fe2000001001f */
[----:B------:R-:W-:Y:S01]  /*161e0*/  HADD2.F32 R41, -RZ, R41.H1_H1 ;  /* 0x30000029ff297230 */ /* 0x000fe20000004100 */
[----:B------:R-:W-:Y:S01]  /*161f0*/  F2FP.F16.E4M3.UNPACK_B R45, R45.H1 ;  /* 0x0000002dff2d723e */ /* 0x000fe200030006ff */
[----:B------:R-:W-:Y:S02]  /*16200*/  HADD2.F32 R26, -RZ, R53.H0_H0 ;  /* 0x20000035ff1a7230 */ /* 0x000fe40000004100 */
[C---:B------:R-:W-:Y:S01]  /*16210*/  FFMA.FTZ R54, R11.reuse, R42, -R54 ;  /* 0x0000002a0b367223 */ /* 0x040fe20000010836 */
[----:B------:R-:W-:Y:S02]  /*16220*/  HADD2.F32 R21, -RZ, R39.H0_H0 ;  /* 0x20000027ff157230 */ /* 0x000fe40000004100 */
[----:B------:R-:W-:Y:S01]  /*16230*/  FFMA.FTZ R49, R11, R48, R49 ;  /* 0x000000300b317223 */ /* 0x000fe20000010031 */
[----:B------:R-:W-:Y:S02]  /*16240*/  HADD2.F32 R29, -RZ, R29.H1_H1 ;  /* 0x3000001dff1d7230 */ /* 0x000fe40000004100 */
[----:B------:R-:W-:Y:S01]  /*16250*/  FMUL.FTZ R42, R38, R43 ;  /* 0x0000002b262a7220 */ /* 0x000fe20000410000 */
[----:B------:R-:W-:-:S02]  /*16260*/  HADD2.F32 R24, -RZ, R45.H0_H0 ;  /* 0x2000002dff187230 */ /* 0x000fc40000004100 */
[-C--:B------:R-:W-:Y:S01]  /*16270*/  FMUL.FTZ R38, R38, R41.reuse ;  /* 0x0000002926267220 */ /* 0x080fe20000410000 */
[----:B------:R-:W-:Y:S02]  /*16280*/  HADD2.F32 R11, -RZ, R30.H0_H0 ;  /* 0x2000001eff0b7230 */ /* 0x000fe40000004100 */
[----:B------:R-:W-:Y:S01]  /*16290*/  FMUL.FTZ R56, R21, R26 ;  /* 0x0000001a15387220 */ /* 0x000fe20000410000 */
[C---:B------:R-:W-:Y:S01]  /*162a0*/  FFMA.FTZ R55, R29.reuse, R41, -R42 ;  /* 0x000000291d377223 */ /* 0x040fe2000001082a */
[----:B------:R-:W-:Y:S01]  /*162b0*/  FFMA.FTZ R48, R29, R43, R38 ;  /* 0x0000002b1d307223 */ /* 0x000fe20000010026 */
[-C--:B------:R-:W-:Y:S01]  /*162c0*/  FMUL.FTZ R21, R21, R24.reuse ;  /* 0x0000001815157220 */ /* 0x080fe20000410000 */
[C---:B------:R-:W-:Y:S01]  /*162d0*/  FFMA.FTZ R56, R11.reuse, R24, -R56 ;  /* 0x000000180b387223 */ /* 0x040fe20000010838 */
[-C--:B------:R-:W-:Y:S01]  /*162e0*/  F2FP.F16.E4M3.UNPACK_B R29, R47.reuse.H1 ;  /* 0x0000002fff1d723e */ /* 0x080fe200030006ff */
[----:B------:R-:W-:Y:S01]  /*162f0*/  HADD2.F32 R45, -RZ, R45.H1_H1 ;  /* 0x3000002dff2d7230 */ /* 0x000fe20000004100 */
[----:B------:R-:W-:Y:S01]  /*16300*/  F2FP.F16.E4M3.UNPACK_B R24, R40.H1 ;  /* 0x00000028ff18723e */ /* 0x000fe200030006ff */
[----:B------:R-:W-:Y:S01]  /*16310*/  FFMA.FTZ R58, R11, R26, R21 ;  /* 0x0000001a0b3a7223 */ /* 0x000fe20000010015 */
[----:B------:R-:W-:Y:S01]  /*16320*/  HADD2.F32 R21, -RZ, R27.H0_H0 ;  /* 0x2000001bff157230 */ /* 0x000fe20000004100 */
[----:B------:R-:W-:Y:S01]  /*16330*/  F2FP.F16.E4M3.UNPACK_B R47, R47 ;  /* 0x0000002fff2f723e */ /* 0x000fe200020006ff */
[----:B------:R-:W-:Y:S01]  /*16340*/  HADD2.F32 R38, -RZ, R29.H0_H0 ;  /* 0x2000001dff267230 */ /* 0x000fe20000004100 */
[----:B------:R-:W-:Y:S01]  /*16350*/  F2FP.F16.E4M3.UNPACK_B R40, R40 ;  /* 0x00000028ff28723e */ /* 0x000fe200020006ff */
[----:B------:R-:W-:Y:S01]  /*16360*/  HADD2.F32 R26, -RZ, R24.H0_H0 ;  /* 0x20000018ff1a7230 */ /* 0x000fe20000004100 */
[----:B------:R-:W-:Y:S01]  /*16370*/  F2FP.SATFINITE.E4M3.F32.PACK_AB_MERGE_C R52, R52, R57, RZ ;  /* 0x000000393434723e */ /* 0x000fe200048070ff */
[----:B------:R-:W-:-:S02]  /*16380*/  HADD2.F32 R53, -RZ, R53.H1_H1 ;  /* 0x30000035ff357230 */ /* 0x000fc40000004100 */
[C---:B------:R-:W-:Y:S01]  /*16390*/  FMUL.FTZ R42, R21.reuse, R38 ;  /* 0x00000026152a7220 */ /* 0x040fe20000410000 */
[----:B------:R-:W-:Y:S02]  /*163a0*/  HADD2.F32 R39, -RZ, R39.H1_H1 ;  /* 0x30000027ff277230 */ /* 0x000fe40000004100 */
[----:B------:R-:W-:Y:S01]  /*163b0*/  FMUL.FTZ R21, R21, R26 ;  /* 0x0000001a15157220 */ /* 0x000fe20000410000 */
[----:B------:R-:W-:Y:S01]  /*163c0*/  HADD2.F32 R11, -RZ, R10.H0_H0 ;  /* 0x2000000aff0b7230 */ /* 0x000fe20000004100 */
[----:B------:R-:W-:Y:S01]  /*163d0*/  F2FP.SATFINITE.E4M3.F32.PACK_AB_MERGE_C R46, R46, R51, RZ ;  /* 0x000000332e2e723e */ /* 0x000fe200048070ff */
[----:B------:R-:W-:Y:S02]  /*163e0*/  HADD2.F32 R29, -RZ, R29.H1_H1 ;  /* 0x3000001dff1d7230 */ /* 0x000fe40000004100 */
[C---:B------:R-:W-:Y:S01]  /*163f0*/  FMUL.FTZ R31, R39.reuse, R53 ;  /* 0x00000035271f7220 */ /* 0x040fe20000410000 */
[----:B------:R-:W-:Y:S02]  /*16400*/  HADD2.F32 R27, -RZ, R27.H1_H1 ;  /* 0x3000001bff1b7230 */ /* 0x000fe40000004100 */
[----:B------:R-:W-:Y:S01]  /*16410*/  FMUL.FTZ R60, R39, R45 ;  /* 0x0000002d273c7220 */ /* 0x000fe20000410000 */
[----:B------:R-:W-:-:S02]  /*16420*/  HADD2.F32 R30, -RZ, R30.H1_H1 ;  /* 0x3000001eff1e7230 */ /* 0x000fc40000004100 */
[----:B------:R-:W-:Y:S01]  /*16430*/  FFMA.FTZ R38, R11, R38, R21 ;  /* 0x000000260b267223 */ /* 0x000fe20000010015 */
[----:B------:R-:W-:Y:S02]  /*16440*/  HADD2.F32 R24, -RZ, R24.H1_H1 ;  /* 0x30000018ff187230 */ /* 0x000fe40000004100 */
[----:B------:R-:W-:Y:S01]  /*16450*/  FMUL.FTZ R21, R27, R29 ;  /* 0x0000001d1b157220 */ /* 0x000fe20000410000 */
[----:B------:R-:W-:Y:S02]  /*16460*/  HADD2.F32 R10, -RZ, R10.H1_H1 ;  /* 0x3000000aff0a7230 */ /* 0x000fe40000004100 */
[C---:B------:R-:W-:Y:S01]  /*16470*/  FFMA.FTZ R45, R30.reuse, R45, -R31 ;  /* 0x0000002d1e2d7223 */ /* 0x040fe2000001081f */
[----:B------:R-:W-:Y:S01]  /*16480*/  FFMA.FTZ R53, R30, R53, R60 ;  /* 0x000000351e357223 */ /* 0x000fe2000001003c */
[----:B------:R-:W-:Y:S01]  /*16490*/  FFMA.FTZ R42, R11, R26, -R42 ;  /* 0x0000001a0b2a7223 */ /* 0x000fe2000001082a */
[----:B------:R-:W-:Y:S01]  /*164a0*/  FMUL.FTZ R30, R27, R24 ;  /* 0x000000181b1e7220 */ /* 0x000fe20000410000 */
[----:B------:R-:W-:-:S02]  /*164b0*/  HADD2.F32 R26, -RZ, R47.H0_H0 ;  /* 0x2000002fff1a7230 */ /* 0x000fc40000004100 */
[C---:B------:R-:W-:Y:S01]  /*164c0*/  FFMA.FTZ R39, R10.reuse, R24, -R21 ;  /* 0x000000180a277223 */ /* 0x040fe20000010815 */
[----:B------:R-:W-:Y:S02]  /*164d0*/  HADD2.F32 R11, -RZ, R25.H0_H0 ;  /* 0x20000019ff0b7230 */ /* 0x000fe40000004100 */
[----:B------:R-:W-:Y:S01]  /*164e0*/  FFMA.FTZ R41, R10, R29, R30 ;  /* 0x0000001d0a297223 */ /* 0x000fe2000001001e */
[--C-:B------:R-:W-:Y:S01]  /*164f0*/  HADD2.F32 R21, -RZ, R40.reuse.H0_H0 ;  /* 0x20000028ff157230 */ /* 0x100fe20000004100 */
[----:B------:R-:W-:Y:S01]  /*16500*/  F2FP.SATFINITE.E4M3.F32.PACK_AB_MERGE_C R5, R6, R5, R52 ;  /* 0x000000050605723e */ /* 0x000fe20004807034 */
[----:B------:R-:W-:Y:S02]  /*16510*/  HADD2.F32 R10, -RZ, R7.H0_H0 ;  /* 0x20000007ff0a7230 */ /* 0x000fe40000004100 */
[C---:B------:R-:W-:Y:S01]  /*16520*/  FMUL.FTZ R27, R11.reuse, R26 ;  /* 0x0000001a0b1b7220 */ /* 0x040fe20000410000 */
[----:B------:R-:W-:Y:S02]  /*16530*/  HADD2.F32 R25, -RZ, R25.H1_H1 ;  /* 0x30000019ff197230 */ /* 0x000fe40000004100 */
[----:B------:R-:W-:Y:S01]  /*16540*/  FMUL.FTZ R11, R11, R21 ;  /* 0x000000150b0b7220 */ /* 0x000fe20000410000 */
[----:B------:R-:W-:-:S02]  /*16550*/  HADD2.F32 R40, -RZ, R40.H1_H1 ;  /* 0x30000028ff287230 */ /* 0x000fc40000004100 */
[C---:B------:R-:W-:Y:S01]  /*16560*/  FFMA.FTZ R29, R10.reuse, R21, -R27 ;  /* 0x000000150a1d7223 */ /* 0x040fe2000001081b */
[----:B------:R-:W-:Y:S01]  /*16570*/  HADD2.F32 R24, -RZ, R47.H1_H1 ;  /* 0x3000002fff187230 */ /* 0x000fe20000004100 */
[----:B------:R-:W-:Y:S01]  /*16580*/  F2FP.F16.E4M3.UNPACK_B R27, R8.H1 ;  /* 0x00000008ff1b723e */ /* 0x000fe200030006ff */
[----:B------:R-:W-:Y:S02]  /*16590*/  HADD2.F32 R7, -RZ, R7.H1_H1 ;  /* 0x30000007ff077230 */ /* 0x000fe40000004100 */
[----:B------:R-:W-:Y:S01]  /*165a0*/  FFMA.FTZ R26, R10, R26, R11 ;  /* 0x0000001a0a1a7223 */ /* 0x000fe2000001000b */
[----:B------:R-:W-:Y:S01]  /*165b0*/  F2FP.F16.E4M3.UNPACK_B R11, R20.H1 ;  /* 0x00000014ff0b723e */ /* 0x000fe200030006ff */
[C---:B------:R-:W-:Y:S01]  /*165c0*/  FMUL.FTZ R21, R25.reuse, R40 ;  /* 0x0000002819157220 */ /* 0x040fe20000410000 */
[----:B------:R-:W-:Y:S01]  /*165d0*/  FMUL.FTZ R30, R25, R24 ;  /* 0x00000018191e7220 */ /* 0x000fe20000410000 */
[----:B------:R-:W-:Y:S01]  /*165e0*/  HADD2.F32 R25, -RZ, R27.H0_H0 ;  /* 0x2000001bff197230 */ /* 0x000fe20000004100 */
[----:B------:R-:W-:Y:S01]  /*165f0*/  F2FP.F16.E4M3.UNPACK_B R20, R20 ;  /* 0x00000014ff14723e */ /* 0x000fe200020006ff */
[----:B------:R-:W-:-:S02]  /*16600*/  HADD2.F32 R10, -RZ, R37.H0_H0 ;  /* 0x20000025ff0a7230 */ /* 0x000fc40000004100 */
[C---:B------:R-:W-:Y:S01]  /*16610*/  FFMA.FTZ R31, R7.reuse, R24, R21 ;  /* 0x00000018071f7223 */ /* 0x040fe20000010015 */
[--C-:B------:R-:W-:Y:S02]  /*16620*/  HADD2.F32 R21, -RZ, R11.reuse.H0_H0 ;  /* 0x2000000bff157230 */ /* 0x100fe40000004100 */
[----:B------:R-:W-:Y:S01]  /*16630*/  FFMA.FTZ R30, R7, R40, -R30 ;  /* 0x00000028071e7223 */ /* 0x000fe2000001081e */
[----:B------:R-:W-:Y:S02]  /*16640*/  HADD2.F32 R7, -RZ, R28.H0_H0 ;  /* 0x2000001cff077230 */ /* 0x000fe40000004100 */
[C---:B------:R-:W-:Y:S01]  /*16650*/  FMUL.FTZ R24, R10.reuse, R25 ;  /* 0x000000190a187220 */ /* 0x040fe20000410000 */
[----:B------:R-:W-:Y:S02]  /*16660*/  HADD2.F32 R11, -RZ, R11.H1_H1 ;  /* 0x3000000bff0b7230 */ /* 0x000fe40000004100 */
[----:B------:R-:W-:Y:S01]  /*16670*/  FMUL.FTZ R10, R10, R21 ;  /* 0x000000150a0a7220 */ /* 0x000fe20000410000 */
[----:B------:R-:W-:-:S02]  /*16680*/  HADD2.F32 R27, -RZ, R27.H1_H1 ;  /* 0x3000001bff1b7230 */ /* 0x000fc40000004100 */
[----:B------:R-:W-:Y:S01]  /*16690*/  FFMA.FTZ R40, R7, R21, -R24 ;  /* 0x0000001507287223 */ /* 0x000fe20000010818 */
[----:B------:R-:W-:Y:S01]  /*166a0*/  HADD2.F32 R37, -RZ, R37.H1_H1 ;  /* 0x30000025ff257230 */ /* 0x000fe20000004100 */
[----:B------:R-:W-:Y:S01]  /*166b0*/  F2FP.SATFINITE.E4M3.F32.PACK_AB_MERGE_C R9, R50, R9, R46 ;  /* 0x000000093209723e */ /* 0x000fe2000480702e */
[----:B------:R-:W-:-:S03]  /*166c0*/  HADD2.F32 R28, -RZ, R28.H1_H1 ;  /* 0x3000001cff1c7230 */ /* 0x000fc60000004100 */
[C---:B------:R-:W-:Y:S01]  /*166d0*/  FMUL.FTZ R21, R37.reuse, R27 ;  /* 0x0000001b25157220 */ /* 0x040fe20000410000 */
[----:B------:R-:W-:Y:S01]  /*166e0*/  FMUL.FTZ R24, R37, R11 ;  /* 0x0000000b25187220 */ /* 0x000fe20000410000 */
[----:B------:R-:W-:Y:S01]  /*166f0*/  FFMA.FTZ R37, R7, R25, R10 ;  /* 0x0000001907257223 */ /* 0x000fe2000001000a */
[----:B------:R-:W-:Y:S01]  /*16700*/  F2FP.F16.E4M3.UNPACK_B R7, R8 ;  /* 0x00000008ff07723e */ /* 0x000fe200020006ff */
[C---:B------:R-:W-:Y:S01]  /*16710*/  FFMA.FTZ R43, R28.reuse, R11, -R21 ;  /* 0x0000000b1c2b7223 */ /* 0x040fe20000010815 */
[--C-:B------:R-:W-:Y:S02]  /*16720*/  HADD2.F32 R10, -RZ, R20.reuse.H0_H0 ;  /* 0x20000014ff0a7230 */ /* 0x100fe40000004100 */
[----:B------:R-:W-:Y:S01]  /*16730*/  FFMA.FTZ R28, R28, R27, R24 ;  /* 0x0000001b1c1c7223 */ /* 0x000fe20000010018 */
[----:B------:R-:W-:Y:S02]  /*16740*/  HADD2.F32 R11, -RZ, R20.H1_H1 ;  /* 0x30000014ff0b7230 */ /* 0x000fe40000004100 */
[----:B------:R-:W-:Y:S01]  /*16750*/  HADD2.F32 R8, -RZ, R36.H0_H0 ;  /* 0x20000024ff087230 */ /* 0x000fe20000004100 */
[----:B------:R-:W-:Y:S01]  /*16760*/  F2FP.SATFINITE.E4M3.F32.PACK_AB_MERGE_C R40, R43, R40, RZ ;  /* 0x000000282b28723e */ /* 0x000fe200048070ff */
[--C-:B------:R-:W-:Y:S01]  /*16770*/  HADD2.F32 R20, -RZ, R7.reuse.H0_H0 ;  /* 0x20000007ff147230 */ /* 0x100fe20000004100 */
[----:B------:R-:W-:Y:S01]  /*16780*/  F2FP.SATFINITE.E4M3.F32.PACK_AB_MERGE_C R28, R28, R37, RZ ;  /* 0x000000251c1c723e */ /* 0x000fe200048070ff */
[----:B------:R-:W-:-:S02]  /*16790*/  HADD2.F32 R21, -RZ, R7.H1_H1 ;  /* 0x30000007ff157230 */ /* 0x000fc40000004100 */
[C---:B------:R-:W-:Y:S01]  /*167a0*/  FMUL.FTZ R25, R8.reuse, R10 ;  /* 0x0000000a08197220 */ /* 0x040fe20000410000 */
[----:B------:R-:W-:Y:S02]  /*167b0*/  HADD2.F32 R36, -RZ, R36.H1_H1 ;  /* 0x30000024ff247230 */ /* 0x000fe40000004100 */
[----:B------:R-:W-:Y:S01]  /*167c0*/  FMUL.FTZ R24, R8, R20 ;  /* 0x0000001408187220 */ /* 0x000fe20000410000 */
[--C-:B------:R-:W-:Y:S01]  /*167d0*/  HADD2.F32 R7, -RZ, R4.reuse.H0_H0 ;  /* 0x20000004ff077230 */ /* 0x100fe20000004100 */
[----:B------:R-:W-:Y:S01]  /*167e0*/  F2FP.SATFINITE.E4M3.F32.PACK_AB_MERGE_C R8, R41, R38, RZ ;  /* 0x000000262908723e */ /* 0x000fe200048070ff */
[----:B------:R-:W-:Y:S02]  /*167f0*/  HADD2.F32 R4, -RZ, R4.H1_H1 ;  /* 0x30000004ff047230 */ /* 0x000fe40000004100 */
[C---:B------:R-:W-:Y:S01]  /*16800*/  FMUL.FTZ R27, R36.reuse, R21 ;  /* 0x00000015241b7220 */ /* 0x040fe20000410000 */
        /* <DEDUP_REMOVED lines=8> */
[----:B------:R-:W-:Y:S02]  /*16890*/  F2FP.SATFINITE.E4M3.F32.PACK_AB_MERGE_C R7, R55, R54, R7 ;  /* 0x000000363707723e */ /* 0x000fe40004807007 */
[----:B------:R-:W-:Y:S02]  /*168a0*/  F2FP.SATFINITE.E4M3.F32.PACK_AB_MERGE_C R4, R30, R29, R4 ;  /* 0x0000001d1e04723e */ /* 0x000fe40004807004 */
[----:B------:R-:W-:Y:S02]  /*168b0*/  F2FP.SATFINITE.E4M3.F32.PACK_AB_MERGE_C R6, R27, R24, R40 ;  /* 0x000000181b06723e */ /* 0x000fe40004807028 */
[----:B------:R-:W-:-:S02]  /*168c0*/  F2FP.SATFINITE.E4M3.F32.PACK_AB_MERGE_C R11, R48, R49, R11 ;  /* 0x00000031300b723e */ /* 0x000fc4000480700b */
[----:B------:R-:W-:Y:S01]  /*168d0*/  F2FP.SATFINITE.E4M3.F32.PACK_AB_MERGE_C R8, R31, R26, R8 ;  /* 0x0000001a1f08723e */ /* 0x000fe20004807008 */
[----:B------:R2:W-:Y:S01]  /*168e0*/  STS.128 [R236+0x14400], R4 ;  /* 0x01440004ec007388 */ /* 0x0005e20000000c00 */
[----:B------:R-:W-:-:S05]  /*168f0*/  F2FP.SATFINITE.E4M3.F32.PACK_AB_MERGE_C R10, R21, R10, R28 ;  /* 0x0000000a150a723e */ /* 0x000fca000480701c */
[----:B------:R2:W-:Y:S02]  /*16900*/  STS.128 [R0+0x14400], R8 ;  /* 0x0144000800007388 */ /* 0x0005e40000000c00 */
.L_x_1590:
[----:B------:R-:W-:Y:S05]  /*16910*/  BSYNC B1 ;  /* 0x0000000000017941 */ /* 0x000fea0003800000 */
.L_x_1589:
[----:B------:R-:W-:Y:S05]  /*16920*/  @P2 BRA `(.L_x_1571) ;  /* 0x0000000c00d82947 */ /* 0x000fea0003800000 */
[----:B-12--5:R-:W-:Y:S02]  /*16930*/  SHF.R.U32.HI R4, RZ, 0x8, R32 ;  /* 0x00000008ff047819 */ /* 0x026fe40000011620 */
[----:B------:R-:W-:Y:S02]  /*16940*/  LOP3.LUT R0, R32, 0xff, RZ, 0xc0, !PT ;  /* 0x000000ff20007812 */ /* 0x000fe400078ec0ff */
[----:B------:R-:W-:Y:S02]  /*16950*/  SHF.R.U32.HI R8, RZ, 0x8, R34 ;  /* 0x00000008ff087819 */ /* 0x000fe40000011622 */
[----:B------:R-:W-:Y:S02]  /*16960*/  LOP3.LUT R5, R4, 0xff, RZ, 0xc0, !PT ;  /* 0x000000ff04057812 */ /* 0x000fe400078ec0ff */
[----:B------:R-:W-:Y:S02]  /*16970*/  LEA.HI R3, R3, R228, RZ, 0x1c ;  /* 0x000000e403037211 */ /* 0x000fe400078fe0ff */
[----:B------:R-:W-:-:S02]  /*16980*/  LOP3.LUT R4, R34, 0xff, RZ, 0xc0, !PT ;  /* 0x000000ff22047812 */ /* 0x000fc400078ec0ff */
[----:B------:R-:W-:Y:S02]  /*16990*/  LOP3.LUT R9, R8, 0xff, RZ, 0xc0, !PT ;  /* 0x000000ff08097812 */ /* 0x000fe400078ec0ff */
[----:B----4-:R-:W-:Y:S02]  /*169a0*/  PRMT R21, R5, 0x7604, R0 ;  /* 0x0000760405157816 */ /* 0x010fe40000000000 */
        /* <DEDUP_REMOVED lines=23> */
[----:B------:R-:W1:Y:S01]  /*16b20*/  LDS.128 R8, [R0+0x14400] ;  /* 0x0144000000087984 */ /* 0x000e620000000c00 */
[----:B------:R-:W-:Y:S02]  /*16b30*/  PRMT R24, R6, 0x7604, R5 ;  /* 0x0000760406187816 */ /* 0x000fe40000000005 */
[----:B------:R-:W-:Y:S01]  /*16b40*/  SHF.R.U32.HI R30, RZ, 0x8, R15 ;  /* 0x00000008ff1e7819 */ /* 0x000fe2000001160f */
[----:B------:R-:W2:Y:S01]  /*16b50*/  LDS.128 R4, [R235+0x14400] ;  /* 0x01440000eb047984 */ /* 0x000ea20000000c00 */
[----:B------:R-:W-:-:S02]  /*16b60*/  LOP3.LUT R29, R15, 0xff, RZ, 0xc0, !PT ;  /* 0x000000ff0f1d7812 */ /* 0x000fc400078ec0ff */
[----:B------:R-:W-:Y:S02]  /*16b70*/  LOP3.LUT R30, R30, 0xff, RZ, 0xc0, !PT ;  /* 0x000000ff1e1e7812 */ /* 0x000fe400078ec0ff */
[----:B------:R-:W-:Y:S02]  /*16b80*/  LOP3.LUT R26, R13, 0xff, RZ, 0xc0, !PT ;  /* 0x000000ff0d1a7812 */ /* 0x000fe400078ec0ff */
[----:B------:R-:W-:Y:S02]  /*16b90*/  SHF.R.U32.HI R28, RZ, 0x8, R14 ;  /* 0x00000008ff1c7819 */ /* 0x000fe4000001160e */
[----:B------:R-:W-:Y:S02]  /*16ba0*/  PRMT R30, R30, 0x7604, R29 ;  /* 0x000076041e1e7816 */ /* 0x000fe4000000001d */
[----:B------:R-:W-:Y:S02]  /*16bb0*/  PRMT R26, R3, 0x7604, R26 ;  /* 0x00007604031a7816 */ /* 0x000fe4000000001a */
[----:B------:R-:W-:-:S02]  /*16bc0*/  SHF.R.U32.HI R29, RZ, 0x10, R13 ;  /* 0x00000010ff1d7819 */ /* 0x000fc4000001160d */
[----:B------:R-:W-:Y:S02]  /*16bd0*/  LOP3.LUT R27, R14, 0xff, RZ, 0xc0, !PT ;  /* 0x000000ff0e1b7812 */ /* 0x000fe400078ec0ff */
[----:B------:R-:W-:Y:S01]  /*16be0*/  LOP3.LUT R28, R28, 0xff, RZ, 0xc0, !PT ;  /* 0x000000ff1c1c7812 */ /* 0x000fe200078ec0ff */
[----:B------:R-:W-:Y:S01]  /*16bf0*/  IMAD.U32 R29, R29, 0x10000, RZ ;  /* 0x000100001d1d7824 */ /* 0x000fe200078e00ff */
[----:B------:R-:W-:Y:S02]  /*16c00*/  SHF.R.U32.HI R3, RZ, 0x10, R33 ;  /* 0x00000010ff037819 */ /* 0x000fe40000011621 */
[----:B0-----:R-:W-:Y:S02]  /*16c10*/  PRMT R39, R28, 0x7604, R27 ;  /* 0x000076041c277816 */ /* 0x001fe4000000001b */
[----:B------:R-:W-:Y:S01]  /*16c20*/  SHF.R.U32.HI R27, RZ, 0x10, R35 ;  /* 0x00000010ff1b7819 */ /* 0x000fe20000011623 */
[----:B------:R-:W-:Y:S01]  /*16c30*/  IMAD.U32 R3, R3, 0x10000, RZ ;  /* 0x0001000003037824 */ /* 0x000fe200078e00ff */
[----:B------:R-:W-:-:S02]  /*16c40*/  SHF.R.U32.HI R41, RZ, 0x10, R15 ;  /* 0x00000010ff297819 */ /* 0x000fc4000001160f */
[--C-:B------:R-:W-:Y:S01]  /*16c50*/  LOP3.LUT R21, R21, 0xff0000, R32.reuse, 0xf8, !PT ;  /* 0x00ff000015157812 */ /* 0x100fe200078ef820 */
[----:B------:R-:W-:Y:S01]  /*16c60*/  IMAD.U32 R27, R27, 0x10000, RZ ;  /* 0x000100001b1b7824 */ /* 0x000fe200078e00ff */
[----:B------:R-:W-:Y:S01]  /*16c70*/  LOP3.LUT R37, R26, 0xff0000, R29, 0xf8, !PT ;  /* 0x00ff00001a257812 */ /* 0x000fe200078ef81d */
[----:B------:R-:W-:Y:S01]  /*16c80*/  IMAD.U32 R41, R41, 0x10000, RZ ;  /* 0x0001000029297824 */ /* 0x000fe200078e00ff */
[----:B------:R-:W-:Y:S02]  /*16c90*/  LOP3.LUT R3, R20, 0xff0000, R3, 0xf8, !PT ;  /* 0x00ff000014037812 */ /* 0x000fe400078ef803 */
[----:B------:R-:W-:Y:S02]  /*16ca0*/  LOP3.LUT R29, R21, 0xff000000, R32, 0xf8, !PT ;  /* 0xff000000151d7812 */ /* 0x000fe400078ef820 */
[----:B------:R-:W-:Y:S02]  /*16cb0*/  LOP3.LUT R37, R37, 0xff000000, R13, 0xf8, !PT ;  /* 0xff00000025257812 */ /* 0x000fe400078ef80d */
[----:B------:R-:W-:-:S02]  /*16cc0*/  LOP3.LUT R25, R25, 0xff0000, R34, 0xf8, !PT ;  /* 0x00ff000019197812 */ /* 0x000fc400078ef822 */
[----:B------:R-:W-:Y:S02]  /*16cd0*/  LOP3.LUT R32, R3, 0xff000000, R33, 0xf8, !PT ;  /* 0xff00000003207812 */ /* 0x000fe400078ef821 */
[----:B------:R-:W-:Y:S02]  /*16ce0*/  LOP3.LUT R27, R24, 0xff0000, R27, 0xf8, !PT ;  /* 0x00ff0000181b7812 */ /* 0x000fe400078ef81b */
[----:B------:R-:W-:Y:S02]  /*16cf0*/  LOP3.LUT R31, R31, 0xff0000, R12, 0xf8, !PT ;  /* 0x00ff00001f1f7812 */ /* 0x000fe400078ef80c */
[----:B------:R-:W-:Y:S02]  /*16d00*/  LOP3.LUT R41, R30, 0xff0000, R41, 0xf8, !PT ;  /* 0x00ff00001e297812 */ /* 0x000fe400078ef829 */
[----:B------:R-:W-:Y:S02]  /*16d10*/  F2FP.F16.E4M3.UNPACK_B R36, R37 ;  /* 0x00000025ff24723e */ /* 0x000fe400020006ff */
[----:B-1----:R-:W-:-:S02]  /*16d20*/  F2FP.F16.E4M3.UNPACK_B R21, R9 ;  /* 0x00000009ff15723e */ /* 0x002fc400020006ff */
        /* <DEDUP_REMOVED lines=182> */
.L_x_1571:
[----:B------:R-:W-:Y:S05]  /*17890*/  BSYNC B0 ;  /* 0x0000000000007941 */ /* 0x000fea0003800000 */
.L_x_1564:
        /* <DEDUP_REMOVED lines=8> */
.L_x_1562:
[----:B------:R-:W-:Y:S01]  /*17920*/  IMAD.U32 R205, RZ, RZ, UR53 ;  /* 0x00000035ffcd7e24 */ /* 0x000fe2000f8e00ff */
[----:B------:R-:W-:-:S04]  /*17930*/  LOP3.LUT R17, R17, 0xfffffff7, RZ, 0xc0, !PT ;  /* 0xfffffff711117812 */ /* 0x000fc800078ec0ff */
[----:B------:R-:W-:-:S13]  /*17940*/  ISETP.NE.AND P0, PT, R205, 0x3, PT ;  /* 0x00000003cd00780c */ /* 0x000fda0003f05270 */
[----:B------:R-:W-:Y:S01]  /*17950*/  @P0 LOP3.LUT R17, R17, 0x8, RZ, 0xfc, !PT ;  /* 0x0000000811110812 */ /* 0x000fe200078efcff */
[----:B------:R-:W-:Y:S06]  /*17960*/  @!P0 BRA `(.L_x_1591) ;  /* 0x0000000000048947 */ /* 0x000fec0003800000 */
[----:B------:R-:W-:Y:S01]  /*17970*/  BPT.TRAP 0x1 ;  /* 0x000000040000795c */ /* 0x000fe20000300000 */
.L_x_1591:
[----:B0-23-5:R-:W-:Y:S01]  /*17980*/  IMAD R7, R190, 0x8, R16 ;  /* 0x00000008be077824 */ /* 0x02dfe200078e0210 */
[----:B------:R-:W-:-:S04]  /*17990*/  SHF.L.U32 R0, R19, 0x1f, RZ ;  /* 0x0000001f13007819 */ /* 0x000fc800000006ff */
[----:B------:R0:W2:Y:S01]  /*179a0*/  SYNCS.PHASECHK.TRANS64.TRYWAIT P1, [R7+URZ+0x29830], R0 ;  /* 0x02983000070075a7 */ /* 0x0000a2000802017f */
[----:B------:R-:W-:Y:S05]  /*179b0*/  @!P0 BRA `(.L_x_1592) ;  /* 0x0000000000048947 */ /* 0x000fea0003800000 */
[----:B------:R-:W-:Y:S01]  /*179c0*/  BPT.TRAP 0x1 ;  /* 0x000000040000795c */ /* 0x000fe20000300000 */
.L_x_1592:
[----:B-1----:R-:W1:Y:S02]  /*179d0*/  S2R R3, SR_TID.X ;  /* 0x0000000000037919 */ /* 0x002e640000002100 */
[----:B-1----:R-:W-:-:S04]  /*179e0*/  LOP3.LUT R3, R3, 0x7f, RZ, 0xc0, !PT ;  /* 0x0000007f03037812 */ /* 0x002fc800078ec0ff */
[----:B------:R-:W-:Y:S01]  /*179f0*/  ISETP.NE.AND P0, PT, R3, RZ, PT ;  /* 0x000000ff0300720c */ /* 0x000fe20003f05270 */
[----:B--2---:R-:W-:-:S12]  /*17a00*/  @P1 BRA `(.L_x_1593) ;  /* 0x0000000000081947 */ /* 0x004fd80003800000 */
[----:B------:R-:W1:Y:S02]  /*17a10*/  SYNCS.PHASECHK.TRANS64.TRYWAIT P1, [R7+URZ+0x29830], R0 ;  /* 0x02983000070075a7 */ /* 0x000e64000802017f */
[----:B-1----:R-:W-:Y:S05]  /*17a20*/  @!P1 BRA `(.L_x_1594) ;  /* 0x000001c400a89947 */ /* 0x002fea0003800000 */
.L_x_1593:
[----:B------:R-:W-:Y:S05]  /*17a30*/  WARPSYNC.ALL ;  /* 0x0000000000007948 */ /* 0x000fea0003800000 */
[----:B01----:R-:W-:Y:S01]  /*17a40*/  VIADD R0, R16, 0x1a400 ;  /* 0x0001a40010007836 */ /* 0x003fe20000000000 */
[----:B------:R-:W-:Y:S01]  /*17a50*/  R2UR UR24, R44 ;  /* 0x000000002c1872ca */ /* 0x000fe200000e0000 */
[----:B------:R-:W-:Y:S01]  /*17a60*/  IMAD.MOV.U32 R5, RZ, RZ, -0x7fffffe0 ;  /* 0x80000020ff057424 */ /* 0x000fe200078e00ff */
[----:B------:R-:W-:Y:S01]  /*17a70*/  WARPGROUP.ARRIVE ;  /* 0x00000000000079c5 */ /* 0x000fe20000000000 */
[----:B------:R-:W-:Y:S01]  /*17a80*/  UMOV UR25, 0x80000020 ;  /* 0x8000002000197882 */ /* 0x000fe20000000000 */
[----:B------:R-:W-:Y:S01]  /*17a90*/  SHF.R.U32.HI R0, RZ, 0x4, R0 ;  /* 0x00000004ff007819 */ /* 0x000fe20000011600 */
[----:B------:R-:W-:Y:S01]  /*17aa0*/  IMAD.MOV.U32 R11, RZ, RZ, -0x7fffffe0 ;  /* 0x80000020ff0b7424 */ /* 0x000fe200078e00ff */
[----:B------:R-:W-:Y:S01]  /*17ab0*/  R2UR UR27, R5 ;  /* 0x00000000051b72ca */ /* 0x000fe200000e0000 */
[----:B------:R-:W-:Y:S01]  /*17ac0*/  UMOV UR13, UR25 ;  /* 0x00000019000d7c82 */ /* 0x000fe20008000000 */
[----:B------:R-:W-:Y:S01]  /*17ad0*/  LOP3.LUT R0, R0, 0x3fff, RZ, 0xc0, !PT ;  /* 0x00003fff00007812 */ /* 0x000fe200078ec0ff */
[----:B------:R-:W-:Y:S01]  /*17ae0*/  IMAD.MOV.U32 R13, RZ, RZ, -0x7fffffe0 ;  /* 0x80000020ff0d7424 */ /* 0x000fe200078e00ff */
[----:B------:R-:W-:Y:S01]  /*17af0*/  R2UR UR15, R11 ;  /* 0x000000000b0f72ca */ /* 0x000fe200000e0000 */
[----:B------:R-:W-:Y:S01]  /*17b00*/  UMOV UR9, UR25 ;  /* 0x0000001900097c82 */ /* 0x000fe20008000000 */
[----:B------:R-:W-:Y:S01]  /*17b10*/  LOP3.LUT R8, R0, 0x10000, RZ, 0xfc, !PT ;  /* 0x0001000000087812 */ /* 0x000fe200078efcff */
[----:B------:R-:W-:Y:S01]  /*17b20*/  ULOP3.LUT UR24, UR24, 0x10000, URZ, 0xfc, !UPT ;  /* 0x0001000018187892 */ /* 0x000fe2000f8efc3f */
[----:B------:R-:W-:Y:S01]  /*17b30*/  R2UR UR11, R13 ;  /* 0x000000000d0b72ca */ /* 0x000fe200000e0000 */
[----:B------:R-:W-:Y:S01]  /*17b40*/  UMOV UR5, UR25 ;  /* 0x0000001900057c82 */ /* 0x000fe20008000000 */
[----:B------:R-:W-:Y:S01]  /*17b50*/  R2UR UR7, R11 ;  /* 0x000000000b0772ca */ /* 0x000fe200000e0000 */
[----:B------:R-:W-:Y:S01]  /*17b60*/  IMAD R4, R190, 0x780, R8 ;  /* 0x00000780be047824 */ /* 0x000fe200078e0208 */
[----:B------:R-:W-:Y:S01]  /*17b70*/  R2UR UR19, R13 ;  /* 0x000000000d1372ca */ /* 0x000fe200000e0000 */
[----:B------:R-:W-:Y:S01]  /*17b80*/  UMOV UR17, UR25 ;  /* 0x0000001900117c82 */ /* 0x000fe20008000000 */
[----:B------:R-:W-:Y:S01]  /*17b90*/  UMOV UR12, UR24 ;  /* 0x00000018000c7c82 */ /* 0x000fe20008000000 */
[C---:B------:R-:W-:Y:S01]  /*17ba0*/  VIADD R10, R4.reuse, 0x80 ;  /* 0x00000080040a7836 */ /* 0x040fe20000000000 */
[C---:B------:R-:W-:Y:S01]  /*17bb0*/  R2UR UR26, R4.reuse ;  /* 0x00000000041a72ca */ /* 0x040fe200000e0000 */
[----:B------:R-:W-:Y:S01]  /*17bc0*/  VIADD R12, R4, 0x100 ;  /* 0x00000100040c7836 */ /* 0x000fe20000000000 */
[----:B------:R-:W-:Y:S01]  /*17bd0*/  UMOV UR8, UR24 ;  /* 0x0000001800087c82 */ /* 0x000fe20008000000 */
[----:B------:R-:W-:Y:S01]  /*17be0*/  UMOV UR4, UR24 ;  /* 0x0000001800047c82 */ /* 0x000fe20008000000 */
[----:B------:R-:W-:Y:S01]  /*17bf0*/  R2UR UR14, R10 ;  /* 0x000000000a0e72ca */ /* 0x000fe200000e0000 */
[----:B------:R-:W-:Y:S01]  /*17c00*/  VIADD R10, R4, 0x180 ;  /* 0x00000180040a7836 */ /* 0x000fe20000000000 */
[----:B------:R-:W-:Y:S01]  /*17c10*/  R2UR UR10, R12 ;  /* 0x000000000c0a72ca */ /* 0x000fe200000e0000 */
[----:B------:R-:W-:Y:S01]  /*17c20*/  VIADD R12, R4, 0x200 ;  /* 0x00000200040c7836 */ /* 0x000fe20000000000 */
[----:B------:R-:W-:Y:S01]  /*17c30*/  UMOV UR16, UR24 ;  /* 0x0000001800107c82 */ /* 0x000fe20008000000 */
[----:B------:R-:W-:Y:S01]  /*17c40*/  IMAD.MOV.U32 R11, RZ, RZ, -0x7fffffe0 ;  /* 0x80000020ff0b7424 */ /* 0x000fe200078e00ff */
[----:B------:R-:W-:Y:S01]  /*17c50*/  R2UR UR6, R10 ;  /* 0x000000000a0672ca */ /* 0x000fe200000e0000 */
[----:B------:R-:W-:Y:S01]  /*17c60*/  VIADD R10, R4, 0x2 ;  /* 0x00000002040a7836 */ /* 0x000fe20000000000 */
[----:B------:R-:W-:Y:S01]  /*17c70*/  R2UR UR18, R12 ;  /* 0x000000000c1272ca */ /* 0x000fe200000e0000 */
[----:B------:R-:W-:Y:S01]  /*17c80*/  QGMMA.64x32x32.F32.E4M3.E4M3 R88, gdesc[UR24], RZ, !UPT, gsb0 ;  /* 0x00600000185879f3 */ /* 0x000fe2000c0008ff */
[----:B------:R-:W-:Y:S01]  /*17c90*/  VIADD R12, R4, 0x82 ;  /* 0x00000082040c7836 */ /* 0x000fe20000000000 */
[----:B------:R-:W0:Y:S01]  /*17ca0*/  LDC R225, c[0x0][0x448] ;  /* 0x00011200ffe17b82 */ /* 0x000e220000000800 */
[----:B------:R-:W-:Y:S01]  /*17cb0*/  IMAD.MOV.U32 R13, RZ, RZ, -0x7fffffe0 ;  /* 0x80000020ff0d7424 */ /* 0x000fe200078e00ff */
[----:B------:R-:W-:Y:S01]  /*17cc0*/  LOP3.LUT R17, R17, 0xffffffdf, RZ, 0xc0, !PT ;  /* 0xffffffdf11117812 */ /* 0x000fe200078ec0ff */
[----:B------:R-:W-:-:S02]  /*17cd0*/  IMAD.MOV.U32 R5, RZ, RZ, -0x7fffffe0 ;  /* 0x80000020ff057424 */ /* 0x000fc400078e00ff */
[----:B------:R-:W-:Y:S02]  /*17ce0*/  IMAD.IADD R3, R212, 0x1, R201 ;  /* 0x00000001d4037824 */ /* 0x000fe400078e02c9 */
[----:B------:R-:W-:-:S04]  /*17cf0*/  IMAD.MOV.U32 R104, RZ, RZ, -0xa0 ;  /* 0xffffff60ff687424 */ /* 0x000fc800078e00ff */
[----:B------:R-:W-:Y:S01]  /*17d00*/  IMAD R104, R163, R104, 0xa1 ;  /* 0x000000a1a3687424 */ /* 0x000fe200078e0268 */
[----:B0-----:R-:W-:-:S13]  /*17d10*/  ISETP.NE.AND P1, PT, R225, 0x1, PT ;  /* 0x00000001e100780c */ /* 0x001fda0003f25270 */
[----:B------:R-:W0:Y:S01]  /*17d20*/  @P1 LDC R0, c[0x0][0x44c] ;  /* 0x00011300ff001b82 */ /* 0x000e220000000800 */
[----:B------:R-:W-:-:S04]  /*17d30*/  @P1 LOP3.LUT R17, R17, 0x20, RZ, 0xfc, !PT ;  /* 0x0000002011111812 */ /* 0x000fc800078efcff */
[----:B------:R-:W-:Y:S01]  /*17d40*/  LOP3.LUT R17, R17, 0xffffffef, RZ, 0xc0, !PT ;  /* 0xffffffef11117812 */ /* 0x000fe200078ec0ff */
[----:B------:R-:W-:Y:S02]  /*17d50*/  WARPGROUP.DEPBAR.LE gsb0, 0x0 ;  /* 0x00008000000079c5 */ /* 0x000fe40000010000 */
[----:B------:R-:W-:Y:S01]  /*17d60*/  WARPGROUP.ARRIVE ;  /* 0x00000000000079c5 */ /* 0x000fe20000000000 */
[----:B0-----:R-:W-:-:S05]  /*17d70*/  @P1 IMAD.HI.U32 R0, R3, R0, RZ ;  /* 0x0000000003001227 */ /* 0x001fca00078e00ff */
[----:B------:R-:W-:Y:S03]  /*17d80*/  QGMMA.64x32x32.F32.E4M3.E4M3 R72, gdesc[UR12], RZ, !UPT, gsb0 ;  /* 0x006000000c4879f3 */ /* 0x000fe6000c0008ff */
[----:B------:R-:W-:Y:S02]  /*17d90*/  WARPGROUP.DEPBAR.LE gsb0, 0x0 ;  /* 0x00008000000079c5 */ /* 0x000fe40000010000 */
[----:B------:R-:W-:-:S06]  /*17da0*/  WARPGROUP.ARRIVE ;  /* 0x00000000000079c5 */ /* 0x000fcc0000000000 */
[----:B------:R-:W-:Y:S03]  /*17db0*/  QGMMA.64x32x32.F32.E4M3.E4M3 R56, gdesc[UR8], RZ, !UPT, gsb0 ;  /* 0x00600000083879f3 */ /* 0x000fe6000c0008ff */
[----:B------:R-:W-:Y:S02]  /*17dc0*/  WARPGROUP.DEPBAR.LE gsb0, 0x0 ;  /* 0x00008000000079c5 */ /* 0x000fe40000010000 */
[----:B------:R-:W-:-:S06]  /*17dd0*/  WARPGROUP.ARRIVE ;  /* 0x00000000000079c5 */ /* 0x000fcc0000000000 */
[----:B------:R-:W-:Y:S01]  /*17de0*/  QGMMA.64x32x32.F32.E4M3.E4M3 R40, gdesc[UR4], RZ, !UPT, gsb0 ;  /* 0x00600000042879f3 */ /* 0x000fe2000c0008ff */
[----:B------:R-:W-:Y:S01]  /*17df0*/  R2UR UR6, R10 ;  /* 0x000000000a0672ca */ /* 0x000fe200000e0000 */
[----:B------:R-:W-:Y:S01]  /*17e00*/  UIADD3 UR4, UR24, 0x2, URZ ;  /* 0x0000000218047890 */ /* 0x000fe2000fffe03f */
[----:B------:R-:W-:Y:S01]  /*17e10*/  R2UR UR7, R11 ;  /* 0x000000000b0772ca */ /* 0x000fe200000e0000 */
[----:B------:R-:W-:Y:S01]  /*17e20*/  UMOV UR5, 0x80000020 ;  /* 0x8000002000057882 */ /* 0x000fe20000000000 */
[----:B------:R-:W-:Y:S01]  /*17e30*/  VIADD R10, R4, 0x102 ;  /* 0x00000102040a7836 */ /* 0x000fe20000000000 */
[----:B------:R-:W-:Y:S01]  /*17e40*/  UMOV UR13, UR5 ;  /* 0x00000005000d7c82 */ /* 0x000fe20008000000 */
[----:B------:R-:W-:Y:S01]  /*17e50*/  IMAD.MOV.U32 R11, RZ, RZ, -0x7fffffe0 ;  /* 0x80000020ff0b7424 */ /* 0x000fe200078e00ff */
[----:B------:R-:W-:Y:S01]  /*17e60*/  UMOV UR9, UR5 ;  /* 0x0000000500097c82 */ /* 0x000fe20008000000 */
[----:B------:R-:W-:Y:S01]  /*17e70*/  UMOV UR12, UR4 ;  /* 0x00000004000c7c82 */ /* 0x000fe20008000000 */
[----:B------:R-:W-:Y:S01]  /*17e80*/  R2UR UR14, R10 ;  /* 0x000000000a0e72ca */ /* 0x000fe200000e0000 */
[----:B------:R-:W-:Y:S01]  /*17e90*/  UMOV UR8, UR4 ;  /* 0x0000000400087c82 */ /* 0x000fe20008000000 */
[----:B------:R-:W-:Y:S01]  /*17ea0*/  R2UR UR15, R11 ;  /* 0x000000000b0f72ca */ /* 0x000fe200000e0000 */
[----:B------:R-:W-:-:S02]  /*17eb0*/  VIADD R10, R4, 0x202 ;  /* 0x00000202040a7836 */ /* 0x000fc40000000000 */
        /* <DEDUP_REMOVED lines=10> */
[----:B------:R-:W-:Y:S01]  /*17f60*/  R2UR UR10, R12 ;  /* 0x000000000c0a72ca */ /* 0x000fe200000e0000 */
[----:B------:R-:W-:Y:S01]  /*17f70*/  VIADD R12, R4, 0x300 ;  /* 0x00000300040c7836 */ /* 0x000fe20000000000 */
[----:B------:R-:W-:Y:S01]  /*17f80*/  R2UR UR11, R13 ;  /* 0x000000000d0b72ca */ /* 0x000fe200000e0000 */
[----:B------:R-:W-:-:S03]  /*17f90*/  IMAD.MOV.U32 R13, RZ, RZ, -0x7fffffe0 ;  /* 0x80000020ff0d7424 */ /* 0x000fc600078e00ff */
        /* <DEDUP_REMOVED lines=40> */
[----:B------:R-:W-:Y:S01]  /*18220*/  UMOV UR12, UR8 ;  /* 0x00000008000c7c82 */ /* 0x000fe20008000000 */
[----:B------:R-:W-:Y:S01]  /*18230*/  UMOV UR13, UR9 ;  /* 0x00000009000d7c82 */ /* 0x000fe20008000000 */
[----:B------:R-:W-:-:S02]  /*18240*/  VIADD R10, R4, 0x480 ;  /* 0x00000480040a7836 */ /* 0x000fc40000000000 */
[----:B------:R-:W-:Y:S01]  /*18250*/  IMAD.MOV.U32 R11, RZ, RZ, -0x7fffffe0 ;  /* 0x80000020ff0b7424 */ /* 0x000fe200078e00ff */
[----:B------:R-:W-:Y:S02]  /*18260*/  WARPGROUP.DEPBAR.LE gsb0, 0x0 ;  /* 0x00008000000079c5 */ /* 0x000fe40000010000 */
[----:B------:R-:W-:-:S06]  /*18270*/  WARPGROUP.ARRIVE ;  /* 0x00000000000079c5 */ /* 0x000fcc0000000000 */
[----:B------:R-:W-:Y:S01]  /*18280*/  QGMMA.64x32x32.F32.E4M3.E4M3 R24, gdesc[UR4], R24, gsb0 ;  /* 0x00600000041879f3 */ /* 0x000fe20008000818 */
[----:B------:R-:W-:Y:S02]  /*18290*/  ULDC UR6, c[0x0][0x9dc] ;  /* 0x0002770000067ab9 */ /* 0x000fe40000000800 */
        /* <DEDUP_REMOVED lines=102> */
[----:B------:R-:W-:-:S03]  /*18900*/  VIADD R104, R104, 0xffffffff ;  /* 0xffffffff68687836 */ /* 0x000fc60000000000 */
[----:B------:R-:W-:Y:S01]  /*18910*/  IADD3 R135, -R192, R12, R193 ;  /* 0x0000000cc0877210 */ /* 0x000fe20007ffe1c1 */
[----:B------:R-:W-:Y:S01]  /*18920*/  VIADD R12, R12, 0xffffffff ;  /* 0xffffffff0c0c7836 */ /* 0x000fe20000000000 */
        /* <DEDUP_REMOVED lines=17> */
[----:B------:R-:W-:Y:S01]  /*18a40*/  VIADD R4, R4, 0x702 ;  /* 0x0000070204047836 */ /* 0x000fe20000000000 */
[----:B------:R-:W0:Y:S01]  /*18a50*/  LDC.64 R10, c[0x0][0x9e0] ;  /* 0x00027800ff0a7b82 */ /* 0x000e220000000a00 */
[----:B------:R-:W-:-:S02]  /*18a60*/  WARPGROUP.DEPBAR.LE gsb0, 0x0 ;  /* 0x00008000000079c5 */ /* 0x000fc40000010000 */
[----:B------:R-:W-:-:S06]  /*18a70*/  WARPGROUP.ARRIVE ;  /* 0x00000000000079c5 */ /* 0x000fcc0000000000 */
[----:B------:R-:W-:Y:S03]  /*18a80*/  QGMMA.64x32x32.F32.E4M3.E4M3 R24, gdesc[UR16], R24, gsb0 ;  /* 0x00600000101879f3 */ /* 0x000fe60008000818 */
[----:B------:R-:W-:Y:S02]  /*18a90*/  WARPGROUP.DEPBAR.LE gsb0, 0x0 ;  /* 0x00008000000079c5 */ /* 0x000fe40000010000 */
[----:B------:R-:W-:-:S06]  /*18aa0*/  WARPGROUP.ARRIVE ;  /* 0x00000000000079c5 */ /* 0x000fcc0000000000 */
[----:B------:R-:W-:Y:S01]  /*18ab0*/  QGMMA.64x32x32.F32.E4M3.E4M3 R88, gdesc[UR20], R88, gsb0 ;  /* 0x00600000145879f3 */ /* 0x000fe20008000858 */
[----:B------:R-:W-:Y:S02]  /*18ac0*/  R2UR UR22, R4 ;  /* 0x00000000041672ca */ /* 0x000fe400000e0000 */
[----:B------:R-:W-:Y:S02]  /*18ad0*/  R2UR UR23, R5 ;  /* 0x00000000051772ca */ /* 0x000fe400000e0000 */
[----:B------:R-:W1:Y:S02]  /*18ae0*/  @P1 LDC R5, c[0x0][0x450] ;  /* 0x00011400ff051b82 */ /* 0x000e640000000800 */
[----:B-1----:R-:W-:Y:S01]  /*18af0*/  @P1 SHF.R.U32.HI R3, RZ, R5, R0 ;  /* 0x00000005ff031219 */ /* 0x002fe20000011600 */
[----:B------:R-:W-:Y:S01]  /*18b00*/  @!P0 VIADD R0, R7, 0x29840 ;  /* 0x0002984007008836 */ /* 0x000fe20000000000 */
[----:B0-----:R-:W-:Y:S01]  /*18b10*/  ISETP.GE.AND P1, PT, R11, 0x1, PT ;  /* 0x000000010b00780c */ /* 0x001fe20003f26270 */
[----:B------:R-:W-:-:S02]  /*18b20*/  IMAD.U32 R7, RZ, RZ, UR6 ;  /* 0x00000006ff077e24 */ /* 0x000fc4000f8e00ff */
[----:B------:R-:W0:Y:S01]  /*18b30*/  SHFL.IDX PT, R9, R3, RZ, 0x1c1f ;  /* 0x001c1fff03097589 */ /* 0x000e2200000e0000 */
[----:B------:R-:W-:Y:S02]  /*18b40*/  @!P0 PRMT R0, RZ, 0x654, R0 ;  /* 0x00000654ff008816 */ /* 0x000fe40000000000 */
[----:B------:R-:W-:-:S05]  /*18b50*/  LOP3.LUT R6, RZ, R7, RZ, 0x33, !PT ;  /* 0x00000007ff067212 */ /* 0x000fca00078e33ff */
[C---:B------:R-:W-:Y:S02]  /*18b60*/  IMAD.IADD R6, R135.reuse, 0x1, R6 ;  /* 0x0000000187067824 */ /* 0x040fe400078e0206 */
[----:B------:R-:W-:Y:S01]  /*18b70*/  IMAD.IADD R135, R135, 0x1, R10 ;  /* 0x0000000187877824 */ /* 0x000fe200078e020a */
[----:B------:R-:W-:Y:S01]  /*18b80*/  @P1 LOP3.LUT R17, R17, 0x10, RZ, 0xfc, !PT ;  /* 0x0000001011111812 */ /* 0x000fe200078efcff */
[----:B0-----:R-:W-:Y:S01]  /*18b90*/  IMAD.IADD R20, R6, 0x1, R9 ;  /* 0x0000000106147824 */ /* 0x001fe200078e0209 */
        /* <DEDUP_REMOVED lines=17> */
[----:B----4-:R-:W-:Y:S01]  /*18cb0*/  VIADDMNMX R14, R9, R135, R0, PT ;  /* 0x00000087090e7246 */ /* 0x010fe20003800100 */
[----:B------:R-:W-:Y:S06]  /*18cc0*/  @!P1 BRA `(.L_x_1595) ;  /* 0x00000000004c9947 */ /* 0x000fec0003800000 */
[----:B------:R-:W-:Y:S01]  /*18cd0*/  IADD3 R9, -R192, R193, R9 ;  /* 0x000000c1c0097210 */ /* 0x000fe20007ffe109 */
[----:B------:R-:W-:Y:S03]  /*18ce0*/  BSSY B0, `(.L_x_1596) ;  /* 0x000000e000007945 */ /* 0x000fe60003800000 */
        /* <DEDUP_REMOVED lines=9> */
.L_x_1597:
[----:B------:R-:W-:-:S13]  /*18d80*/  ISETP.NE.AND P1, PT, R11, 0x1, PT ;  /* 0x000000010b00780c */ /* 0x000fda0003f25270 */
[----:B------:R-:W0:Y:S02]  /*18d90*/  @P1 LDC.64 R4, c[0x0][0x9e8] ;  /* 0x00027a00ff041b82 */ /* 0x000e240000000a00 */
[----:B0-----:R-:W-:-:S05]  /*18da0*/  @P1 IMAD.HI.U32 R4, R9, R4, RZ ;  /* 0x0000000409041227 */ /* 0x001fca00078e00ff */
[----:B------:R-:W-:-:S07]  /*18db0*/  @P1 SHF.R.U32.HI R9, RZ, R5, R4 ;  /* 0x00000005ff091219 */ /* 0x000fce0000011604 */
.L_x_1598:
[----:B------:R-:W-:Y:S05]  /*18dc0*/  BSYNC B0 ;  /* 0x0000000000007941 */ /* 0x000fea0003800000 */
.L_x_1596:
[----:B------:R-:W-:-:S05]  /*18dd0*/  IMAD R9, R9, R11, R12 ;  /* 0x0000000b09097224 */ /* 0x000fca00078e020c */
[----:B------:R-:W-:Y:S02]  /*18de0*/  VIMNMX R20, R20, R9, !PT ;  /* 0x0000000914147248 */ /* 0x000fe40007fe0100 */
[----:B------:R-:W-:-:S07]  /*18df0*/  VIADDMNMX R14, R9, R11, R14, PT ;  /* 0x0000000b090e7246 */ /* 0x000fce000380010e */
.L_x_1595:
[C---:B------:R-:W-:Y:S01]  /*18e00*/  ISETP.GE.AND P1, PT, R104.reuse, 0x2, PT ;  /* 0x000000026800780c */ /* 0x040fe20003f26270 */
[----:B------:R-:W0:Y:S01]  /*18e10*/  SHFL.IDX PT, R3, R3, 0x1, 0x1c1f ;  /* 0x003c1f0003037f89 */ /* 0x000e2200000e0000 */
[----:B------:R-:W-:Y:S02]  /*18e20*/  ISETP.GE.AND P2, PT, R104, 0x9, PT ;  /* 0x000000096800780c */ /* 0x000fe40003f46270 */
[----:B------:R-:W-:Y:S02]  /*18e30*/  P2R R112, PR, RZ, 0x2 ;  /* 0x00000002ff707803 */ /* 0x000fe40000000000 */
[----:B------:R-:W-:Y:S02]  /*18e40*/  ISETP.GT.AND P1, PT, R20, 0x1, !P1 ;  /* 0x000000011400780c */ /* 0x000fe40004f24270 */
[----:B------:R-:W-:Y:S02]  /*18e50*/  P2R R110, PR, RZ, 0x4 ;  /* 0x00000004ff6e7803 */ /* 0x000fe40000000000 */
[----:B------:R-:W-:-:S02]  /*18e60*/  ISETP.LT.OR P1, PT, R14, 0x2, P1 ;  /* 0x000000020e00780c */ /* 0x000fc40000f21670 */
[----:B------:R-:W-:Y:S02]  /*18e70*/  ISETP.GE.AND P4, PT, R104, 0x29, PT ;  /* 0x000000296800780c */ /* 0x000fe40003f86270 */
[----:B------:R-:W-:Y:S02]  /*18e80*/  FSEL R89, R89, -INF , !P1 ;  /* 0xff80000059597808 */ /* 0x000fe40004800000 */
[----:B------:R-:W-:Y:S02]  /*18e90*/  ISETP.GT.AND P1, PT, R20, 0x8, !P2 ;  /* 0x000000081400780c */ /* 0x000fe40005724270 */
[----:B------:R-:W-:Y:S02]  /*18ea0*/  ISETP.GE.AND P2, PT, R104, 0xa, PT ;  /* 0x0000000a6800780c */ /* 0x000fe40003f46270 */
[----:B------:R-:W-:Y:S02]  /*18eb0*/  ISETP.LT.OR P1, PT, R14, 0x9, P1 ;  /* 0x000000090e00780c */ /* 0x000fe40000f21670 */
[----:B------:R-:W-:-:S02]  /*18ec0*/  P2R R128, PR, RZ, 0x10 ;  /* 0x00000010ff807803 */ /* 0x000fc40000000000 */
[----:B------:R-:W-:Y:S01]  /*18ed0*/  FSEL R21, R92, -INF , !P1 ;  /* 0xff8000005c157808 */ /* 0x000fe20004800000 */
[----:B0-----:R-:W-:Y:S01]  /*18ee0*/  IMAD.IADD R6, R6, 0x1, R3 ;  /* 0x0000000106067824 */ /* 0x001fe200078e0203 */
        /* <DEDUP_REMOVED lines=8> */
[----:B------:R-:W-:Y:S02]  /*18f70*/  ISETP.GE.AND P2, PT, R104, 0x12, PT ;  /* 0x000000126800780c */ /* 0x000fe40003f46270 */
[----:B------:R-:W-:Y:S02]  /*18f80*/  FSEL R15, R96, -INF , !P1 ;  /* 0xff800000600f7808 */ /* 0x000fe40004800000 */
[----:B------:R-:W-:-:S02]  /*18f90*/  ISETP.GT.AND P1, PT, R20, 0x11, !P2 ;  /* 0x000000111400780c */ /* 0x000fc40005724270 */
[----:B------:R-:W-:Y:S02]  /*18fa0*/  P2R R96, PR, RZ, 0x4 ;  /* 0x00000004ff607803 */ /* 0x000fe40000000000 */
[----:B------:R-:W-:Y:S02]  /*18fb0*/  ISETP.LT.OR P1, PT, R14, 0x12, P1 ;  /* 0x000000120e00780c */ /* 0x000fe40000f21670 */
[----:B------:R-:W-:Y:S02]  /*18fc0*/  ISETP.GE.AND P2, PT, R104, 0x19, PT ;  /* 0x000000196800780c */ /* 0x000fe40003f46270 */
[----:B------:R-:W-:Y:S02]  /*18fd0*/  FSEL R97, R97, -INF , !P1 ;  /* 0xff80000061617808 */ /* 0x000fe40004800000 */
[----:B------:R-:W-:Y:S02]  /*18fe0*/  ISETP.GT.AND P1, PT, R20, 0x18, !P2 ;  /* 0x000000181400780c */ /* 0x000fe40005724270 */
[----:B------:R-:W-:-:S02]  /*18ff0*/  P2R R108, PR, RZ, 0x4 ;  /* 0x00000004ff6c7803 */ /* 0x000fc40000000000 */
[----:B------:R-:W-:Y:S02]  /*19000*/  ISETP.LT.OR P1, PT, R14, 0x19, P1 ;  /* 0x000000190e00780c */ /* 0x000fe40000f21670 */
[----:B------:R-:W-:Y:S02]  /*19010*/  ISETP.GE.AND P2, PT, R104, 0x1a, PT ;  /* 0x0000001a6800780c */ /* 0x000fe40003f46270 */
[----:B------:R-:W-:Y:S02]  /*19020*/  FSEL R13, R100, -INF , !P1 ;  /* 0xff800000640d7808 */ /* 0x000fe40004800000 */
[----:B------:R-:W-:Y:S02]  /*19030*/  ISETP.GT.AND P1, PT, R20, 0x19, !P2 ;  /* 0x000000191400780c */ /* 0x000fe40005724270 */
[----:B------:R-:W-:Y:S02]  /*19040*/  P2R R100, PR, RZ, 0x4 ;  /* 0x00000004ff647803 */ /* 0x000fe40000000000 */
[----:B------:R-:W-:-:S02]  /*19050*/  ISETP.LT.OR P1, PT, R14, 0x1a, P1 ;  /* 0x0000001a0e00780c */ /* 0x000fc40000f21670 */
[C---:B------:R-:W-:Y:S02]  /*19060*/  ISETP.GE.AND P6, PT, R104.reuse, 0x7a, PT ;  /* 0x0000007a6800780c */ /* 0x040fe40003fc6270 */
[----:B------:R-:W-:Y:S02]  /*19070*/  FSEL R101, R101, -INF , !P1 ;  /* 0xff80000065657808 */ /* 0x000fe40004800000 */
[----:B------:R-:W-:Y:S02]  /*19080*/  ISETP.GE.AND P1, PT, R104, 0x21, PT ;  /* 0x000000216800780c */ /* 0x000fe40003f26270 */
[----:B------:R-:W-:Y:S02]  /*19090*/  VIADDMNMX R0, R3, R135, R0, PT ;  /* 0x0000008703007246 */ /* 0x000fe40003800100 */
[----:B------:R-:W-:-:S04]  /*190a0*/  ISETP.GT.AND P2, PT, R20, 0x20, !P1 ;  /* 0x000000201400780c */ /* 0x000fc80004f44270 */
        /* <DEDUP_REMOVED lines=147> */
[----:B------:R-:W-:-:S04]  /*199e0*/  ISETP.GT.AND P5, PT, R20, RZ, !P4 ;  /* 0x000000ff1400720c */ /* 0x000fc800067a4270 */
[----:B------:R-:W-:-:S04]  /*199f0*/  ISETP.LT.OR P5, PT, R14, 0x1, P5 ;  /* 0x000000010e00780c */ /* 0x000fc80002fa1670 */
[----:B------:R-:W-:Y:S02]  /*19a00*/  FSEL R88, R88, -INF , !P5 ;  /* 0xff80000058587808 */ /* 0x000fe40006800000 */
[----:B------:R-:W-:-:S04]  /*19a10*/  ISETP.GE.AND P5, PT, R104, 0x9a, PT ;  /* 0x0000009a6800780c */ /* 0x000fc80003fa6270 */
[----:B------:R-:W-:Y:S02]  /*19a20*/  P2R R24, PR, RZ, 0x20 ;  /* 0x00000020ff187803 */ /* 0x000fe40000000000 */
[----:B------:R-:W-:-:S04]  /*19a30*/  ISETP.GT.AND P5, PT, R20, 0x99, !P5 ;  /* 0x000000991400780c */ /* 0x000fc80006fa4270 */
[----:B------:R-:W-:-:S04]  /*19a40*/  ISETP.LT.OR P5, PT, R14, 0x9a, P5 ;  /* 0x0000009a0e00780c */ /* 0x000fc80002fa1670 */
[----:B------:R-:W-:Y:S02]  /*19a50*/  FSEL R37, R37, -INF , !P5 ;  /* 0xff80000025257808 */ /* 0x000fe40006800000 */
[----:B------:R-:W-:-:S13]  /*19a60*/  ISETP.GE.AND P5, PT, R11, 0x1, PT ;  /* 0x000000010b00780c */ /* 0x000fda0003fa6270 */
[----:B------:R-:W-:Y:S05]  /*19a70*/  @!P5 BRA `(.L_x_1599) ;  /* 0x00000000004cd947 */ /* 0x000fea0003800000 */
        /* <DEDUP_REMOVED lines=11> */
.L_x_1601:
[----:B------:R-:W-:-:S13]  /*19b30*/  ISETP.NE.AND P5, PT, R11, 0x1, PT ;  /* 0x000000010b00780c */ /* 0x000fda0003fa5270 */
[----:B------:R-:W0:Y:S02]  /*19b40*/  @P5 LDC.64 R4, c[0x0][0x9e8] ;  /* 0x00027a00ff045b82 */ /* 0x000e240000000a00 */
[----:B0-----:R-:W-:-:S05]  /*19b50*/  @P5 IMAD.HI.U32 R4, R3, R4, RZ ;  /* 0x0000000403045227 */ /* 0x001fca00078e00ff */
[----:B------:R-:W-:-:S07]  /*19b60*/  @P5 SHF.R.U32.HI R3, RZ, R5, R4 ;  /* 0x00000005ff035219 */ /* 0x000fce0000011604 */
.L_x_1602:
[----:B------:R-:W-:Y:S05]  /*19b70*/  BSYNC B0 ;  /* 0x0000000000007941 */ /* 0x000fea0003800000 */
.L_x_1600:
[----:B------:R-:W-:-:S05]  /*19b80*/  IMAD R3, R3, R11, R12 ;  /* 0x0000000b03037224 */ /* 0x000fca00078e020c */
[----:B------:R-:W-:Y:S02]  /*19b90*/  VIMNMX R6, R6, R3, !PT ;  /* 0x0000000306067248 */ /* 0x000fe40007fe0100 */
[----:B------:R-:W-:-:S07]  /*19ba0*/  VIADDMNMX R0, R3, R11, R0, PT ;  /* 0x0000000b03007246 */ /* 0x000fce0003800100 */
.L_x_1599:
[C---:B------:R-:W-:Y:S02]  /*19bb0*/  ISETP.GT.AND P1, PT, R6.reuse, 0x20, !P1 ;  /* 0x000000200600780c */ /* 0x040fe40004f24270 */
[----:B------:R-:W-:Y:S02]  /*19bc0*/  ISETP.GT.AND P2, PT, R6, 0x21, !P2 ;  /* 0x000000210600780c */ /* 0x000fe40005744270 */
[C---:B------:R-:W-:Y:S02]  /*19bd0*/  ISETP.LT.OR P1, PT, R0.reuse, 0x21, P1 ;  /* 0x000000210000780c */ /* 0x040fe40000f21670 */
[----:B------:R-:W-:Y:S02]  /*19be0*/  ISETP.LT.OR P2, PT, R0, 0x22, P2 ;  /* 0x000000220000780c */ /* 0x000fe40001741670 */
[----:B------:R-:W-:Y:S02]  /*19bf0*/  FSEL R5, R74, -INF , !P1 ;  /* 0xff8000004a057808 */ /* 0x000fe40004800000 */
[----:B------:R-:W-:-:S02]  /*19c00*/  ISETP.NE.AND P1, PT, R128, RZ, PT ;  /* 0x000000ff8000720c */ /* 0x000fc40003f25270 */
[----:B------:R-:W-:Y:S02]  /*19c10*/  FSEL R75, R75, -INF , !P2 ;  /* 0xff8000004b4b7808 */ /* 0x000fe40005000000 */
[----:B------:R-:W-:Y:S02]  /*19c20*/  ISETP.GT.AND P1, PT, R6, 0x28, !P1 ;  /* 0x000000280600780c */ /* 0x000fe40004f24270 */
[----:B------:R-:W-:Y:S02]  /*19c30*/  ISETP.NE.AND P2, PT, R130, RZ, PT ;  /* 0x000000ff8200720c */ /* 0x000fe40003f45270 */
[----:B------:R-:W-:Y:S02]  /*19c40*/  ISETP.LT.OR P1, PT, R0, 0x29, P1 ;  /* 0x000000290000780c */ /* 0x000fe40000f21670 */
[----:B------:R-:W-:Y:S02]  /*19c50*/  ISETP.NE.AND P5, PT, R136, RZ, PT ;  /* 0x000000ff8800720c */ /* 0x000fe40003fa5270 */
        /* <DEDUP_REMOVED lines=8> */
[----:B------:R-:W-:Y:S02]  /*19ce0*/  ISETP.GT.AND P1, PT, R6, 0x30, !P2 ;  /* 0x000000300600780c */ /* 0x000fe40005724270 */
[----:B------:R-:W-:Y:S02]  /*19cf0*/  ISETP.NE.AND P2, PT, R137, RZ, PT ;  /* 0x000000ff8900720c */ /* 0x000fe40003f45270 */
        /* <DEDUP_REMOVED lines=93> */
[----:B------:R-:W-:Y:S01]  /*1a2d0*/  ISETP.GT.AND P4, PT, R6, RZ, !P4 ;  /* 0x000000ff0600720c */ /* 0x000fe20006784270 */
[----:B------:R-:W0:Y:S01]  /*1a2e0*/  SHFL.BFLY PT, R3, R4, 0x2, 0x1f ;  /* 0x0c401f0004037f89 */ /* 0x000e2200000e0000 */
[----:B------:R-:W-:Y:S02]  /*1a2f0*/  FSEL R151, R46, -INF , !P1 ;  /* 0xff8000002e977808 */ /* 0x000fe40004800000 */
[----:B------:R-:W-:Y:S02]  /*1a300*/  ISETP.NE.AND P1, PT, R64, RZ, PT ;  /* 0x000000ff4000720c */ /* 0x000fe40003f25270 */
[----:B------:R-:W-:Y:S02]  /*1a310*/  ISETP.LT.OR P4, PT, R0, 0x1, P4 ;  /* 0x000000010000780c */ /* 0x000fe40002781670 */
[----:B------:R-:W-:Y:S02]  /*1a320*/  ISETP.GT.AND P1, PT, R6, 0x69, !P1 ;  /* 0x000000690600780c */ /* 0x000fe40004f24270 */
[----:B------:R-:W-:-:S02]  /*1a330*/  FSEL R90, R90, -INF , !P4 ;  /* 0xff8000005a5a7808 */ /* 0x000fc40006000000 */
[----:B------:R-:W-:Y:S02]  /*1a340*/  ISETP.LT.OR P1, PT, R0, 0x6a, P1 ;  /* 0x0000006a0000780c */ /* 0x000fe40000f21670 */
[----:B------:R-:W-:Y:S02]  /*1a350*/  ISETP.GT.AND P6, PT, R6, 0x79, !P6 ;  /* 0x000000790600780c */ /* 0x000fe400077c4270 */
[----:B------:R-:W-:Y:S02]  /*1a360*/  FSEL R47, R47, -INF , !P1 ;  /* 0xff8000002f2f7808 */ /* 0x000fe40004800000 */
[----:B------:R-:W-:Y:S02]  /*1a370*/  ISETP.NE.AND P1, PT, R60, RZ, PT ;  /* 0x000000ff3c00720c */ /* 0x000fe40003f25270 */
[----:B------:R-:W-:Y:S02]  /*1a380*/  ISETP.NE.AND P4, PT, R44, RZ, PT ;  /* 0x000000ff2c00720c */ /* 0x000fe40003f85270 */
[----:B------:R-:W-:-:S02]  /*1a390*/  ISETP.GT.AND P1, PT, R6, 0x70, !P1 ;  /* 0x000000700600780c */ /* 0x000fc40004f24270 */
[C---:B------:R-:W-:Y:S02]  /*1a3a0*/  ISETP.LT.OR P6, PT, R0.reuse, 0x7a, P6 ;  /* 0x0000007a0000780c */ /* 0x040fe400037c1670 */
[----:B------:R-:W-:Y:S02]  /*1a3b0*/  ISETP.LT.OR P1, PT, R0, 0x71, P1 ;  /* 0x000000710000780c */ /* 0x000fe40000f21670 */
[----:B0-----:R-:W-:Y:S02]  /*1a3c0*/  FMNMX.FTZ R12, R4, R3, !PT ;  /* 0x00000003040c7209 */ /* 0x001fe40007810000 */
[----:B------:R-:W-:Y:S02]  /*1a3d0*/  FSEL R153, R50, -INF , !P1 ;  /* 0xff80000032997808 */ /* 0x000fe40004800000 */
[----:B------:R-:W-:Y:S01]  /*1a3e0*/  ISETP.NE.AND P1, PT, R56, RZ, PT ;  /* 0x000000ff3800720c */ /* 0x000fe20003f25270 */
[----:B------:R-:W0:Y:S01]  /*1a3f0*/  SHFL.BFLY PT, R3, R12, 0x1, 0x1f ;  /* 0x0c201f000c037f89 */ /* 0x000e2200000e0000 */
[----:B------:R-:W-:-:S02]  /*1a400*/  FSEL R55, R55, -INF , !P6 ;  /* 0xff80000037377808 */ /* 0x000fc40007000000 */
[----:B------:R-:W-:Y:S02]  /*1a410*/  ISETP.GT.AND P1, PT, R6, 0x71, !P1 ;  /* 0x000000710600780c */ /* 0x000fe40004f24270 */
[----:B------:R-:W-:Y:S02]  /*1a420*/  ISETP.NE.AND P6, PT, R52, RZ, PT ;  /* 0x000000ff3400720c */ /* 0x000fe40003fc5270 */
[----:B------:R-:W-:Y:S02]  /*1a430*/  ISETP.LT.OR P1, PT, R0, 0x72, P1 ;  /* 0x000000720000780c */ /* 0x000fe40000f21670 */
[----:B------:R-:W-:Y:S02]  /*1a440*/  ISETP.GT.AND P3, PT, R6, 0x98, !P3 ;  /* 0x000000980600780c */ /* 0x000fe40005f64270 */
[----:B------:R-:W-:Y:S02]  /*1a450*/  FSEL R51, R51, -INF , !P1 ;  /* 0xff80000033337808 */ /* 0x000fe40004800000 */
[----:B------:R-:W-:-:S02]  /*1a460*/  ISETP.NE.AND P1, PT, R48, RZ, PT ;  /* 0x000000ff3000720c */ /* 0x000fc40003f25270 */
[----:B------:R-:W-:Y:S02]  /*1a470*/  ISETP.LT.OR P3, PT, R0, 0x99, P3 ;  /* 0x000000990000780c */ /* 0x000fe40001f61670 */
[----:B------:R-:W-:-:S04]  /*1a480*/  ISETP.GT.AND P1, PT, R6, 0x78, !P1 ;  /* 0x000000780600780c */ /* 0x000fc80004f24270 */
[----:B------:R-:W-:Y:S02]  /*1a490*/  ISETP.LT.OR P1, PT, R0, 0x79, P1 ;  /* 0x000000790000780c */ /* 0x000fe40000f21670 */
[----:B0-----:R-:W-:Y:S02]  /*1a4a0*/  FMNMX.FTZ R3, R12, R3, !PT ;  /* 0x000000030c037209 */ /* 0x001fe40007810000 */
[----:B------:R-:W-:Y:S02]  /*1a4b0*/  FSEL R155, R54, -INF , !P1 ;  /* 0xff800000369b7808 */ /* 0x000fe40004800000 */
[----:B------:R-:W-:Y:S01]  /*1a4c0*/  ISETP.GT.AND P1, PT, R6, 0x1, !P2 ;  /* 0x000000010600780c */ /* 0x000fe20005724270 */
[----:B------:R-:W-:-:S01]  /*1a4d0*/  FFMA.FTZ R171, R2, R3, -8 ;  /* 0xc100000002ab7423 */ /* 0x000fc20000010003 */
        /* <DEDUP_REMOVED lines=40> */
[----:B------:R-:W-:Y:S02]  /*1a760*/  ISETP.GT.AND P1, PT, R6, 0x90, !P5 ;  /* 0x000000900600780c */ /* 0x000fe40006f24270 */
[----:B------:R-:W-:Y:S02]  /*1a770*/  ISETP.NE.AND P5, PT, R28, RZ, PT ;  /* 0x000000ff1c00720c */ /* 0x000fe40003fa5270 */
[----:B------:R-:W-:-:S04]  /*1a780*/  ISETP.LT.OR P1, PT, R0, 0x91, P1 ;  /* 0x000000910000780c */ /* 0x000fc80000f21670 */
[----:B------:R-:W-:Y:S02]  /*1a790*/  FSEL R99, R34, -INF , !P1 ;  /* 0xff80000022637808 */ /* 0x000fe40004800000 */
[----:B------:R-:W-:-:S04]  /*1a7a0*/  FSETP.NEU.FTZ.AND P1, PT, R3, -INF , PT ;  /* 0xff8000000300780b */ /* 0x000fc80003f3d000 */
[----:B------:R-:W-:Y:S02]  /*1a7b0*/  FSEL R171, R171, RZ, P1 ;  /* 0x000000ffabab7208 */ /* 0x000fe40000800000 */
[----:B------:R-:W-:Y:S02]  /*1a7c0*/  ISETP.GT.AND P1, PT, R6, 0x91, !P5 ;  /* 0x000000910600780c */ /* 0x000fe40006f24270 */
[----:B------:R-:W-:Y:S01]  /*1a7d0*/  ISETP.NE.AND P5, PT, R24, RZ, PT ;  /* 0x000000ff1800720c */ /* 0x000fe20003fa5270 */
[----:B------:R-:W-:-:S01]  /*1a7e0*/  FFMA.FTZ R30, R2, R73, -R171 ;  /* 0x00000049021e7223 */ /* 0x000fc200000108ab */
[----:B------:R-:W-:Y:S01]  /*1a7f0*/  FMNMX.FTZ R24, R90, R159, !PT ;  /* 0x0000009f5a187209 */ /* 0x000fe20007810000 */
[----:B------:R-:W-:-:S01]  /*1a800*/  FFMA.FTZ R73, R2, R77, -R171 ;  /* 0x0000004d02497223 */ /* 0x000fc200000108ab */
[----:B------:R-:W-:Y:S01]  /*1a810*/  ISETP.LT.OR P1, PT, R0, 0x92, P1 ;  /* 0x000000920000780c */ /* 0x000fe20000f21670 */
[----:B------:R-:W-:-:S01]  /*1a820*/  FFMA.FTZ R77, R2, R81, -R171 ;  /* 0x00000051024d7223 */ /* 0x000fc200000108ab */
[----:B------:R-:W-:Y:S01]  /*1a830*/  FMNMX.FTZ R24, R157, R24, !PT ;  /* 0x000000189d187209 */ /* 0x000fe20007810000 */
[----:B------:R-:W-:-:S01]  /*1a840*/  FFMA.FTZ R81, R2, R85, -R171 ;  /* 0x0000005502517223 */ /* 0x000fc200000108ab */
[----:B------:R-:W-:Y:S01]  /*1a850*/  FSEL R35, R35, -INF , !P1 ;  /* 0xff80000023237808 */ /* 0x000fe20004800000 */
[----:B------:R-:W-:-:S01]  /*1a860*/  FFMA.FTZ R85, R2, R41, -R171 ;  /* 0x0000002902557223 */ /* 0x000fc200000108ab */
[----:B------:R-:W-:Y:S01]  /*1a870*/  FMNMX.FTZ R24, R161, R24, !PT ;  /* 0x00000018a1187209 */ /* 0x000fe20007810000 */
[----:B------:R-:W-:-:S01]  /*1a880*/  FFMA.FTZ R12, R2, R21, -R171 ;  /* 0x00000015020c7223 */ /* 0x000fc200000108ab */
[----:B------:R-:W-:Y:S01]  /*1a890*/  ISETP.GT.AND P1, PT, R6, 0x99, !P5 ;  /* 0x000000990600780c */ /* 0x000fe20006f24270 */
[----:B------:R-:W-:-:S01]  /*1a8a0*/  FFMA.FTZ R21, R2, R93, -R171 ;  /* 0x0000005d02157223 */ /* 0x000fc200000108ab */
[----:B------:R-:W-:Y:S01]  /*1a8b0*/  FMNMX.FTZ R26, R165, R24, !PT ;  /* 0x00000018a51a7209 */ /* 0x000fe20007810000 */
[----:B------:R-:W-:-:S01]  /*1a8c0*/  FFMA.FTZ R14, R2, R15, -R171 ;  /* 0x0000000f020e7223 */ /* 0x000fc200000108ab */
[----:B------:R0:W-:Y:S01]  /*1a8d0*/  MUFU.EX2 R24, R30 ;  /* 0x0000001e00187308 */ /* 0x0001e20000000800 */
[----:B------:R-:W-:Y:S01]  /*1a8e0*/  ISETP.LT.OR P1, PT, R0, 0x9a, P1 ;  /* 0x0000009a0000780c */ /* 0x000fe20000f21670 */
[C-C-:B------:R-:W-:Y:S01]  /*1a8f0*/  FFMA.FTZ R15, R2.reuse, R97, -R171.reuse ;  /* 0x00000061020f7223 */ /* 0x140fe200000108ab */
[----:B------:R-:W-:Y:S01]  /*1a900*/  FMNMX.FTZ R26, R167, R26, !PT ;  /* 0x0000001aa71a7209 */ /* 0x000fe20007810000 */
[--C-:B------:R-:W-:Y:S01]  /*1a910*/  FFMA.FTZ R89, R2, R89, -R171.reuse ;  /* 0x0000005902597223 */ /* 0x100fe200000108ab */
[----:B------:R-:W-:Y:S01]  /*1a920*/  FSEL R41, R38, -INF , !P3 ;  /* 0xff80000026297808 */ /* 0x000fe20005800000 */
[C-C-:B------:R-:W-:Y:S01]  /*1a930*/  FFMA.FTZ R88, R2.reuse, R88, -R171.reuse ;  /* 0x0000005802587223 */ /* 0x140fe200000108ab */
[----:B------:R-:W-:Y:S01]  /*1a940*/  FMNMX.FTZ R28, R169, R26, !PT ;  /* 0x0000001aa91c7209 */ /* 0x000fe20007810000 */
[----:B------:R-:W-:Y:S01]  /*1a950*/  MUFU.EX2 R12, R12 ;  /* 0x0000000c000c7308 */ /* 0x000fe20000000800 */
[----:B------:R-:W-:Y:S01]  /*1a960*/  FSEL R39, R39, -INF , !P1 ;  /* 0xff80000027277808 */ /* 0x000fe20004800000 */
[C-C-:B------:R-:W-:Y:S01]  /*1a970*/  FFMA.FTZ R13, R2.reuse, R13, -R171.reuse ;  /* 0x0000000d020d7223 */ /* 0x140fe200000108ab */
[----:B------:R-:W-:Y:S01]  /*1a980*/  FMNMX.FTZ R28, R103, R28, !PT ;  /* 0x0000001c671c7209 */ /* 0x000fe20007810000 */
[C-C-:B------:R-:W-:Y:S01]  /*1a990*/  FFMA.FTZ R20, R2.reuse, R101, -R171.reuse ;  /* 0x0000006502147223 */ /* 0x140fe200000108ab */
[----:B------:R-:W-:-:S01]  /*1a9a0*/  FFMA.FTZ R105, R2, R105, -R171 ;  /* 0x0000006902697223 */ /* 0x000fc200000108ab */
[C-C-:B------:R-:W-:Y:S01]  /*1a9b0*/  FFMA.FTZ R9, R2.reuse, R9, -R171.reuse ;  /* 0x0000000902097223 */ /* 0x140fe200000108ab */
[----:B------:R-:W-:Y:S01]  /*1a9c0*/  FMNMX.FTZ R28, R5, R28, !PT ;  /* 0x0000001c051c7209 */ /* 0x000fe20007810000 */
[----:B------:R-:W-:Y:S01]  /*1a9d0*/  MUFU.EX2 R4, R88 ;  /* 0x0000005800047308 */ /* 0x000fe20000000800 */
[----:B------:R-:W-:-:S01]  /*1a9e0*/  FFMA.FTZ R107, R2, R107, -R171 ;  /* 0x0000006b026b7223 */ /* 0x000fc200000108ab */
[C-C-:B------:R-:W-:Y:S01]  /*1a9f0*/  FFMA.FTZ R109, R2.reuse, R109, -R171.reuse ;  /* 0x0000006d026d7223 */ /* 0x140fe200000108ab */
[----:B------:R-:W-:Y:S01]  /*1aa00*/  FMNMX.FTZ R28, R75, R28, !PT ;  /* 0x0000001c4b1c7209 */ /* 0x000fe20007810000 */
[C-C-:B------:R-:W-:Y:S01]  /*1aa10*/  FFMA.FTZ R111, R2.reuse, R111, -R171.reuse ;  /* 0x0000006f026f7223 */ /* 0x140fe200000108ab */
[----:B------:R-:W-:-:S01]  /*1aa20*/  FFMA.FTZ R57, R2, R57, -R171 ;  /* 0x0000003902397223 */ /* 0x000fc200000108ab */
[C-C-:B------:R-:W-:Y:S01]  /*1aa30*/  FFMA.FTZ R61, R2.reuse, R61, -R171.reuse ;  /* 0x0000003d023d7223 */ /* 0x140fe200000108ab */
[----:B0-----:R-:W-:Y:S01]  /*1aa40*/  FMNMX.FTZ R30, R135, R28, !PT ;  /* 0x0000001c871e7209 */ /* 0x001fe20007810000 */
[----:B------:R-:W-:Y:S01]  /*1aa50*/  MUFU.EX2 R89, R89 ;  /* 0x0000005900597308 */ /* 0x000fe20000000800 */
[----:B------:R-:W-:-:S01]  /*1aa60*/  FFMA.FTZ R113, R2, R113, -R171 ;  /* 0x0000007102717223 */ /* 0x000fc200000108ab */
[C-C-:B------:R-:W-:Y:S01]  /*1aa70*/  FFMA.FTZ R69, R2.reuse, R69, -R171.reuse ;  /* 0x0000004502457223 */ /* 0x140fe200000108ab */
[----:B------:R-:W-:Y:S01]  /*1aa80*/  FMNMX.FTZ R30, R79, R30, !PT ;  /* 0x0000001e4f1e7209 */ /* 0x000fe20007810000 */
[C-C-:B------:R-:W-:Y:S01]  /*1aa90*/  FFMA.FTZ R117, R2.reuse, R117, -R171.reuse ;  /* 0x0000007502757223 */ /* 0x140fe200000108ab */
[----:B------:R-:W-:-:S01]  /*1aaa0*/  FFMA.FTZ R115, R2, R115, -R171 ;  /* 0x0000007302737223 */ /* 0x000fc200000108ab */
[C-C-:B------:R-:W-:Y:S01]  /*1aab0*/  FFMA.FTZ R65, R2.reuse, R65, -R171.reuse ;  /* 0x0000004102417223 */ /* 0x140fe200000108ab */
[----:B------:R-:W-:Y:S01]  /*1aac0*/  FMNMX.FTZ R30, R137, R30, !PT ;  /* 0x0000001e891e7209 */ /* 0x000fe20007810000 */
[----:B------:R-:W0:Y:S01]  /*1aad0*/  MUFU.EX2 R21, R21 ;  /* 0x0000001500157308 */ /* 0x000e220000000800 */
[----:B------:R-:W-:-:S01]  /*1aae0*/  FFMA.FTZ R6, R2, R121, -R171 ;  /* 0x0000007902067223 */ /* 0x000fc200000108ab */
        /* <DEDUP_REMOVED lines=8> */
[----:B------:R-:W-:Y:S01]  /*1ab70*/  ISETP.NE.AND P5, PT, R225, 0x1, PT ;  /* 0x00000001e100780c */ /* 0x000fe20003fa5270 */
[----:B------:R-:W-:-:S01]  /*1ab80*/  FFMA.FTZ R48, R2, R129, -R171 ;  /* 0x0000008102307223 */ /* 0x000fc200000108ab */
[----:B------:R-:W-:Y:S01]  /*1ab90*/  FMNMX.FTZ R32, R87, R32, !PT ;  /* 0x0000002057207209 */ /* 0x000fe20007810000 */
[----:B------:R-:W-:-:S01]  /*1aba0*/  FFMA.FTZ R29, R2, R29, -R171 ;  /* 0x0000001d021d7223 */ /* 0x000fc200000108ab */
[C-C-:B------:R-:W-:Y:S01]  /*1abb0*/  FFMA.FTZ R46, R2.reuse, R127, -R171.reuse ;  /* 0x0000007f022e7223 */ /* 0x140fe200000108ab */
[----:B------:R-:W-:-:S01]  /*1abc0*/  FFMA.FTZ R25, R2, R25, -R171 ;  /* 0x0000001902197223 */ /* 0x000fc200000108ab */
[----:B------:R-:W-:Y:S01]  /*1abd0*/  FMNMX.FTZ R32, R141, R32, !PT ;  /* 0x000000208d207209 */ /* 0x000fe20007810000 */
[----:B------:R-:W-:Y:S01]  /*1abe0*/  MUFU.EX2 R15, R15 ;  /* 0x0000000f000f7308 */ /* 0x000fe20000000800 */
[----:B0-----:R-:W-:Y:S01]  /*1abf0*/  F2FP.SATFINITE.E4M3.F32.PACK_AB_MERGE_C R184, R21, R12, RZ ;  /* 0x0000000c15b8723e */ /* 0x001fe200048070ff */
[C-C-:B------:R-:W-:Y:S01]  /*1ac00*/  FFMA.FTZ R33, R2.reuse, R33, -R171.reuse ;  /* 0x0000002102217223 */ /* 0x140fe200000108ab */
[----:B------:R-:W-:Y:S01]  /*1ac10*/  FMNMX.FTZ R32, R59, R32, !PT ;  /* 0x000000203b207209 */ /* 0x000fe20007810000 */
[----:B------:R-:W-:Y:S01]  /*1ac20*/  FFMA.FTZ R50, R2, R131, -R171 ;  /* 0x0000008302327223 */ /* 0x000fe200000108ab */
[----:B------:R-:W-:-:S02]  /*1ac30*/  F2FP.SATFINITE.E4M3.F32.PACK_AB_MERGE_C R184, R89, R4, R184 ;  /* 0x0000000459b8723e */ /* 0x000fc400048070b8 */
[----:B------:R-:W-:Y:S01]  /*1ac40*/  FMNMX.FTZ R34, R143, R32, !PT ;  /* 0x000000208f227209 */ /* 0x000fe20007810000 */
[----:B------:R-:W-:Y:S03]  /*1ac50*/  MUFU.EX2 R13, R13 ;  /* 0x0000000d000d7308 */ /* 0x000fe60000000800 */
[----:B------:R-:W-:-:S04]  /*1ac60*/  FMNMX.FTZ R34, R63, R34, !PT ;  /* 0x000000223f227209 */ /* 0x000fc80007810000 */
[----:B------:R-:W-:Y:S01]  /*1ac70*/  FMNMX.FTZ R34, R145, R34, !PT ;  /* 0x0000002291227209 */ /* 0x000fe20007810000 */
[----:B------:R-:W0:Y:S03]  /*1ac80*/  MUFU.EX2 R20, R20 ;  /* 0x0000001400147308 */ /* 0x000e260000000800 */
[----:B------:R-:W-:-:S04]  /*1ac90*/  FMNMX.FTZ R34, R67, R34, !PT ;  /* 0x0000002243227209 */ /* 0x000fc80007810000 */
[----:B------:R-:W-:Y:S01]  /*1aca0*/  FMNMX.FTZ R36, R147, R34, !PT ;  /* 0x0000002293247209 */ /* 0x000fe20007810000 */
[----:B------:R-:W-:Y:S03]  /*1acb0*/  MUFU.EX2 R26, R105 ;  /* 0x00000069001a7308 */ /* 0x000fe60000000800 */
[----:B------:R-:W-:-:S04]  /*1acc0*/  FMNMX.FTZ R36, R71, R36, !PT ;  /* 0x0000002447247209 */ /* 0x000fc80007810000 */
[----:B------:R-:W-:Y:S01]  /*1acd0*/  FMNMX.FTZ R36, R149, R36, !PT ;  /* 0x0000002495247209 */ /* 0x000fe20007810000 */
[----:B------:R-:W-:Y:S01]  /*1ace0*/  MUFU.EX2 R9, R9 ;  /* 0x0000000900097308 */ /* 0x000fe20000000800 */
[----:B0-----:R-:W-:Y:S02]  /*1acf0*/  F2FP.SATFINITE.E4M3.F32.PACK_AB_MERGE_C R186, R20, R13, RZ ;  /* 0x0000000d14ba723e */ /* 0x001fe400048070ff */
[----:B------:R-:W-:Y:S02]  /*1ad00*/  FMNMX.FTZ R36, R43, R36, !PT ;  /* 0x000000242b247209 */ /* 0x000fe40007810000 */
[----:B------:R-:W-:Y:S02]  /*1ad10*/  F2FP.SATFINITE.E4M3.F32.PACK_AB_MERGE_C R186, R15, R14, R186 ;  /* 0x0000000e0fba723e */ /* 0x000fe400048070ba */
        /* <DEDUP_REMOVED lines=23> */
[----:B------:R-:W-:Y:S01]  /*1ae90*/  FMNMX.FTZ R0, R39, R44, !PT ;  /* 0x0000002c27007209 */ /* 0x000fe20007810000 */
[----:B------:R-:W-:-:S01]  /*1aea0*/  FFMA.FTZ R44, R2, R125, -R171 ;  /* 0x0000007d022c7223 */ /* 0x000fc200000108ab */
[----:B------:R-:W-:-:S03]  /*1aeb0*/  F2FP.SATFINITE.E4M3.F32.PACK_AB_MERGE_C R182, R77, R28, R182 ;  /* 0x0000001c4db6723e */ /* 0x000fc600048070b6 */
[----:B------:R-:W0:Y:S01]  /*1aec0*/  SHFL.BFLY PT, R93, R0, 0x2, 0x1f ;  /* 0x0c401f00005d7f89 */ /* 0x000e2200000e0000 */
[----:B------:R-:W-:Y:S08]  /*1aed0*/  MUFU.EX2 R34, R113 ;  /* 0x0000007100227308 */ /* 0x000ff00000000800 */
[----:B------:R-:W1:Y:S08]  /*1aee0*/  MUFU.EX2 R61, R61 ;  /* 0x0000003d003d7308 */ /* 0x000e700000000800 */
[----:B------:R-:W-:Y:S01]  /*1aef0*/  MUFU.EX2 R40, R117 ;  /* 0x0000007500287308 */ /* 0x000fe20000000800 */
[----:B0-----:R-:W-:-:S07]  /*1af00*/  FMNMX.FTZ R52, R0, R93, !PT ;  /* 0x0000005d00347209 */ /* 0x001fce0007810000 */
[----:B------:R-:W0:Y:S01]  /*1af10*/  MUFU.EX2 R69, R69 ;  /* 0x0000004500457308 */ /* 0x000e220000000800 */
[----:B-1----:R-:W-:Y:S01]  /*1af20*/  F2FP.SATFINITE.E4M3.F32.PACK_AB_MERGE_C R176, R61, R34, RZ ;  /* 0x000000223db0723e */ /* 0x002fe200048070ff */
[----:B------:R-:W-:Y:S01]  /*1af30*/  FFMA.FTZ R93, R2, R133, -R171 ;  /* 0x00000085025d7223 */ /* 0x000fe200000108ab */
[----:B------:R-:W1:Y:S02]  /*1af40*/  SHFL.BFLY PT, R97, R52, 0x1, 0x1f ;  /* 0x0c201f0034617f89 */ /* 0x000e6400000e0000 */
[----:B------:R-:W-:-:S03]  /*1af50*/  F2FP.SATFINITE.E4M3.F32.PACK_AB_MERGE_C R176, R57, R32, R176 ;  /* 0x0000002039b0723e */ /* 0x000fc600048070b0 */
[----:B------:R-:W-:Y:S08]  /*1af60*/  MUFU.EX2 R36, R115 ;  /* 0x0000007300247308 */ /* 0x000ff00000000800 */
[----:B------:R-:W2:Y:S01]  /*1af70*/  MUFU.EX2 R65, R65 ;  /* 0x0000004100417308 */ /* 0x000ea20000000800 */
[----:B0-----:R-:W-:-:S07]  /*1af80*/  F2FP.SATFINITE.E4M3.F32.PACK_AB_MERGE_C R178, R69, R40, RZ ;  /* 0x0000002845b2723e */ /* 0x001fce00048070ff */
[----:B------:R-:W-:Y:S01]  /*1af90*/  MUFU.EX2 R6, R6 ;  /* 0x0000000600067308 */ /* 0x000fe20000000800 */
[----:B-1----:R-:W-:Y:S01]  /*1afa0*/  FMNMX.FTZ R0, R52, R97, !PT ;  /* 0x0000006134007209 */ /* 0x002fe20007810000 */
[----:B------:R-:W-:-:S03]  /*1afb0*/  FFMA.FTZ R52, R2, R37, -R171 ;  /* 0x0000002502347223 */ /* 0x000fc600000108ab */
[----:B------:R-:W-:Y:S01]  /*1afc0*/  FSETP.NEU.FTZ.AND P1, PT, R0, -INF , PT ;  /* 0xff8000000000780b */ /* 0x000fe20003f3d000 */
[----:B------:R-:W-:-:S01]  /*1afd0*/  FFMA.FTZ R54, R2, R0, -8 ;  /* 0xc100000002367423 */ /* 0x000fc20000010000 */
[----:B--2---:R-:W-:Y:S01]  /*1afe0*/  F2FP.SATFINITE.E4M3.F32.PACK_AB_MERGE_C R178, R65, R36, R178 ;  /* 0x0000002441b2723e */ /* 0x004fe200048070b2 */
[----:B------:R-:W-:Y:S03]  /*1aff0*/  MUFU.EX2 R45, R45 ;  /* 0x0000002d002d7308 */ /* 0x000fe60000000800 */
[----:B------:R-:W-:-:S05]  /*1b000*/  FSEL R54, R54, RZ, P1 ;  /* 0x000000ff36367208 */ /* 0x000fca0000800000 */
[C-C-:B------:R-:W-:Y:S01]  /*1b010*/  FFMA.FTZ R37, R2.reuse, R90, -R54.reuse ;  /* 0x0000005a02257223 */ /* 0x140fe20000010836 */
[----:B------:R-:W-:-:S01]  /*1b020*/  FFMA.FTZ R56, R2, R159, -R54 ;  /* 0x0000009f02387223 */ /* 0x000fc20000010836 */
[C-C-:B------:R-:W-:Y:S01]  /*1b030*/  FFMA.FTZ R58, R2.reuse, R157, -R54.reuse ;  /* 0x0000009d023a7223 */ /* 0x140fe20000010836 */
[----:B------:R-:W-:-:S01]  /*1b040*/  FFMA.FTZ R76, R2, R67, -R54 ;  /* 0x00000043024c7223 */ /* 0x000fc20000010836 */
[----:B------:R-:W-:Y:S01]  /*1b050*/  FADD.FTZ R67, R4, R89 ;  /* 0x0000005904437221 */ /* 0x000fe20000010000 */
[----:B------:R-:W-:-:S01]  /*1b060*/  FFMA.FTZ R101, R2, R161, -R54 ;  /* 0x000000a102657223 */ /* 0x000fc20000010836 */
[----:B------:R-:W-:Y:S01]  /*1b070*/  MUFU.EX2 R37, R37 ;  /* 0x0000002500257308 */ /* 0x000fe20000000800 */
[----:B------:R-:W-:-:S01]  /*1b080*/  FFMA.FTZ R60, R2, R165, -R54 ;  /* 0x000000a5023c7223 */ /* 0x000fc20000010836 */
[----:B------:R-:W-:Y:S01]  /*1b090*/  FADD.FTZ R78, R12, R67 ;  /* 0x000000430c4e7221 */ /* 0x000fe20000010000 */
[----:B------:R-:W-:-:S01]  /*1b0a0*/  FFMA.FTZ R97, R2, R167, -R54 ;  /* 0x000000a702617223 */ /* 0x000fc20000010836 */
[C-C-:B------:R-:W-:Y:S01]  /*1b0b0*/  FFMA.FTZ R62, R2.reuse, R169, -R54.reuse ;  /* 0x000000a9023e7223 */ /* 0x140fe20000010836 */
[----:B------:R-:W-:-:S01]  /*1b0c0*/  FFMA.FTZ R103, R2, R103, -R54 ;  /* 0x0000006702677223 */ /* 0x000fc20000010836 */
[----:B------:R-:W-:Y:S01]  /*1b0d0*/  FADD.FTZ R105, R21, R78 ;  /* 0x0000004e15697221 */ /* 0x000fe20000010000 */
[----:B------:R-:W-:-:S01]  /*1b0e0*/  FFMA.FTZ R78, R2, R71, -R54 ;  /* 0x00000047024e7223 */ /* 0x000fc20000010836 */
[----:B------:R-:W0:Y:S01]  /*1b0f0*/  MUFU.EX2 R56, R56 ;  /* 0x0000003800387308 */ /* 0x000e220000000800 */
[----:B------:R-:W-:-:S01]  /*1b100*/  FFMA.FTZ R5, R2, R5, -R54 ;  /* 0x0000000502057223 */ /* 0x000fc20000010836 */
[----:B------:R-:W-:Y:S01]  /*1b110*/  FADD.FTZ R80, R14, R105 ;  /* 0x000000690e507221 */ /* 0x000fe20000010000 */
[----:B------:R-:W-:-:S01]  /*1b120*/  FFMA.FTZ R64, R2, R75, -R54 ;  /* 0x0000004b02407223 */ /* 0x000fc20000010836 */
[C-C-:B------:R-:W-:Y:S01]  /*1b130*/  FFMA.FTZ R66, R2.reuse, R135, -R54.reuse ;  /* 0x0000008702427223 */ /* 0x140fe20000010836 */
[----:B------:R-:W-:-:S01]  /*1b140*/  FFMA.FTZ R79, R2, R79, -R54 ;  /* 0x0000004f024f7223 */ /* 0x000fc20000010836 */
[----:B------:R-:W-:Y:S01]  /*1b150*/  FADD.FTZ R80, R15, R80 ;  /* 0x000000500f507221 */ /* 0x000fe20000010000 */
[----:B------:R-:W-:-:S01]  /*1b160*/  FFMA.FTZ R68, R2, R137, -R54 ;  /* 0x0000008902447223 */ /* 0x000fc20000010836 */
[----:B------:R-:W1:Y:S01]  /*1b170*/  MUFU.EX2 R58, R58 ;  /* 0x0000003a003a7308 */ /* 0x000e620000000800 */
[----:B------:R-:W-:-:S01]  /*1b180*/  FFMA.FTZ R75, R2, R83, -R54 ;  /* 0x00000053024b7223 */ /* 0x000fc20000010836 */
        /* <DEDUP_REMOVED lines=23> */
[----:B--2---:R-:W-:-:S01]  /*1b300*/  FADD.FTZ R105, R101, R80 ;  /* 0x0000005065697221 */ /* 0x004fc20000010000 */
        /* <DEDUP_REMOVED lines=12> */
[----:B------:R-:W-:-:S02]  /*1b3d0*/  F2FP.SATFINITE.E4M3.F32.PACK_AB_MERGE_C R58, R101, R58, RZ ;  /* 0x0000003a653a723e */ /* 0x000fc400048070ff */
[----:B------:R-:W0:Y:S01]  /*1b3e0*/  MUFU.EX2 R103, R103 ;  /* 0x0000006700677308 */ /* 0x000e220000000800 */
[----:B-1----:R-:W-:-:S01]  /*1b3f0*/  FADD.FTZ R21, R97, R80 ;  /* 0x0000005061157221 */ /* 0x002fc20000010000 */
[----:B------:R-:W-:Y:S01]  /*1b400*/  FADD.FTZ R80, R26, R107 ;  /* 0x0000006b1a507221 */ /* 0x000fe20000010000 */
[----:B------:R-:W-:-:S03]  /*1b410*/  F2FP.SATFINITE.E4M3.F32.PACK_AB_MERGE_C R185, R56, R37, R58 ;  /* 0x0000002538b9723e */ /* 0x000fc6000480703a */
[----:B------:R-:W-:Y:S02]  /*1b420*/  FADD.FTZ R13, R73, R80 ;  /* 0x00000050490d7221 */ /* 0x000fe40000010000 */
[----:B------:R-:W1:Y:S01]  /*1b430*/  MUFU.EX2 R5, R5 ;  /* 0x0000000500057308 */ /* 0x000e620000000800 */
[----:B--2---:R-:W-:-:S01]  /*1b440*/  FADD.FTZ R20, R62, R21 ;  /* 0x000000153e147221 */ /* 0x004fc20000010000 */
[----:B------:R-:W-:-:S04]  /*1b450*/  FADD.FTZ R26, R28, R13 ;  /* 0x0000000d1c1a7221 */ /* 0x000fc80000010000 */
[----:B------:R-:W-:Y:S02]  /*1b460*/  FADD.FTZ R21, R77, R26 ;  /* 0x0000001a4d157221 */ /* 0x000fe40000010000 */
[----:B------:R-:W2:Y:S01]  /*1b470*/  MUFU.EX2 R64, R64 ;  /* 0x0000004000407308 */ /* 0x000ea20000000800 */
[----:B0-----:R-:W-:-:S01]  /*1b480*/  FADD.FTZ R20, R103, R20 ;  /* 0x0000001467147221 */ /* 0x001fc20000010000 */
[----:B------:R-:W-:Y:S01]  /*1b490*/  FADD.FTZ R26, R30, R21 ;  /* 0x000000151e1a7221 */ /* 0x000fe20000010000 */
[----:B------:R-:W-:-:S03]  /*1b4a0*/  F2FP.SATFINITE.E4M3.F32.PACK_AB_MERGE_C R62, R103, R62, RZ ;  /* 0x0000003e673e723e */ /* 0x000fc600048070ff */
[----:B------:R-:W-:Y:S01]  /*1b4b0*/  FADD.FTZ R81, R81, R26 ;  /* 0x0000001a51517221 */ /* 0x000fe20000010000 */
[----:B------:R-:W-:Y:S01]  /*1b4c0*/  F2FP.SATFINITE.E4M3.F32.PACK_AB_MERGE_C R187, R97, R60, R62 ;  /* 0x0000003c61bb723e */ /* 0x000fe2000480703e */
[----:B------:R-:W0:Y:S01]  /*1b4d0*/  MUFU.EX2 R66, R66 ;  /* 0x0000004200427308 */ /* 0x000e220000000800 */
[----:B-1----:R-:W-:-:S01]  /*1b4e0*/  FADD.FTZ R13, R5, R20 ;  /* 0x00000014050d7221 */ /* 0x002fc20000010000 */
[----:B------:R-:W-:-:S06]  /*1b4f0*/  FADD.FTZ R24, R32, R81 ;  /* 0x0000005120187221 */ /* 0x000fcc0000010000 */
[----:B------:R-:W1:Y:S01]  /*1b500*/  MUFU.EX2 R79, R79 ;  /* 0x0000004f004f7308 */ /* 0x000e620000000800 */
[----:B--2---:R-:W-:-:S07]  /*1b510*/  FADD.FTZ R13, R64, R13 ;  /* 0x0000000d400d7221 */ /* 0x004fce0000010000 */
[----:B------:R-:W2:Y:S01]  /*1b520*/  MUFU.EX2 R68, R68 ;  /* 0x0000004400447308 */ /* 0x000ea20000000800 */
[----:B0-----:R-:W-:-:S01]  /*1b530*/  FADD.FTZ R20, R66, R13 ;  /* 0x0000000d42147221 */ /* 0x001fc20000010000 */
[----:B------:R-:W-:-:S04]  /*1b540*/  FADD.FTZ R13, R57, R24 ;  /* 0x00000018390d7221 */ /* 0x000fc80000010000 */
[----:B------:R-:W-:Y:S01]  /*1b550*/  FADD.FTZ R34, R34, R13 ;  /* 0x0000000d22227221 */ /* 0x000fe20000010000 */
[----:B------:R-:W-:Y:S01]  /*1b560*/  F2FP.SATFINITE.E4M3.F32.PACK_AB_MERGE_C R13, R45, R6, RZ ;  /* 0x000000062d0d723e */ /* 0x000fe200048070ff */
[----:B------:R-:W0:Y:S01]  /*1b570*/  MUFU.EX2 R75, R75 ;  /* 0x0000004b004b7308 */ /* 0x000e220000000800 */
[----:B-1----:R-:W-:-:S01]  /*1b580*/  FADD.FTZ R9, R79, R20 ;  /* 0x000000144f097221 */ /* 0x002fc20000010000 */
[----:B------:R-:W-:Y:S01]  /*1b590*/  FADD.FTZ R61, R61, R34 ;  /* 0x000000223d3d7221 */ /* 0x000fe20000010000 */
[----:B------:R-:W-:-:S03]  /*1b5a0*/  F2FP.SATFINITE.E4M3.F32.PACK_AB_MERGE_C R66, R79, R66, RZ ;  /* 0x000000424f42723e */ /* 0x000fc600048070ff */
[----:B------:R-:W-:Y:S01]  /*1b5b0*/  FADD.FTZ R24, R36, R61 ;  /* 0x0000003d24187221 */ /* 0x000fe20000010000 */
[----:B------:R-:W-:Y:S01]  /*1b5c0*/  F2FP.SATFINITE.E4M3.F32.PACK_AB_MERGE_C R181, R64, R5, R66 ;  /* 0x0000000540b5723e */ /* 0x000fe20004807042 */
[----:B------:R-:W1:Y:S01]  /*1b5d0*/  MUFU.EX2 R70, R70 ;  /* 0x0000004600467308 */ /* 0x000e620000000800 */
[----:B--2---:R-:W-:-:S01]  /*1b5e0*/  FADD.FTZ R20, R68, R9 ;  /* 0x0000000944147221 */ /* 0x004fc20000010000 */
[----:B------:R-:W-:-:S04]  /*1b5f0*/  FADD.FTZ R65, R65, R24 ;  /* 0x0000001841417221 */ /* 0x000fc80000010000 */
[----:B------:R-:W-:Y:S02]  /*1b600*/  FADD.FTZ R40, R40, R65 ;  /* 0x0000004128287221 */ /* 0x000fe40000010000 */
[----:B------:R-:W2:Y:S01]  /*1b610*/  MUFU.EX2 R83, R83 ;  /* 0x0000005300537308 */ /* 0x000ea20000000800 */
[----:B0-----:R-:W-:-:S01]  /*1b620*/  FADD.FTZ R9, R75, R20 ;  /* 0x000000144b097221 */ /* 0x001fc20000010000 */
[----:B------:R-:W-:-:S06]  /*1b630*/  FADD.FTZ R69, R69, R40 ;  /* 0x0000002845457221 */ /* 0x000fcc0000010000 */
        /* <DEDUP_REMOVED lines=20> */
[----:B------:R-:W-:Y:S01]  /*1b780*/  MUFU.EX2 R42, R119 ;  /* 0x00000077002a7308 */ /* 0x000fe20000000800 */
[----:B0-----:R-:W-:-:S07]  /*1b790*/  FADD.FTZ R9, R67, R26 ;  /* 0x0000001a43097221 */ /* 0x001fce0000010000 */
[----:B------:R-:W0:Y:S01]  /*1b7a0*/  MUFU.EX2 R85, R85 ;  /* 0x0000005500557308 */ /* 0x000e220000000800 */
[----:B-1----:R-:W-:-:S01]  /*1b7b0*/  FADD.FTZ R26, R78, R9 ;  /* 0x000000094e1a7221 */ /* 0x002fc20000010000 */
[----:B------:R-:W-:-:S04]  /*1b7c0*/  F2FP.SATFINITE.E4M3.F32.PACK_AB_MERGE_C R67, R78, R67, RZ ;  /* 0x000000434e43723e */ /* 0x000fc800048070ff */
[----:B------:R-:W-:Y:S02]  /*1b7d0*/  F2FP.SATFINITE.E4M3.F32.PACK_AB_MERGE_C R179, R76, R63, R67 ;  /* 0x0000003f4cb3723e */ /* 0x000fe40004807043 */
        /* <DEDUP_REMOVED lines=9> */
[----:B------:R-:W-:Y:S01]  /*1b870*/  MUFU.EX2 R44, R44 ;  /* 0x0000002c002c7308 */ /* 0x000fe20000000800 */
[----:B--2---:R-:W-:-:S01]  /*1b880*/  FADD.FTZ R26, R12, R9 ;  /* 0x000000090c1a7221 */ /* 0x004fc20000010000 */
[----:B------:R-:W1:Y:S06]  /*1b890*/  @P5 LDC R28, c[0x0][0x44c] ;  /* 0x00011300ff1c5b82 */ /* 0x000e6c0000000800 */
[----:B------:R-:W2:Y:S01]  /*1b8a0*/  MUFU.EX2 R53, R53 ;  /* 0x0000003500357308 */ /* 0x000ea20000000800 */
[----:B0-----:R-:W-:-:S07]  /*1b8b0*/  FADD.FTZ R9, R151, R26 ;  /* 0x0000001a97097221 */ /* 0x001fce0000010000 */
[----:B------:R-:W0:Y:S08]  /*1b8c0*/  MUFU.EX2 R14, R47 ;  /* 0x0000002f000e7308 */ /* 0x000e300000000800 */
[----:B------:R-:W-:Y:S01]  /*1b8d0*/  MUFU.EX2 R38, R38 ;  /* 0x0000002600267308 */ /* 0x000fe20000000800 */
[----:B--2---:R-:W-:Y:S01]  /*1b8e0*/  F2FP.SATFINITE.E4M3.F32.PACK_AB_MERGE_C R13, R53, R44, RZ ;  /* 0x0000002c350d723e */ /* 0x004fe200048070ff */
[----:B-1----:R-:W-:-:S06]  /*1b8f0*/  @P5 IMAD.HI.U32 R28, R201, R28, RZ ;  /* 0x0000001cc91c5227 */ /* 0x002fcc00078e00ff */
[----:B------:R-:W1:Y:S01]  /*1b900*/  MUFU.EX2 R49, R49 ;  /* 0x0000003100317308 */ /* 0x000e620000000800 */
[----:B0-----:R-:W-:-:S01]  /*1b910*/  FADD.FTZ R9, R14, R9 ;  /* 0x000000090e097221 */ /* 0x001fc20000010000 */
[----:B------:R-:W-:-:S04]  /*1b920*/  F2FP.SATFINITE.E4M3.F32.PACK_AB_MERGE_C R151, R14, R151, RZ ;  /* 0x000000970e97723e */ /* 0x000fc800048070ff */
[----:B------:R-:W-:Y:S02]  /*1b930*/  F2FP.SATFINITE.E4M3.F32.PACK_AB_MERGE_C R173, R12, R71, R151 ;  /* 0x000000470cad723e */ /* 0x000fe40004807097 */
[----:B------:R-:W0:Y:S08]  /*1b940*/  MUFU.EX2 R4, R4 ;  /* 0x0000000400047308 */ /* 0x000e300000000800 */
[----:B------:R-:W2:Y:S01]  /*1b950*/  MUFU.EX2 R51, R51 ;  /* 0x0000003300337308 */ /* 0x000ea20000000800 */
[C---:B-1----:R-:W-:Y:S01]  /*1b960*/  F2FP.SATFINITE.E4M3.F32.PACK_AB_MERGE_C R174, R49.reuse, R38, R13 ;  /* 0x0000002631ae723e */ /* 0x042fe2000480700d */
[----:B------:R-:W-:Y:S01]  /*1b970*/  FADD.FTZ R38, R38, R45 ;  /* 0x0000002d26267221 */ /* 0x000fe20000010000 */
[----:B------:R-:W1:Y:S03]  /*1b980*/  @P5 LDC R13, c[0x0][0x450] ;  /* 0x00011400ff0d5b82 */ /* 0x000e660000000800 */
[----:B------:R-:W-:-:S02]  /*1b990*/  FADD.FTZ R49, R49, R38 ;  /* 0x0000002631317221 */ /* 0x000fc40000010000 */
[----:B------:R-:W3:Y:S01]  /*1b9a0*/  MUFU.EX2 R155, R155 ;  /* 0x0000009b009b7308 */ /* 0x000ee20000000800 */
[----:B0-----:R-:W-:-:S01]  /*1b9b0*/  FADD.FTZ R14, R4, R9 ;  /* 0x00000009040e7221 */ /* 0x001fc20000010000 */
[----:B------:R-:W-:-:S04]  /*1b9c0*/  FADD.FTZ R44, R44, R49 ;  /* 0x000000312c2c7221 */ /* 0x000fc80000010000 */
[----:B------:R-:W-:Y:S02]  /*1b9d0*/  FADD.FTZ R53, R53, R44 ;  /* 0x0000002c35357221 */ /* 0x000fe40000010000 */
[----:B------:R-:W-:Y:S01]  /*1b9e0*/  MUFU.EX2 R48, R48 ;  /* 0x0000003000307308 */ /* 0x000fe20000000800 */
[----:B--2---:R-:W-:-:S07]  /*1b9f0*/  FADD.FTZ R26, R51, R14 ;  /* 0x0000000e331a7221 */ /* 0x004fce0000010000 */
[----:B------:R-:W0:Y:S01]  /*1ba00*/  MUFU.EX2 R29, R29 ;  /* 0x0000001d001d7308 */ /* 0x000e220000000800 */
[----:B---3--:R-:W-:-:S07]  /*1ba10*/  FADD.FTZ R5, R155, R26 ;  /* 0x0000001a9b057221 */ /* 0x008fce0000010000 */
[----:B------:R-:W2:Y:S08]  /*1ba20*/  MUFU.EX2 R20, R55 ;  /* 0x0000003700147308 */ /* 0x000eb00000000800 */
[----:B------:R-:W-:Y:S01]  /*1ba30*/  MUFU.EX2 R46, R46 ;  /* 0x0000002e002e7308 */ /* 0x000fe20000000800 */
[----:B0-----:R-:W-:-:S07]  /*1ba40*/  F2FP.SATFINITE.E4M3.F32.PACK_AB_MERGE_C R9, R29, R48, RZ ;  /* 0x000000301d09723e */ /* 0x001fce00048070ff */
[----:B------:R-:W0:Y:S01]  /*1ba50*/  MUFU.EX2 R25, R25 ;  /* 0x0000001900197308 */ /* 0x000e220000000800 */
[C---:B--2---:R-:W-:Y:S01]  /*1ba60*/  F2FP.SATFINITE.E4M3.F32.PACK_AB_MERGE_C R155, R20.reuse, R155, RZ ;  /* 0x0000009b149b723e */ /* 0x044fe200048070ff */
[----:B------:R-:W-:-:S03]  /*1ba70*/  FADD.FTZ R20, R20, R5 ;  /* 0x0000000514147221 */ /* 0x000fc60000010000 */
[----:B------:R-:W-:-:S03]  /*1ba80*/  F2FP.SATFINITE.E4M3.F32.PACK_AB_MERGE_C R175, R51, R4, R155 ;  /* 0x0000000433af723e */ /* 0x000fc6000480709b */
[----:B------:R-:W2:Y:S08]  /*1ba90*/  MUFU.EX2 R91, R91 ;  /* 0x0000005b005b7308 */ /* 0x000eb00000000800 */
[----:B------:R-:W3:Y:S01]  /*1baa0*/  MUFU.EX2 R24, R27 ;  /* 0x0000001b00187308 */ /* 0x000ee20000000800 */
[----:B0-----:R-:W-:Y:S01]  /*1bab0*/  F2FP.SATFINITE.E4M3.F32.PACK_AB_MERGE_C R168, R25, R46, R9 ;  /* 0x0000002e19a8723e */ /* 0x001fe20004807009 */
[----:B------:R-:W-:Y:S01]  /*1bac0*/  FADD.FTZ R46, R46, R53 ;  /* 0x000000352e2e7221 */ /* 0x000fe20000010000 */
[----:B------:R-:W-:Y:S01]  /*1bad0*/  IMAD.MOV.U32 R9, RZ, RZ, R201 ;  /* 0x000000ffff097224 */ /* 0x000fe200078e00c9 */
[----:B-1----:R-:W-:-:S02]  /*1bae0*/  @P5 SHF.R.U32.HI R9, RZ, R13, R28 ;  /* 0x0000000dff095219 */ /* 0x002fc4000001161c */
[----:B------:R-:W-:-:S01]  /*1baf0*/  FADD.FTZ R25, R25, R46 ;  /* 0x0000002e19197221 */ /* 0x000fc20000010000 */
[----:B------:R-:W-:Y:S01]  /*1bb00*/  ISETP.GE.AND P5, PT, R11, 0x1, PT ;  /* 0x000000010b00780c */ /* 0x000fe20003fa6270 */
[----:B------:R-:W0:Y:S01]  /*1bb10*/  MUFU.EX2 R95, R95 ;  /* 0x0000005f005f7308 */ /* 0x000e220000000800 */
[----:B--2---:R-:W-:-:S01]  /*1bb20*/  FADD.FTZ R5, R91, R20 ;  /* 0x000000145b057221 */ /* 0x004fc20000010000 */
[----:B------:R-:W-:Y:S01]  /*1bb30*/  FADD.FTZ R48, R48, R25 ;  /* 0x0000001930307221 */ /* 0x000fe20000010000 */
[----:B------:R-:W-:-:S03]  /*1bb40*/  IMAD.IADD R13, R156, 0x1, R9 ;  /* 0x000000019c0d7824 */ /* 0x000fc600078e0209 */
[----:B------:R-:W-:Y:S01]  /*1bb50*/  FADD.FTZ R29, R29, R48 ;  /* 0x000000301d1d7221 */ /* 0x000fe20000010000 */
[----:B------:R-:W-:Y:S01]  /*1bb60*/  IMAD.IADD R10, R13, 0x1, R10 ;  /* 0x000000010d0a7824 */ /* 0x000fe200078e020a */
[----:B------:R-:W-:Y:S01]  /*1bb70*/  MUFU.EX2 R33, R33 ;  /* 0x0000002100217308 */ /* 0x000fe20000000800 */
[----:B---3--:R-:W-:-:S07]  /*1bb80*/  FADD.FTZ R26, R24, R5 ;  /* 0x00000005181a7221 */ /* 0x008fce0000010000 */
        /* <DEDUP_REMOVED lines=37> */
.L_x_1605:
[----:B------:R-:W-:-:S13]  /*1bde0*/  ISETP.NE.AND P1, PT, R11, 0x1, PT ;  /* 0x000000010b00780c */ /* 0x000fda0003f25270 */
[----:B------:R-:W0:Y:S02]  /*1bdf0*/  @P1 LDC.64 R12, c[0x0][0x9e8] ;  /* 0x00027a00ff0c1b82 */ /* 0x000e240000000a00 */
[----:B0-----:R-:W-:-:S05]  /*1be00*/  @P1 IMAD.HI.U32 R12, R9, R12, RZ ;  /* 0x0000000c090c1227 */ /* 0x001fca00078e00ff */
[----:B------:R-:W-:-:S07]  /*1be10*/  @P1 SHF.R.U32.HI R9, RZ, R13, R12 ;  /* 0x0000000dff091219 */ /* 0x000fce000001160c */
.L_x_1606:
[----:B------:R-:W-:Y:S05]  /*1be20*/  BSYNC B0 ;  /* 0x0000000000007941 */ /* 0x000fea0003800000 */
.L_x_1604:
[----:B------:R-:W-:-:S05]  /*1be30*/  IMAD R9, R9, R11, R11 ;  /* 0x0000000b09097224 */ /* 0x000fca00078e020b */
[----:B------:R-:W-:-:S07]  /*1be40*/  VIMNMX R10, R10, R9, PT ;  /* 0x000000090a0a7248 */ /* 0x000fce0003fe0100 */
.L_x_1603:
[----:B------:R-:W-:Y:S01]  /*1be50*/  IMAD.HI R10, R10, 0x66666667, RZ ;  /* 0x666666670a0a7827 */ /* 0x000fe200078e02ff */
[----:B------:R-:W-:Y:S01]  /*1be60*/  ULDC UR55, c[0x0][0x9e4] ;  /* 0x0002790000377ab9 */ /* 0x000fe20000000800 */
[----:B------:R-:W-:Y:S01]  /*1be70*/  ULDC UR54, c[0x0][0x9e4] ;  /* 0x0002790000367ab9 */ /* 0x000fe20000000800 */
[----:B------:R-:W-:Y:S01]  /*1be80*/  ULDC UR56, c[0x0][0x9dc] ;  /* 0x0002770000387ab9 */ /* 0x000fe20000000800 */
[----:B------:R-:W-:Y:S01]  /*1be90*/  ULDC UR58, c[0x0][0x9dc] ;  /* 0x00027700003a7ab9 */ /* 0x000fe20000000800 */
[----:B------:R-:W-:Y:S01]  /*1bea0*/  SHF.R.U32.HI R9, RZ, 0x1f, R10 ;  /* 0x0000001fff097819 */ /* 0x000fe2000001160a */
[----:B------:R-:W-:Y:S01]  /*1beb0*/  ULDC UR59, c[0x0][0x9e0] ;  /* 0x00027800003b7ab9 */ /* 0x000fe20000000800 */
[----:B------:R-:W-:Y:S01]  /*1bec0*/  ULDC UR57, c[0x0][0x9e0] ;  /* 0x0002780000397ab9 */ /* 0x000fe20000000800 */
[----:B------:R-:W-:Y:S02]  /*1bed0*/  CS2R R86, SRZ ;  /* 0x0000000000567805 */ /* 0x000fe4000001ff00 */
[----:B------:R-:W-:-:S02]  /*1bee0*/  LEA.HI.SX32 R9, R10, R9, 0x1a ;  /* 0x000000090a097211 */ /* 0x000fc400078fd2ff */
[----:B------:R-:W-:Y:S02]  /*1bef0*/  CS2R R84, SRZ ;  /* 0x0000000000547805 */ /* 0x000fe4000001ff00 */
[----:B------:R-:W-:Y:S02]  /*1bf00*/  CS2R R82, SRZ ;  /* 0x0000000000527805 */ /* 0x000fe4000001ff00 */
[----:B------:R-:W-:Y:S02]  /*1bf10*/  CS2R R80, SRZ ;  /* 0x0000000000507805 */ /* 0x000fe4000001ff00 */
[----:B------:R-:W-:Y:S02]  /*1bf20*/  VIMNMX R9, R204, R9, !PT ;  /* 0x00000009cc097248 */ /* 0x000fe40007fe0100 */
[----:B------:R-:W-:Y:S02]  /*1bf30*/  CS2R R78, SRZ ;  /* 0x00000000004e7805 */ /* 0x000fe4000001ff00 */
[----:B------:R-:W-:-:S02]  /*1bf40*/  CS2R R76, SRZ ;  /* 0x00000000004c7805 */ /* 0x000fc4000001ff00 */
[----:B------:R-:W-:Y:S02]  /*1bf50*/  CS2R R74, SRZ ;  /* 0x00000000004a7805 */ /* 0x000fe4000001ff00 */
[----:B------:R-:W-:Y:S02]  /*1bf60*/  ISETP.GE.AND P1, PT, R4, R9, PT ;  /* 0x000000090400720c */ /* 0x000fe40003f26270 */
        /* <DEDUP_REMOVED lines=26> */
[----:B------:R-:W-:-:S07]  /*1c110*/  IMAD.MOV.U32 R87, RZ, RZ, RZ ;  /* 0x000000ffff577224 */ /* 0x000fce00078e00ff */
.L_x_1626:
[----:B------:R-:W-:Y:S01]  /*1c120*/  VIADD R10, R190, 0x1 ;  /* 0x00000001be0a7836 */ /* 0x000fe20000000000 */
[----:B------:R-:W-:Y:S05]  /*1c130*/  YIELD ;  /* 0x0000000000007946 */ /* 0x000fea0003800000 */
[----:B------:R-:W-:-:S04]  /*1c140*/  ISETP.NE.AND P1, PT, R10, 0x2, PT ;  /* 0x000000020a00780c */ /* 0x000fc80003f25270 */
[----:B------:R-:W-:Y:S02]  /*1c150*/  SEL R12, RZ, 0x1, P1 ;  /* 0x00000001ff0c7807 */ /* 0x000fe40000800000 */
[----:B------:R-:W-:Y:S02]  /*1c160*/  SEL R10, R10, RZ, P1 ;  /* 0x000000ff0a0a7207 */ /* 0x000fe40000800000 */
[----:B------:R-:W-:Y:S02]  /*1c170*/  ISETP.NE.AND P1, PT, R194, RZ, PT ;  /* 0x000000ffc200720c */ /* 0x000fe40003f25270 */
[----:B------:R-:W-:-:S11]  /*1c180*/  LOP3.LUT R11, R19, R12, RZ, 0x3c, !PT ;  /* 0x0000000c130b7212 */ /* 0x000fd600078e3cff */
[----:B------:R-:W-:Y:S05]  /*1c190*/  @P1 BRA `(.L_x_1608) ;  /* 0x0000000000341947 */ /* 0x000fea0003800000 */
[----:B------:R-:W-:-:S13]  /*1c1a0*/  ISETP.NE.AND P3, PT, R205, 0x3, PT ;  /* 0x00000003cd00780c */ /* 0x000fda0003f65270 */
[----:B------:R-:W-:Y:S05]  /*1c1b0*/  @!P3 BRA `(.L_x_1609) ;  /* 0x000000000004b947 */ /* 0x000fea0003800000 */
[----:B------:R-:W-:Y:S01]  /*1c1c0*/  BPT.TRAP 0x1 ;  /* 0x000000040000795c */ /* 0x000fe20000300000 */
.L_x_1609:
[----:B------:R-:W-:Y:S01]  /*1c1d0*/  IMAD R12, R10, 0x8, R16 ;  /* 0x000000080a0c7824 */ /* 0x000fe200078e0210 */
[----:B------:R-:W-:-:S04]  /*1c1e0*/  SHF.L.U32 R7, R11, 0x1f, RZ ;  /* 0x0000001f0b077819 */ /* 0x000fc800000006ff */
[----:B------:R0:W1:Y:S01]  /*1c1f0*/  SYNCS.PHASECHK.TRANS64.TRYWAIT P2, [R12+URZ+0x29830], R7 ;  /* 0x029830070c0075a7 */ /* 0x000062000804017f */
[----:B------:R-:W-:Y:S05]  /*1c200*/  @!P3 BRA `(.L_x_1610) ;  /* 0x000000000004b947 */ /* 0x000fea0003800000 */
[----:B------:R-:W-:Y:S01]  /*1c210*/  BPT.TRAP 0x1 ;  /* 0x000000040000795c */ /* 0x000fe20000300000 */
.L_x_1610:
[----:B------:R-:W-:Y:S04]  /*1c220*/  BSSY B0, `(.L_x_1608) ;  /* 0x0000004000007945 */ /* 0x000fe80003800000 */
[----:B-1----:R-:W-:Y:S05]  /*1c230*/  @P2 BRA `(.L_x_1611) ;  /* 0x0000000000082947 */ /* 0x002fea0003800000 */
[----:B------:R-:W1:Y:S02]  /*1c240*/  SYNCS.PHASECHK.TRANS64.TRYWAIT P2, [R12+URZ+0x29830], R7 ;  /* 0x029830070c0075a7 */ /* 0x000e64000804017f */
[----:B-1----:R-:W-:Y:S05]  /*1c250*/  @!P2 BRA `(.L_x_1612) ;  /* 0x0000017c00b0a947 */ /* 0x002fea0003800000 */
.L_x_1611:
[----:B------:R-:W-:Y:S05]  /*1c260*/  BSYNC B0 ;  /* 0x0000000000007941 */ /* 0x000fea0003800000 */
.L_x_1608:
[----:B01----:R-:W0:Y:S01]  /*1c270*/  S2R R7, SR_TID.X ;  /* 0x0000000000077919 */ /* 0x003e220000002100 */
[----:B------:R-:W-:Y:S05]  /*1c280*/  WARPSYNC.ALL ;  /* 0x0000000000007948 */ /* 0x000fea0003800000 */
[----:B------:R-:W-:Y:S01]  /*1c290*/  IMAD R12, R10, 0x780, R8 ;  /* 0x000007800a0c7824 */ /* 0x000fe200078e0208 */
[----:B------:R-:W-:Y:S01]  /*1c2a0*/  UMOV UR48, UR24 ;  /* 0x0000001800307c82 */ /* 0x000fe20008000000 */
[----:B------:R-:W-:Y:S01]  /*1c2b0*/  IMAD.MOV.U32 R13, RZ, RZ, -0x7fffffe0 ;  /* 0x80000020ff0d7424 */ /* 0x000fe200078e00ff */
[----:B------:R-:W-:Y:S01]  /*1c2c0*/  UMOV UR49, UR25 ;  /* 0x0000001900317c82 */ /* 0x000fe20008000000 */
[C---:B------:R-:W-:Y:S01]  /*1c2d0*/  VIADD R14, R12.reuse, 0x80 ;  /* 0x000000800c0e7836 */ /* 0x040fe20000000000 */
[----:B------:R-:W-:Y:S01]  /*1c2e0*/  R2UR UR50, R12 ;  /* 0x000000000c3272ca */ /* 0x000fe200000e0000 */
[----:B------:R-:W-:Y:S01]  /*1c2f0*/  IMAD.MOV.U32 R15, RZ, RZ, -0x7fffffe0 ;  /* 0x80000020ff0f7424 */ /* 0x000fe200078e00ff */
[----:B------:R-:W-:Y:S01]  /*1c300*/  R2UR UR51, R13 ;  /* 0x000000000d3372ca */ /* 0x000fe200000e0000 */
[----:B------:R-:W-:Y:S01]  /*1c310*/  UMOV UR44, UR24 ;  /* 0x00000018002c7c82 */ /* 0x000fe20008000000 */
[----:B------:R-:W-:Y:S01]  /*1c320*/  R2UR UR46, R14 ;  /* 0x000000000e2e72ca */ /* 0x000fe200000e0000 */
[----:B------:R-:W-:Y:S01]  /*1c330*/  UMOV UR45, UR25 ;  /* 0x00000019002d7c82 */ /* 0x000fe20008000000 */
[----:B------:R-:W-:Y:S01]  /*1c340*/  R2UR UR47, R15 ;  /* 0x000000000f2f72ca */ /* 0x000fe200000e0000 */
[C---:B------:R-:W-:Y:S01]  /*1c350*/  VIADD R88, R12.reuse, 0x100 ;  /* 0x000001000c587836 */ /* 0x040fe20000000000 */
[----:B------:R-:W-:Y:S01]  /*1c360*/  UMOV UR28, UR24 ;  /* 0x00000018001c7c82 */ /* 0x000fe20008000000 */
[----:B------:R-:W-:Y:S01]  /*1c370*/  IMAD.MOV.U32 R89, RZ, RZ, -0x7fffffe0 ;  /* 0x80000020ff597424 */ /* 0x000fe200078e00ff */
[----:B------:R-:W-:Y:S01]  /*1c380*/  UMOV UR29, UR25 ;  /* 0x00000019001d7c82 */ /* 0x000fe20008000000 */
[----:B------:R-:W-:Y:S01]  /*1c390*/  VIADD R20, R12, 0x180 ;  /* 0x000001800c147836 */ /* 0x000fe20000000000 */
[----:B------:R-:W-:Y:S01]  /*1c3a0*/  R2UR UR26, R88 ;  /* 0x00000000581a72ca */ /* 0x000fe200000e0000 */
[----:B------:R-:W-:Y:S01]  /*1c3b0*/  IMAD.MOV.U32 R21, RZ, RZ, -0x7fffffe0 ;  /* 0x80000020ff157424 */ /* 0x000fe200078e00ff */
[----:B------:R-:W-:Y:S01]  /*1c3c0*/  R2UR UR27, R89 ;  /* 0x00000000591b72ca */ /* 0x000fe200000e0000 */
[----:B------:R-:W-:Y:S01]  /*1c3d0*/  VIADD R14, R12, 0x200 ;  /* 0x000002000c0e7836 */ /* 0x000fe20000000000 */
[----:B------:R-:W-:Y:S01]  /*1c3e0*/  R2UR UR30, R20 ;  /* 0x00000000141e72ca */ /* 0x000fe200000e0000 */
[----:B------:R-:W-:Y:S01]  /*1c3f0*/  VIADD R88, R12, 0x2 ;  /* 0x000000020c587836 */ /* 0x000fe20000000000 */
[----:B------:R-:W-:Y:S01]  /*1c400*/  R2UR UR31, R21 ;  /* 0x00000000151f72ca */ /* 0x000fe200000e0000 */
[----:B------:R-:W-:Y:S01]  /*1c410*/  UMOV UR32, UR24 ;  /* 0x0000001800207c82 */ /* 0x000fe20008000000 */
[----:B------:R-:W-:Y:S01]  /*1c420*/  R2UR UR34, R14 ;  /* 0x000000000e2272ca */ /* 0x000fe200000e0000 */
[----:B------:R-:W-:Y:S01]  /*1c430*/  UMOV UR33, UR25 ;  /* 0x0000001900217c82 */ /* 0x000fe20008000000 */
[----:B0-----:R-:W-:Y:S01]  /*1c440*/  SHF.R.U32.HI R7, RZ, 0x7, R7 ;  /* 0x00000007ff077819 */ /* 0x001fe20000011607 */
[----:B------:R-:W-:Y:S01]  /*1c450*/  VIADD R20, R12, 0x82 ;  /* 0x000000820c147836 */ /* 0x000fe20000000000 */
[----:B------:R-:W-:Y:S01]  /*1c460*/  R2UR UR35, R15 ;  /* 0x000000000f2372ca */ /* 0x000fe200000e0000 */
[----:B------:R-:W-:Y:S01]  /*1c470*/  IMAD.MOV.U32 R21, RZ, RZ, -0x7fffffe0 ;  /* 0x80000020ff157424 */ /* 0x000fe200078e00ff */
[----:B------:R-:W-:Y:S01]  /*1c480*/  R2UR UR6, R88 ;  /* 0x00000000580672ca */ /* 0x000fe200000e0000 */
[----:B------:R-:W-:Y:S01]  /*1c490*/  VIADD R7, R7, 0x8 ;  /* 0x0000000807077836 */ /* 0x000fe20000000000 */
[----:B------:R-:W-:Y:S01]  /*1c4a0*/  R2UR UR7, R89 ;  /* 0x00000000590772ca */ /* 0x000fe200000e0000 */
[----:B------:R-:W-:-:S02]  /*1c4b0*/  VIADD R14, R12, 0x102 ;  /* 0x000001020c0e7836 */ /* 0x000fc40000000000 */
[----:B------:R-:W-:Y:S01]  /*1c4c0*/  IMAD.MOV.U32 R15, RZ, RZ, -0x7fffffe0 ;  /* 0x80000020ff0f7424 */ /* 0x000fe200078e00ff */
[----:B------:R0:W-:Y:S01]  /*1c4d0*/  BAR.SYNC.DEFER_BLOCKING R7, 0x100 ;  /* 0x000400070000751d */ /* 0x0001e20000010000 */
[----:B------:R-:W-:-:S05]  /*1c4e0*/  IMAD.MOV.U32 R13, RZ, RZ, -0x7fffffe0 ;  /* 0x80000020ff0d7424 */ /* 0x000fca00078e00ff */
        /* <DEDUP_REMOVED lines=188> */
[C---:B------:R-:W-:Y:S02]  /*1d0b0*/  VIADD R14, R12.reuse, 0x682 ;  /* 0x000006820c0e7836 */ /* 0x040fe40000000000 */
[----:B------:R-:W-:Y:S02]  /*1d0c0*/  IMAD.MOV.U32 R15, RZ, RZ, -0x7fffffe0 ;  /* 0x80000020ff0f7424 */ /* 0x000fe400078e00ff */
[----:B------:R-:W-:Y:S01]  /*1d0d0*/  VIADD R12, R12, 0x702 ;  /* 0x000007020c0c7836 */ /* 0x000fe20000000000 */
[----:B------:R-:W-:-:S02]  /*1d0e0*/  WARPGROUP.DEPBAR.LE gsb0, 0x0 ;  /* 0x00008000000079c5 */ /* 0x000fc40000010000 */
        /* <DEDUP_REMOVED lines=30> */
[----:B------:R-:W-:-:S13]  /*1d2d0*/  ISETP.NE.AND P2, PT, R205, 0x3, PT ;  /* 0x00000003cd00780c */ /* 0x000fda0003f45270 */
[----:B------:R-:W-:Y:S05]  /*1d2e0*/  @!P2 BRA `(.L_x_1614) ;  /* 0x000000000004a947 */ /* 0x000fea0003800000 */
[----:B------:R-:W-:Y:S01]  /*1d2f0*/  BPT.TRAP 0x1 ;  /* 0x000000040000795c */ /* 0x000fe20000300000 */
.L_x_1614:
[----:B------:R-:W-:Y:S01]  /*1d300*/  SHF.L.U32 R7, R19, 0x1f, RZ ;  /* 0x0000001f13077819 */ /* 0x000fe200000006ff */
[----:B------:R-:W-:-:S04]  /*1d310*/  IMAD R12, R190, 0x8, R16 ;  /* 0x00000008be0c7824 */ /* 0x000fc800078e0210 */
[----:B------:R0:W1:Y:S01]  /*1d320*/  SYNCS.PHASECHK.TRANS64.TRYWAIT P1, [R12+URZ+0x29850], R7 ;  /* 0x029850070c0075a7 */ /* 0x000062000802017f */
[----:B------:R-:W-:Y:S05]  /*1d330*/  @!P2 BRA `(.L_x_1615) ;  /* 0x000000000004a947 */ /* 0x000fea0003800000 */
[----:B------:R-:W-:Y:S01]  /*1d340*/  BPT.TRAP 0x1 ;  /* 0x000000040000795c */ /* 0x000fe20000300000 */
.L_x_1615:
[----:B-1----:R-:W-:Y:S05]  /*1d350*/  @P1 BRA `(.L_x_1613) ;  /* 0x0000000000081947 */ /* 0x002fea0003800000 */
[----:B------:R-:W1:Y:S02]  /*1d360*/  SYNCS.PHASECHK.TRANS64.TRYWAIT P1, [R12+URZ+0x29850], R7 ;  /* 0x029850070c0075a7 */ /* 0x000e64000802017f */
[----:B-1----:R-:W-:Y:S05]  /*1d370*/  @!P1 BRA `(.L_x_1616) ;  /* 0x0000016c007c9947 */ /* 0x002fea0003800000 */
.L_x_1613:
[----:B01----:R-:W-:Y:S01]  /*1d380*/  VIADD R7, R16, 0x400 ;  /* 0x0000040010077836 */ /* 0x003fe20000000000 */
[----:B------:R-:W-:Y:S05]  /*1d390*/  WARPSYNC.ALL ;  /* 0x0000000000007948 */ /* 0x000fea0003800000 */
[----:B------:R-:W-:Y:S01]  /*1d3a0*/  SHF.R.U32.HI R7, RZ, 0x4, R7 ;  /* 0x00000004ff077819 */ /* 0x000fe20000011607 */
[----:B------:R-:W-:Y:S01]  /*1d3b0*/  IMAD.MOV.U32 R13, RZ, RZ, -0x3ffffff0 ;  /* 0xc0000010ff0d7424 */ /* 0x000fe200078e00ff */
[----:B------:R-:W-:Y:S01]  /*1d3c0*/  WARPGROUP.ARRIVE ;  /* 0x00000000000079c5 */ /* 0x000fe20000000000 */
[----:B------:R-:W-:Y:S01]  /*1d3d0*/  IMAD.MOV.U32 R15, RZ, RZ, -0x3ffffff0 ;  /* 0xc0000010ff0f7424 */ /* 0x000fe200078e00ff */
[----:B------:R-:W-:-:S04]  /*1d3e0*/  LOP3.LUT R7, R7, 0x3fff, RZ, 0xc0, !PT ;  /* 0x00003fff07077812 */ /* 0x000fc800078ec0ff */
[----:B------:R-:W0:Y:S01]  /*1d3f0*/  S2R R19, SR_TID.X ;  /* 0x0000000000137919 */ /* 0x000e220000002100 */
[----:B------:R-:W-:Y:S01]  /*1d400*/  R2UR UR7, R13 ;  /* 0x000000000d0772ca */ /* 0x000fe200000e0000 */
[----:B------:R-:W-:Y:S01]  /*1d410*/  IMAD.MOV.U32 R13, RZ, RZ, -0x3ffffff0 ;  /* 0xc0000010ff0d7424 */ /* 0x000fe200078e00ff */
[----:B------:R-:W-:Y:S02]  /*1d420*/  LOP3.LUT R7, R7, 0x10000, RZ, 0xfc, !PT ;  /* 0x0001000007077812 */ /* 0x000fe400078efcff */
[----:B------:R-:W-:Y:S02]  /*1d430*/  ISETP.NE.AND P2, PT, R225, 0x1, PT ;  /* 0x00000001e100780c */ /* 0x000fe40003f45270 */
[----:B------:R-:W-:Y:S01]  /*1d440*/  LOP3.LUT P1, RZ, R17, 0x10, RZ, 0xc0, !PT ;  /* 0x0000001011ff7812 */ /* 0x000fe2000782c0ff */
[----:B------:R-:W-:-:S04]  /*1d450*/  IMAD R12, R190, 0x500, R7 ;  /* 0x00000500be0c7824 */ /* 0x000fc800078e0207 */
[C---:B------:R-:W-:Y:S01]  /*1d460*/  VIADD R14, R12.reuse, 0x100 ;  /* 0x000001000c0e7836 */ /* 0x040fe20000000000 */
[----:B------:R-:W-:-:S05]  /*1d470*/  R2UR UR6, R12 ;  /* 0x000000000c0672ca */ /* 0x000fca00000e0000 */
[----:B------:R-:W1:Y:S08]  /*1d480*/  @P2 LDC R7, c[0x0][0x44c] ;  /* 0x00011300ff072b82 */ /* 0x000e700000000800 */
[----:B------:R-:W-:Y:S01]  /*1d490*/  QGMMA.64x128x32.F32.E4M3.E4M3 R24, R184, gdesc[UR4], R24, gsb0 ;  /* 0x01e00004b8187df3 */ /* 0x000fe20008000818 */
[----:B------:R-:W-:Y:S01]  /*1d4a0*/  R2UR UR6, R14 ;  /* 0x000000000e0672ca */ /* 0x000fe200000e0000 */
[----:B------:R-:W-:Y:S01]  /*1d4b0*/  VIADD R14, R12, 0x200 ;  /* 0x000002000c0e7836 */ /* 0x000fe20000000000 */
[----:B------:R-:W-:Y:S01]  /*1d4c0*/  R2UR UR7, R15 ;  /* 0x000000000f0772ca */ /* 0x000fe200000e0000 */
[----:B------:R-:W-:Y:S01]  /*1d4d0*/  IMAD.MOV.U32 R15, RZ, RZ, -0x3ffffff0 ;  /* 0xc0000010ff0f7424 */ /* 0x000fe200078e00ff */
[----:B0-----:R-:W-:Y:S01]  /*1d4e0*/  SHF.R.U32.HI R19, RZ, 0x7, R19 ;  /* 0x00000007ff137819 */ /* 0x001fe20000011613 */
[----:B------:R-:W-:-:S02]  /*1d4f0*/  WARPGROUP.DEPBAR.LE gsb0, 0x0 ;  /* 0x00008000000079c5 */ /* 0x000fc40000010000 */
[----:B------:R-:W-:-:S08]  /*1d500*/  WARPGROUP.ARRIVE ;  /* 0x00000000000079c5 */ /* 0x000fd00000000000 */
[----:B------:R-:W-:Y:S01]  /*1d510*/  QGMMA.64x128x32.F32.E4M3.E4M3 R24, R180, gdesc[UR4], R24, gsb0 ;  /* 0x01e00004b4187df3 */ /* 0x000fe20008000818 */
[----:B------:R-:W-:Y:S01]  /*1d520*/  R2UR UR6, R14 ;  /* 0x000000000e0672ca */ /* 0x000fe200000e0000 */
[C---:B------:R-:W-:Y:S01]  /*1d530*/  VIADD R14, R12.reuse, 0x300 ;  /* 0x000003000c0e7836 */ /* 0x040fe20000000000 */
[----:B------:R-:W-:Y:S01]  /*1d540*/  R2UR UR7, R15 ;  /* 0x000000000f0772ca */ /* 0x000fe200000e0000 */
[----:B------:R-:W-:Y:S02]  /*1d550*/  IMAD.MOV.U32 R15, RZ, RZ, -0x3ffffff0 ;  /* 0xc0000010ff0f7424 */ /* 0x000fe400078e00ff */
[----:B------:R-:W-:Y:S01]  /*1d560*/  VIADD R12, R12, 0x400 ;  /* 0x000004000c0c7836 */ /* 0x000fe20000000000 */
[----:B------:R-:W-:Y:S02]  /*1d570*/  WARPGROUP.DEPBAR.LE gsb0, 0x0 ;  /* 0x00008000000079c5 */ /* 0x000fe40000010000 */
[----:B------:R-:W-:-:S07]  /*1d580*/  WARPGROUP.ARRIVE ;  /* 0x00000000000079c5 */ /* 0x000fce0000000000 */
[----:B------:R-:W-:Y:S01]  /*1d590*/  QGMMA.64x128x32.F32.E4M3.E4M3 R24, R176, gdesc[UR4], R24, gsb0 ;  /* 0x01e00004b0187df3 */ /* 0x000fe20008000818 */
[----:B------:R-:W-:Y:S02]  /*1d5a0*/  R2UR UR6, R14 ;  /* 0x000000000e0672ca */ /* 0x000fe400000e0000 */
[----:B------:R-:W-:Y:S01]  /*1d5b0*/  R2UR UR7, R15 ;  /* 0x000000000f0772ca */ /* 0x000fe200000e0000 */
[----:B------:R-:W-:Y:S02]  /*1d5c0*/  WARPGROUP.DEPBAR.LE gsb0, 0x0 ;  /* 0x00008000000079c5 */ /* 0x000fe40000010000 */
[----:B------:R-:W-:-:S10]  /*1d5d0*/  WARPGROUP.ARRIVE ;  /* 0x00000000000079c5 */ /* 0x000fd40000000000 */
[----:B------:R-:W-:Y:S01]  /*1d5e0*/  QGMMA.64x128x32.F32.E4M3.E4M3 R24, R172, gdesc[UR4], R24, gsb0 ;  /* 0x01e00004ac187df3 */ /* 0x000fe20008000818 */
[----:B------:R-:W-:Y:S02]  /*1d5f0*/  R2UR UR6, R12 ;  /* 0x000000000c0672ca */ /* 0x000fe400000e0000 */
[----:B------:R-:W-:Y:S02]  /*1d600*/  R2UR UR7, R13 ;  /* 0x000000000d0772ca */ /* 0x000fe400000e0000 */
[----:B------:R-:W0:Y:S01]  /*1d610*/  @P2 LDC R13, c[0x0][0x450] ;  /* 0x00011400ff0d2b82 */ /* 0x000e220000000800 */
[----:B------:R-:W-:Y:S02]  /*1d620*/  WARPGROUP.DEPBAR.LE gsb0, 0x0 ;  /* 0x00008000000079c5 */ /* 0x000fe40000010000 */
[----:B------:R-:W-:-:S08]  /*1d630*/  WARPGROUP.ARRIVE ;  /* 0x00000000000079c5 */ /* 0x000fd00000000000 */
[----:B------:R-:W-:Y:S03]  /*1d640*/  QGMMA.64x128x32.F32.E4M3.E4M3 R24, R168, gdesc[UR4], R24, gsb0 ;  /* 0x01e00004a8187df3 */ /* 0x000fe60008000818 */
[----:B------:R-:W-:Y:S02]  /*1d650*/  WARPGROUP.DEPBAR.LE gsb0, 0x0 ;  /* 0x00008000000079c5 */ /* 0x000fe40000010000 */
[----:B------:R-:W-:Y:S02]  /*1d660*/  IMAD.IADD R168, R212, 0x1, R201 ;  /* 0x00000001d4a87824 */ /* 0x000fe400078e02c9 */
[----:B------:R-:W-:Y:S02]  /*1d670*/  IMAD R170, R4, -0xa0, RZ ;  /* 0xffffff6004aa7824 */ /* 0x000fe400078e02ff */
[----:B-1----:R-:W-:-:S04]  /*1d680*/  @P2 IMAD.HI.U32 R12, R168, R7, RZ ;  /* 0x00000007a80c2227 */ /* 0x002fc800078e00ff */
[----:B------:R-:W-:Y:S01]  /*1d690*/  @!P0 IMAD R7, R10, 0x8, R16 ;  /* 0x000000080a078824 */ /* 0x000fe200078e0210 */
[----:B0-----:R-:W-:Y:S01]  /*1d6a0*/  @P2 SHF.R.U32.HI R168, RZ, R13, R12 ;  /* 0x0000000dffa82219 */ /* 0x001fe2000001160c */
[----:B------:R-:W-:Y:S01]  /*1d6b0*/  VIADD R14, R170, 0x1 ;  /* 0x00000001aa0e7836 */ /* 0x000fe20000000000 */
[----:B------:R-:W-:Y:S01]  /*1d6c0*/  IADD3 R12, -R19, 0xb, RZ ;  /* 0x0000000b130c7810 */ /* 0x000fe20007ffe1ff */
[----:B------:R-:W-:Y:S02]  /*1d6d0*/  @!P0 VIADD R7, R7, 0x29840 ;  /* 0x0002984007078836 */ /* 0x000fe40000000000 */
[----:B------:R-:W0:Y:S01]  /*1d6e0*/  SHFL.IDX PT, R169, R168, RZ, 0x1c1f ;  /* 0x001c1fffa8a97589 */ /* 0x000e2200000e0000 */
[----:B------:R-:W-:Y:S02]  /*1d6f0*/  IMAD R14, R211, -0x2, R14 ;  /* 0xfffffffed30e7824 */ /* 0x000fe400078e020e */
[----:B------:R-:W-:Y:S01]  /*1d700*/  @!P0 PRMT R7, RZ, 0x654, R7 ;  /* 0x00000654ff078816 */ /* 0x000fe20000000007 */
[----:B------:R1:W-:Y:S06]  /*1d710*/  BAR.ARV R12, 0x100 ;  /* 0x0004000c0000751d */ /* 0x0003ec0000002000 */
[----:B------:R2:W-:Y:S01]  /*1d720*/  @!P0 SYNCS.ARRIVE.TRANS64.RED.A1T0 RZ, [R7+URZ], RZ ;  /* 0x000000ff07ff89a7 */ /* 0x0005e2000810043f */
[----:B------:R-:W-:Y:S01]  /*1d730*/  IADD3 R20, -R192, R14, R193 ;  /* 0x0000000ec0147210 */ /* 0x000fe20007ffe1c1 */
[----:B------:R-:W-:-:S02]  /*1d740*/  VIADD R14, R14, 0xffffffff ;  /* 0xffffffff0e0e7836 */ /* 0x000fc40000000000 */
[----:B--2---:R-:W-:-:S05]  /*1d750*/  IMAD.U32 R7, RZ, RZ, UR56 ;  /* 0x00000038ff077e24 */ /* 0x004fca000f8e00ff */
[----:B------:R-:W-:-:S05]  /*1d760*/  LOP3.LUT R21, RZ, R7, RZ, 0x33, !PT ;  /* 0x00000007ff157212 */ /* 0x000fca00078e33ff */
[----:B------:R-:W-:Y:S02]  /*1d770*/  IMAD.IADD R21, R21, 0x1, R20 ;  /* 0x0000000115157824 */ /* 0x000fe400078e0214 */
[----:B------:R-:W-:Y:S02]  /*1d780*/  VIADD R20, R20, UR59 ;  /* 0x0000003b14147c36 */ /* 0x000fe40008000000 */
[--C-:B0-----:R-:W-:Y:S02]  /*1d790*/  IMAD.IADD R15, R21, 0x1, R169.reuse ;  /* 0x00000001150f7824 */ /* 0x101fe400078e02a9 */
[----:B------:R-:W-:Y:S01]  /*1d7a0*/  IMAD.IADD R19, R20, 0x1, R169 ;  /* 0x0000000114137824 */ /* 0x000fe200078e02a9 */
[----:B-1----:R-:W-:Y:S06]  /*1d7b0*/  @!P1 BRA `(.L_x_1617) ;  /* 0x0000000000549947 */ /* 0x002fec0003800000 */
        /* <DEDUP_REMOVED lines=12> */
.L_x_1619:
[----:B------:R-:W-:-:S05]  /*1d880*/  IMAD.U32 R171, RZ, RZ, UR55 ;  /* 0x00000037ffab7e24 */ /* 0x000fca000f8e00ff */
[----:B------:R-:W-:-:S13]  /*1d890*/  ISETP.NE.AND P1, PT, R171, 0x1, PT ;  /* 0x00000001ab00780c */ /* 0x000fda0003f25270 */
[----:B------:R-:W0:Y:S02]  /*1d8a0*/  @P1 LDC.64 R12, c[0x0][0x9e8] ;  /* 0x00027a00ff0c1b82 */ /* 0x000e240000000a00 */
[----:B0-----:R-:W-:-:S05]  /*1d8b0*/  @P1 IMAD.HI.U32 R12, R169, R12, RZ ;  /* 0x0000000ca90c1227 */ /* 0x001fca00078e00ff */
[----:B------:R-:W-:-:S07]  /*1d8c0*/  @P1 SHF.R.U32.HI R169, RZ, R13, R12 ;  /* 0x0000000dffa91219 */ /* 0x000fce000001160c */
.L_x_1620:
[----:B------:R-:W-:Y:S05]  /*1d8d0*/  BSYNC B0 ;  /* 0x0000000000007941 */ /* 0x000fea0003800000 */
.L_x_1618:
[----:B------:R-:W-:-:S05]  /*1d8e0*/  IMAD R12, R169, R171, R14 ;  /* 0x000000aba90c7224 */ /* 0x000fca00078e020e */
[----:B------:R-:W-:Y:S02]  /*1d8f0*/  VIADDMNMX R19, R12, R171, R19, PT ;  /* 0x000000ab0c137246 */ /* 0x000fe40003800113 */
[----:B------:R-:W-:-:S07]  /*1d900*/  VIMNMX R15, R15, R12, !PT ;  /* 0x0000000c0f0f7248 */ /* 0x000fce0007fe0100 */
.L_x_1617:
[----:B------:R-:W2:Y:S01]  /*1d910*/  LDL.LU R172, [R1] ;  /* 0x0000000001ac7983 */ /* 0x000ea20000300800 */
[C---:B------:R-:W-:Y:S02]  /*1d920*/  ISETP.GE.AND P1, PT, R170.reuse, 0x2, PT ;  /* 0x00000002aa00780c */ /* 0x040fe40003f26270 */
[C---:B------:R-:W-:Y:S02]  /*1d930*/  ISETP.GE.AND P2, PT, R170.reuse, 0x9, PT ;  /* 0x00000009aa00780c */ /* 0x040fe40003f46270 */
[----:B------:R-:W-:Y:S02]  /*1d940*/  LOP3.LUT R17, R17, 0xfffffffe, RZ, 0xc0, !PT ;  /* 0xfffffffe11117812 */ /* 0x000fe400078ec0ff */
[----:B------:R-:W-:Y:S02]  /*1d950*/  ISETP.GE.AND P3, PT, R170, 0x22, PT ;  /* 0x00000022aa00780c */ /* 0x000fe40003f66270 */
[----:B--2---:R-:W-:-:S05]  /*1d960*/  LOP3.LUT R172, R172, 0xefffffff, RZ, 0xc0, !PT ;  /* 0xefffffffacac7812 */ /* 0x004fca00078ec0ff */
[----:B------:R-:W-:Y:S02]  /*1d970*/  @P1 LOP3.LUT R172, R172, 0x10000000, RZ, 0xfc, !PT ;  /* 0x10000000acac1812 */ /* 0x000fe400078efcff */
[----:B------:R-:W-:Y:S02]  /*1d980*/  ISETP.GT.AND P1, PT, R15, 0x1, !P1 ;  /* 0x000000010f00780c */ /* 0x000fe40004f24270 */
[----:B------:R-:W-:Y:S02]  /*1d990*/  LOP3.LUT R172, R172, 0xdfffffff, RZ, 0xc0, !PT ;  /* 0xdfffffffacac7812 */ /* 0x000fe400078ec0ff */
[----:B------:R-:W-:Y:S02]  /*1d9a0*/  ISETP.LT.OR P1, PT, R19, 0x2, P1 ;  /* 0x000000021300780c */ /* 0x000fe40000f21670 */
[----:B------:R-:W-:Y:S02]  /*1d9b0*/  @P2 LOP3.LUT R172, R172, 0x20000000, RZ, 0xfc, !PT ;  /* 0x20000000acac2812 */ /* 0x000fe400078efcff */
[----:B------:R-:W-:-:S02]  /*1d9c0*/  FSEL R153, R153, -INF , !P1 ;  /* 0xff80000099997808 */ /* 0x000fc40004800000 */
[----:B------:R-:W-:Y:S02]  /*1d9d0*/  ISETP.GT.AND P1, PT, R15, 0x8, !P2 ;  /* 0x000000080f00780c */ /* 0x000fe40005724270 */
[----:B------:R-:W-:Y:S02]  /*1d9e0*/  ISETP.GE.AND P2, PT, R170, 0xa, PT ;  /* 0x0000000aaa00780c */ /* 0x000fe40003f46270 */
[----:B------:R-:W-:Y:S02]  /*1d9f0*/  ISETP.LT.OR P1, PT, R19, 0x9, P1 ;  /* 0x000000091300780c */ /* 0x000fe40000f21670 */
[----:B------:R-:W-:Y:S02]  /*1da00*/  LOP3.LUT R172, R172, 0xbfffffff, RZ, 0xc0, !PT ;  /* 0xbfffffffacac7812 */ /* 0x000fe400078ec0ff */
[----:B------:R-:W-:Y:S02]  /*1da10*/  FSEL R169, R156, -INF , !P1 ;  /* 0xff8000009ca97808 */ /* 0x000fe40004800000 */
[----:B------:R-:W-:-:S04]  /*1da20*/  ISETP.GT.AND P1, PT, R15, 0x9, !P2 ;  /* 0x000000090f00780c */ /* 0x000fc80005724270 */
[----:B------:R-:W-:Y:S02]  /*1da30*/  ISETP.LT.OR P1, PT, R19, 0xa, P1 ;  /* 0x0000000a1300780c */ /* 0x000fe40000f21670 */
[----:B------:R-:W-:Y:S02]  /*1da40*/  @P2 LOP3.LUT R172, R172, 0x40000000, RZ, 0xfc, !PT ;  /* 0x40000000acac2812 */ /* 0x000fe400078efcff */
[----:B------:R-:W-:Y:S02]  /*1da50*/  ISETP.GE.AND P2, PT, R170, 0x11, PT ;  /* 0x00000011aa00780c */ /* 0x000fe40003f46270 */
[----:B------:R-:W-:Y:S02]  /*1da60*/  LOP3.LUT R172, R172, 0x7fffffff, RZ, 0xc0, !PT ;  /* 0x7fffffffacac7812 */ /* 0x000fe400078ec0ff */
[----:B------:R-:W-:Y:S02]  /*1da70*/  FSEL R157, R157, -INF , !P1 ;  /* 0xff8000009d9d7808 */ /* 0x000fe40004800000 */
[----:B------:R-:W-:-:S04]  /*1da80*/  ISETP.GT.AND P1, PT, R15, 0x10, !P2 ;  /* 0x000000100f00780c */ /* 0x000fc80005724270 */
[----:B------:R-:W-:-:S03]  /*1da90*/  ISETP.LT.OR P1, PT, R19, 0x11, P1 ;  /* 0x000000111300780c */ /* 0x000fc60000f21670 */
[----:B------:R-:W-:Y:S02]  /*1daa0*/  @P2 LOP3.LUT R172, R172, 0x80000000, RZ, 0xfc, !PT ;  /* 0x80000000acac2812 */ /* 0x000fe400078efcff */
[----:B------:R-:W-:Y:S02]  /*1dab0*/  ISETP.GE.AND P2, PT, R170, 0x12, PT ;  /* 0x00000012aa00780c */ /* 0x000fe40003f46270 */
[----:B------:R-:W-:Y:S02]  /*1dac0*/  FSEL R171, R160, -INF , !P1 ;  /* 0xff800000a0ab7808 */ /* 0x000fe40004800000 */
[----:B------:R-:W-:Y:S02]  /*1dad0*/  ISETP.GT.AND P1, PT, R15, 0x11, !P2 ;  /* 0x000000110f00780c */ /* 0x000fe40005724270 */
[----:B------:R-:W-:Y:S02]  /*1dae0*/  LOP3.LUT R172, R172, 0xfffffffd, RZ, 0xc0, !PT ;  /* 0xfffffffdacac7812 */ /* 0x000fe400078ec0ff */
[----:B------:R-:W-:-:S02]  /*1daf0*/  ISETP.LT.OR P1, PT, R19, 0x12, P1 ;  /* 0x000000121300780c */ /* 0x000fc40000f21670 */
[----:B------:R-:W-:Y:S02]  /*1db00*/  @P3 LOP3.LUT R172, R172, 0x2, RZ, 0xfc, !PT ;  /* 0x00000002acac3812 */ /* 0x000fe400078efcff */
[----:B------:R-:W-:Y:S02]  /*1db10*/  FSEL R161, R161, -INF , !P1 ;  /* 0xff800000a1a17808 */ /* 0x000fe40004800000 */
[----:B------:R-:W-:Y:S02]  /*1db20*/  @P2 LOP3.LUT R17, R17, 0x1, RZ, 0xfc, !PT ;  /* 0x0000000111112812 */ /* 0x000fe400078efcff */
[----:B------:R-:W-:Y:S02]  /*1db30*/  ISETP.GE.AND P2, PT, R170, 0x19, PT ;  /* 0x00000019aa00780c */ /* 0x000fe40003f46270 */
[----:B------:R-:W-:Y:S02]  /*1db40*/  LOP3.LUT R17, R17, 0xfffffffb, RZ, 0xc0, !PT ;  /* 0xfffffffb11117812 */ /* 0x000fe400078ec0ff */
[----:B------:R-:W-:-:S02]  /*1db50*/  ISETP.GT.AND P1, PT, R15, 0x18, !P2 ;  /* 0x000000180f00780c */ /* 0x000fc40005724270 */
[----:B------:R-:W-:Y:S02]  /*1db60*/  LOP3.LUT R172, R172, 0xfffffffb, RZ, 0xc0, !PT ;  /* 0xfffffffbacac7812 */ /* 0x000fe400078ec0ff */
[----:B------:R-:W-:-:S04]  /*1db70*/  ISETP.LT.OR P1, PT, R19, 0x19, P1 ;  /* 0x000000191300780c */ /* 0x000fc80000f21670 */
[----:B------:R-:W-:Y:S02]  /*1db80*/  FSEL R173, R164, -INF , !P1 ;  /* 0xff800000a4ad7808 */ /* 0x000fe40004800000 */
[----:B------:R-:W-:Y:S02]  /*1db90*/  @P2 LOP3.LUT R17, R17, 0x4, RZ, 0xfc, !PT ;  /* 0x0000000411112812 */ /* 0x000fe400078efcff */
[----:B------:R-:W-:Y:S02]  /*1dba0*/  ISETP.GE.AND P2, PT, R170, 0x1a, PT ;  /* 0x0000001aaa00780c */ /* 0x000fe40003f46270 */
[----:B------:R-:W-:Y:S02]  /*1dbb0*/  LOP3.LUT R17, R17, 0xfffffffd, RZ, 0xc0, !PT ;  /* 0xfffffffd11117812 */ /* 0x000fe400078ec0ff */
[----:B------:R-:W-:-:S04]  /*1dbc0*/  ISETP.GT.AND P1, PT, R15, 0x19, !P2 ;  /* 0x000000190f00780c */ /* 0x000fc80005724270 */
[----:B------:R-:W-:-:S04]  /*1dbd0*/  ISETP.LT.OR P1, PT, R19, 0x1a, P1 ;  /* 0x0000001a1300780c */ /* 0x000fc80000f21670 */
[----:B------:R-:W-:Y:S02]  /*1dbe0*/  FSEL R165, R165, -INF , !P1 ;  /* 0xff800000a5a57808 */ /* 0x000fe40004800000 */
[----:B------:R-:W-:Y:S02]  /*1dbf0*/  ISETP.GE.AND P1, PT, R170, 0x21, PT ;  /* 0x00000021aa00780c */ /* 0x000fe40003f26270 */
[----:B------:R-:W-:Y:S02]  /*1dc00*/  @P2 LOP3.LUT R17, R17, 0x2, RZ, 0xfc, !PT ;  /* 0x0000000211112812 */ /* 0x000fe400078efcff */
[----:B------:R-:W-:-:S04]  /*1dc10*/  ISETP.GT.AND P2, PT, R15, 0x20, !P1 ;  /* 0x000000200f00780c */ /* 0x000fc80004f44270 */
[----:B------:R-:W-:-:S04]  /*1dc20*/  ISETP.LT.OR P2, PT, R19, 0x21, P2 ;  /* 0x000000211300780c */ /* 0x000fc80001741670 */
[----:B------:R-:W-:Y:S02]  /*1dc30*/  FSEL R175, R136, -INF , !P2 ;  /* 0xff80000088af7808 */ /* 0x000fe40005000000 */
[----:B------:R-:W-:Y:S02]  /*1dc40*/  ISETP.GT.AND P2, PT, R15, 0x21, !P3 ;  /* 0x000000210f00780c */ /* 0x000fe40005f44270 */
[----:B------:R-:W-:Y:S02]  /*1dc50*/  ISETP.GE.AND P3, PT, R170, 0x29, PT ;  /* 0x00000029aa00780c */ /* 0x000fe40003f66270 */
[----:B------:R-:W-:-:S04]  /*1dc60*/  ISETP.LT.OR P2, PT, R19, 0x22, P2 ;  /* 0x000000221300780c */ /* 0x000fc80001741670 */
        /* <DEDUP_REMOVED lines=138> */
[----:B------:R-:W-:Y:S02]  /*1e510*/  LOP3.LUT R172, R172, 0xfdffffff, RZ, 0xc0, !PT ;  /* 0xfdffffffacac7812 */ /* 0x000fe400078ec0ff */
[----:B------:R-:W-:-:S04]  /*1e520*/  ISETP.GT.AND P2, PT, R15, 0x81, !P3 ;  /* 0x000000810f00780c */ /* 0x000fc80005f44270 */
[----:B------:R-:W-:-:S03]  /*1e530*/  ISETP.LT.OR P2, PT, R19, 0x82, P2 ;  /* 0x000000821300780c */ /* 0x000fc60001741670 */
[----:B------:R-:W-:Y:S02]  /*1e540*/  @P3 LOP3.LUT R172, R172, 0x2000000, RZ, 0xfc, !PT ;  /* 0x02000000acac3812 */ /* 0x000fe400078efcff */
[----:B------:R-:W-:Y:S02]  /*1e550*/  ISETP.GE.AND P3, PT, R170, 0x89, PT ;  /* 0x00000089aa00780c */ /* 0x000fe40003f66270 */
[----:B------:R-:W-:Y:S02]  /*1e560*/  FSEL R89, R89, -INF , !P2 ;  /* 0xff80000059597808 */ /* 0x000fe40005000000 */
[----:B------:R-:W-:Y:S02]  /*1e570*/  ISETP.GT.AND P2, PT, R15, 0x88, !P3 ;  /* 0x000000880f00780c */ /* 0x000fe40005f44270 */
[----:B------:R-:W-:Y:S02]  /*1e580*/  LOP3.LUT R172, R172, 0xfeffffff, RZ, 0xc0, !PT ;  /* 0xfeffffffacac7812 */ /* 0x000fe400078ec0ff */
[----:B------:R-:W-:-:S04]  /*1e590*/  ISETP.LT.OR P2, PT, R19, 0x89, P2 ;  /* 0x000000891300780c */ /* 0x000fc80001741670 */
[----:B------:R-:W-:Y:S02]  /*1e5a0*/  FSEL R92, R92, -INF , !P2 ;  /* 0xff8000005c5c7808 */ /* 0x000fe40005000000 */
[----:B------:R-:W-:Y:S02]  /*1e5b0*/  ISETP.GE.AND P2, PT, R170, 0x8a, PT ;  /* 0x0000008aaa00780c */ /* 0x000fe40003f46270 */
[----:B------:R-:W-:Y:S02]  /*1e5c0*/  @P3 LOP3.LUT R172, R172, 0x1000000, RZ, 0xfc, !PT ;  /* 0x01000000acac3812 */ /* 0x000fe400078efcff */
[----:B------:R-:W-:Y:S02]  /*1e5d0*/  ISETP.GT.AND P3, PT, R15, 0x89, !P2 ;  /* 0x000000890f00780c */ /* 0x000fe40005764270 */
[----:B------:R-:W-:Y:S02]  /*1e5e0*/  LOP3.LUT R172, R172, 0xfffffffe, RZ, 0xc0, !PT ;  /* 0xfffffffeacac7812 */ /* 0x000fe400078ec0ff */
        /* <DEDUP_REMOVED lines=14> */
[----:B------:R-:W-:-:S13]  /*1e6d0*/  ISETP.GE.AND P6, PT, R170, 0x1, PT ;  /* 0x00000001aa00780c */ /* 0x000fda0003fc6270 */
[----:B------:R-:W-:Y:S02]  /*1e6e0*/  @P6 LOP3.LUT R172, R172, 0x1, RZ, 0xfc, !PT ;  /* 0x00000001acac6812 */ /* 0x000fe400078efcff */
[----:B------:R-:W-:Y:S02]  /*1e6f0*/  ISETP.GT.AND P6, PT, R15, RZ, !P6 ;  /* 0x000000ff0f00720c */ /* 0x000fe400077c4270 */
[----:B------:R-:W-:Y:S02]  /*1e700*/  LOP3.LUT R172, R172, 0xf7ffffff, RZ, 0xc0, !PT ;  /* 0xf7ffffffacac7812 */ /* 0x000fe400078ec0ff */
[----:B------:R-:W-:-:S04]  /*1e710*/  ISETP.LT.OR P6, PT, R19, 0x1, P6 ;  /* 0x000000011300780c */ /* 0x000fc800037c1670 */
[----:B------:R-:W-:Y:S02]  /*1e720*/  FSEL R152, R152, -INF , !P6 ;  /* 0xff80000098987808 */ /* 0x000fe40007000000 */
[----:B------:R-:W-:-:S13]  /*1e730*/  ISETP.GE.AND P6, PT, R170, 0x9a, PT ;  /* 0x0000009aaa00780c */ /* 0x000fda0003fc6270 */
[----:B------:R-:W-:Y:S02]  /*1e740*/  @P6 LOP3.LUT R172, R172, 0x8000000, RZ, 0xfc, !PT ;  /* 0x08000000acac6812 */ /* 0x000fe400078efcff */
[----:B------:R-:W-:Y:S02]  /*1e750*/  ISETP.GT.AND P6, PT, R15, 0x99, !P6 ;  /* 0x000000990f00780c */ /* 0x000fe400077c4270 */
[----:B------:R-:W0:Y:S02]  /*1e760*/  SHFL.IDX PT, R15, R168, 0x1, 0x1c1f ;  /* 0x003c1f00a80f7f89 */ /* 0x000e2400000e0000 */
[----:B------:R-:W-:Y:S02]  /*1e770*/  ISETP.LT.OR P6, PT, R19, 0x9a, P6 ;  /* 0x0000009a1300780c */ /* 0x000fe400037c1670 */
[----:B------:R1:W-:Y:S02]  /*1e780*/  STL [R1], R172 ;  /* 0x000000ac01007387 */ /* 0x0003e40000100800 */
[----:B------:R-:W-:-:S02]  /*1e790*/  FSEL R101, R101, -INF , !P6 ;  /* 0xff80000065657808 */ /* 0x000fc40007000000 */
[----:B------:R-:W-:Y:S01]  /*1e7a0*/  LOP3.LUT P6, RZ, R17, 0x10, RZ, 0xc0, !PT ;  /* 0x0000001011ff7812 */ /* 0x000fe200078cc0ff */
[--C-:B0-----:R-:W-:Y:S02]  /*1e7b0*/  IMAD.IADD R20, R20, 0x1, R15.reuse ;  /* 0x0000000114147824 */ /* 0x101fe400078e020f */
[----:B------:R-:W-:-:S10]  /*1e7c0*/  IMAD.IADD R21, R21, 0x1, R15 ;  /* 0x0000000115157824 */ /* 0x000fd400078e020f */
[----:B-1----:R-:W-:Y:S05]  /*1e7d0*/  @!P6 BRA `(.L_x_1621) ;  /* 0x000000000054e947 */ /* 0x002fea0003800000 */
        /* <DEDUP_REMOVED lines=12> */
.L_x_1623:
[----:B------:R-:W-:-:S05]  /*1e8a0*/  IMAD.U32 R19, RZ, RZ, UR55 ;  /* 0x00000037ff137e24 */ /* 0x000fca000f8e00ff */
[----:B------:R-:W-:-:S13]  /*1e8b0*/  ISETP.NE.AND P6, PT, R19, 0x1, PT ;  /* 0x000000011300780c */ /* 0x000fda0003fc5270 */
[----:B------:R-:W0:Y:S02]  /*1e8c0*/  @P6 LDC.64 R12, c[0x0][0x9e8] ;  /* 0x00027a00ff0c6b82 */ /* 0x000e240000000a00 */
[----:B0-----:R-:W-:-:S05]  /*1e8d0*/  @P6 IMAD.HI.U32 R12, R15, R12, RZ ;  /* 0x0000000c0f0c6227 */ /* 0x001fca00078e00ff */
[----:B------:R-:W-:-:S07]  /*1e8e0*/  @P6 SHF.R.U32.HI R15, RZ, R13, R12 ;  /* 0x0000000dff0f6219 */ /* 0x000fce000001160c */
.L_x_1624:
[----:B------:R-:W-:Y:S05]  /*1e8f0*/  BSYNC B0 ;  /* 0x0000000000007941 */ /* 0x000fea0003800000 */
.L_x_1622:
[----:B------:R-:W-:-:S05]  /*1e900*/  IMAD R14, R15, R19, R14 ;  /* 0x000000130f0e7224 */ /* 0x000fca00078e020e */
[----:B------:R-:W-:Y:S02]  /*1e910*/  VIADDMNMX R20, R14, R19, R20, PT ;  /* 0x000000130e147246 */ /* 0x000fe40003800114 */
[----:B------:R-:W-:-:S07]  /*1e920*/  VIMNMX R21, R21, R14, !PT ;  /* 0x0000000e15157248 */ /* 0x000fce0007fe0100 */
.L_x_1621:
[----:B------:R-:W-:Y:S02]  /*1e930*/  ISETP.GT.AND P1, PT, R21, 0x20, !P1 ;  /* 0x000000201500780c */ /* 0x000fe40004f24270 */
[----:B------:R-:W-:Y:S02]  /*1e940*/  LOP3.LUT P6, RZ, R172, 0x20000, RZ, 0xc0, !PT ;  /* 0x00020000acff7812 */ /* 0x000fe400078cc0ff */
[----:B------:R-:W-:Y:S02]  /*1e950*/  ISETP.LT.OR P1, PT, R20, 0x21, P1 ;  /* 0x000000211400780c */ /* 0x000fe40000f21670 */
[----:B------:R-:W-:Y:S02]  /*1e960*/  FMNMX.FTZ R14, R152, R3, !PT ;  /* 0x00000003980e7209 */ /* 0x000fe40007810000 */
[----:B------:R-:W-:Y:S02]  /*1e970*/  FSEL R13, R138, -INF , !P1 ;  /* 0xff8000008a0d7808 */ /* 0x000fe40004800000 */
[----:B------:R-:W-:-:S02]  /*1e980*/  LOP3.LUT P1, RZ, R172, 0x2, RZ, 0xc0, !PT ;  /* 0x00000002acff7812 */ /* 0x000fc4000782c0ff */
[----:B------:R-:W-:Y:S02]  /*1e990*/  FMNMX.FTZ R14, R153, R14, !PT ;  /* 0x0000000e990e7209 */ /* 0x000fe40007810000 */
[----:B------:R-:W-:Y:S02]  /*1e9a0*/  ISETP.GT.AND P1, PT, R21, 0x21, !P1 ;  /* 0x000000211500780c */ /* 0x000fe40004f24270 */
[----:B------:R-:W-:Y:S02]  /*1e9b0*/  FMNMX.FTZ R14, R169, R14, !PT ;  /* 0x0000000ea90e7209 */ /* 0x000fe40007810000 */
[----:B------:R-:W-:Y:S02]  /*1e9c0*/  ISETP.LT.OR P1, PT, R20, 0x22, P1 ;  /* 0x000000221400780c */ /* 0x000fe40000f21670 */
[----:B------:R-:W-:Y:S02]  /*1e9d0*/  FMNMX.FTZ R14, R157, R14, !PT ;  /* 0x0000000e9d0e7209 */ /* 0x000fe40007810000 */
[----:B------:R-:W-:-:S02]  /*1e9e0*/  FSEL R139, R139, -INF , !P1 ;  /* 0xff8000008b8b7808 */ /* 0x000fc40004800000 */
[----:B------:R-:W-:Y:S02]  /*1e9f0*/  LOP3.LUT P1, RZ, R172, 0x4, RZ, 0xc0, !PT ;  /* 0x00000004acff7812 */ /* 0x000fe4000782c0ff */
[----:B------:R-:W-:Y:S02]  /*1ea00*/  FMNMX.FTZ R14, R171, R14, !PT ;  /* 0x0000000eab0e7209 */ /* 0x000fe40007810000 */
[----:B------:R-:W-:Y:S02]  /*1ea10*/  ISETP.GT.AND P1, PT, R21, 0x28, !P1 ;  /* 0x000000281500780c */ /* 0x000fe40004f24270 */
[----:B------:R-:W-:Y:S02]  /*1ea20*/  FMNMX.FTZ R14, R161, R14, !PT ;  /* 0x0000000ea10e7209 */ /* 0x000fe40007810000 */
[----:B------:R-:W-:Y:S02]  /*1ea30*/  ISETP.LT.OR P1, PT, R20, 0x29, P1 ;  /* 0x000000291400780c */ /* 0x000fe40000f21670 */
[----:B------:R-:W-:-:S02]  /*1ea40*/  FMNMX.FTZ R14, R173, R14, !PT ;  /* 0x0000000ead0e7209 */ /* 0x000fc40007810000 */
[----:B------:R-:W-:Y:S02]  /*1ea50*/  FSEL R15, R142, -INF , !P1 ;  /* 0xff8000008e0f7808 */ /* 0x000fe40004800000 */
[----:B------:R-:W-:Y:S02]  /*1ea60*/  LOP3.LUT P1, RZ, R172, 0x8, RZ, 0xc0, !PT ;  /* 0x00000008acff7812 */ /* 0x000fe4000782c0ff */
[----:B------:R-:W-:Y:S02]  /*1ea70*/  FMNMX.FTZ R14, R165, R14, !PT ;  /* 0x0000000ea50e7209 */ /* 0x000fe40007810000 */
[----:B------:R-:W-:Y:S02]  /*1ea80*/  ISETP.GT.AND P1, PT, R21, 0x29, !P1 ;  /* 0x000000291500780c */ /* 0x000fe40004f24270 */
[----:B------:R-:W-:Y:S02]  /*1ea90*/  FMNMX.FTZ R14, R175, R14, !PT ;  /* 0x0000000eaf0e7209 */ /* 0x000fe40007810000 */
[----:B------:R-:W-:-:S02]  /*1eaa0*/  ISETP.LT.OR P1, PT, R20, 0x2a, P1 ;  /* 0x0000002a1400780c */ /* 0x000fc40000f21670 */
[----:B------:R-:W-:Y:S02]  /*1eab0*/  FMNMX.FTZ R14, R137, R14, !PT ;  /* 0x0000000e890e7209 */ /* 0x000fe40007810000 */
[----:B------:R-:W-:Y:S02]  /*1eac0*/  FSEL R143, R143, -INF , !P1 ;  /* 0xff8000008f8f7808 */ /* 0x000fe40004800000 */
[----:B------:R-:W-:Y:S02]  /*1ead0*/  LOP3.LUT P1, RZ, R172, 0x10, RZ, 0xc0, !PT ;  /* 0x00000010acff7812 */ /* 0x000fe4000782c0ff */
[----:B------:R-:W-:Y:S02]  /*1eae0*/  FMNMX.FTZ R14, R177, R14, !PT ;  /* 0x0000000eb10e7209 */ /* 0x000fe40007810000 */
[----:B------:R-:W-:Y:S02]  /*1eaf0*/  ISETP.GT.AND P1, PT, R21, 0x30, !P1 ;  /* 0x000000301500780c */ /* 0x000fe40004f24270 */
[----:B------:R-:W-:-:S02]  /*1eb00*/  FMNMX.FTZ R14, R141, R14, !PT ;  /* 0x0000000e8d0e7209 */ /* 0x000fc40007810000 */
[----:B------:R-:W-:Y:S02]  /*1eb10*/  ISETP.LT.OR P1, PT, R20, 0x31, P1 ;  /* 0x000000311400780c */ /* 0x000fe40000f21670 */
[----:B------:R-:W-:Y:S02]  /*1eb20*/  FMNMX.FTZ R14, R179, R14, !PT ;  /* 0x0000000eb30e7209 */ /* 0x000fe40007810000 */
[----:B------:R-:W-:Y:S02]  /*1eb30*/  FSEL R19, R146, -INF , !P1 ;  /* 0xff80000092137808 */ /* 0x000fe40004800000 */
[----:B------:R-:W-:Y:S02]  /*1eb40*/  LOP3.LUT P1, RZ, R172, 0x800000, RZ, 0xc0, !PT ;  /* 0x00800000acff7812 */ /* 0x000fe4000782c0ff */
[----:B------:R-:W-:Y:S02]  /*1eb50*/  FMNMX.FTZ R14, R145, R14, !PT ;  /* 0x0000000e910e7209 */ /* 0x000fe40007810000 */
[----:B------:R-:W-:-:S02]  /*1eb60*/  ISETP.GT.AND P1, PT, R21, 0x31, !P1 ;  /* 0x000000311500780c */ /* 0x000fc40004f24270 */
[----:B------:R-:W-:Y:S02]  /*1eb70*/  FMNMX.FTZ R14, R181, R14, !PT ;  /* 0x0000000eb50e7209 */ /* 0x000fe40007810000 */
[----:B------:R-:W-:Y:S02]  /*1eb80*/  ISETP.LT.OR P1, PT, R20, 0x32, P1 ;  /* 0x000000321400780c */ /* 0x000fe40000f21670 */
[----:B------:R-:W-:Y:S02]  /*1eb90*/  FMNMX.FTZ R14, R149, R14, !PT ;  /* 0x0000000e950e7209 */ /* 0x000fe40007810000 */
[----:B------:R-:W-:Y:S02]  /*1eba0*/  FSEL R147, R147, -INF , !P1 ;  /* 0xff80000093937808 */ /* 0x000fe40004800000 */
[----:B------:R-:W-:Y:S02]  /*1ebb0*/  LOP3.LUT P1, RZ, R172, 0x400000, RZ, 0xc0, !PT ;  /* 0x00400000acff7812 */ /* 0x000fe4000782c0ff */
[----:B------:R-:W-:-:S02]  /*1ebc0*/  FMNMX.FTZ R14, R183, R14, !PT ;  /* 0x0000000eb70e7209 */ /* 0x000fc40007810000 */
[----:B------:R-:W-:Y:S02]  /*1ebd0*/  ISETP.GT.AND P1, PT, R21, 0x38, !P1 ;  /* 0x000000381500780c */ /* 0x000fe40004f24270 */
[----:B------:R-:W-:Y:S02]  /*1ebe0*/  FMNMX.FTZ R14, R121, R14, !PT ;  /* 0x0000000e790e7209 */ /* 0x000fe40007810000 */
        /* <DEDUP_REMOVED lines=8> */
[----:B------:R-:W-:Y:S02]  /*1ec70*/  ISETP.GT.AND P2, PT, R21, 0x89, !P2 ;  /* 0x000000891500780c */ /* 0x000fe40005744270 */
[----:B------:R-:W-:-:S02]  /*1ec80*/  FSEL R151, R151, -INF , !P1 ;  /* 0xff80000097977808 */ /* 0x000fc40004800000 */
[----:B------:R-:W-:Y:S02]  /*1ec90*/  LOP3.LUT P1, RZ, R172, 0x100000, RZ, 0xc0, !PT ;  /* 0x00100000acff7812 */ /* 0x000fe4000782c0ff */
[C---:B------:R-:W-:Y:S02]  /*1eca0*/  ISETP.LT.OR P2, PT, R20.reuse, 0x8a, P2 ;  /* 0x0000008a1400780c */ /* 0x040fe40001741670 */
[C---:B------:R-:W-:Y:S02]  /*1ecb0*/  ISETP.GT.AND P1, PT, R21.reuse, 0x40, !P1 ;  /* 0x000000401500780c */ /* 0x040fe40004f24270 */
[----:B------:R-:W-:Y:S02]  /*1ecc0*/  ISETP.GT.AND P3, PT, R21, 0x90, !P3 ;  /* 0x000000901500780c */ /* 0x000fe40005f64270 */
[----:B------:R-:W-:Y:S02]  /*1ecd0*/  ISETP.LT.OR P1, PT, R20, 0x41, P1 ;  /* 0x000000411400780c */ /* 0x000fe40000f21670 */
[----:B------:R-:W-:-:S02]  /*1ece0*/  FSEL R95, R95, -INF , !P2 ;  /* 0xff8000005f5f7808 */ /* 0x000fc40005000000 */
[----:B------:R-:W-:Y:S02]  /*1ecf0*/  FSEL R122, R122, -INF , !P1 ;  /* 0xff8000007a7a7808 */ /* 0x000fe40004800000 */
[----:B------:R-:W-:Y:S02]  /*1ed00*/  LOP3.LUT P1, RZ, R172, 0x80000, RZ, 0xc0, !PT ;  /* 0x00080000acff7812 */ /* 0x000fe4000782c0ff */
[C---:B------:R-:W-:Y:S02]  /*1ed10*/  ISETP.LT.OR P3, PT, R20.reuse, 0x91, P3 ;  /* 0x000000911400780c */ /* 0x040fe40001f61670 */
[C---:B------:R-:W-:Y:S02]  /*1ed20*/  ISETP.GT.AND P1, PT, R21.reuse, 0x41, !P1 ;  /* 0x000000411500780c */ /* 0x040fe40004f24270 */
[----:B------:R-:W-:Y:S02]  /*1ed30*/  ISETP.GT.AND P4, PT, R21, 0x91, !P4 ;  /* 0x000000911500780c */ /* 0x000fe40006784270 */
[----:B------:R-:W-:-:S02]  /*1ed40*/  ISETP.LT.OR P1, PT, R20, 0x42, P1 ;  /* 0x000000421400780c */ /* 0x000fc40000f21670 */
[----:B------:R-:W-:Y:S02]  /*1ed50*/  FSEL R98, R98, -INF , !P3 ;  /* 0xff80000062627808 */ /* 0x000fe40005800000 */
[----:B------:R-:W-:Y:S02]  /*1ed60*/  FSEL R123, R123, -INF , !P1 ;  /* 0xff8000007b7b7808 */ /* 0x000fe40004800000 */
[----:B------:R-:W-:Y:S02]  /*1ed70*/  LOP3.LUT P1, RZ, R172, 0x40000, RZ, 0xc0, !PT ;  /* 0x00040000acff7812 */ /* 0x000fe4000782c0ff */
[----:B------:R-:W-:Y:S02]  /*1ed80*/  ISETP.LT.OR P4, PT, R20, 0x92, P4 ;  /* 0x000000921400780c */ /* 0x000fe40002781670 */
[C---:B------:R-:W-:Y:S02]  /*1ed90*/  ISETP.GT.AND P1, PT, R21.reuse, 0x48, !P1 ;  /* 0x000000481500780c */ /* 0x040fe40004f24270 */
[----:B------:R-:W-:-:S02]  /*1eda0*/  ISETP.GT.AND P5, PT, R21, 0x98, !P5 ;  /* 0x000000981500780c */ /* 0x000fc40006fa4270 */
[----:B------:R-:W-:Y:S02]  /*1edb0*/  ISETP.LT.OR P1, PT, R20, 0x49, P1 ;  /* 0x000000491400780c */ /* 0x000fe40000f21670 */
[----:B------:R-:W-:Y:S02]  /*1edc0*/  FSEL R99, R99, -INF , !P4 ;  /* 0xff80000063637808 */ /* 0x000fe40006000000 */
[----:B------:R-:W-:Y:S02]  /*1edd0*/  FSEL R126, R126, -INF , !P1 ;  /* 0xff8000007e7e7808 */ /* 0x000fe40004800000 */
[----:B------:R-:W-:Y:S02]  /*1ede0*/  ISETP.GT.AND P1, PT, R21, 0x49, !P6 ;  /* 0x000000491500780c */ /* 0x000fe40007724270 */
[----:B------:R-:W-:Y:S02]  /*1edf0*/  LOP3.LUT P6, RZ, R172, 0x40, RZ, 0xc0, !PT ;  /* 0x00000040acff7812 */ /* 0x000fe400078cc0ff */
[----:B------:R-:W-:-:S02]  /*1ee00*/  ISETP.LT.OR P1, PT, R20, 0x4a, P1 ;  /* 0x0000004a1400780c */ /* 0x000fc40000f21670 */
[----:B------:R-:W-:Y:S02]  /*1ee10*/  ISETP.LT.OR P5, PT, R20, 0x99, P5 ;  /* 0x000000991400780c */ /* 0x000fe40002fa1670 */
[----:B------:R-:W-:Y:S02]  /*1ee20*/  FSEL R127, R127, -INF , !P1 ;  /* 0xff8000007f7f7808 */ /* 0x000fe40004800000 */
[----:B------:R-:W-:Y:S02]  /*1ee30*/  LOP3.LUT P1, RZ, R172, 0x10000, RZ, 0xc0, !PT ;  /* 0x00010000acff7812 */ /* 0x000fe4000782c0ff */
[----:B------:R-:W-:Y:S02]  /*1ee40*/  FSEL R102, R102, -INF , !P5 ;  /* 0xff80000066667808 */ /* 0x000fe40006800000 */
[----:B------:R-:W-:Y:S02]  /*1ee50*/  ISETP.GT.AND P1, PT, R21, 0x50, !P1 ;  /* 0x000000501500780c */ /* 0x000fe40004f24270 */
[----:B------:R-:W-:-:S02]  /*1ee60*/  ISETP.NE.AND P3, PT, R205, 0x3, PT ;  /* 0x00000003cd00780c */ /* 0x000fc40003f65270 */
[----:B------:R-:W-:-:S04]  /*1ee70*/  ISETP.LT.OR P1, PT, R20, 0x51, P1 ;  /* 0x000000511400780c */ /* 0x000fc80000f21670 */
[----:B------:R-:W-:Y:S02]  /*1ee80*/  FSEL R130, R130, -INF , !P1 ;  /* 0xff80000082827808 */ /* 0x000fe40004800000 */
[----:B------:R-:W-:-:S04]  /*1ee90*/  LOP3.LUT P1, RZ, R172, 0x8000, RZ, 0xc0, !PT ;  /* 0x00008000acff7812 */ /* 0x000fc8000782c0ff */
[----:B------:R-:W-:-:S04]  /*1eea0*/  ISETP.GT.AND P1, PT, R21, 0x51, !P1 ;  /* 0x000000511500780c */ /* 0x000fc80004f24270 */
        /* <DEDUP_REMOVED lines=34> */
[----:B------:R-:W-:Y:S02]  /*1f0d0*/  ISETP.GT.AND P1, PT, R21, 0x78, !P6 ;  /* 0x000000781500780c */ /* 0x000fe40007724270 */
[----:B------:R-:W-:Y:S02]  /*1f0e0*/  LOP3.LUT P6, RZ, R172, 0x1000000, RZ, 0xc0, !PT ;  /* 0x01000000acff7812 */ /* 0x000fe400078cc0ff */
        /* <DEDUP_REMOVED lines=42> */
[----:B------:R-:W-:Y:S02]  /*1f390*/  FMNMX.FTZ R91, R129, R14, !PT ;  /* 0x0000000e815b7209 */ /* 0x000fe40007810000 */
[----:B------:R-:W-:Y:S02]  /*1f3a0*/  ISETP.GT.AND P1, PT, R21, 0x88, !P6 ;  /* 0x000000881500780c */ /* 0x000fe40007724270 */
[----:B------:R-:W-:Y:S02]  /*1f3b0*/  FMNMX.FTZ R14, R132, R91, !PT ;  /* 0x0000005b840e7209 */ /* 0x000fe40007810000 */
[----:B------:R-:W-:Y:S02]  /*1f3c0*/  ISETP.LT.OR P1, PT, R20, 0x89, P1 ;  /* 0x000000891400780c */ /* 0x000fe40000f21670 */
[----:B------:R-:W-:-:S02]  /*1f3d0*/  FMNMX.FTZ R91, R133, R14, !PT ;  /* 0x0000000e855b7209 */ /* 0x000fc40007810000 */
[----:B------:R-:W-:Y:S02]  /*1f3e0*/  LOP3.LUT P6, RZ, R172, 0x1, RZ, 0xc0, !PT ;  /* 0x00000001acff7812 */ /* 0x000fe400078cc0ff */
[----:B------:R-:W-:Y:S02]  /*1f3f0*/  FMNMX.FTZ R14, R104, R91, !PT ;  /* 0x0000005b680e7209 */ /* 0x000fe40007810000 */
[----:B------:R-:W-:Y:S02]  /*1f400*/  FSEL R94, R94, -INF , !P1 ;  /* 0xff8000005e5e7808 */ /* 0x000fe40004800000 */
[----:B------:R-:W-:Y:S02]  /*1f410*/  FMNMX.FTZ R91, R105, R14, !PT ;  /* 0x0000000e695b7209 */ /* 0x000fe40007810000 */
[----:B------:R-:W-:Y:S02]  /*1f420*/  ISETP.GT.AND P1, PT, R21, RZ, !P6 ;  /* 0x000000ff1500720c */ /* 0x000fe40007724270 */
[----:B------:R-:W-:-:S02]  /*1f430*/  FMNMX.FTZ R14, R108, R91, !PT ;  /* 0x0000005b6c0e7209 */ /* 0x000fc40007810000 */
[----:B------:R-:W-:Y:S02]  /*1f440*/  ISETP.LT.OR P1, PT, R20, 0x1, P1 ;  /* 0x000000011400780c */ /* 0x000fe40000f21670 */
[----:B------:R-:W-:Y:S02]  /*1f450*/  FMNMX.FTZ R91, R109, R14, !PT ;  /* 0x0000000e6d5b7209 */ /* 0x000fe40007810000 */
[----:B------:R-:W-:Y:S02]  /*1f460*/  FSEL R154, R154, -INF , !P1 ;  /* 0xff8000009a9a7808 */ /* 0x000fe40004800000 */
[----:B------:R-:W-:Y:S02]  /*1f470*/  FMNMX.FTZ R14, R112, R91, !PT ;  /* 0x0000005b700e7209 */ /* 0x000fe40007810000 */
[----:B------:R-:W-:Y:S02]  /*1f480*/  FMNMX.FTZ R140, R154, R0, !PT ;  /* 0x000000009a8c7209 */ /* 0x000fe40007810000 */
[----:B------:R-:W-:-:S02]  /*1f490*/  FMNMX.FTZ R91, R113, R14, !PT ;  /* 0x0000000e715b7209 */ /* 0x000fc40007810000 */
[----:B------:R-:W-:Y:S02]  /*1f4a0*/  LOP3.LUT P6, RZ, R172, 0x8000000, RZ, 0xc0, !PT ;  /* 0x08000000acff7812 */ /* 0x000fe400078cc0ff */
[----:B------:R-:W-:Y:S02]  /*1f4b0*/  FMNMX.FTZ R14, R116, R91, !PT ;  /* 0x0000005b740e7209 */ /* 0x000fe40007810000 */
[----:B------:R-:W-:Y:S02]  /*1f4c0*/  ISETP.GT.AND P2, PT, R21, 0x99, !P6 ;  /* 0x000000991500780c */ /* 0x000fe40007744270 */
[----:B------:R-:W-:Y:S02]  /*1f4d0*/  FMNMX.FTZ R91, R117, R14, !PT ;  /* 0x0000000e755b7209 */ /* 0x000fe40007810000 */
[----:B------:R-:W-:Y:S02]  /*1f4e0*/  ISETP.LT.OR P2, PT, R20, 0x9a, P2 ;  /* 0x0000009a1400780c */ /* 0x000fe40001741670 */
[----:B------:R-:W-:-:S04]  /*1f4f0*/  FMNMX.FTZ R14, R88, R91, !PT ;  /* 0x0000005b580e7209 */ /* 0x000fc80007810000 */
[----:B------:R-:W-:-:S04]  /*1f500*/  FMNMX.FTZ R91, R89, R14, !PT ;  /* 0x0000000e595b7209 */ /* 0x000fc80007810000 */
[----:B------:R-:W-:-:S04]  /*1f510*/  FMNMX.FTZ R14, R92, R91, !PT ;  /* 0x0000005b5c0e7209 */ /* 0x000fc80007810000 */
[----:B------:R-:W-:-:S04]  /*1f520*/  FMNMX.FTZ R91, R93, R14, !PT ;  /* 0x0000000e5d5b7209 */ /* 0x000fc80007810000 */
[----:B------:R-:W-:-:S04]  /*1f530*/  FMNMX.FTZ R14, R96, R91, !PT ;  /* 0x0000005b600e7209 */ /* 0x000fc80007810000 */
[----:B------:R-:W-:-:S04]  /*1f540*/  FMNMX.FTZ R91, R97, R14, !PT ;  /* 0x0000000e615b7209 */ /* 0x000fc80007810000 */
[----:B------:R-:W-:-:S04]  /*1f550*/  FMNMX.FTZ R14, R100, R91, !PT ;  /* 0x0000005b640e7209 */ /* 0x000fc80007810000 */
[----:B------:R-:W-:-:S05]  /*1f560*/  FMNMX.FTZ R120, R101, R14, !PT ;  /* 0x0000000e65787209 */ /* 0x000fca0007810000 */
[----:B------:R-:W0:Y:S02]  /*1f570*/  SHFL.BFLY PT, R91, R120, 0x2, 0x1f ;  /* 0x0c401f00785b7f89 */ /* 0x000e2400000e0000 */
[----:B0-----:R-:W-:-:S05]  /*1f580*/  FMNMX.FTZ R124, R120, R91, !PT ;  /* 0x0000005b787c7209 */ /* 0x001fca0007810000 */
[----:B------:R-:W0:Y:S02]  /*1f590*/  SHFL.BFLY PT, R91, R124, 0x1, 0x1f ;  /* 0x0c201f007c5b7f89 */ /* 0x000e2400000e0000 */
[----:B0-----:R-:W-:-:S04]  /*1f5a0*/  FMNMX.FTZ R91, R124, R91, !PT ;  /* 0x0000005b7c5b7209 */ /* 0x001fc80007810000 */
[----:B------:R-:W-:Y:S01]  /*1f5b0*/  FSETP.NEU.FTZ.AND P1, PT, R91, -INF , PT ;  /* 0xff8000005b00780b */ /* 0x000fe20003f3d000 */
[----:B------:R-:W-:-:S05]  /*1f5c0*/  FFMA.FTZ R14, R2, R91, -8 ;  /* 0xc1000000020e7423 */ /* 0x000fca000001005b */
[----:B------:R-:W-:-:S05]  /*1f5d0*/  FSEL R14, R14, RZ, P1 ;  /* 0x000000ff0e0e7208 */ /* 0x000fca0000800000 */
[C-C-:B------:R-:W-:Y:S01]  /*1f5e0*/  FFMA.FTZ R124, R2.reuse, R169, -R14.reuse ;  /* 0x000000a9027c7223 */ /* 0x140fe2000001080e */
[----:B------:R-:W-:Y:S01]  /*1f5f0*/  FMNMX.FTZ R169, R155, R140, !PT ;  /* 0x0000008c9ba97209 */ /* 0x000fe20007810000 */
[C-C-:B------:R-:W-:Y:S01]  /*1f600*/  FFMA.FTZ R152, R2.reuse, R152, -R14.reuse ;  /* 0x0000009802987223 */ /* 0x140fe2000001080e */
[----:B------:R-:W-:-:S01]  /*1f610*/  FFMA.FTZ R160, R2, R109, -R14 ;  /* 0x0000006d02a07223 */ /* 0x000fc2000001080e */
[----:B------:R-:W-:Y:S01]  /*1f620*/  FSEL R109, R103, -INF , !P2 ;  /* 0xff800000676d7808 */ /* 0x000fe20005000000 */
[----:B------:R-:W-:-:S01]  /*1f630*/  FFMA.FTZ R164, R2, R112, -R14 ;  /* 0x0000007002a47223 */ /* 0x000fc2000001080e */
[----:B------:R-:W-:Y:S01]  /*1f640*/  FMNMX.FTZ R140, R158, R169, !PT ;  /* 0x000000a99e8c7209 */ /* 0x000fe20007810000 */
[----:B------:R0:W-:Y:S01]  /*1f650*/  MUFU.EX2 R120, R152 ;  /* 0x0000009800787308 */ /* 0x0001e20000000800 */
[----:B------:R-:W-:-:S01]  /*1f660*/  FFMA.FTZ R112, R2, R116, -R14 ;  /* 0x0000007402707223 */ /* 0x000fc2000001080e */
[----:B------:R-:W-:Y:S01]  /*1f670*/  FSEL R116, R91, RZ, P1 ;  /* 0x000000ff5b747208 */ /* 0x000fe20000800000 */
[----:B------:R-:W-:-:S01]  /*1f680*/  FFMA.FTZ R153, R2, R153, -R14 ;  /* 0x0000009902997223 */ /* 0x000fc2000001080e */
[----:B------:R-:W-:Y:S01]  /*1f690*/  FMNMX.FTZ R169, R159, R140, !PT ;  /* 0x0000008c9fa97209 */ /* 0x000fe20007810000 */
[----:B------:R-:W-:-:S01]  /*1f6a0*/  FFMA.FTZ R157, R2, R157, -R14 ;  /* 0x0000009d029d7223 */ /* 0x000fc2000001080e */
[----:B------:R-:W-:Y:S01]  /*1f6b0*/  FFMA.FTZ R128, R2, R171, -R14 ;  /* 0x000000ab02807223 */ /* 0x000fe2000001080e */
[----:B------:R-:W-:-:S01]  /*1f6c0*/  FADD.FTZ R3, -R116, R3 ;  /* 0x0000000374037221 */ /* 0x000fc20000010100 */
[----:B------:R-:W-:Y:S01]  /*1f6d0*/  FMNMX.FTZ R142, R162, R169, !PT ;  /* 0x000000a9a28e7209 */ /* 0x000fe20007810000 */
[----:B------:R-:W-:Y:S01]  /*1f6e0*/  MUFU.EX2 R103, R160 ;  /* 0x000000a000677308 */ /* 0x000fe20000000800 */
[----:B------:R-:W-:-:S01]  /*1f6f0*/  FFMA.FTZ R161, R2, R161, -R14 ;  /* 0x000000a102a17223 */ /* 0x000fc2000001080e */
[C-C-:B------:R-:W-:Y:S01]  /*1f700*/  FFMA.FTZ R136, R2.reuse, R173, -R14.reuse ;  /* 0x000000ad02887223 */ /* 0x140fe2000001080e */
[----:B------:R-:W-:Y:S01]  /*1f710*/  FMNMX.FTZ R169, R163, R142, !PT ;  /* 0x0000008ea3a97209 */ /* 0x000fe20007810000 */
[C-C-:B------:R-:W-:Y:S01]  /*1f720*/  FFMA.FTZ R165, R2.reuse, R165, -R14.reuse ;  /* 0x000000a502a57223 */ /* 0x140fe2000001080e */
[----:B------:R-:W-:-:S01]  /*1f730*/  FFMA.FTZ R138, R2, R175, -R14 ;  /* 0x000000af028a7223 */ /* 0x000fc2000001080e */
[--C-:B------:R-:W-:Y:S01]  /*1f740*/  FFMA.FTZ R137, R2, R137, -R14.reuse ;  /* 0x0000008902897223 */ /* 0x100fe2000001080e */
[----:B------:R-:W-:Y:S01]  /*1f750*/  FMNMX.FTZ R142, R166, R169, !PT ;  /* 0x000000a9a68e7209 */ /* 0x000fe20007810000 */
[C-C-:B------:R-:W-:Y:S01]  /*1f760*/  FFMA.FTZ R177, R2.reuse, R177, -R14.reuse ;  /* 0x000000b102b17223 */ /* 0x140fe2000001080e */
[----:B------:R-:W-:-:S01]  /*1f770*/  FFMA.FTZ R141, R2, R141, -R14 ;  /* 0x0000008d028d7223 */ /* 0x000fc2000001080e */
[C-C-:B------:R-:W-:Y:S01]  /*1f780*/  FFMA.FTZ R179, R2.reuse, R179, -R14.reuse ;  /* 0x000000b302b37223 */ /* 0x140fe2000001080e */
        /* <DEDUP_REMOVED lines=31> */
[C---:B------:R-:W-:Y:S01]  /*1f980*/  FFMA.FTZ R101, R2.reuse, R101, -R14 ;  /* 0x0000006502657223 */ /* 0x040fe2000001080e */
[----:B------:R-:W-:Y:S01]  /*1f990*/  FMNMX.FTZ R169, R151, R146, !PT ;  /* 0x0000009297a97209 */ /* 0x000fe20007810000 */
[----:B------:R-:W-:Y:S01]  /*1f9a0*/  FMUL.FTZ R3, R2, R3 ;  /* 0x0000000302037220 */ /* 0x000fe20000410000 */
[----:B------:R-:W-:Y:S02]  /*1f9b0*/  MUFU.EX2 R153, R153 ;  /* 0x0000009900997308 */ /* 0x000fe40000000800 */
[----:B------:R-:W-:-:S04]  /*1f9c0*/  FMNMX.FTZ R148, R122, R169, !PT ;  /* 0x000000a97a947209 */ /* 0x000fc80007810000 */
[----:B------:R-:W-:Y:S02]  /*1f9d0*/  FMNMX.FTZ R169, R123, R148, !PT ;  /* 0x000000947ba97209 */ /* 0x000fe40007810000 */
[----:B------:R-:W1:Y:S02]  /*1f9e0*/  MUFU.EX2 R3, R3 ;  /* 0x0000000300037308 */ /* 0x000e640000000800 */
[----:B------:R-:W-:-:S04]  /*1f9f0*/  FMNMX.FTZ R148, R126, R169, !PT ;  /* 0x000000a97e947209 */ /* 0x000fc80007810000 */
[----:B------:R-:W-:Y:S02]  /*1fa00*/  FMNMX.FTZ R169, R127, R148, !PT ;  /* 0x000000947fa97209 */ /* 0x000fe40007810000 */
[----:B------:R-:W-:Y:S02]  /*1fa10*/  MUFU.EX2 R124, R124 ;  /* 0x0000007c007c7308 */ /* 0x000fe40000000800 */
[----:B0-----:R-:W-:-:S04]  /*1fa20*/  FMNMX.FTZ R152, R130, R169, !PT ;  /* 0x000000a982987209 */ /* 0x001fc80007810000 */
[----:B------:R-:W-:Y:S02]  /*1fa30*/  FMNMX.FTZ R169, R131, R152, !PT ;  /* 0x0000009883a97209 */ /* 0x000fe40007810000 */
[----:B------:R-:W-:Y:S01]  /*1fa40*/  MUFU.EX2 R157, R157 ;  /* 0x0000009d009d7308 */ /* 0x000fe20000000800 */
[----:B-1----:R-:W-:-:S01]  /*1fa50*/  FFMA.FTZ R6, R3, R6, R120 ;  /* 0x0000000603067223 */ /* 0x002fc20000010078 */
        /* <DEDUP_REMOVED lines=26> */
[----:B------:R-:W-:Y:S03]  /*1fc00*/  MUFU.EX2 R142, R179 ;  /* 0x000000b3008e7308 */ /* 0x000fe60000000800 */
[----:B------:R-:W0:Y:S05]  /*1fc10*/  SHFL.BFLY PT, R156, R21, 0x2, 0x1f ;  /* 0x0c401f00159c7f89 */ /* 0x000e2a00000e0000 */
[----:B------:R-:W-:Y:S08]  /*1fc20*/  MUFU.EX2 R145, R145 ;  /* 0x0000009100917308 */ /* 0x000ff00000000800 */
[----:B------:R-:W-:Y:S08]  /*1fc30*/  MUFU.EX2 R144, R181 ;  /* 0x000000b500907308 */ /* 0x000ff00000000800 */
[----:B------:R-:W-:Y:S01]  /*1fc40*/  MUFU.EX2 R149, R149 ;  /* 0x0000009500957308 */ /* 0x000fe20000000800 */
[----:B0-----:R-:W-:-:S05]  /*1fc50*/  FMNMX.FTZ R156, R21, R156, !PT ;  /* 0x0000009c159c7209 */ /* 0x001fca0007810000 */
[----:B------:R-:W0:Y:S02]  /*1fc60*/  SHFL.BFLY PT, R21, R156, 0x1, 0x1f ;  /* 0x0c201f009c157f89 */ /* 0x000e2400000e0000 */
[----:B------:R-:W-:Y:S08]  /*1fc70*/  MUFU.EX2 R146, R183 ;  /* 0x000000b700927308 */ /* 0x000ff00000000800 */
[----:B------:R-:W-:Y:S08]  /*1fc80*/  MUFU.EX2 R121, R121 ;  /* 0x0000007900797308 */ /* 0x000ff00000000800 */
[----:B------:R-:W-:Y:S01]  /*1fc90*/  MUFU.EX2 R148, R185 ;  /* 0x000000b900947308 */ /* 0x000fe20000000800 */
[----:B0-----:R-:W-:-:S07]  /*1fca0*/  FMNMX.FTZ R21, R156, R21, !PT ;  /* 0x000000159c157209 */ /* 0x001fce0007810000 */
[----:B------:R-:W-:Y:S01]  /*1fcb0*/  MUFU.EX2 R125, R125 ;  /* 0x0000007d007d7308 */ /* 0x000fe20000000800 */
[----:B------:R-:W-:Y:S01]  /*1fcc0*/  FSETP.NEU.FTZ.AND P1, PT, R21, -INF , PT ;  /* 0xff8000001500780b */ /* 0x000fe20003f3d000 */
[----:B------:R-:W-:-:S06]  /*1fcd0*/  FFMA.FTZ R169, R2, R21, -8 ;  /* 0xc100000002a97423 */ /* 0x000fcc0000010015 */
[----:B------:R-:W-:Y:S01]  /*1fce0*/  MUFU.EX2 R152, R187 ;  /* 0x000000bb00987308 */ /* 0x000fe20000000800 */
[----:B------:R-:W-:-:S05]  /*1fcf0*/  FSEL R169, R169, RZ, P1 ;  /* 0x000000ffa9a97208 */ /* 0x000fca0000800000 */
[C-C-:B------:R-:W-:Y:S01]  /*1fd00*/  FFMA.FTZ R160, R2.reuse, R143, -R169.reuse ;  /* 0x0000008f02a07223 */ /* 0x140fe200000108a9 */
[----:B------:R-:W-:Y:S01]  /*1fd10*/  FSEL R143, R21, RZ, P1 ;  /* 0x000000ff158f7208 */ /* 0x000fe20000800000 */
[C-C-:B------:R-:W-:Y:S01]  /*1fd20*/  FFMA.FTZ R14, R2.reuse, R154, -R169.reuse ;  /* 0x0000009a020e7223 */ /* 0x140fe200000108a9 */
[----:B------:R-:W-:-:S01]  /*1fd30*/  FFMA.FTZ R155, R2, R155, -R169 ;  /* 0x0000009b029b7223 */ /* 0x000fc200000108a9 */
[C-C-:B------:R-:W-:Y:S01]  /*1fd40*/  FFMA.FTZ R116, R2.reuse, R158, -R169.reuse ;  /* 0x0000009e02747223 */ /* 0x140fe200000108a9 */
[----:B------:R-:W-:-:S01]  /*1fd50*/  FFMA.FTZ R159, R2, R159, -R169 ;  /* 0x0000009f029f7223 */ /* 0x000fc200000108a9 */
[----:B------:R-:W-:Y:S01]  /*1fd60*/  FADD.FTZ R143, -R143, R0 ;  /* 0x000000008f8f7221 */ /* 0x000fe20000010100 */
[----:B------:R-:W-:-:S01]  /*1fd70*/  FFMA.FTZ R154, R2, R162, -R169 ;  /* 0x000000a2029a7223 */ /* 0x000fc200000108a9 */
[----:B------:R-:W-:Y:S01]  /*1fd80*/  MUFU.EX2 R14, R14 ;  /* 0x0000000e000e7308 */ /* 0x000fe20000000800 */
[----:B------:R-:W-:-:S01]  /*1fd90*/  FFMA.FTZ R162, R2, R147, -R169 ;  /* 0x0000009302a27223 */ /* 0x000fc200000108a9 */
[C---:B------:R-:W-:Y:S01]  /*1fda0*/  FMUL.FTZ R143, R2.reuse, R143 ;  /* 0x0000008f028f7220 */ /* 0x040fe20000410000 */
[----:B------:R-:W-:-:S01]  /*1fdb0*/  FFMA.FTZ R163, R2, R163, -R169 ;  /* 0x000000a302a37223 */ /* 0x000fc200000108a9 */
[C-C-:B------:R-:W-:Y:S01]  /*1fdc0*/  FFMA.FTZ R147, R2.reuse, R126, -R169.reuse ;  /* 0x0000007e02937223 */ /* 0x140fe200000108a9 */
[----:B------:R-:W-:-:S01]  /*1fdd0*/  FFMA.FTZ R126, R2, R130, -R169 ;  /* 0x00000082027e7223 */ /* 0x000fc200000108a9 */
[C-C-:B------:R-:W-:Y:S01]  /*1fde0*/  FFMA.FTZ R130, R2.reuse, R134, -R169.reuse ;  /* 0x0000008602827223 */ /* 0x140fe200000108a9 */
[----:B------:R-:W-:-:S01]  /*1fdf0*/  FFMA.FTZ R156, R2, R166, -R169 ;  /* 0x000000a6029c7223 */ /* 0x000fc200000108a9 */
[----:B------:R-:W0:Y:S01]  /*1fe00*/  MUFU.EX2 R143, R143 ;  /* 0x0000008f008f7308 */ /* 0x000e220000000800 */
[----:B------:R-:W-:-:S01]  /*1fe10*/  FFMA.FTZ R167, R2, R167, -R169 ;  /* 0x000000a702a77223 */ /* 0x000fc200000108a9 */
[C-C-:B------:R-:W-:Y:S01]  /*1fe20*/  FFMA.FTZ R13, R2.reuse, R13, -R169.reuse ;  /* 0x0000000d020d7223 */ /* 0x140fe200000108a9 */
        /* <DEDUP_REMOVED lines=29> */
[----:B------:R-:W3:Y:S01]  /*20000*/  MUFU.EX2 R154, R154 ;  /* 0x0000009a009a7308 */ /* 0x000ee20000000800 */
[----:B------:R-:W-:-:S01]  /*20010*/  FFMA.FTZ R109, R2, R109, -R169 ;  /* 0x0000006d026d7223 */ /* 0x000fc200000108a9 */
[----:B------:R-:W-:-:S04]  /*20020*/  FADD.FTZ R5, R161, R6 ;  /* 0x00000006a1057221 */ /* 0x000fc80000010000 */
[----:B------:R-:W-:Y:S02]  /*20030*/  FADD.FTZ R6, R136, R5 ;  /* 0x0000000588067221 */ /* 0x000fe40000010000 */
[----:B------:R-:W4:Y:S02]  /*20040*/  MUFU.EX2 R163, R163 ;  /* 0x000000a300a37308 */ /* 0x000f240000000800 */
[----:B------:R-:W-:-:S04]  /*20050*/  FADD.FTZ R5, R165, R6 ;  /* 0x00000006a5057221 */ /* 0x000fc80000010000 */
[----:B------:R-:W-:Y:S02]  /*20060*/  FADD.FTZ R6, R138, R5 ;  /* 0x000000058a067221 */ /* 0x000fe40000010000 */
[----:B------:R1:W-:Y:S08]  /*20070*/  MUFU.EX2 R0, R147 ;  /* 0x0000009300007308 */ /* 0x0003f00000000800 */
[----:B------:R-:W5:Y:S01]  /*20080*/  MUFU.EX2 R156, R156 ;  /* 0x0000009c009c7308 */ /* 0x000f620000000800 */
[----:B-1----:R-:W-:-:S04]  /*20090*/  FADD.FTZ R147, R155, R134 ;  /* 0x000000869b937221 */ /* 0x002fc80000010000 */
[----:B--2---:R-:W-:-:S03]  /*200a0*/  FADD.FTZ R134, R116, R147 ;  /* 0x0000009374867221 */ /* 0x004fc60000010000 */
[----:B------:R-:W1:Y:S01]  /*200b0*/  MUFU.EX2 R167, R167 ;  /* 0x000000a700a77308 */ /* 0x000e620000000800 */
[----:B0-----:R-:W-:-:S04]  /*200c0*/  FADD.FTZ R147, R159, R134 ;  /* 0x000000869f937221 */ /* 0x001fc80000010000 */
[----:B---3--:R-:W-:-:S03]  /*200d0*/  FADD.FTZ R134, R154, R147 ;  /* 0x000000939a867221 */ /* 0x008fc60000010000 */
[----:B------:R-:W0:Y:S01]  /*200e0*/  MUFU.EX2 R13, R13 ;  /* 0x0000000d000d7308 */ /* 0x000e220000000800 */
[----:B----4-:R-:W-:-:S04]  /*200f0*/  FADD.FTZ R147, R163, R134 ;  /* 0x00000086a3937221 */ /* 0x010fc80000010000 */
[----:B-----5:R-:W-:Y:S01]  /*20100*/  FADD.FTZ R134, R156, R147 ;  /* 0x000000939c867221 */ /* 0x020fe20000010000 */
[----:B------:R-:W-:-:S02]  /*20110*/  FADD.FTZ R147, R137, R6 ;  /* 0x0000000689937221 */ /* 0x000fc40000010000 */
[----:B------:R-:W2:Y:S01]  /*20120*/  MUFU.EX2 R158, R158 ;  /* 0x0000009e009e7308 */ /* 0x000ea20000000800 */
[----:B-1----:R-:W-:-:S07]  /*20130*/  FADD.FTZ R134, R167, R134 ;  /* 0x00000086a7867221 */ /* 0x002fce0000010000 */
[----:B------:R-:W1:Y:S01]  /*20140*/  MUFU.EX2 R15, R15 ;  /* 0x0000000f000f7308 */ /* 0x000e620000000800 */
[----:B0-----:R-:W-:-:S01]  /*20150*/  FADD.FTZ R5, R13, R134 ;  /* 0x000000860d057221 */ /* 0x001fc20000010000 */
[----:B------:R-:W-:-:S04]  /*20160*/  FADD.FTZ R134, R140, R147 ;  /* 0x000000938c867221 */ /* 0x000fc80000010000 */
[----:B------:R-:W-:Y:S02]  /*20170*/  FADD.FTZ R147, R141, R134 ;  /* 0x000000868d937221 */ /* 0x000fe40000010000 */
[----:B------:R-:W0:Y:S01]  /*20180*/  MUFU.EX2 R160, R160 ;  /* 0x000000a000a07308 */ /* 0x000e220000000800 */
[----:B--2---:R-:W-:-:S01]  /*20190*/  FADD.FTZ R6, R158, R5 ;  /* 0x000000059e067221 */ /* 0x004fc20000010000 */
[----:B------:R-:W-:-:S04]  /*201a0*/  FADD.FTZ R134, R142, R147 ;  /* 0x000000938e867221 */ /* 0x000fc80000010000 */
        /* <DEDUP_REMOVED lines=8> */
[----:B--2---:R-:W-:-:S07]  /*20230*/  FADD.FTZ R5, R19, R6 ;  /* 0x0000000613057221 */ /* 0x004fce0000010000 */
[----:B------:R-:W2:Y:S01]  /*20240*/  MUFU.EX2 R150, R150 ;  /* 0x0000009600967308 */ /* 0x000ea20000000800 */
[----:B-1----:R-:W-:-:S07]  /*20250*/  FADD.FTZ R6, R162, R5 ;  /* 0x00000005a2067221 */ /* 0x002fce0000010000 */
[----:B------:R-:W1:Y:S01]  /*20260*/  MUFU.EX2 R122, R122 ;  /* 0x0000007a007a7308 */ /* 0x000e620000000800 */
[----:B0-----:R-:W-:-:S01]  /*20270*/  FADD.FTZ R5, R139, R6 ;  /* 0x000000068b057221 */ /* 0x001fc20000010000 */
[----:B------:R-:W-:-:S06]  /*20280*/  FADD.FTZ R6, R146, R147 ;  /* 0x0000009392067221 */ /* 0x000fcc0000010000 */
[----:B------:R-:W0:Y:S01]  /*20290*/  MUFU.EX2 R123, R123 ;  /* 0x0000007b007b7308 */ /* 0x000e220000000800 */
[----:B--2---:R-:W-:-:S07]  /*202a0*/  FADD.FTZ R5, R150, R5 ;  /* 0x0000000596057221 */ /* 0x004fce0000010000 */
[----:B------:R-:W2:Y:S01]  /*202b0*/  MUFU.EX2 R127, R127 ;  /* 0x0000007f007f7308 */ /* 0x000ea20000000800 */
[----:B-1----:R-:W-:-:S01]  /*202c0*/  FADD.FTZ R134, R122, R5 ;  /* 0x000000057a867221 */ /* 0x002fc20000010000 */
[----:B------:R-:W-:-:S04]  /*202d0*/  FADD.FTZ R5, R121, R6 ;  /* 0x0000000679057221 */ /* 0x000fc80000010000 */
[----:B------:R-:W-:Y:S02]  /*202e0*/  FADD.FTZ R6, R148, R5 ;  /* 0x0000000594067221 */ /* 0x000fe40000010000 */
[----:B------:R-:W1:Y:S01]  /*202f0*/  MUFU.EX2 R126, R126 ;  /* 0x0000007e007e7308 */ /* 0x000e620000000800 */
[----:B0-----:R-:W-:-:S01]  /*20300*/  FADD.FTZ R147, R123, R134 ;  /* 0x000000867b937221 */ /* 0x001fc20000010000 */
[----:B------:R-:W-:-:S03]  /*20310*/  FADD.FTZ R5, R125, R6 ;  /* 0x000000067d057221 */ /* 0x000fc60000010000 */
[----:B------:R-:W-:Y:S01]  /*20320*/  FADD.FTZ R134, R0, R147 ;  /* 0x0000009300867221 */ /* 0x000fe20000010000 */
[----:B------:R-:W-:-:S02]  /*20330*/  FADD.FTZ R6, R152, R5 ;  /* 0x0000000598067221 */ /* 0x000fc40000010000 */
[----:B------:R-:W0:Y:S01]  /*20340*/  MUFU.EX2 R129, R129 ;  /* 0x0000008100817308 */ /* 0x000e220000000800 */
[----:B--2---:R-:W-:-:S07]  /*20350*/  FADD.FTZ R147, R127, R134 ;  /* 0x000000867f937221 */ /* 0x004fce0000010000 */
[----:B------:R-:W2:Y:S01]  /*20360*/  MUFU.EX2 R131, R131 ;  /* 0x0000008300837308 */ /* 0x000ea20000000800 */
[----:B-1----:R-:W-:-:S01]  /*20370*/  FADD.FTZ R134, R126, R147 ;  /* 0x000000937e867221 */ /* 0x002fc20000010000 */
[----:B------:R-:W-:-:S06]  /*20380*/  FFMA.FTZ R147, R2, R12, -R169 ;  /* 0x0000000c02937223 */ /* 0x000fcc00000108a9 */
        /* <DEDUP_REMOVED lines=22> */
[----:B--2---:R-:W-:-:S04]  /*204f0*/  FADD.FTZ R6, R108, R5 ;  /* 0x000000056c067221 */ /* 0x004fc80000010000 */
[----:B------:R-:W-:-:S03]  /*20500*/  FADD.FTZ R5, R103, R6 ;  /* 0x0000000667057221 */ /* 0x000fc60000010000 */
[----:B------:R-:W2:Y:S01]  /*20510*/  MUFU.EX2 R20, R164 ;  /* 0x000000a400147308 */ /* 0x000ea20000000800 */
[----:B-1----:R-:W-:-:S07]  /*20520*/  FADD.FTZ R94, R110, R151 ;  /* 0x000000976e5e7221 */ /* 0x002fce0000010000 */
[----:B------:R-:W1:Y:S01]  /*20530*/  MUFU.EX2 R114, R114 ;  /* 0x0000007200727308 */ /* 0x000e620000000800 */
[----:B0-----:R-:W-:-:S01]  /*20540*/  FADD.FTZ R151, R111, R94 ;  /* 0x0000005e6f977221 */ /* 0x001fc20000010000 */
[----:B------:R-:W-:-:S06]  /*20550*/  FFMA.FTZ R94, R2, R98, -R169 ;  /* 0x00000062025e7223 */ /* 0x000fcc00000108a9 */
        /* <DEDUP_REMOVED lines=49> */
.L_x_1625:
[----:B------:R-:W-:Y:S01]  /*20870*/  F2FP.SATFINITE.E4M3.F32.PACK_AB_MERGE_C R0, R127, R0, RZ ;  /* 0x000000007f00723e */ /* 0x000fe200048070ff */
[----:B------:R-:W-:Y:S01]  /*20880*/  FMUL.FTZ R24, R24, R3 ;  /* 0x0000000318187220 */ /* 0x000fe20000410000 */
[----:B------:R-:W-:Y:S01]  /*20890*/  F2FP.SATFINITE.E4M3.F32.PACK_AB_MERGE_C R15, R160, R15, RZ ;  /* 0x0000000fa00f723e */ /* 0x000fe200048070ff */
[----:B------:R-:W-:Y:S01]  /*208a0*/  FMUL.FTZ R25, R25, R3 ;  /* 0x0000000319197220 */ /* 0x000fe20000410000 */
[----:B------:R-:W-:Y:S01]  /*208b0*/  F2FP.SATFINITE.E4M3.F32.PACK_AB_MERGE_C R177, R123, R122, R0 ;  /* 0x0000007a7bb1723e */ /* 0x000fe20004807000 */
[----:B------:R-:W-:Y:S01]  /*208c0*/  IMAD R0, R190, 0x8, R16 ;  /* 0x00000008be007824 */ /* 0x000fe200078e0210 */
[----:B------:R-:W-:Y:S01]  /*208d0*/  ISETP.GT.AND P1, PT, R4, R9, PT ;  /* 0x000000090400720c */ /* 0x000fe20003f24270 */
[----:B------:R-:W-:Y:S01]  /*208e0*/  FMUL.FTZ R28, R28, R3 ;  /* 0x000000031c1c7220 */ /* 0x000fe20000410000 */
[----:B------:R-:W-:Y:S01]  /*208f0*/  F2FP.SATFINITE.E4M3.F32.PACK_AB_MERGE_C R181, R158, R13, R15 ;  /* 0x0000000d9eb5723e */ /* 0x000fe2000480700f */
[----:B------:R-:W-:Y:S01]  /*20900*/  IMAD.U32 R13, RZ, RZ, UR37 ;  /* 0x00000025ff0d7e24 */ /* 0x000fe2000f8e00ff */
[----:B------:R-:W-:Y:S01]  /*20910*/  F2FP.SATFINITE.E4M3.F32.PACK_AB_MERGE_C R139, R150, R139, RZ ;  /* 0x0000008b968b723e */ /* 0x000fe200048070ff */
[----:B------:R-:W-:Y:S01]  /*20920*/  VIADD R0, R0, 0x29860 ;  /* 0x0002986000007836 */ /* 0x000fe20000000000 */
[----:B------:R-:W-:Y:S01]  /*20930*/  F2FP.SATFINITE.E4M3.F32.PACK_AB_MERGE_C R124, R157, R124, RZ ;  /* 0x0000007c9d7c723e */ /* 0x000fe200048070ff */
[-C--:B------:R-:W-:Y:S01]  /*20940*/  FMUL.FTZ R29, R29, R3.reuse ;  /* 0x000000031d1d7220 */ /* 0x080fe20000410000 */
[----:B------:R-:W-:Y:S01]  /*20950*/  F2FP.SATFINITE.E4M3.F32.PACK_AB_MERGE_C R116, R159, R116, RZ ;  /* 0x000000749f74723e */ /* 0x000fe200048070ff */
[-C--:B------:R-:W-:Y:S01]  /*20960*/  FMUL.FTZ R32, R32, R3.reuse ;  /* 0x0000000320207220 */ /* 0x080fe20000410000 */
[----:B------:R-:W-:Y:S01]  /*20970*/  PRMT R0, R13, 0x654, R0 ;  /* 0x000006540d007816 */ /* 0x000fe20000000000 */
[-C--:B------:R-:W-:Y:S01]  /*20980*/  FMUL.FTZ R33, R33, R3.reuse ;  /* 0x0000000321217220 */ /* 0x080fe20000410000 */
[----:B------:R-:W-:Y:S01]  /*20990*/  F2FP.SATFINITE.E4M3.F32.PACK_AB_MERGE_C R136, R165, R136, RZ ;  /* 0x00000088a588723e */ /* 0x000fe200048070ff */
[-C--:B------:R-:W-:Y:S01]  /*209a0*/  FMUL.FTZ R36, R36, R3.reuse ;  /* 0x0000000324247220 */ /* 0x080fe20000410000 */
[----:B------:R-:W-:Y:S01]  /*209b0*/  F2FP.SATFINITE.E4M3.F32.PACK_AB_MERGE_C R156, R167, R156, RZ ;  /* 0x0000009ca79c723e */ /* 0x000fe200048070ff */
[----:B------:R0:W-:Y:S01]  /*209c0*/  SYNCS.ARRIVE.TRANS64.RED.A1T0 RZ, [R0+URZ], RZ ;  /* 0x000000ff00ff79a7 */ /* 0x0001e2000810043f */
        /* <DEDUP_REMOVED lines=89> */
[----:B0-----:R-:W-:Y:S02]  /*20f60*/  IMAD.MOV.U32 R0, RZ, RZ, R21 ;  /* 0x000000ffff007224 */ /* 0x001fe400078e0015 */
[----:B------:R-:W-:Y:S02]  /*20f70*/  IMAD.MOV.U32 R3, RZ, RZ, R91 ;  /* 0x000000ffff037224 */ /* 0x000fe400078e005b */
[----:B------:R-:W-:Y:S02]  /*20f80*/  IMAD.MOV.U32 R19, RZ, RZ, R11 ;  /* 0x000000ffff137224 */ /* 0x000fe400078e000b */
[----:B------:R-:W-:Y:S01]  /*20f90*/  IMAD.MOV.U32 R190, RZ, RZ, R10 ;  /* 0x000000ffffbe7224 */ /* 0x000fe200078e000a */
[----:B------:R-:W-:Y:S06]  /*20fa0*/  @P1 BRA `(.L_x_1626) ;  /* 0xffffffb0005c1947 */ /* 0x000fec000383ffff */
[----:B------:R-:W-:Y:S02]  /*20fb0*/  IMAD.MOV.U32 R0, RZ, RZ, R21 ;  /* 0x000000ffff007224 */ /* 0x000fe400078e0015 */
[----:B------:R-:W-:Y:S02]  /*20fc0*/  IMAD.MOV.U32 R3, RZ, RZ, R91 ;  /* 0x000000ffff037224 */ /* 0x000fe400078e005b */
[----:B------:R-:W-:Y:S02]  /*20fd0*/  IMAD.MOV.U32 R190, RZ, RZ, R10 ;  /* 0x000000ffffbe7224 */ /* 0x000fe400078e000a */
[----:B------:R-:W-:-:S07]  /*20fe0*/  IMAD.MOV.U32 R19, RZ, RZ, R11 ;  /* 0x000000ffff137224 */ /* 0x000fce00078e000b */
.L_x_1607:
[----:B------:R-:W0:Y:S01]  /*20ff0*/  LDC R9, c[0x0][0x448] ;  /* 0x00011200ff097b82 */ /* 0x000e220000000800 */
[----:B------:R-:W-:Y:S02]  /*21000*/  LOP3.LUT R17, R17, 0xffffffef, RZ, 0xc0, !PT ;  /* 0xffffffef11117812 */ /* 0x000fe400078ec0ff */
[----:B------:R-:W-:-:S05]  /*21010*/  IADD3 R12, R193, 0x1, -R192 ;  /* 0x00000001c10c7810 */ /* 0x000fca0007ffe8c0 */
[----:B------:R-:W1:Y:S01]  /*21020*/  LDC R225, c[0x0][0x9e4] ;  /* 0x00027900ffe17b82 */ /* 0x000e620000000800 */
[----:B0-----:R-:W-:Y:S01]  /*21030*/  ISETP.NE.AND P1, PT, R9, 0x1, PT ;  /* 0x000000010900780c */ /* 0x001fe20003f25270 */
[----:B------:R-:W-:-:S12]  /*21040*/  VIADD R9, R201, 0x7f ;  /* 0x0000007fc9097836 */ /* 0x000fd80000000000 */
[----:B------:R-:W0:Y:S01]  /*21050*/  @P1 LDC R10, c[0x0][0x44c] ;  /* 0x00011300ff0a1b82 */ /* 0x000e220000000800 */
[----:B------:R-:W-:-:S04]  /*21060*/  @P1 LOP3.LUT R17, R17, 0x10, RZ, 0xfc, !PT ;  /* 0x0000001011111812 */ /* 0x000fc800078efcff */
[----:B------:R-:W-:-:S03]  /*21070*/  LOP3.LUT R17, R17, 0xffffffdf, RZ, 0xc0, !PT ;  /* 0xffffffdf11117812 */ /* 0x000fc600078ec0ff */
[----:B------:R-:W2:Y:S01]  /*21080*/  @P1 LDC R11, c[0x0][0x450] ;  /* 0x00011400ff0b1b82 */ /* 0x000ea20000000800 */
[----:B0-----:R-:W-:-:S05]  /*21090*/  @P1 IMAD.HI.U32 R10, R9, R10, RZ ;  /* 0x0000000a090a1227 */ /* 0x001fca00078e00ff */
[----:B--2---:R-:W-:Y:S02]  /*210a0*/  @P1 SHF.R.U32.HI R9, RZ, R11, R10 ;  /* 0x0000000bff091219 */ /* 0x004fe4000001160a */
[----:B-1----:R-:W-:-:S03]  /*210b0*/  ISETP.GE.AND P1, PT, R225, 0x1, PT ;  /* 0x00000001e100780c */ /* 0x002fc60003f26270 */
[----:B------:R-:W-:-:S04]  /*210c0*/  IMAD.IADD R10, R9, 0x1, R12 ;  /* 0x00000001090a7824 */ /* 0x000fc800078e020c */
[----:B------:R-:W-:-:S06]  /*210d0*/  IMAD.IADD R7, R10, 0x1, -R7 ;  /* 0x000000010a077824 */ /* 0x000fcc00078e0a07 */
[----:B------:R-:W-:Y:S01]  /*210e0*/  @P1 LOP3.LUT R17, R17, 0x20, RZ, 0xfc, !PT ;  /* 0x0000002011111812 */ /* 0x000fe200078efcff */
        /* <DEDUP_REMOVED lines=11> */
.L_x_1629:
[----:B------:R-:W-:-:S13]  /*211a0*/  ISETP.NE.AND P1, PT, R225, 0x1, PT ;  /* 0x00000001e100780c */ /* 0x000fda0003f25270 */
[----:B------:R-:W0:Y:S02]  /*211b0*/  @P1 LDC.64 R12, c[0x0][0x9e8] ;  /* 0x00027a00ff0c1b82 */ /* 0x000e240000000a00 */
[----:B0-----:R-:W-:-:S05]  /*211c0*/  @P1 IMAD.HI.U32 R12, R10, R12, RZ ;  /* 0x0000000c0a0c1227 */ /* 0x001fca00078e00ff */
[----:B------:R-:W-:-:S07]  /*211d0*/  @P1 SHF.R.U32.HI R10, RZ, R13, R12 ;  /* 0x0000000dff0a1219 */ /* 0x000fce000001160c */
.L_x_1630:
[----:B------:R-:W-:Y:S05]  /*211e0*/  BSYNC B0 ;  /* 0x0000000000007941 */ /* 0x000fea0003800000 */
.L_x_1628:
[----:B------:R-:W-:-:S05]  /*211f0*/  IMAD R10, R10, R225, RZ ;  /* 0x000000e10a0a7224 */ /* 0x000fca00078e02ff */
[----:B------:R-:W-:-:S07]  /*21200*/  VIMNMX R7, R7, R10, !PT ;  /* 0x0000000a07077248 */ /* 0x000fce0007fe0100 */
.L_x_1627:
[----:B------:R-:W-:-:S04]  /*21210*/  VIADD R7, R7, 0x9f ;  /* 0x0000009f07077836 */ /* 0x000fc80000000000 */
[----:B------:R-:W-:-:S05]  /*21220*/  IMAD.HI R7, R7, 0x66666667, RZ ;  /* 0x6666666707077827 */ /* 0x000fca00078e02ff */
[----:B------:R-:W-:-:S04]  /*21230*/  SHF.R.U32.HI R10, RZ, 0x1f, R7 ;  /* 0x0000001fff0a7819 */ /* 0x000fc80000011607 */
[----:B------:R-:W-:-:S04]  /*21240*/  LEA.HI.SX32 R7, R7, R10, 0x1a ;  /* 0x0000000a07077211 */ /* 0x000fc800078fd2ff */
[----:B------:R-:W-:-:S04]  /*21250*/  VIMNMX R7, R204, R7, !PT ;  /* 0x00000007cc077248 */ /* 0x000fc80007fe0100 */
[----:B------:R-:W-:-:S13]  /*21260*/  ISETP.GE.AND P1, PT, R4, R7, PT ;  /* 0x000000070400720c */ /* 0x000fda0003f26270 */
[----:B------:R-:W-:Y:S05]  /*21270*/  @!P1 BRA `(.L_x_1631) ;  /* 0x0000003000949947 */ /* 0x000fea0003800000 */
[----:B------:R-:W-:Y:S02]  /*21280*/  IMAD.MOV.U32 R9, RZ, RZ, R0 ;  /* 0x000000ffff097224 */ /* 0x000fe400078e0000 */
[----:B------:R-:W-:Y:S02]  /*21290*/  IMAD.MOV.U32 R10, RZ, RZ, R3 ;  /* 0x000000ffff0a7224 */ /* 0x000fe400078e0003 */
[----:B------:R-:W-:-:S07]  /*212a0*/  IMAD.MOV.U32 R11, RZ, RZ, R19 ;  /* 0x000000ffff0b7224 */ /* 0x000fce00078e0013 */
.L_x_1642:
[----:B------:R-:W-:Y:S01]  /*212b0*/  ISETP.NE.AND P1, PT, R190, 0x1, PT ;  /* 0x00000001be00780c */ /* 0x000fe20003f25270 */
[----:B------:R-:W-:Y:S05]  /*212c0*/  YIELD ;  /* 0x0000000000007946 */ /* 0x000fea0003800000 */
[----:B------:R-:W-:Y:S02]  /*212d0*/  SEL R0, RZ, 0x1, P1 ;  /* 0x00000001ff007807 */ /* 0x000fe40000800000 */
[----:B------:R-:W-:Y:S02]  /*212e0*/  ISETP.NE.AND P1, PT, R194, RZ, PT ;  /* 0x000000ffc200720c */ /* 0x000fe40003f25270 */
[----:B------:R-:W-:-:S11]  /*212f0*/  LOP3.LUT R19, R11, R0, RZ, 0x3c, !PT ;  /* 0x000000000b137212 */ /* 0x000fd600078e3cff */
[----:B------:R-:W-:Y:S05]  /*21300*/  @P1 BRA `(.L_x_1632) ;  /* 0x0000000000401947 */ /* 0x000fea0003800000 */
[----:B------:R-:W-:-:S13]  /*21310*/  ISETP.NE.AND P3, PT, R205, 0x3, PT ;  /* 0x00000003cd00780c */ /* 0x000fda0003f65270 */
[----:B------:R-:W-:Y:S05]  /*21320*/  @!P3 BRA `(.L_x_1633) ;  /* 0x000000000004b947 */ /* 0x000fea0003800000 */
[----:B------:R-:W-:Y:S01]  /*21330*/  BPT.TRAP 0x1 ;  /* 0x000000040000795c */ /* 0x000fe20000300000 */
.L_x_1633:
        /* <DEDUP_REMOVED lines=8> */
.L_x_1634:
[----:B------:R-:W-:Y:S04]  /*213c0*/  BSSY B0, `(.L_x_1632) ;  /* 0x0000004000007945 */ /* 0x000fe80003800000 */
[----:B-1----:R-:W-:Y:S05]  /*213d0*/  @P2 BRA `(.L_x_1635) ;  /* 0x0000000000082947 */ /* 0x002fea0003800000 */
[----:B------:R-:W1:Y:S02]  /*213e0*/  SYNCS.PHASECHK.TRANS64.TRYWAIT P2, [R3+URZ+0x29830], R0 ;  /* 0x02983000030075a7 */ /* 0x000e64000804017f */
[----:B-1----:R-:W-:Y:S05]  /*213f0*/  @!P2 BRA `(.L_x_1636) ;  /* 0x0000012c0070a947 */ /* 0x002fea0003800000 */
.L_x_1635:
[----:B------:R-:W-:Y:S05]  /*21400*/  BSYNC B0 ;  /* 0x0000000000007941 */ /* 0x000fea0003800000 */
.L_x_1632:
[----:B01----:R-:W0:Y:S01]  /*21410*/  S2R R0, SR_TID.X ;  /* 0x0000000000007919 */ /* 0x003e220000002100 */
[----:B------:R-:W-:Y:S01]  /*21420*/  VIADD R12, R190, 0x1 ;  /* 0x00000001be0c7836 */ /* 0x000fe20000000000 */
[----:B------:R-:W-:Y:S05]  /*21430*/  WARPSYNC.ALL ;  /* 0x0000000000007948 */ /* 0x000fea0003800000 */
[C---:B------:R-:W-:Y:S01]  /*21440*/  ISETP.NE.AND P2, PT, R12.reuse, 0x2, PT ;  /* 0x000000020c00780c */ /* 0x040fe20003f45270 */
[----:B------:R-:W-:Y:S01]  /*21450*/  IMAD.MOV.U32 R15, RZ, RZ, -0x7fffffe0 ;  /* 0x80000020ff0f7424 */ /* 0x000fe200078e00ff */
[----:B------:R-:W-:Y:S01]  /*21460*/  UMOV UR48, UR24 ;  /* 0x0000001800307c82 */ /* 0x000fe20008000000 */
[----:B------:R-:W-:Y:S01]  /*21470*/  UMOV UR49, UR25 ;  /* 0x0000001900317c82 */ /* 0x000fe20008000000 */
[----:B------:R-:W-:Y:S01]  /*21480*/  SEL R12, R12, RZ, P2 ;  /* 0x000000ff0c0c7207 */ /* 0x000fe20001000000 */
[----:B------:R-:W-:Y:S01]  /*21490*/  IMAD.MOV.U32 R21, RZ, RZ, -0x7fffffe0 ;  /* 0x80000020ff157424 */ /* 0x000fe200078e00ff */
[----:B------:R-:W-:Y:S01]  /*214a0*/  R2UR UR51, R15 ;  /* 0x000000000f3372ca */ /* 0x000fe200000e0000 */
[----:B------:R-:W-:Y:S01]  /*214b0*/  UMOV UR44, UR24 ;  /* 0x00000018002c7c82 */ /* 0x000fe20008000000 */
[----:B------:R-:W-:Y:S01]  /*214c0*/  UMOV UR45, UR25 ;  /* 0x00000019002d7c82 */ /* 0x000fe20008000000 */
[----:B------:R-:W-:Y:S01]  /*214d0*/  IMAD R14, R12, 0x780, R8 ;  /* 0x000007800c0e7824 */ /* 0x000fe200078e0208 */
[----:B------:R-:W-:Y:S01]  /*214e0*/  R2UR UR47, R21 ;  /* 0x00000000152f72ca */ /* 0x000fe200000e0000 */
[----:B------:R-:W-:Y:S01]  /*214f0*/  IMAD.MOV.U32 R91, RZ, RZ, -0x7fffffe0 ;  /* 0x80000020ff5b7424 */ /* 0x000fe200078e00ff */
[----:B------:R-:W-:Y:S01]  /*21500*/  UMOV UR28, UR24 ;  /* 0x00000018001c7c82 */ /* 0x000fe20008000000 */
[C---:B------:R-:W-:Y:S01]  /*21510*/  VIADD R20, R14.reuse, 0x80 ;  /* 0x000000800e147836 */ /* 0x040fe20000000000 */
[C---:B------:R-:W-:Y:S01]  /*21520*/  R2UR UR50, R14.reuse ;  /* 0x000000000e3272ca */ /* 0x040fe200000e0000 */
[C---:B------:R-:W-:Y:S01]  /*21530*/  VIADD R90, R14.reuse, 0x100 ;  /* 0x000001000e5a7836 */ /* 0x040fe20000000000 */
[----:B------:R-:W-:Y:S01]  /*21540*/  R2UR UR27, R91 ;  /* 0x000000005b1b72ca */ /* 0x000fe200000e0000 */
[----:B------:R-:W-:Y:S01]  /*21550*/  VIADD R88, R14, 0x180 ;  /* 0x000001800e587836 */ /* 0x000fe20000000000 */
[----:B------:R-:W-:Y:S01]  /*21560*/  R2UR UR46, R20 ;  /* 0x00000000142e72ca */ /* 0x000fe200000e0000 */
[----:B------:R-:W-:Y:S01]  /*21570*/  IMAD.MOV.U32 R89, RZ, RZ, -0x7fffffe0 ;  /* 0x80000020ff597424 */ /* 0x000fe200078e00ff */
[----:B------:R-:W-:Y:S01]  /*21580*/  R2UR UR26, R90 ;  /* 0x000000005a1a72ca */ /* 0x000fe200000e0000 */
[----:B------:R-:W-:Y:S01]  /*21590*/  UMOV UR29, UR25 ;  /* 0x00000019001d7c82 */ /* 0x000fe20008000000 */
[----:B------:R-:W-:Y:S01]  /*215a0*/  R2UR UR30, R88 ;  /* 0x00000000581e72ca */ /* 0x000fe200000e0000 */
[C---:B------:R-:W-:Y:S01]  /*215b0*/  VIADD R20, R14.reuse, 0x200 ;  /* 0x000002000e147836 */ /* 0x040fe20000000000 */
[----:B------:R-:W-:Y:S01]  /*215c0*/  R2UR UR31, R89 ;  /* 0x00000000591f72ca */ /* 0x000fe200000e0000 */
[C---:B------:R-:W-:Y:S01]  /*215d0*/  VIADD R90, R14.reuse, 0x2 ;  /* 0x000000020e5a7836 */ /* 0x040fe20000000000 */
[----:B0-----:R-:W-:Y:S01]  /*215e0*/  SHF.R.U32.HI R0, RZ, 0x7, R0 ;  /* 0x00000007ff007819 */ /* 0x001fe20000011600 */
[----:B------:R-:W-:Y:S01]  /*215f0*/  VIADD R88, R14, 0x82 ;  /* 0x000000820e587836 */ /* 0x000fe20000000000 */
[----:B------:R-:W-:Y:S01]  /*21600*/  R2UR UR34, R20 ;  /* 0x00000000142272ca */ /* 0x000fe200000e0000 */
[----:B------:R-:W-:Y:S01]  /*21610*/  IMAD.MOV.U32 R89, RZ, RZ, -0x7fffffe0 ;  /* 0x80000020ff597424 */ /* 0x000fe200078e00ff */
[----:B------:R-:W-:Y:S01]  /*21620*/  R2UR UR35, R21 ;  /* 0x00000000152372ca */ /* 0x000fe200000e0000 */
[----:B------:R-:W-:Y:S01]  /*21630*/  VIADD R0, R0, 0x8 ;  /* 0x0000000800007836 */ /* 0x000fe20000000000 */
[----:B------:R-:W-:Y:S01]  /*21640*/  R2UR UR6, R90 ;  /* 0x000000005a0672ca */ /* 0x000fe200000e0000 */
[----:B------:R-:W-:Y:S01]  /*21650*/  UMOV UR32, UR24 ;  /* 0x0000001800207c82 */ /* 0x000fe20008000000 */
[----:B------:R-:W-:Y:S01]  /*21660*/  R2UR UR7, R91 ;  /* 0x000000005b0772ca */ /* 0x000fe200000e0000 */
[----:B------:R-:W-:Y:S01]  /*21670*/  UMOV UR33, UR25 ;  /* 0x0000001900217c82 */ /* 0x000fe20008000000 */
[----:B------:R0:W-:Y:S01]  /*21680*/  BAR.SYNC.DEFER_BLOCKING R0, 0x100 ;  /* 0x000400000000751d */ /* 0x0001e20000010000 */
[----:B------:R-:W-:-:S02]  /*21690*/  VIADD R20, R14, 0x102 ;  /* 0x000001020e147836 */ /* 0x000fc40000000000 */
[----:B------:R-:W-:Y:S02]  /*216a0*/  IMAD.MOV.U32 R21, RZ, RZ, -0x7fffffe0 ;  /* 0x80000020ff157424 */ /* 0x000fe400078e00ff */
[----:B------:R-:W-:Y:S01]  /*216b0*/  IMAD.MOV.U32 R15, RZ, RZ, -0x7fffffe0 ;  /* 0x80000020ff0f7424 */ /* 0x000fe200078e00ff */
        /* <DEDUP_REMOVED lines=225> */
.L_x_1638:
[----:B------:R-:W-:Y:S01]  /*224d0*/  SHF.L.U32 R0, R11, 0x1f, RZ ;  /* 0x0000001f0b007819 */ /* 0x000fe200000006ff */
[----:B------:R-:W-:-:S04]  /*224e0*/  IMAD R3, R190, 0x8, R16 ;  /* 0x00000008be037824 */ /* 0x000fc800078e0210 */
[----:B------:R0:W1:Y:S01]  /*224f0*/  SYNCS.PHASECHK.TRANS64.TRYWAIT P1, [R3+URZ+0x29850], R0 ;  /* 0x02985000030075a7 */ /* 0x000062000802017f */
[----:B------:R-:W-:Y:S05]  /*22500*/  @!P3 BRA `(.L_x_1639) ;  /* 0x000000000004b947 */ /* 0x000fea0003800000 */
[----:B------:R-:W-:Y:S01]  /*22510*/  BPT.TRAP 0x1 ;  /* 0x000000040000795c */ /* 0x000fe20000300000 */
.L_x_1639:
[----:B-1----:R-:W-:Y:S05]  /*22520*/  @P1 BRA `(.L_x_1637) ;  /* 0x0000000000081947 */ /* 0x002fea0003800000 */
[----:B------:R-:W1:Y:S02]  /*22530*/  SYNCS.PHASECHK.TRANS64.TRYWAIT P1, [R3+URZ+0x29850], R0 ;  /* 0x02985000030075a7 */ /* 0x000e64000802017f */
[----:B-1----:R-:W-:Y:S05]  /*22540*/  @!P1 BRA `(.L_x_1640) ;  /* 0x0000011c00309947 */ /* 0x002fea0003800000 */
.L_x_1637:
[----:B01----:R-:W-:Y:S01]  /*22550*/  VIADD R0, R16, 0x400 ;  /* 0x0000040010007836 */ /* 0x003fe20000000000 */
[----:B------:R-:W-:Y:S05]  /*22560*/  WARPSYNC.ALL ;  /* 0x0000000000007948 */ /* 0x000fea0003800000 */
[----:B------:R-:W-:Y:S01]  /*22570*/  SHF.R.U32.HI R0, RZ, 0x4, R0 ;  /* 0x00000004ff007819 */ /* 0x000fe20000011600 */
[----:B------:R-:W-:Y:S01]  /*22580*/  IMAD.MOV.U32 R15, RZ, RZ, -0x3ffffff0 ;  /* 0xc0000010ff0f7424 */ /* 0x000fe200078e00ff */
[----:B------:R-:W-:Y:S01]  /*22590*/  WARPGROUP.ARRIVE ;  /* 0x00000000000079c5 */ /* 0x000fe20000000000 */
[----:B------:R-:W-:Y:S01]  /*225a0*/  IMAD.MOV.U32 R21, RZ, RZ, -0x3ffffff0 ;  /* 0xc0000010ff157424 */ /* 0x000fe200078e00ff */
[----:B------:R-:W-:-:S02]  /*225b0*/  LOP3.LUT R0, R0, 0x3fff, RZ, 0xc0, !PT ;  /* 0x00003fff00007812 */ /* 0x000fc400078ec0ff */
[----:B------:R-:W-:Y:S02]  /*225c0*/  R2UR UR7, R15 ;  /* 0x000000000f0772ca */ /* 0x000fe400000e0000 */
[----:B------:R-:W-:Y:S02]  /*225d0*/  LOP3.LUT R0, R0, 0x10000, RZ, 0xfc, !PT ;  /* 0x0001000000007812 */ /* 0x000fe400078efcff */
[----:B------:R-:W-:-:S03]  /*225e0*/  ISETP.NE.AND P1, PT, R205, 0x3, PT ;  /* 0x00000003cd00780c */ /* 0x000fc60003f25270 */
        /* <DEDUP_REMOVED lines=9> */
[----:B------:R-:W-:Y:S01]  /*22680*/  R2UR UR7, R21 ;  /* 0x00000000150772ca */ /* 0x000fe200000e0000 */
[----:B------:R-:W-:Y:S01]  /*22690*/  IMAD.MOV.U32 R21, RZ, RZ, -0x3ffffff0 ;  /* 0xc0000010ff157424 */ /* 0x000fe200078e00ff */
[----:B------:R-:W-:Y:S02]  /*226a0*/  WARPGROUP.DEPBAR.LE gsb0, 0x0 ;  /* 0x00008000000079c5 */ /* 0x000fe40000010000 */
[----:B------:R-:W-:-:S06]  /*226b0*/  WARPGROUP.ARRIVE ;  /* 0x00000000000079c5 */ /* 0x000fcc0000000000 */
[----:B------:R-:W0:Y:S03]  /*226c0*/  S2R R187, SR_TID.X ;  /* 0x0000000000bb7919 */ /* 0x000e260000002100 */
[----:B------:R-:W-:Y:S01]  /*226d0*/  QGMMA.64x128x32.F32.E4M3.E4M3 R24, R180, gdesc[UR4], R24, gsb0 ;  /* 0x01e00004b4187df3 */ /* 0x000fe20008000818 */
[----:B------:R-:W-:Y:S02]  /*226e0*/  R2UR UR6, R20 ;  /* 0x00000000140672ca */ /* 0x000fe400000e0000 */
        /* <DEDUP_REMOVED lines=39> */
[----:B------:R-:W-:Y:S01]  /*22960*/  R2UR UR7, R21 ;  /* 0x00000000150772ca */ /* 0x000fe200000e0000 */
[----:B------:R-:W-:Y:S01]  /*22970*/  IMAD.MOV.U32 R21, RZ, RZ, -0x3ffffff0 ;  /* 0xc0000010ff157424 */ /* 0x000fe200078e00ff */
        /* <DEDUP_REMOVED lines=29> */
[----:B------:R-:W-:Y:S01]  /*22b50*/  FMNMX.FTZ R20, R96, R11, !PT ;  /* 0x0000000b60147209 */ /* 0x000fe20007810000 */
[----:B------:R-:W-:Y:S02]  /*22b60*/  WARPGROUP.DEPBAR.LE gsb0, 0x0 ;  /* 0x00008000000079c5 */ /* 0x000fe40000010000 */
[----:B------:R-:W-:Y:S01]  /*22b70*/  WARPGROUP.ARRIVE ;  /* 0x00000000000079c5 */ /* 0x000fe20000000000 */
[----:B------:R-:W-:Y:S02]  /*22b80*/  FMNMX.FTZ R3, R95, R0, !PT ;  /* 0x000000005f037209 */ /* 0x000fe40007810000 */
[----:B------:R-:W-:Y:S02]  /*22b90*/  FMNMX.FTZ R11, R97, R20, !PT ;  /* 0x00000014610b7209 */ /* 0x000fe40007810000 */
[----:B------:R-:W-:Y:S01]  /*22ba0*/  FMNMX.FTZ R0, R98, R3, !PT ;  /* 0x0000000362007209 */ /* 0x000fe20007810000 */
[----:B------:R-:W-:Y:S01]  /*22bb0*/  QGMMA.64x128x32.F32.E4M3.E4M3 R24, R176, gdesc[UR4], R24, gsb0 ;  /* 0x01e00004b0187df3 */ /* 0x000fe20008000818 */
[----:B------:R-:W-:-:S02]  /*22bc0*/  FMNMX.FTZ R20, R100, R11, !PT ;  /* 0x0000000b64147209 */ /* 0x000fc40007810000 */
[----:B------:R-:W-:Y:S02]  /*22bd0*/  FMNMX.FTZ R3, R99, R0, !PT ;  /* 0x0000000063037209 */ /* 0x000fe40007810000 */
[----:B------:R-:W-:Y:S02]  /*22be0*/  FMNMX.FTZ R13, R101, R20, !PT ;  /* 0x00000014650d7209 */ /* 0x000fe40007810000 */
[----:B------:R-:W-:Y:S02]  /*22bf0*/  FMNMX.FTZ R0, R102, R3, !PT ;  /* 0x0000000366007209 */ /* 0x000fe40007810000 */
[----:B------:R-:W-:Y:S01]  /*22c00*/  R2UR UR7, R21 ;  /* 0x00000000150772ca */ /* 0x000fe200000e0000 */
[----:B------:R-:W1:Y:S01]  /*22c10*/  SHFL.BFLY PT, R20, R13, 0x2, 0x1f ;  /* 0x0c401f000d147f89 */ /* 0x000e6200000e0000 */
[----:B------:R-:W-:Y:S02]  /*22c20*/  FMNMX.FTZ R15, R103, R0, !PT ;  /* 0x00000000670f7209 */ /* 0x000fe40007810000 */
[----:B0-----:R-:W-:-:S03]  /*22c30*/  SHF.R.U32.HI R187, RZ, 0x7, R187 ;  /* 0x00000007ffbb7819 */ /* 0x001fc600000116bb */
[----:B------:R-:W0:Y:S01]  /*22c40*/  SHFL.BFLY PT, R0, R15, 0x2, 0x1f ;  /* 0x0c401f000f007f89 */ /* 0x000e2200000e0000 */
[----:B-1----:R-:W-:Y:S01]  /*22c50*/  FMNMX.FTZ R11, R13, R20, !PT ;  /* 0x000000140d0b7209 */ /* 0x002fe20007810000 */
[C---:B------:R-:W-:Y:S02]  /*22c60*/  VIADD R20, R14.reuse, 0x300 ;  /* 0x000003000e147836 */ /* 0x040fe40000000000 */
[----:B------:R-:W-:-:S03]  /*22c70*/  VIADD R14, R14, 0x400 ;  /* 0x000004000e0e7836 */ /* 0x000fc60000000000 */
[----:B------:R-:W-:Y:S02]  /*22c80*/  R2UR UR6, R20 ;  /* 0x00000000140672ca */ /* 0x000fe400000e0000 */
[----:B0-----:R-:W-:Y:S02]  /*22c90*/  FMNMX.FTZ R20, R15, R0, !PT ;  /* 0x000000000f147209 */ /* 0x001fe40007810000 */
[----:B------:R-:W0:Y:S04]  /*22ca0*/  SHFL.BFLY PT, R0, R11, 0x1, 0x1f ;  /* 0x0c201f000b007f89 */ /* 0x000e2800000e0000 */
[----:B------:R-:W1:Y:S01]  /*22cb0*/  SHFL.BFLY PT, R21, R20, 0x1, 0x1f ;  /* 0x0c201f0014157f89 */ /* 0x000e6200000e0000 */
[----:B0-----:R-:W-:Y:S02]  /*22cc0*/  FMNMX.FTZ R3, R11, R0, !PT ;  /* 0x000000000b037209 */ /* 0x001fe40007810000 */
[----:B-1----:R-:W-:-:S03]  /*22cd0*/  FMNMX.FTZ R0, R20, R21, !PT ;  /* 0x0000001514007209 */ /* 0x002fc60007810000 */
[----:B------:R-:W-:Y:S01]  /*22ce0*/  FADD.FTZ R13, -R3, R10 ;  /* 0x0000000a030d7221 */ /* 0x000fe20000010100 */
[----:B------:R-:W-:-:S03]  /*22cf0*/  FFMA.FTZ R11, R2, R3, -8 ;  /* 0xc1000000020b7423 */ /* 0x000fc60000010003 */
[----:B------:R-:W-:Y:S01]  /*22d00*/  FMUL.FTZ R15, R2, R13 ;  /* 0x0000000d020f7220 */ /* 0x000fe20000410000 */
[----:B------:R-:W-:-:S01]  /*22d10*/  FADD.FTZ R13, -R0, R9 ;  /* 0x00000009000d7221 */ /* 0x000fc20000010100 */
[C-C-:B------:R-:W-:Y:S01]  /*22d20*/  FFMA.FTZ R20, R2.reuse, R152, -R11.reuse ;  /* 0x0000009802147223 */ /* 0x140fe2000001080b */
[----:B------:R-:W-:-:S01]  /*22d30*/  FFMA.FTZ R21, R2, R156, -R11 ;  /* 0x0000009c02157223 */ /* 0x000fc2000001080b */
[----:B------:R0:W-:Y:S01]  /*22d40*/  MUFU.EX2 R9, R15 ;  /* 0x0000000f00097308 */ /* 0x0001e20000000800 */
[C---:B------:R-:W-:Y:S01]  /*22d50*/  FMUL.FTZ R10, R2.reuse, R13 ;  /* 0x0000000d020a7220 */ /* 0x040fe20000410000 */
[C-C-:B------:R-:W-:Y:S01]  /*22d60*/  FFMA.FTZ R13, R2.reuse, R153, -R11.reuse ;  /* 0x00000099020d7223 */ /* 0x140fe2000001080b */
[----:B------:R-:W-:-:S01]  /*22d70*/  FFMA.FTZ R152, R2, R157, -R11 ;  /* 0x0000009d02987223 */ /* 0x000fc2000001080b */
[C-C-:B------:R-:W-:Y:S01]  /*22d80*/  FFMA.FTZ R153, R2.reuse, R160, -R11.reuse ;  /* 0x000000a002997223 */ /* 0x140fe2000001080b */
[----:B------:R-:W-:-:S01]  /*22d90*/  FFMA.FTZ R156, R2, R161, -R11 ;  /* 0x000000a1029c7223 */ /* 0x000fc2000001080b */
[C-C-:B------:R-:W-:Y:S01]  /*22da0*/  FFMA.FTZ R157, R2.reuse, R164, -R11.reuse ;  /* 0x000000a4029d7223 */ /* 0x140fe2000001080b */
[----:B------:R-:W-:-:S01]  /*22db0*/  FFMA.FTZ R160, R2, R165, -R11 ;  /* 0x000000a502a07223 */ /* 0x000fc2000001080b */
[----:B------:R-:W-:Y:S01]  /*22dc0*/  FFMA.FTZ R136, R2, R136, -R11 ;  /* 0x0000008802887223 */ /* 0x000fe2000001080b */
[----:B0-----:R-:W-:-:S02]  /*22dd0*/  IMAD.MOV.U32 R15, RZ, RZ, -0x3ffffff0 ;  /* 0xc0000010ff0f7424 */ /* 0x001fc400078e00ff */
        /* <DEDUP_REMOVED lines=30> */
[----:B------:R-:W-:Y:S01]  /*22fc0*/  FFMA.FTZ R11, R2, R101, -R11 ;  /* 0x00000065020b7223 */ /* 0x000fe2000001080b */
[----:B------:R-:W0:Y:S01]  /*22fd0*/  MUFU.EX2 R20, R20 ;  /* 0x0000001400147308 */ /* 0x000e220000000800 */
[----:B------:R-:W-:-:S07]  /*22fe0*/  IADD3 R165, -R187, 0xb, RZ ;  /* 0x0000000bbba57810 */ /* 0x000fce0007ffe1ff */
[----:B------:R-:W-:Y:S08]  /*22ff0*/  MUFU.EX2 R10, R10 ;  /* 0x0000000a000a7308 */ /* 0x000ff00000000800 */
[----:B------:R-:W1:Y:S01]  /*23000*/  MUFU.EX2 R13, R13 ;  /* 0x0000000d000d7308 */ /* 0x000e620000000800 */
[----:B0-----:R-:W-:-:S01]  /*23010*/  FFMA.FTZ R6, R9, R6, R20 ;  /* 0x0000000609067223 */ /* 0x001fc20000010014 */
[----:B------:R-:W-:-:S02]  /*23020*/  WARPGROUP.DEPBAR.LE gsb0, 0x0 ;  /* 0x00008000000079c5 */ /* 0x000fc40000010000 */
[----:B------:R-:W-:-:S04]  /*23030*/  WARPGROUP.ARRIVE ;  /* 0x00000000000079c5 */ /* 0x000fc80000000000 */
[----:B------:R-:W0:Y:S02]  /*23040*/  MUFU.EX2 R21, R21 ;  /* 0x0000001500157308 */ /* 0x000e240000000800 */
[----:B------:R-:W-:Y:S01]  /*23050*/  QGMMA.64x128x32.F32.E4M3.E4M3 R24, R172, gdesc[UR4], R24, gsb0 ;  /* 0x01e00004ac187df3 */ /* 0x000fe20008000818 */
[----:B------:R-:W-:Y:S01]  /*23060*/  R2UR UR7, R15 ;  /* 0x000000000f0772ca */ /* 0x000fe200000e0000 */
[----:B------:R-:W-:Y:S01]  /*23070*/  FFMA.FTZ R15, R2, R0, -8 ;  /* 0xc1000000020f7423 */ /* 0x000fe20000010000 */
[----:B------:R-:W-:-:S03]  /*23080*/  R2UR UR6, R14 ;  /* 0x000000000e0672ca */ /* 0x000fc600000e0000 */
[----:B------:R-:W2:Y:S01]  /*23090*/  MUFU.EX2 R152, R152 ;  /* 0x0000009800987308 */ /* 0x000ea20000000800 */
        /* <DEDUP_REMOVED lines=9> */
[----:B------:R-:W-:Y:S01]  /*23130*/  FFMA.FTZ R162, R2, R167, -R15 ;  /* 0x000000a702a27223 */ /* 0x000fe2000001080f */
[----:B0-----:R-:W-:-:S01]  /*23140*/  FADD.FTZ R163, R21, R6 ;  /* 0x0000000615a37221 */ /* 0x001fc20000010000 */
[C-C-:B------:R-:W-:Y:S01]  /*23150*/  FFMA.FTZ R138, R2.reuse, R138, -R15.reuse ;  /* 0x0000008a028a7223 */ /* 0x140fe2000001080f */
[----:B------:R-:W-:-:S01]  /*23160*/  FFMA.FTZ R139, R2, R139, -R15 ;  /* 0x0000008b028b7223 */ /* 0x000fc2000001080f */
[C-C-:B------:R-:W-:Y:S01]  /*23170*/  FFMA.FTZ R142, R2.reuse, R142, -R15.reuse ;  /* 0x0000008e028e7223 */ /* 0x140fe2000001080f */
[----:B------:R-:W-:-:S01]  /*23180*/  FFMA.FTZ R143, R2, R143, -R15 ;  /* 0x0000008f028f7223 */ /* 0x000fc2000001080f */
[----:B------:R-:W0:Y:S01]  /*23190*/  MUFU.EX2 R14, R14 ;  /* 0x0000000e000e7308 */ /* 0x000e220000000800 */
        /* <DEDUP_REMOVED lines=8> */
[----:B-1----:R-:W-:-:S01]  /*23220*/  FFMA.FTZ R5, R10, R5, R101 ;  /* 0x000000050a057223 */ /* 0x002fc20000010065 */
[C-C-:B------:R-:W-:Y:S01]  /*23230*/  FFMA.FTZ R126, R2.reuse, R126, -R15.reuse ;  /* 0x0000007e027e7223 */ /* 0x140fe2000001080f */
[----:B------:R-:W-:-:S01]  /*23240*/  FFMA.FTZ R127, R2, R127, -R15 ;  /* 0x0000007f027f7223 */ /* 0x000fc2000001080f */
[C-C-:B------:R-:W-:Y:S01]  /*23250*/  FFMA.FTZ R130, R2.reuse, R130, -R15.reuse ;  /* 0x0000008202827223 */ /* 0x140fe2000001080f */
[----:B------:R-:W-:-:S01]  /*23260*/  FFMA.FTZ R131, R2, R131, -R15 ;  /* 0x0000008302837223 */ /* 0x000fc2000001080f */
[C-C-:B------:R-:W-:Y:S01]  /*23270*/  FFMA.FTZ R134, R2.reuse, R134, -R15.reuse ;  /* 0x0000008602867223 */ /* 0x140fe2000001080f */
[----:B------:R-:W-:-:S01]  /*23280*/  FFMA.FTZ R135, R2, R135, -R15 ;  /* 0x0000008702877223 */ /* 0x000fc2000001080f */
[----:B------:R-:W1:Y:S01]  /*23290*/  MUFU.EX2 R155, R155 ;  /* 0x0000009b009b7308 */ /* 0x000e620000000800 */
        /* <DEDUP_REMOVED lines=16> */
[----:B-1----:R-:W-:-:S01]  /*233a0*/  FADD.FTZ R5, R155, R6 ;  /* 0x000000069b057221 */ /* 0x002fc20000010000 */
[C-C-:B------:R-:W-:Y:S01]  /*233b0*/  FFMA.FTZ R98, R2.reuse, R98, -R15.reuse ;  /* 0x0000006202627223 */ /* 0x140fe2000001080f */
[----:B------:R-:W-:-:S05]  /*233c0*/  FFMA.FTZ R99, R2, R99, -R15 ;  /* 0x0000006302637223 */ /* 0x000fca000001080f */
        /* <DEDUP_REMOVED lines=22> */
[----:B------:R-:W-:Y:S02]  /*23530*/  WARPGROUP.DEPBAR.LE gsb0, 0x0 ;  /* 0x00008000000079c5 */ /* 0x000fe40000010000 */
[----:B------:R-:W-:-:S04]  /*23540*/  WARPGROUP.ARRIVE ;  /* 0x00000000000079c5 */ /* 0x000fc80000000000 */
[----:B------:R-:W2:Y:S01]  /*23550*/  MUFU.EX2 R142, R142 ;  /* 0x0000008e008e7308 */ /* 0x000ea20000000800 */
[----:B-1----:R-:W-:-:S01]  /*23560*/  FADD.FTZ R163, R139, R164 ;  /* 0x000000a48ba37221 */ /* 0x002fc20000010000 */
[----:B------:R-:W-:Y:S06]  /*23570*/  QGMMA.64x128x32.F32.E4M3.E4M3 R24, R168, gdesc[UR4], R24, gsb0 ;  /* 0x01e00004a8187df3 */ /* 0x000fec0008000818 */
        /* <DEDUP_REMOVED lines=36> */
[----:B------:R-:W-:-:S06]  /*237c0*/  WARPGROUP.DEPBAR.LE gsb0, 0x0 ;  /* 0x00008000000079c5 */ /* 0x000fcc0000010000 */
        /* <DEDUP_REMOVED lines=50> */
[C-C-:B------:R-:W-:Y:S01]  /*23af0*/  FFMA.FTZ R6, R2.reuse, R102, -R15.reuse ;  /* 0x0000006602067223 */ /* 0x140fe2000001080f */
[----:B------:R-:W-:-:S05]  /*23b00*/  FFMA.FTZ R102, R2, R103, -R15 ;  /* 0x0000006702667223 */ /* 0x000fca000001080f */
[----:B------:R-:W0:Y:S01]  /*23b10*/  MUFU.EX2 R90, R90 ;  /* 0x0000005a005a7308 */ /* 0x000e220000000800 */
[----:B--2---:R-:W-:-:S07]  /*23b20*/  FADD.FTZ R163, R119, R164 ;  /* 0x000000a477a37221 */ /* 0x004fce0000010000 */
[----:B------:R-:W2:Y:S01]  /*23b30*/  MUFU.EX2 R89, R89 ;  /* 0x0000005900597308 */ /* 0x000ea20000000800 */
[----:B-1----:R-:W-:-:S01]  /*23b40*/  FADD.FTZ R164, R88, R5 ;  /* 0x0000000558a47221 */ /* 0x002fc20000010000 */
[----:B------:R-:W-:-:S04]  /*23b50*/  @!P0 IMAD R5, R12, 0x8, R16 ;  /* 0x000000080c058824 */ /* 0x000fc800078e0210 */
[----:B------:R-:W-:Y:S02]  /*23b60*/  @!P0 VIADD R5, R5, 0x29840 ;  /* 0x0002984005058836 */ /* 0x000fe40000000000 */
[----:B------:R-:W1:Y:S01]  /*23b70*/  MUFU.EX2 R91, R91 ;  /* 0x0000005b005b7308 */ /* 0x000e620000000800 */
[----:B0-----:R-:W-:-:S02]  /*23b80*/  FADD.FTZ R166, R90, R163 ;  /* 0x000000a35aa67221 */ /* 0x001fc40000010000 */
[----:B------:R-:W-:Y:S01]  /*23b90*/  @!P0 PRMT R5, RZ, 0x654, R5 ;  /* 0x00000654ff058816 */ /* 0x000fe20000000005 */
[----:B------:R0:W-:Y:S06]  /*23ba0*/  BAR.ARV R165, 0x100 ;  /* 0x000400a50000751d */ /* 0x0001ec0000002000 */
[----:B------:R-:W3:Y:S01]  /*23bb0*/  MUFU.EX2 R92, R92 ;  /* 0x0000005c005c7308 */ /* 0x000ee20000000800 */
[----:B--2---:R-:W-:-:S01]  /*23bc0*/  FADD.FTZ R103, R89, R164 ;  /* 0x000000a459677221 */ /* 0x004fc20000010000 */
[----:B------:R2:W-:Y:S01]  /*23bd0*/  @!P0 SYNCS.ARRIVE.TRANS64.RED.A1T0 RZ, [R5+URZ], RZ ;  /* 0x000000ff05ff89a7 */ /* 0x0005e2000810043f */
[----:B-1----:R-:W-:-:S05]  /*23be0*/  FADD.FTZ R163, R91, R166 ;  /* 0x000000a65ba37221 */ /* 0x002fca0000010000 */
[----:B------:R-:W1:Y:S08]  /*23bf0*/  MUFU.EX2 R94, R94 ;  /* 0x0000005e005e7308 */ /* 0x000e700000000800 */
[----:B------:R-:W4:Y:S01]  /*23c00*/  MUFU.EX2 R93, R93 ;  /* 0x0000005d005d7308 */ /* 0x000f220000000800 */
[----:B---3--:R-:W-:-:S07]  /*23c10*/  FADD.FTZ R164, R92, R103 ;  /* 0x000000675ca47221 */ /* 0x008fce0000010000 */
[----:B------:R-:W3:Y:S01]  /*23c20*/  MUFU.EX2 R95, R95 ;  /* 0x0000005f005f7308 */ /* 0x000ee20000000800 */
[----:B-1----:R-:W-:-:S07]  /*23c30*/  FADD.FTZ R166, R94, R163 ;  /* 0x000000a35ea67221 */ /* 0x002fce0000010000 */
[----:B------:R-:W-:Y:S01]  /*23c40*/  MUFU.EX2 R96, R96 ;  /* 0x0000006000607308 */ /* 0x000fe20000000800 */
[----:B----4-:R-:W-:-:S07]  /*23c50*/  FADD.FTZ R103, R93, R164 ;  /* 0x000000a45d677221 */ /* 0x010fce0000010000 */
[----:B------:R-:W1:Y:S01]  /*23c60*/  MUFU.EX2 R98, R98 ;  /* 0x0000006200627308 */ /* 0x000e620000000800 */
[----:B---3--:R-:W-:-:S07]  /*23c70*/  FADD.FTZ R163, R95, R166 ;  /* 0x000000a65fa37221 */ /* 0x008fce0000010000 */
[----:B------:R-:W-:Y:S08]  /*23c80*/  MUFU.EX2 R97, R97 ;  /* 0x0000006100617308 */ /* 0x000ff00000000800 */
[----:B------:R-:W3:Y:S01]  /*23c90*/  MUFU.EX2 R99, R99 ;  /* 0x0000006300637308 */ /* 0x000ee20000000800 */
[----:B-1----:R-:W-:-:S07]  /*23ca0*/  FADD.FTZ R164, R98, R163 ;  /* 0x000000a362a47221 */ /* 0x002fce0000010000 */
[----:B------:R-:W1:Y:S08]  /*23cb0*/  MUFU.EX2 R100, R100 ;  /* 0x0000006400647308 */ /* 0x000e700000000800 */
[----:B------:R4:W5:Y:S01]  /*23cc0*/  MUFU.EX2 R15, R6 ;  /* 0x00000006000f7308 */ /* 0x0009620000000800 */
[----:B---3--:R-:W-:-:S07]  /*23cd0*/  FADD.FTZ R164, R99, R164 ;  /* 0x000000a463a47221 */ /* 0x008fce0000010000 */
[----:B------:R-:W3:Y:S01]  /*23ce0*/  MUFU.EX2 R11, R11 ;  /* 0x0000000b000b7308 */ /* 0x000ee20000000800 */
[----:B----4-:R-:W-:-:S04]  /*23cf0*/  FADD.FTZ R6, R96, R103 ;  /* 0x0000006760067221 */ /* 0x010fc80000010000 */
[----:B--2---:R-:W-:-:S03]  /*23d00*/  FADD.FTZ R5, R97, R6 ;  /* 0x0000000661057221 */ /* 0x004fc60000010000 */
[----:B------:R-:W2:Y:S01]  /*23d10*/  MUFU.EX2 R102, R102 ;  /* 0x0000006600667308 */ /* 0x000ea20000000800 */
[----:B-1----:R-:W-:-:S01]  /*23d20*/  FADD.FTZ R6, R100, R5 ;  /* 0x0000000564067221 */ /* 0x002fc20000010000 */
[----:B-----5:R-:W-:-:S03]  /*23d30*/  FADD.FTZ R5, R15, R164 ;  /* 0x000000a40f057221 */ /* 0x020fc60000010000 */
[----:B---3--:R-:W-:Y:S01]  /*23d40*/  FADD.FTZ R6, R11, R6 ;  /* 0x000000060b067221 */ /* 0x008fe20000010000 */
[----:B--2---:R-:W-:-:S01]  /*23d50*/  FADD.FTZ R5, R102, R5 ;  /* 0x0000000566057221 */ /* 0x004fc20000010000 */
[----:B0-----:R-:W-:Y:S06]  /*23d60*/  @!P1 BRA `(.L_x_1641) ;  /* 0x0000000000049947 */ /* 0x001fec0003800000 */
[----:B------:R-:W-:Y:S01]  /*23d70*/  BPT.TRAP 0x1 ;  /* 0x000000040000795c */ /* 0x000fe20000300000 */
.L_x_1641:
[----:B------:R-:W-:Y:S01]  /*23d80*/  F2FP.SATFINITE.E4M3.F32.PACK_AB_MERGE_C R154, R155, R154, RZ ;  /* 0x0000009a9b9a723e */ /* 0x000fe200048070ff */
[----:B------:R-:W-:Y:S01]  /*23d90*/  FMUL.FTZ R24, R24, R9 ;  /* 0x0000000918187220 */ /* 0x000fe20000410000 */
[----:B------:R-:W-:Y:S01]  /*23da0*/  F2FP.SATFINITE.E4M3.F32.PACK_AB_MERGE_C R100, R11, R100, RZ ;  /* 0x000000640b64723e */ /* 0x000fe200048070ff */
        /* <DEDUP_REMOVED lines=8> */
[----:B------:R-:W-:Y:S01]  /*23e30*/  FMUL.FTZ R28, R28, R9 ;  /* 0x000000091c1c7220 */ /* 0x000fe20000410000 */
        /* <DEDUP_REMOVED lines=102> */
[----:B------:R-:W-:Y:S01]  /*244a0*/  F2FP.SATFINITE.E4M3.F32.PACK_AB_MERGE_C R171, R99, R98, R15 ;  /* 0x0000006263ab723e */ /* 0x000fe2000480700f */
[----:B------:R-:W-:Y:S06]  /*244b0*/  @P1 BRA `(.L_x_1642) ;  /* 0xffffffcc007c1947 */ /* 0x000fec000383ffff */
[----:B------:R-:W-:-:S07]  /*244c0*/  IMAD.MOV.U32 R190, RZ, RZ, R12 ;  /* 0x000000ffffbe7224 */ /* 0x000fce00078e000c */
.L_x_1631:
[----:B------:R-:W-:-:S13]  /*244d0*/  ISETP.GE.AND P1, PT, R4, R204, PT ;  /* 0x000000cc0400720c */ /* 0x000fda0003f26270 */
[----:B------:R-:W-:Y:S05]  /*244e0*/  @!P1 BRA `(.L_x_1643) ;  /* 0x0000004c00c49947 */ /* 0x000fea0003800000 */
[----:B------:R-:W-:Y:S02]  /*244f0*/  IMAD.MOV.U32 R7, RZ, RZ, R0 ;  /* 0x000000ffff077224 */ /* 0x000fe400078e0000 */
[----:B------:R-:W-:Y:S02]  /*24500*/  IMAD.MOV.U32 R9, RZ, RZ, R3 ;  /* 0x000000ffff097224 */ /* 0x000fe400078e0003 */
[----:B------:R-:W-:-:S07]  /*24510*/  IMAD.MOV.U32 R10, RZ, RZ, R19 ;  /* 0x000000ffff0a7224 */ /* 0x000fce00078e0013 */
.L_x_1662:
        /* <DEDUP_REMOVED lines=9> */
.L_x_1645:
        /* <DEDUP_REMOVED lines=8> */
.L_x_1646:
[----:B------:R-:W-:Y:S04]  /*24630*/  BSSY B0, `(.L_x_1644) ;  /* 0x0000004000007945 */ /* 0x000fe80003800000 */
[----:B-1----:R-:W-:Y:S05]  /*24640*/  @P2 BRA `(.L_x_1647) ;  /* 0x0000000000082947 */ /* 0x002fea0003800000 */
[----:B------:R-:W1:Y:S02]  /*24650*/  SYNCS.PHASECHK.TRANS64.TRYWAIT P2, [R3+URZ+0x29830], R0 ;  /* 0x02983000030075a7 */ /* 0x000e64000804017f */
[----:B-1----:R-:W-:Y:S05]  /*24660*/  @!P2 BRA `(.L_x_1648) ;  /* 0x000000f800fca947 */ /* 0x002fea0003800000 */
.L_x_1647:
[----:B------:R-:W-:Y:S05]  /*24670*/  BSYNC B0 ;  /* 0x0000000000007941 */ /* 0x000fea0003800000 */
.L_x_1644:
        /* <DEDUP_REMOVED lines=28> */
[----:B------:R-:W-:Y:S01]  /*24840*/  VIADD R88, R12, 0x2 ;  /* 0x000000020c587836 */ /* 0x000fe20000000000 */
[----:B0-----:R-:W-:Y:S01]  /*24850*/  SHF.R.U32.HI R0, RZ, 0x7, R0 ;  /* 0x00000007ff007819 */ /* 0x001fe20000011600 */
[----:B------:R-:W-:Y:S01]  /*24860*/  UMOV UR32, UR24 ;  /* 0x0000001800207c82 */ /* 0x000fe20008000000 */
[----:B------:R-:W-:Y:S01]  /*24870*/  R2UR UR34, R14 ;  /* 0x000000000e2272ca */ /* 0x000fe200000e0000 */
[----:B------:R-:W-:Y:S01]  /*24880*/  UMOV UR33, UR25 ;  /* 0x0000001900217c82 */ /* 0x000fe20008000000 */
[----:B------:R-:W-:Y:S01]  /*24890*/  R2UR UR35, R15 ;  /* 0x000000000f2372ca */ /* 0x000fe200000e0000 */
[----:B------:R-:W-:Y:S01]  /*248a0*/  VIADD R0, R0, 0x8 ;  /* 0x0000000800007836 */ /* 0x000fe20000000000 */
[----:B------:R-:W-:Y:S01]  /*248b0*/  R2UR UR6, R88 ;  /* 0x00000000580672ca */ /* 0x000fe200000e0000 */
[C---:B------:R-:W-:Y:S01]  /*248c0*/  VIADD R20, R12.reuse, 0x82 ;  /* 0x000000820c147836 */ /* 0x040fe20000000000 */
[----:B------:R-:W-:Y:S01]  /*248d0*/  R2UR UR7, R89 ;  /* 0x00000000590772ca */ /* 0x000fe200000e0000 */
[----:B------:R-:W-:Y:S01]  /*248e0*/  IMAD.MOV.U32 R21, RZ, RZ, -0x7fffffe0 ;  /* 0x80000020ff157424 */ /* 0x000fe200078e00ff */
        /* <DEDUP_REMOVED lines=229> */
.L_x_1650:
[----:B------:R-:W-:Y:S01]  /*25740*/  SHF.L.U32 R0, R10, 0x1f, RZ ;  /* 0x0000001f0a007819 */ /* 0x000fe200000006ff */
[----:B------:R-:W-:-:S04]  /*25750*/  IMAD R3, R190, 0x8, R16 ;  /* 0x00000008be037824 */ /* 0x000fc800078e0210 */
[----:B------:R0:W1:Y:S01]  /*25760*/  SYNCS.PHASECHK.TRANS64.TRYWAIT P1, [R3+URZ+0x29850], R0 ;  /* 0x02985000030075a7 */ /* 0x000062000802017f */
[----:B------:R-:W-:Y:S05]  /*25770*/  @!P3 BRA `(.L_x_1651) ;  /* 0x000000000004b947 */ /* 0x000fea0003800000 */
[----:B------:R-:W-:Y:S01]  /*25780*/  BPT.TRAP 0x1 ;  /* 0x000000040000795c */ /* 0x000fe20000300000 */
.L_x_1651:
[----:B-1----:R-:W-:Y:S05]  /*25790*/  @P1 BRA `(.L_x_1649) ;  /* 0x0000000000081947 */ /* 0x002fea0003800000 */
[----:B------:R-:W1:Y:S02]  /*257a0*/  SYNCS.PHASECHK.TRANS64.TRYWAIT P1, [R3+URZ+0x29850], R0 ;  /* 0x02985000030075a7 */ /* 0x000e64000802017f */
[----:B-1----:R-:W-:Y:S05]  /*257b0*/  @!P1 BRA `(.L_x_1652) ;  /* 0x000000e800bc9947 */ /* 0x002fea0003800000 */
.L_x_1649:
[----:B01----:R-:W-:Y:S01]  /*257c0*/  VIADD R0, R16, 0x400 ;  /* 0x0000040010007836 */ /* 0x003fe20000000000 */
[----:B------:R-:W-:Y:S05]  /*257d0*/  WARPSYNC.ALL ;  /* 0x0000000000007948 */ /* 0x000fea0003800000 */
[----:B------:R-:W-:Y:S01]  /*257e0*/  SHF.R.U32.HI R0, RZ, 0x4, R0 ;  /* 0x00000004ff007819 */ /* 0x000fe20000011600 */
[----:B------:R-:W-:Y:S01]  /*257f0*/  IMAD.MOV.U32 R13, RZ, RZ, -0x3ffffff0 ;  /* 0xc0000010ff0d7424 */ /* 0x000fe200078e00ff */
[----:B------:R-:W-:Y:S01]  /*25800*/  WARPGROUP.ARRIVE ;  /* 0x00000000000079c5 */ /* 0x000fe20000000000 */
[----:B------:R-:W-:Y:S01]  /*25810*/  IMAD.MOV.U32 R15, RZ, RZ, -0x3ffffff0 ;  /* 0xc0000010ff0f7424 */ /* 0x000fe200078e00ff */
[----:B------:R-:W-:Y:S01]  /*25820*/  LOP3.LUT R0, R0, 0x3fff, RZ, 0xc0, !PT ;  /* 0x00003fff00007812 */ /* 0x000fe200078ec0ff */
[----:B------:R-:W0:Y:S01]  /*25830*/  LDC R10, c[0x0][0x448] ;  /* 0x00011200ff0a7b82 */ /* 0x000e220000000800 */
[----:B------:R-:W-:Y:S01]  /*25840*/  R2UR UR7, R13 ;  /* 0x000000000d0772ca */ /* 0x000fe200000e0000 */
[----:B------:R-:W-:Y:S01]  /*25850*/  IMAD.MOV.U32 R13, RZ, RZ, -0x3ffffff0 ;  /* 0xc0000010ff0d7424 */ /* 0x000fe200078e00ff */
[----:B------:R-:W-:Y:S01]  /*25860*/  LOP3.LUT R0, R0, 0x10000, RZ, 0xfc, !PT ;  /* 0x0001000000007812 */ /* 0x000fe200078efcff */
[----:B------:R-:W1:Y:S01]  /*25870*/  S2R R21, SR_TID.X ;  /* 0x0000000000157919 */ /* 0x000e620000002100 */
[----:B------:R-:W-:-:S03]  /*25880*/  IMAD.IADD R20, R212, 0x1, R201 ;  /* 0x00000001d4147824 */ /* 0x000fc600078e02c9 */
[----:B------:R-:W-:Y:S02]  /*25890*/  IMAD R12, R190, 0x500, R0 ;  /* 0x00000500be0c7824 */ /* 0x000fe400078e0200 */
[----:B------:R-:W-:Y:S02]  /*258a0*/  @!P0 IMAD R0, R11, 0x8, R16 ;  /* 0x000000080b008824 */ /* 0x000fe400078e0210 */
[C---:B------:R-:W-:Y:S01]  /*258b0*/  VIADD R14, R12.reuse, 0x100 ;  /* 0x000001000c0e7836 */ /* 0x040fe20000000000 */
[----:B------:R-:W-:Y:S01]  /*258c0*/  R2UR UR6, R12 ;  /* 0x000000000c0672ca */ /* 0x000fe200000e0000 */
[----:B------:R-:W-:-:S05]  /*258d0*/  @!P0 VIADD R0, R0, 0x29840 ;  /* 0x0002984000008836 */ /* 0x000fca0000000000 */
[----:B------:R-:W-:Y:S02]  /*258e0*/  @!P0 PRMT R0, RZ, 0x654, R0 ;  /* 0x00000654ff008816 */ /* 0x000fe40000000000 */
[----:B0-----:R-:W-:-:S05]  /*258f0*/  ISETP.NE.AND P1, PT, R10, 0x1, PT ;  /* 0x000000010a00780c */ /* 0x001fca0003f25270 */
[----:B------:R-:W-:Y:S01]  /*25900*/  QGMMA.64x128x32.F32.E4M3.E4M3 R24, R184, gdesc[UR4], R24, gsb0 ;  /* 0x01e00004b8187df3 */ /* 0x000fe20008000818 */
[----:B------:R-:W-:Y:S01]  /*25910*/  R2UR UR6, R14 ;  /* 0x000000000e0672ca */ /* 0x000fe200000e0000 */
[----:B------:R-:W-:Y:S01]  /*25920*/  VIADD R14, R12, 0x200 ;  /* 0x000002000c0e7836 */ /* 0x000fe20000000000 */
[----:B------:R-:W-:Y:S01]  /*25930*/  R2UR UR7, R15 ;  /* 0x000000000f0772ca */ /* 0x000fe200000e0000 */
[----:B------:R-:W-:-:S04]  /*25940*/  IMAD.MOV.U32 R15, RZ, RZ, -0x3ffffff0 ;  /* 0xc0000010ff0f7424 */ /* 0x000fc800078e00ff */
[----:B------:R-:W0:Y:S08]  /*25950*/  @P1 LDC R3, c[0x0][0x44c] ;  /* 0x00011300ff031b82 */ /* 0x000e300000000800 */
[----:B------:R-:W2:Y:S01]  /*25960*/  @P1 LDC R10, c[0x0][0x450] ;  /* 0x00011400ff0a1b82 */ /* 0x000ea20000000800 */
[----:B0-----:R-:W-:-:S05]  /*25970*/  @P1 IMAD.HI.U32 R3, R20, R3, RZ ;  /* 0x0000000314031227 */ /* 0x001fca00078e00ff */
[----:B--2---:R-:W-:Y:S02]  /*25980*/  @P1 SHF.R.U32.HI R20, RZ, R10, R3 ;  /* 0x0000000aff141219 */ /* 0x004fe40000011603 */
[----:B------:R-:W-:Y:S01]  /*25990*/  ISETP.GE.AND P1, PT, R225, 0x1, PT ;  /* 0x00000001e100780c */ /* 0x000fe20003f26270 */
[----:B------:R-:W-:Y:S02]  /*259a0*/  WARPGROUP.DEPBAR.LE gsb0, 0x0 ;  /* 0x00008000000079c5 */ /* 0x000fe40000010000 */
[----:B------:R-:W-:Y:S01]  /*259b0*/  WARPGROUP.ARRIVE ;  /* 0x00000000000079c5 */ /* 0x000fe20000000000 */
[----:B-1----:R-:W-:Y:S02]  /*259c0*/  SHF.R.U32.HI R187, RZ, 0x7, R21 ;  /* 0x00000007ffbb7819 */ /* 0x002fe40000011615 */
[----:B------:R-:W0:Y:S03]  /*259d0*/  SHFL.IDX PT, R21, R20, RZ, 0x1c1f ;  /* 0x001c1fff14157589 */ /* 0x000e2600000e0000 */
[----:B------:R-:W-:Y:S01]  /*259e0*/  QGMMA.64x128x32.F32.E4M3.E4M3 R24, R180, gdesc[UR4], R24, gsb0 ;  /* 0x01e00004b4187df3 */ /* 0x000fe20008000818 */
[----:B------:R-:W-:Y:S01]  /*259f0*/  R2UR UR6, R14 ;  /* 0x000000000e0672ca */ /* 0x000fe200000e0000 */
[----:B------:R-:W-:Y:S01]  /*25a00*/  VIADD R14, R12, 0x300 ;  /* 0x000003000c0e7836 */ /* 0x000fe20000000000 */
[----:B------:R-:W-:Y:S01]  /*25a10*/  R2UR UR7, R15 ;  /* 0x000000000f0772ca */ /* 0x000fe200000e0000 */
[----:B------:R-:W-:-:S02]  /*25a20*/  IMAD.MOV.U32 R15, RZ, RZ, -0x3ffffff0 ;  /* 0xc0000010ff0f7424 */ /* 0x000fc400078e00ff */
        /* <DEDUP_REMOVED lines=11> */
[----:B------:R-:W-:Y:S01]  /*25ae0*/  IADD3 R12, -R187, 0xb, RZ ;  /* 0x0000000bbb0c7810 */ /* 0x000fe20007ffe1ff */
[----:B------:R-:W-:Y:S02]  /*25af0*/  WARPGROUP.DEPBAR.LE gsb0, 0x0 ;  /* 0x00008000000079c5 */ /* 0x000fe40000010000 */
[----:B------:R-:W-:-:S08]  /*25b00*/  WARPGROUP.ARRIVE ;  /* 0x00000000000079c5 */ /* 0x000fd00000000000 */
[----:B------:R-:W-:Y:S01]  /*25b10*/  QGMMA.64x128x32.F32.E4M3.E4M3 R24, R168, gdesc[UR4], R24, gsb0 ;  /* 0x01e00004a8187df3 */ /* 0x000fe20008000818 */
[----:B------:R-:W-:Y:S02]  /*25b20*/  ULOP3.LUT UR6, URZ, UR58, URZ, 0x33, !UPT ;  /* 0x0000003a3f067292 */ /* 0x000fe4000f8e333f */
[----:B------:R-:W-:Y:S02]  /*25b30*/  WARPGROUP.DEPBAR.LE gsb0, 0x0 ;  /* 0x00008000000079c5 */ /* 0x000fe40000010000 */
[----:B------:R-:W-:Y:S01]  /*25b40*/  IMAD R168, R4, -0xa0, RZ ;  /* 0xffffff6004a87824 */ /* 0x000fe200078e02ff */
[----:B------:R1:W-:Y:S06]  /*25b50*/  BAR.ARV R12, 0x100 ;  /* 0x0004000c0000751d */ /* 0x0003ec0000002000 */
[----:B------:R-:W-:Y:S01]  /*25b60*/  VIADD R10, R168, 0x1 ;  /* 0x00000001a80a7836 */ /* 0x000fe20000000000 */
[----:B------:R2:W-:Y:S03]  /*25b70*/  @!P0 SYNCS.ARRIVE.TRANS64.RED.A1T0 RZ, [R0+URZ], RZ ;  /* 0x000000ff00ff89a7 */ /* 0x0005e6000810043f */
[----:B------:R-:W-:-:S05]  /*25b80*/  IMAD R10, R211, -0x2, R10 ;  /* 0xfffffffed30a7824 */ /* 0x000fca00078e020a */
[----:B------:R-:W-:Y:S01]  /*25b90*/  IADD3 R14, -R192, R10, R193 ;  /* 0x0000000ac00e7210 */ /* 0x000fe20007ffe1c1 */
[----:B--2---:R-:W-:-:S04]  /*25ba0*/  VIADD R0, R10, 0xffffffff ;  /* 0xffffffff0a007836 */ /* 0x004fc80000000000 */
[C---:B------:R-:W-:Y:S02]  /*25bb0*/  VIADD R15, R14.reuse, UR57 ;  /* 0x000000390e0f7c36 */ /* 0x040fe40008000000 */
        /* <DEDUP_REMOVED lines=16> */
.L_x_1655:
[----:B------:R-:W-:-:S05]  /*25cc0*/  IMAD.U32 R169, RZ, RZ, UR54 ;  /* 0x00000036ffa97e24 */ /* 0x000fca000f8e00ff */
[----:B------:R-:W-:-:S13]  /*25cd0*/  ISETP.NE.AND P1, PT, R169, 0x1, PT ;  /* 0x00000001a900780c */ /* 0x000fda0003f25270 */
[----:B------:R-:W0:Y:S02]  /*25ce0*/  @P1 LDC.64 R12, c[0x0][0x9e8] ;  /* 0x00027a00ff0c1b82 */ /* 0x000e240000000a00 */
[----:B0-----:R-:W-:-:S05]  /*25cf0*/  @P1 IMAD.HI.U32 R12, R21, R12, RZ ;  /* 0x0000000c150c1227 */ /* 0x001fca00078e00ff */
[----:B------:R-:W-:-:S07]  /*25d00*/  @P1 SHF.R.U32.HI R21, RZ, R13, R12 ;  /* 0x0000000dff151219 */ /* 0x000fce000001160c */
.L_x_1656:
[----:B------:R-:W-:Y:S05]  /*25d10*/  BSYNC B0 ;  /* 0x0000000000007941 */ /* 0x000fea0003800000 */
.L_x_1654:
[----:B------:R-:W-:-:S05]  /*25d20*/  IMAD R21, R21, R169, R0 ;  /* 0x000000a915157224 */ /* 0x000fca00078e0200 */
[----:B------:R-:W-:Y:S02]  /*25d30*/  VIADDMNMX R10, R21, R169, R10, PT ;  /* 0x000000a9150a7246 */ /* 0x000fe4000380010a */
[----:B------:R-:W-:-:S07]  /*25d40*/  VIMNMX R3, R3, R21, !PT ;  /* 0x0000001503037248 */ /* 0x000fce0007fe0100 */
.L_x_1653:
        /* <DEDUP_REMOVED lines=12> */
[C---:B------:R-:W-:Y:S02]  /*25e10*/  ISETP.GT.AND P1, PT, R3.reuse, 0x8, !P2 ;  /* 0x000000080300780c */ /* 0x040fe40005724270 */
        /* <DEDUP_REMOVED lines=220> */
[----:B------:R-:W-:Y:S01]  /*26be0*/  ISETP.GE.AND P6, PT, R225, 0x1, PT ;  /* 0x00000001e100780c */ /* 0x000fe20003fc6270 */
        /* <DEDUP_REMOVED lines=15> */
.L_x_1659:
[----:B------:R-:W-:-:S05]  /*26ce0*/  IMAD.U32 R10, RZ, RZ, UR54 ;  /* 0x00000036ff0a7e24 */ /* 0x000fca000f8e00ff */
[----:B------:R-:W-:-:S13]  /*26cf0*/  ISETP.NE.AND P6, PT, R10, 0x1, PT ;  /* 0x000000010a00780c */ /* 0x000fda0003fc5270 */
[----:B------:R-:W0:Y:S02]  /*26d00*/  @P6 LDC.64 R12, c[0x0][0x9e8] ;  /* 0x00027a00ff0c6b82 */ /* 0x000e240000000a00 */
[----:B0-----:R-:W-:-:S05]  /*26d10*/  @P6 IMAD.HI.U32 R12, R3, R12, RZ ;  /* 0x0000000c030c6227 */ /* 0x001fca00078e00ff */
[----:B------:R-:W-:-:S07]  /*26d20*/  @P6 SHF.R.U32.HI R3, RZ, R13, R12 ;  /* 0x0000000dff036219 */ /* 0x000fce000001160c */
.L_x_1660:
[----:B------:R-:W-:Y:S05]  /*26d30*/  BSYNC B0 ;  /* 0x0000000000007941 */ /* 0x000fea0003800000 */
.L_x_1658:
[----:B------:R-:W-:-:S05]  /*26d40*/  IMAD R0, R3, R10, R0 ;  /* 0x0000000a03007224 */ /* 0x000fca00078e0200 */
[----:B------:R-:W-:Y:S02]  /*26d50*/  VIADDMNMX R15, R0, R10, R15, PT ;  /* 0x0000000a000f7246 */ /* 0x000fe4000380010f */
[----:B------:R-:W-:-:S07]  /*26d60*/  VIMNMX R14, R14, R0, !PT ;  /* 0x000000000e0e7248 */ /* 0x000fce0007fe0100 */
.L_x_1657:
        /* <DEDUP_REMOVED lines=72> */
[C---:B------:R-:W-:Y:S02]  /*271f0*/  ISETP.LT.OR P1, PT, R15.reuse, 0x49, P1 ;  /* 0x000000490f00780c */ /* 0x040fe40000f21670 */
[----:B------:R-:W-:Y:S02]  /*27200*/  FMNMX.FTZ R0, R116, R3, !PT ;  /* 0x0000000374007209 */ /* 0x000fe40007810000 */
[----:B------:R-:W-:Y:S02]  /*27210*/  FSEL R126, R126, -INF , !P1 ;  /* 0xff8000007e7e7808 */ /* 0x000fe40004800000 */
[----:B------:R-:W-:Y:S02]  /*27220*/  ISETP.GT.AND P1, PT, R14, 0x49, !P6 ;  /* 0x000000490e00780c */ /* 0x000fe40007724270 */
[----:B------:R-:W-:Y:S02]  /*27230*/  LOP3.LUT P6, RZ, R170, 0x40, RZ, 0xc0, !PT ;  /* 0x00000040aaff7812 */ /* 0x000fe400078cc0ff */
        /* <DEDUP_REMOVED lines=19> */
[C---:B------:R-:W-:Y:S02]  /*27370*/  ISETP.GT.AND P1, PT, R14.reuse, 0x58, !P1 ;  /* 0x000000580e00780c */ /* 0x040fe40004f24270 */
[----:B------:R-:W-:Y:S02]  /*27380*/  FMNMX.FTZ R10, R101, R0, !PT ;  /* 0x00000000650a7209 */ /* 0x000fe40007810000 */
[----:B------:R-:W-:Y:S02]  /*27390*/  ISETP.LT.OR P1, PT, R15, 0x59, P1 ;  /* 0x000000590f00780c */ /* 0x000fe40000f21670 */
[----:B------:R-:W-:Y:S01]  /*273a0*/  ISETP.GT.AND P2, PT, R14, 0x89, !P2 ;  /* 0x000000890e00780c */ /* 0x000fe20005744270 */
[----:B------:R-:W0:Y:S01]  /*273b0*/  SHFL.BFLY PT, R3, R10, 0x2, 0x1f ;  /* 0x0c401f000a037f89 */ /* 0x000e2200000e0000 */
[----:B------:R-:W-:Y:S02]  /*273c0*/  FSEL R134, R134, -INF , !P1 ;  /* 0xff80000086867808 */ /* 0x000fe40004800000 */
[----:B------:R-:W-:-:S02]  /*273d0*/  LOP3.LUT P1, RZ, R170, 0x2000, RZ, 0xc0, !PT ;  /* 0x00002000aaff7812 */ /* 0x000fc4000782c0ff */
[C---:B------:R-:W-:Y:S02]  /*273e0*/  ISETP.LT.OR P2, PT, R15.reuse, 0x8a, P2 ;  /* 0x0000008a0f00780c */ /* 0x040fe40001741670 */
[C---:B------:R-:W-:Y:S02]  /*273f0*/  ISETP.GT.AND P1, PT, R14.reuse, 0x59, !P1 ;  /* 0x000000590e00780c */ /* 0x040fe40004f24270 */
[----:B------:R-:W-:Y:S02]  /*27400*/  ISETP.GT.AND P3, PT, R14, 0x90, !P3 ;  /* 0x000000900e00780c */ /* 0x000fe40005f64270 */
[----:B------:R-:W-:Y:S02]  /*27410*/  ISETP.LT.OR P1, PT, R15, 0x5a, P1 ;  /* 0x0000005a0f00780c */ /* 0x000fe40000f21670 */
[----:B------:R-:W-:Y:S02]  /*27420*/  FSEL R95, R95, -INF , !P2 ;  /* 0xff8000005f5f7808 */ /* 0x000fe40005000000 */
[----:B------:R-:W-:-:S02]  /*27430*/  FSEL R135, R135, -INF , !P1 ;  /* 0xff80000087877808 */ /* 0x000fc40004800000 */
[----:B------:R-:W-:Y:S02]  /*27440*/  LOP3.LUT P1, RZ, R170, 0x1000, RZ, 0xc0, !PT ;  /* 0x00001000aaff7812 */ /* 0x000fe4000782c0ff */
[C---:B------:R-:W-:Y:S02]  /*27450*/  ISETP.LT.OR P3, PT, R15.reuse, 0x91, P3 ;  /* 0x000000910f00780c */ /* 0x040fe40001f61670 */
[C---:B------:R-:W-:Y:S02]  /*27460*/  ISETP.GT.AND P1, PT, R14.reuse, 0x60, !P1 ;  /* 0x000000600e00780c */ /* 0x040fe40004f24270 */
[----:B------:R-:W-:Y:S02]  /*27470*/  ISETP.GT.AND P4, PT, R14, 0x91, !P4 ;  /* 0x000000910e00780c */ /* 0x000fe40006784270 */
[----:B------:R-:W-:Y:S02]  /*27480*/  ISETP.LT.OR P1, PT, R15, 0x61, P1 ;  /* 0x000000610f00780c */ /* 0x000fe40000f21670 */
[----:B0-----:R-:W-:-:S02]  /*27490*/  FMNMX.FTZ R12, R10, R3, !PT ;  /* 0x000000030a0c7209 */ /* 0x001fc40007810000 */
[----:B------:R-:W-:Y:S02]  /*274a0*/  FSEL R106, R106, -INF , !P1 ;  /* 0xff8000006a6a7808 */ /* 0x000fe40004800000 */
[----:B------:R-:W-:Y:S01]  /*274b0*/  LOP3.LUT P1, RZ, R170, 0x800, RZ, 0xc0, !PT ;  /* 0x00000800aaff7812 */ /* 0x000fe2000782c0ff */
[----:B------:R-:W0:Y:S01]  /*274c0*/  SHFL.BFLY PT, R3, R12, 0x1, 0x1f ;  /* 0x0c201f000c037f89 */ /* 0x000e2200000e0000 */
[----:B------:R-:W-:Y:S02]  /*274d0*/  FSEL R98, R98, -INF , !P3 ;  /* 0xff80000062627808 */ /* 0x000fe40005800000 */
[----:B------:R-:W-:Y:S02]  /*274e0*/  ISETP.GT.AND P1, PT, R14, 0x61, !P1 ;  /* 0x000000610e00780c */ /* 0x000fe40004f24270 */
[C---:B------:R-:W-:Y:S02]  /*274f0*/  ISETP.LT.OR P4, PT, R15.reuse, 0x92, P4 ;  /* 0x000000920f00780c */ /* 0x040fe40002781670 */
[----:B------:R-:W-:-:S02]  /*27500*/  ISETP.LT.OR P1, PT, R15, 0x62, P1 ;  /* 0x000000620f00780c */ /* 0x000fc40000f21670 */
[----:B------:R-:W-:Y:S02]  /*27510*/  ISETP.GT.AND P5, PT, R14, 0x98, !P5 ;  /* 0x000000980e00780c */ /* 0x000fe40006fa4270 */
[----:B------:R-:W-:Y:S02]  /*27520*/  FSEL R107, R107, -INF , !P1 ;  /* 0xff8000006b6b7808 */ /* 0x000fe40004800000 */
[----:B------:R-:W-:Y:S02]  /*27530*/  LOP3.LUT P1, RZ, R170, 0x400, RZ, 0xc0, !PT ;  /* 0x00000400aaff7812 */ /* 0x000fe4000782c0ff */
[----:B------:R-:W-:Y:S02]  /*27540*/  FSEL R99, R99, -INF , !P4 ;  /* 0xff80000063637808 */ /* 0x000fe40006000000 */
[----:B------:R-:W-:Y:S02]  /*27550*/  ISETP.GT.AND P1, PT, R14, 0x68, !P1 ;  /* 0x000000680e00780c */ /* 0x000fe40004f24270 */
[----:B------:R-:W-:-:S02]  /*27560*/  ISETP.LT.OR P5, PT, R15, 0x99, P5 ;  /* 0x000000990f00780c */ /* 0x000fc40002fa1670 */
[----:B------:R-:W-:Y:S02]  /*27570*/  ISETP.LT.OR P1, PT, R15, 0x69, P1 ;  /* 0x000000690f00780c */ /* 0x000fe40000f21670 */
[----:B------:R-:W-:Y:S02]  /*27580*/  FSEL R102, R102, -INF , !P5 ;  /* 0xff80000066667808 */ /* 0x000fe40006800000 */
[----:B------:R-:W-:Y:S02]  /*27590*/  FSEL R110, R110, -INF , !P1 ;  /* 0xff8000006e6e7808 */ /* 0x000fe40004800000 */
[----:B------:R-:W-:Y:S02]  /*275a0*/  LOP3.LUT P1, RZ, R170, 0x200, RZ, 0xc0, !PT ;  /* 0x00000200aaff7812 */ /* 0x000fe4000782c0ff */
[----:B0-----:R-:W-:Y:S02]  /*275b0*/  FMNMX.FTZ R3, R12, R3, !PT ;  /* 0x000000030c037209 */ /* 0x001fe40007810000 */
[----:B------:R-:W-:-:S02]  /*275c0*/  ISETP.GT.AND P1, PT, R14, 0x69, !P1 ;  /* 0x000000690e00780c */ /* 0x000fc40004f24270 */
[----:B------:R-:W-:Y:S01]  /*275d0*/  ISETP.NE.AND P3, PT, R205, 0x3, PT ;  /* 0x00000003cd00780c */ /* 0x000fe20003f65270 */
[----:B------:R-:W-:-:S01]  /*275e0*/  FFMA.FTZ R0, R2, R3, -8 ;  /* 0xc100000002007423 */ /* 0x000fc20000010003 */
        /* <DEDUP_REMOVED lines=58> */
[----:B------:R-:W-:Y:S02]  /*27990*/  ISETP.GT.AND P1, PT, R14, RZ, !P6 ;  /* 0x000000ff0e00720c */ /* 0x000fe40007724270 */
[----:B------:R-:W-:Y:S02]  /*279a0*/  LOP3.LUT P6, RZ, R170, 0x8000000, RZ, 0xc0, !PT ;  /* 0x08000000aaff7812 */ /* 0x000fe400078cc0ff */
[----:B------:R-:W-:Y:S02]  /*279b0*/  ISETP.LT.OR P1, PT, R15, 0x1, P1 ;  /* 0x000000010f00780c */ /* 0x000fe40000f21670 */
[----:B------:R-:W-:Y:S02]  /*279c0*/  ISETP.GT.AND P2, PT, R14, 0x99, !P6 ;  /* 0x000000990e00780c */ /* 0x000fe40007744270 */
[----:B------:R-:W-:-:S02]  /*279d0*/  FSEL R154, R154, -INF , !P1 ;  /* 0xff8000009a9a7808 */ /* 0x000fc40004800000 */
[----:B------:R-:W-:Y:S02]  /*279e0*/  FSETP.NEU.FTZ.AND P1, PT, R3, -INF , PT ;  /* 0xff8000000300780b */ /* 0x000fe40003f3d000 */
[----:B------:R-:W-:Y:S02]  /*279f0*/  FMNMX.FTZ R128, R154, R7, !PT ;  /* 0x000000079a807209 */ /* 0x000fe40007810000 */
[----:B------:R-:W-:Y:S02]  /*27a00*/  FSEL R0, R0, RZ, P1 ;  /* 0x000000ff00007208 */ /* 0x000fe40000800000 */
[----:B------:R-:W-:-:S03]  /*27a10*/  ISETP.LT.OR P2, PT, R15, 0x9a, P2 ;  /* 0x0000009a0f00780c */ /* 0x000fc60001741670 */
[C-C-:B------:R-:W-:Y:S01]  /*27a20*/  FFMA.FTZ R12, R2.reuse, R21, -R0.reuse ;  /* 0x00000015020c7223 */ /* 0x140fe20000010800 */
        /* <DEDUP_REMOVED lines=8> */
[----:B------:R0:W-:Y:S01]  /*27ab0*/  MUFU.EX2 R10, R152 ;  /* 0x00000098000a7308 */ /* 0x0001e20000000800 */
[----:B------:R-:W-:Y:S01]  /*27ac0*/  FSEL R103, R103, -INF , !P2 ;  /* 0xff80000067677808 */ /* 0x000fe20005000000 */
        /* <DEDUP_REMOVED lines=40> */
[----:B------:R-:W-:Y:S01]  /*27d50*/  FFMA.FTZ R101, R2, R101, -R0 ;  /* 0x0000006502657223 */ /* 0x000fe20000010800 */
[----:B------:R-:W-:Y:S01]  /*27d60*/  FMNMX.FTZ R165, R147, R138, !PT ;  /* 0x0000008a93a57209 */ /* 0x000fe20007810000 */
[----:B------:R-:W-:Y:S03]  /*27d70*/  MUFU.EX2 R153, R153 ;  /* 0x0000009900997308 */ /* 0x000fe60000000800 */
[----:B------:R-:W-:-:S04]  /*27d80*/  FMNMX.FTZ R138, R150, R165, !PT ;  /* 0x000000a5968a7209 */ /* 0x000fc80007810000 */
        /* <DEDUP_REMOVED lines=20> */
[----:B0-----:R-:W-:-:S04]  /*27ed0*/  FMNMX.FTZ R152, R114, R165, !PT ;  /* 0x000000a572987209 */ /* 0x001fc80007810000 */
        /* <DEDUP_REMOVED lines=14> */
[----:B------:R-:W-:Y:S01]  /*27fc0*/  FMNMX.FTZ R108, R102, R109, !PT ;  /* 0x0000006d666c7209 */ /* 0x000fe20007810000 */
[C-C-:B------:R-:W-:Y:S01]  /*27fd0*/  FFMA.FTZ R109, R2.reuse, R113, -R0.reuse ;  /* 0x00000071026d7223 */ /* 0x140fe20000010800 */
[----:B------:R-:W-:-:S02]  /*27fe0*/  FFMA.FTZ R113, R2, R117, -R0 ;  /* 0x0000007502717223 */ /* 0x000fc40000010800 */
[----:B------:R-:W-:Y:S01]  /*27ff0*/  FMNMX.FTZ R152, R103, R108, !PT ;  /* 0x0000006c67987209 */ /* 0x000fe20007810000 */
[----:B------:R-:W-:Y:S04]  /*28000*/  MUFU.EX2 R145, R145 ;  /* 0x0000009100917308 */ /* 0x000fe80000000800 */
[----:B------:R-:W0:Y:S04]  /*28010*/  SHFL.BFLY PT, R165, R152, 0x2, 0x1f ;  /* 0x0c401f0098a57f89 */ /* 0x000e2800000e0000 */
[----:B------:R1:W-:Y:S08]  /*28020*/  MUFU.EX2 R108, R160 ;  /* 0x000000a0006c7308 */ /* 0x0003f00000000800 */
[----:B------:R-:W-:Y:S08]  /*28030*/  MUFU.EX2 R136, R179 ;  /* 0x000000b300887308 */ /* 0x000ff00000000800 */
[----:B------:R-:W-:Y:S01]  /*28040*/  MUFU.EX2 R149, R149 ;  /* 0x0000009500957308 */ /* 0x000fe20000000800 */
[----:B0-----:R-:W-:-:S02]  /*28050*/  FMNMX.FTZ R165, R152, R165, !PT ;  /* 0x000000a598a57209 */ /* 0x001fc40007810000 */
[----:B------:R-:W-:-:S05]  /*28060*/  FSEL R152, R3, RZ, P1 ;  /* 0x000000ff03987208 */ /* 0x000fca0000800000 */
[----:B------:R-:W-:Y:S01]  /*28070*/  MUFU.EX2 R138, R181 ;  /* 0x000000b5008a7308 */ /* 0x000fe20000000800 */
[----:B------:R-:W0:Y:S01]  /*28080*/  SHFL.BFLY PT, R116, R165, 0x1, 0x1f ;  /* 0x0c201f00a5747f89 */ /* 0x000e2200000e0000 */
[----:B------:R-:W-:-:S04]  /*28090*/  FADD.FTZ R9, -R152, R9 ;  /* 0x0000000998097221 */ /* 0x000fc80000010100 */
[----:B------:R-:W-:Y:S02]  /*280a0*/  FMUL.FTZ R9, R2, R9 ;  /* 0x0000000902097220 */ /* 0x000fe40000410000 */
[----:B------:R-:W-:Y:S08]  /*280b0*/  MUFU.EX2 R121, R121 ;  /* 0x0000007900797308 */ /* 0x000ff00000000800 */
[----:B------:R-:W2:Y:S08]  /*280c0*/  MUFU.EX2 R9, R9 ;  /* 0x0000000900097308 */ /* 0x000eb00000000800 */
[----:B------:R-:W-:Y:S01]  /*280d0*/  MUFU.EX2 R140, R183 ;  /* 0x000000b7008c7308 */ /* 0x000fe20000000800 */
[----:B0-----:R-:W-:-:S04]  /*280e0*/  FMNMX.FTZ R0, R165, R116, !PT ;  /* 0x00000074a5007209 */ /* 0x001fc80007810000 */
[----:B------:R-:W-:Y:S01]  /*280f0*/  FSETP.NEU.FTZ.AND P1, PT, R0, -INF , PT ;  /* 0xff8000000000780b */ /* 0x000fe20003f3d000 */
[----:B------:R-:W-:-:S02]  /*28100*/  FFMA.FTZ R117, R2, R0, -8 ;  /* 0xc100000002757423 */ /* 0x000fc40000010000 */
[----:B------:R-:W-:Y:S01]  /*28110*/  MUFU.EX2 R125, R125 ;  /* 0x0000007d007d7308 */ /* 0x000fe20000000800 */
[----:B-1----:R-:W-:Y:S01]  /*28120*/  FSEL R160, R0, RZ, P1 ;  /* 0x000000ff00a07208 */ /* 0x002fe20000800000 */
[----:B--2---:R-:W-:Y:S01]  /*28130*/  FFMA.FTZ R6, R9, R6, R10 ;  /* 0x0000000609067223 */ /* 0x004fe2000001000a */
[----:B------:R-:W-:-:S03]  /*28140*/  FSEL R117, R117, RZ, P1 ;  /* 0x000000ff75757208 */ /* 0x000fc60000800000 */
[----:B------:R-:W-:Y:S02]  /*28150*/  FADD.FTZ R7, -R160, R7 ;  /* 0x00000007a0077221 */ /* 0x000fe40000010100 */
[----:B------:R-:W-:-:S01]  /*28160*/  FFMA.FTZ R116, R2, R154, -R117 ;  /* 0x0000009a02747223 */ /* 0x000fc20000010875 */
[C-C-:B------:R-:W-:Y:S01]  /*28170*/  FFMA.FTZ R155, R2.reuse, R155, -R117.reuse ;  /* 0x0000009b029b7223 */ /* 0x140fe20000010875 */
[C---:B------:R-:W-:Y:S01]  /*28180*/  FMUL.FTZ R7, R2.reuse, R7 ;  /* 0x0000000702077220 */ /* 0x040fe20000410000 */
[C-C-:B------:R-:W-:Y:S01]  /*28190*/  FFMA.FTZ R152, R2.reuse, R158, -R117.reuse ;  /* 0x0000009e02987223 */ /* 0x140fe20000010875 */
[----:B------:R-:W-:-:S01]  /*281a0*/  FFMA.FTZ R159, R2, R159, -R117 ;  /* 0x0000009f029f7223 */ /* 0x000fc20000010875 */
[C-C-:B------:R-:W-:Y:S01]  /*281b0*/  FFMA.FTZ R154, R2.reuse, R162, -R117.reuse ;  /* 0x000000a2029a7223 */ /* 0x140fe20000010875 */
        /* <DEDUP_REMOVED lines=35> */
[----:B------:R-:W-:-:S01]  /*283f0*/  FFMA.FTZ R118, R2, R118, -R117 ;  /* 0x0000007602767223 */ /* 0x000fc20000010875 */
        /* <DEDUP_REMOVED lines=16> */
[----:B------:R-:W-:-:S02]  /*28500*/  FFMA.FTZ R103, R2, R103, -R117 ;  /* 0x0000006702677223 */ /* 0x000fc40000010875 */
[----:B------:R-:W-:-:S02]  /*28510*/  FADD.FTZ R6, R124, R5 ;  /* 0x000000057c067221 */ /* 0x000fc40000010000 */
        /* <DEDUP_REMOVED lines=8> */
[----:B-1----:R-:W-:-:S07]  /*285a0*/  FADD.FTZ R160, R165, R160 ;  /* 0x000000a0a5a07221 */ /* 0x002fce0000010000 */
        /* <DEDUP_REMOVED lines=20> */
[----:B------:R-:W-:-:S06]  /*286f0*/  FADD.FTZ R6, R138, R151 ;  /* 0x000000978a067221 */ /* 0x000fcc0000010000 */
[----:B------:R-:W2:Y:S01]  /*28700*/  MUFU.EX2 R123, R123 ;  /* 0x0000007b007b7308 */ /* 0x000ea20000000800 */
[----:B0-----:R-:W-:-:S07]  /*28710*/  FADD.FTZ R5, R150, R5 ;  /* 0x0000000596057221 */ /* 0x001fce0000010000 */
        /* <DEDUP_REMOVED lines=89> */
.L_x_1661:
[----:B------:R-:W-:Y:S01]  /*28cb0*/  F2FP.SATFINITE.E4M3.F32.PACK_AB_MERGE_C R12, R21, R12, RZ ;  /* 0x0000000c150c723e */ /* 0x000fe200048070ff */
[----:B------:R-:W-:Y:S01]  /*28cc0*/  FMUL.FTZ R24, R24, R9 ;  /* 0x0000000918187220 */ /* 0x000fe20000410000 */
[----:B------:R-:W-:Y:S01]  /*28cd0*/  F2FP.SATFINITE.E4M3.F32.PACK_AB_MERGE_C R139, R142, R139, RZ ;  /* 0x0000008b8e8b723e */ /* 0x000fe200048070ff */
[-C--:B------:R-:W-:Y:S01]  /*28ce0*/  FMUL.FTZ R25, R25, R9.reuse ;  /* 0x0000000919197220 */ /* 0x080fe20000410000 */
        /* <DEDUP_REMOVED lines=15> */
[----:B------:R-:W-:Y:S01]  /*28de0*/  FMUL.FTZ R36, R36, R9 ;  /* 0x0000000924247220 */ /* 0x000fe20000410000 */
        /* <DEDUP_REMOVED lines=94> */
[----:B------:R-:W-:Y:S01]  /*293d0*/  F2FP.SATFINITE.E4M3.F32.PACK_AB_MERGE_C R171, R99, R98, R102 ;  /* 0x0000006263ab723e */ /* 0x000fe20004807066 */
[----:B------:R-:W-:Y:S06]  /*293e0*/  @P1 BRA `(.L_x_1662) ;  /* 0xffffffb0004c1947 */ /* 0x000fec000383ffff */
[----:B------:R-:W-:-:S07]  /*293f0*/  IMAD.MOV.U32 R190, RZ, RZ, R11 ;  /* 0x000000ffffbe7224 */ /* 0x000fce00078e000b */
.L_x_1643:
[----:B------:R-:W-:Y:S01]  /*29400*/  ISETP.NE.AND P1, PT, R205, 0x3, PT ;  /* 0x00000003cd00780c */ /* 0x000fe20003f25270 */
[----:B------:R-:W-:Y:S05]  /*29410*/  WARPSYNC.ALL ;  /* 0x0000000000007948 */ /* 0x000fea0003800000 */
[----:B------:R-:W-:Y:S07]  /*29420*/  BAR.ARV 0x8, 0x180 ;  /* 0x0206000000007b1d */ /* 0x000fee0000002000 */
[----:B------:R-:W-:Y:S05]  /*29430*/  @!P1 BRA `(.L_x_1663) ;  /* 0x0000000000049947 */ /* 0x000fea0003800000 */
[----:B------:R-:W-:Y:S01]  /*29440*/  BPT.TRAP 0x1 ;  /* 0x000000040000795c */ /* 0x000fe20000300000 */
.L_x_1663:
[----:B------:R-:W-:Y:S01]  /*29450*/  IMAD R15, R190, 0x8, R16 ;  /* 0x00000008be0f7824 */ /* 0x000fe200078e0210 */
[----:B------:R-:W-:-:S04]  /*29460*/  SHF.L.U32 R4, R19, 0x1f, RZ ;  /* 0x0000001f13047819 */ /* 0x000fc800000006ff */
[----:B------:R0:W1:Y:S01]  /*29470*/  SYNCS.PHASECHK.TRANS64.TRYWAIT P0, [R15+URZ+0x29850], R4 ;  /* 0x029850040f0075a7 */ /* 0x000062000800017f */
[----:B------:R-:W-:Y:S05]  /*29480*/  @!P1 BRA `(.L_x_1664) ;  /* 0x0000000000049947 */ /* 0x000fea0003800000 */
[----:B------:R-:W-:Y:S01]  /*29490*/  BPT.TRAP 0x1 ;  /* 0x000000040000795c */ /* 0x000fe20000300000 */
.L_x_1664:
[----:B------:R-:W-:-:S05]  /*294a0*/  VIADD R16, R16, 0x400 ;  /* 0x0000040010107836 */ /* 0x000fca0000000000 */
[----:B------:R-:W-:-:S04]  /*294b0*/  SHF.R.U32.HI R16, RZ, 0x4, R16 ;  /* 0x00000004ff107819 */ /* 0x000fc80000011610 */
[----:B------:R-:W-:-:S04]  /*294c0*/  LOP3.LUT R16, R16, 0x3fff, RZ, 0xc0, !PT ;  /* 0x00003fff10107812 */ /* 0x000fc800078ec0ff */
[----:B------:R-:W-:Y:S01]  /*294d0*/  LOP3.LUT R9, R16, 0x10000, RZ, 0xfc, !PT ;  /* 0x0001000010097812 */ /* 0x000fe200078efcff */
[----:B-1----:R-:W-:Y:S06]  /*294e0*/  @P0 BRA `(.L_x_1665) ;  /* 0x0000000000080947 */ /* 0x002fec0003800000 */
[----:B------:R-:W1:Y:S02]  /*294f0*/  SYNCS.PHASECHK.TRANS64.TRYWAIT P0, [R15+URZ+0x29850], R4 ;  /* 0x029850040f0075a7 */ /* 0x000e64000800017f */
[----:B-1----:R-:W-:Y:S05]  /*29500*/  @!P0 BRA `(.L_x_1666) ;  /* 0x000000ac007c8947 */ /* 0x002fea0003800000 */
.L_x_1665:
[----:B------:R-:W-:Y:S01]  /*29510*/  IMAD R8, R190, 0x500, R9 ;  /* 0x00000500be087824 */ /* 0x000fe200078e0209 */
[----:B------:R-:W-:Y:S05]  /*29520*/  WARPSYNC.ALL ;  /* 0x0000000000007948 */ /* 0x000fea0003800000 */
[----:B------:R-:W-:Y:S01]  /*29530*/  IMAD.MOV.U32 R9, RZ, RZ, -0x3ffffff0 ;  /* 0xc0000010ff097424 */ /* 0x000fe200078e00ff */
[C---:B------:R-:W-:Y:S01]  /*29540*/  R2UR UR6, R8.reuse ;  /* 0x00000000080672ca */ /* 0x040fe200000e0000 */
[----:B------:R-:W-:Y:S01]  /*29550*/  WARPGROUP.ARRIVE ;  /* 0x00000000000079c5 */ /* 0x000fe20000000000 */
[C---:B------:R-:W-:Y:S01]  /*29560*/  VIADD R10, R8.reuse, 0x100 ;  /* 0x00000100080a7836 */ /* 0x040fe20000000000 */
[----:B------:R-:W-:Y:S01]  /*29570*/  ULDC.64 UR4, c[0x0][0x9a0] ;  /* 0x0002680000047ab9 */ /* 0x000fe20000000a00 */
[----:B------:R-:W-:Y:S01]  /*29580*/  R2UR UR7, R9 ;  /* 0x00000000090772ca */ /* 0x000fe200000e0000 */
[----:B------:R-:W-:Y:S01]  /*29590*/  IMAD.MOV.U32 R11, RZ, RZ, -0x3ffffff0 ;  /* 0xc0000010ff0b7424 */ /* 0x000fe200078e00ff */
[----:B------:R-:W-:Y:S01]  /*295a0*/  ISETP.NE.U32.AND P0, PT, RZ, UR4, PT ;  /* 0x00000004ff007c0c */ /* 0x000fe2000bf05070 */
[----:B------:R-:W-:-:S02]  /*295b0*/  VIADD R20, R8, 0x200 ;  /* 0x0000020008147836 */ /* 0x000fc40000000000 */
[----:B------:R-:W-:Y:S01]  /*295c0*/  IMAD.MOV.U32 R21, RZ, RZ, -0x3ffffff0 ;  /* 0xc0000010ff157424 */ /* 0x000fe200078e00ff */
[----:B------:R-:W-:-:S07]  /*295d0*/  ISETP.NE.AND.EX P0, PT, RZ, UR5, PT, P0 ;  /* 0x00000005ff007c0c */ /* 0x000fce000bf05300 */
[----:B------:R-:W-:Y:S01]  /*295e0*/  QGMMA.64x128x32.F32.E4M3.E4M3 R24, R184, gdesc[UR4], R24, gsb0 ;  /* 0x01e00004b8187df3 */ /* 0x000fe20008000818 */
[----:B------:R-:W-:Y:S02]  /*295f0*/  R2UR UR6, R10 ;  /* 0x000000000a0672ca */ /* 0x000fe400000e0000 */
[----:B------:R-:W-:-:S03]  /*29600*/  R2UR UR7, R11 ;  /* 0x000000000b0772ca */ /* 0x000fc600000e0000 */
[----:B------:R-:W0:Y:S01]  /*29610*/  @P0 LDC.64 R10, c[0x0][0x9c8] ;  /* 0x00027200ff0a0b82 */ /* 0x000e220000000a00 */
[----:B------:R-:W-:Y:S02]  /*29620*/  @P0 SHF.R.S32.HI R7, RZ, 0x1f, R207 ;  /* 0x0000001fff070819 */ /* 0x000fe400000114cf */
[----:B------:R-:W-:-:S05]  /*29630*/  @P0 SHF.R.S32.HI R9, RZ, 0x1f, R206 ;  /* 0x0000001fff090819 */ /* 0x000fca00000114ce */
[----:B------:R-:W2:Y:S01]  /*29640*/  @P0 LDC.64 R12, c[0x0][0x9d0] ;  /* 0x00027400ff0c0b82 */ /* 0x000ea20000000a00 */
[----:B01----:R-:W-:-:S04]  /*29650*/  @P0 IMAD R4, R7, R10, RZ ;  /* 0x0000000a07040224 */ /* 0x003fc800078e02ff */
[C---:B------:R-:W-:Y:S02]  /*29660*/  @P0 IMAD R7, R207.reuse, R11, R4 ;  /* 0x0000000bcf070224 */ /* 0x040fe400078e0204 */
[----:B------:R-:W-:-:S04]  /*29670*/  @P0 IMAD.WIDE.U32 R10, R207, R10, RZ ;  /* 0x0000000acf0a0225 */ /* 0x000fc800078e00ff */
[-C--:B--2---:R-:W-:Y:S02]  /*29680*/  @P0 IMAD R4, R9, R12.reuse, RZ ;  /* 0x0000000c09040224 */ /* 0x084fe400078e02ff */
[----:B------:R-:W-:Y:S02]  /*29690*/  @P0 IMAD.IADD R11, R11, 0x1, R7 ;  /* 0x000000010b0b0824 */ /* 0x000fe400078e0207 */
[C---:B------:R-:W-:Y:S02]  /*296a0*/  @P0 IMAD R7, R206.reuse, R13, R4 ;  /* 0x0000000dce070224 */ /* 0x040fe400078e0204 */
[----:B------:R-:W-:-:S04]  /*296b0*/  @P0 IMAD.WIDE.U32 R10, R206, R12, R10 ;  /* 0x0000000cce0a0225 */ /* 0x000fc800078e000a */
[----:B------:R-:W-:Y:S01]  /*296c0*/  @P0 IMAD.IADD R7, R11, 0x1, R7 ;  /* 0x000000010b070824 */ /* 0x000fe200078e0207 */
[----:B------:R-:W-:Y:S01]  /*296d0*/  @P0 LEA R12, P1, R10, UR4, 0x2 ;  /* 0x000000040a0c0c11 */ /* 0x000fe2000f8210ff */
[----:B------:R-:W-:-:S03]  /*296e0*/  IMAD.MOV.U32 R4, RZ, RZ, 0x3f800000 ;  /* 0x3f800000ff047424 */ /* 0x000fc600078e00ff */
        /* <DEDUP_REMOVED lines=41> */
[----:B------:R-:W0:Y:S01]  /*29980*/  @P1 MUFU.LG2 R7, R13 ;  /* 0x0000000d00071308 */ /* 0x000e220000000c00 */
[----:B------:R-:W-:-:S07]  /*29990*/  ISETP.NE.AND P3, PT, R205, 0x3, PT ;  /* 0x00000003cd00780c */ /* 0x000fce0003f65270 */
[----:B------:R-:W1:Y:S08]  /*299a0*/  @P2 MUFU.LG2 R8, R8 ;  /* 0x0000000800082308 */ /* 0x000e700000000c00 */
[----:B------:R-:W3:Y:S01]  /*299b0*/  @P0 MUFU.RCP R9, R12 ;  /* 0x0000000c00090308 */ /* 0x000ee20000001000 */
[C---:B------:R-:W-:Y:S01]  /*299c0*/  @P1 FMUL.FTZ R6, R2.reuse, 0.69314718246459960938 ;  /* 0x3f31721802061820 */ /* 0x040fe20000410000 */
[----:B------:R-:W-:Y:S01]  /*299d0*/  @P2 FMUL.FTZ R2, R2, 0.69314718246459960938 ;  /* 0x3f31721802022820 */ /* 0x000fe20000410000 */
[----:B0-----:R-:W-:Y:S01]  /*299e0*/  @P1 FMUL.FTZ R7, R7, 0.69314718246459960938 ;  /* 0x3f31721807071820 */ /* 0x001fe20000410000 */
[----:B------:R-:W-:-:S02]  /*299f0*/  IMAD.MOV.U32 R88, RZ, RZ, -0x800000 ;  /* 0xff800000ff587424 */ /* 0x000fc400078e00ff */
[----:B------:R-:W-:Y:S02]  /*29a00*/  IMAD.MOV.U32 R89, RZ, RZ, -0x800000 ;  /* 0xff800000ff597424 */ /* 0x000fe400078e00ff */
[----:B-1----:R-:W-:Y:S01]  /*29a10*/  @P2 FMUL.FTZ R11, R8, 0.69314718246459960938 ;  /* 0x3f317218080b2820 */ /* 0x002fe20000410000 */
[----:B------:R-:W-:-:S03]  /*29a20*/  @P1 FFMA.FTZ R88, R6, R3, R7 ;  /* 0x0000000306581223 */ /* 0x000fc60000010007 */
[----:B------:R-:W-:Y:S01]  /*29a30*/  @P2 FFMA.FTZ R89, R2, R0, R11 ;  /* 0x0000000002592223 */ /* 0x000fe2000001000b */
[-C--:B--2---:R-:W-:Y:S01]  /*29a40*/  FMUL.FTZ R2, R5, R4.reuse ;  /* 0x0000000405027220 */ /* 0x084fe20000410000 */
[----:B---3--:R-:W-:Y:S01]  /*29a50*/  FMUL.FTZ R3, R9, R4 ;  /* 0x0000000409037220 */ /* 0x008fe20000410000 */
[----:B------:R-:W-:Y:S02]  /*29a60*/  WARPGROUP.DEPBAR.LE gsb0, 0x0 ;  /* 0x00008000000079c5 */ /* 0x000fe40000010000 */
[----:B------:R-:W-:Y:S05]  /*29a70*/  @!P3 BRA `(.L_x_1667) ;  /* 0x000000000004b947 */ /* 0x000fea0003800000 */
[----:B------:R-:W-:Y:S01]  /*29a80*/  BPT.TRAP 0x1 ;  /* 0x000000040000795c */ /* 0x000fe20000300000 */
.L_x_1667:
[----:B------:R-:W-:Y:S02]  /*29a90*/  VIADD R0, R15, 0x29860 ;  /* 0x000298600f007836 */ /* 0x000fe40000000000 */
[-C--:B------:R-:W-:Y:S01]  /*29aa0*/  FMUL.FTZ R95, R24, R2.reuse ;  /* 0x00000002185f7220 */ /* 0x080fe20000410000 */
[----:B------:R-:W-:Y:S02]  /*29ab0*/  IMAD.U32 R5, RZ, RZ, UR37 ;  /* 0x00000025ff057e24 */ /* 0x000fe4000f8e00ff */
[-C--:B------:R-:W-:Y:S01]  /*29ac0*/  FMUL.FTZ R94, R28, R2.reuse ;  /* 0x000000021c5e7220 */ /* 0x080fe20000410000 */
[----:B------:R-:W-:Y:S02]  /*29ad0*/  VIADD R190, R190, 0x1 ;  /* 0x00000001bebe7836 */ /* 0x000fe40000000000 */
[-C--:B------:R-:W-:Y:S01]  /*29ae0*/  FMUL.FTZ R92, R29, R2.reuse ;  /* 0x000000021d5c7220 */ /* 0x080fe20000410000 */
[-C--:B------:R-:W-:Y:S01]  /*29af0*/  FMUL.FTZ R91, R32, R2.reuse ;  /* 0x00000002205b7220 */ /* 0x080fe20000410000 */
[----:B------:R-:W-:Y:S01]  /*29b00*/  PRMT R0, R5, 0x654, R0 ;  /* 0x0000065405007816 */ /* 0x000fe20000000000 */
[-C--:B------:R-:W-:Y:S01]  /*29b10*/  FMUL.FTZ R90, R33, R2.reuse ;  /* 0x00000002215a7220 */ /* 0x080fe20000410000 */
[----:B------:R-:W-:Y:S01]  /*29b20*/  ISETP.NE.AND P1, PT, R190, 0x2, PT ;  /* 0x00000002be00780c */ /* 0x000fe20003f25270 */
        /* <DEDUP_REMOVED lines=9> */
[----:B0-----:R-:W-:Y:S01]  /*29bc0*/  SEL R0, RZ, 0x1, P1 ;  /* 0x00000001ff007807 */ /* 0x001fe20000800000 */
        /* <DEDUP_REMOVED lines=54> */
[----:B------:R-:W-:-:S11]  /*29f30*/  SEL R190, R190, RZ, P1 ;  /* 0x000000ffbebe7207 */ /* 0x000fd60000800000 */
.L_x_1555:
        /* <DEDUP_REMOVED lines=41> */
[----:B------:R-:W-:Y:S02]  /*2a1d0*/  F2FP.BF16.F32.PACK_AB R30, R61, R24 ;  /* 0x000000183d1e723e */ /* 0x000fe400000010ff */
[----:B------:R-:W-:Y:S02]  /*2a1e0*/  F2FP.BF16.F32.PACK_AB R73, R63, R20 ;  /* 0x000000143f49723e */ /* 0x000fe400000010ff */
[----:B--2---:R-:W-:-:S02]  /*2a1f0*/  LOP3.LUT P0, R2, R51, 0x3, RZ, 0xc0, !PT ;  /* 0x0000000333027812 */ /* 0x004fc4000780c0ff */
[----:B------:R-:W-:Y:S02]  /*2a200*/  F2FP.BF16.F32.PACK_AB R94, R94, R95 ;  /* 0x0000005f5e5e723e */ /* 0x000fe400000010ff */
[----:B------:R-:W-:Y:S02]  /*2a210*/  F2FP.BF16.F32.PACK_AB R93, R92, R93 ;  /* 0x0000005d5c5d723e */ /* 0x000fe400000010ff */
[----:B------:R-:W-:Y:S02]  /*2a220*/  ISETP.EQ.OR P0, PT, R2, 0x3, !P0 ;  /* 0x000000030200780c */ /* 0x000fe40004702670 */
        /* <DEDUP_REMOVED lines=8> */
[----:B------:R-:W-:-:S02]  /*2a2b0*/  SEL R13, R94, R93, P0 ;  /* 0x0000005d5e0d7207 */ /* 0x000fc40000000000 */
[----:B------:R-:W-:Y:S01]  /*2a2c0*/  SEL R3, R93, R94, P0 ;  /* 0x0000005e5d037207 */ /* 0x000fe20000000000 */
[----:B---3--:R-:W-:Y:S01]  /*2a2d0*/  IMAD.WIDE R4, R50, 0x2, R48 ;  /* 0x0000000232047825 */ /* 0x008fe200078e0230 */
[----:B------:R-:W-:Y:S02]  /*2a2e0*/  F2FP.BF16.F32.PACK_AB R50, R87, R6 ;  /* 0x000000065732723e */ /* 0x000fe400000010ff */
[C---:B------:R-:W-:Y:S02]  /*2a2f0*/  IADD3 R11, P5, R4.reuse, 0x4060, RZ ;  /* 0x00004060040b7810 */ /* 0x040fe40007fbe0ff */
[----:B------:R-:W-:Y:S02]  /*2a300*/  IADD3 R9, P1, R4, 0x4040, RZ ;  /* 0x0000404004097810 */ /* 0x000fe40007f3e0ff */
[----:B------:R-:W-:Y:S02]  /*2a310*/  LOP3.LUT R10, R11, 0x380, RZ, 0xc0, !PT ;  /* 0x000003800b0a7812 */ /* 0x000fe400078ec0ff */
[----:B------:R-:W-:-:S02]  /*2a320*/  LOP3.LUT R8, R9, 0x380, RZ, 0xc0, !PT ;  /* 0x0000038009087812 */ /* 0x000fc400078ec0ff */
[----:B------:R-:W-:Y:S02]  /*2a330*/  IADD3 R15, P3, R4, 0x4000, RZ ;  /* 0x00004000040f7810 */ /* 0x000fe40007f7e0ff */
[----:B------:R-:W-:Y:S02]  /*2a340*/  SHF.R.U64 R10, R10, 0x3, RZ ;  /* 0x000000030a0a7819 */ /* 0x000fe400000012ff */
[----:B------:R-:W-:Y:S02]  /*2a350*/  SHF.R.U64 R8, R8, 0x3, RZ ;  /* 0x0000000308087819 */ /* 0x000fe400000012ff */
[----:B------:R-:W-:Y:S02]  /*2a360*/  LOP3.LUT R14, R15, 0x380, RZ, 0xc0, !PT ;  /* 0x000003800f0e7812 */ /* 0x000fe400078ec0ff */
[----:B------:R-:W-:Y:S01]  /*2a370*/  LOP3.LUT R10, R10, R11, RZ, 0x3c, !PT ;  /* 0x0000000b0a0a7212 */ /* 0x000fe200078e3cff */
[--C-:B------:R-:W-:Y:S01]  /*2a380*/  IMAD.X R11, RZ, RZ, R5.reuse, P5 ;  /* 0x000000ffff0b7224 */ /* 0x100fe200028e0605 */
[----:B------:R-:W-:Y:S01]  /*2a390*/  LOP3.LUT R8, R8, R9, RZ, 0x3c, !PT ;  /* 0x0000000908087212 */ /* 0x000fe200078e3cff */
[----:B------:R-:W-:Y:S01]  /*2a3a0*/  IMAD.X R9, RZ, RZ, R5, P1 ;  /* 0x000000ffff097224 */ /* 0x000fe200008e0605 */
        /* <DEDUP_REMOVED lines=26> */
[----:B------:R-:W-:-:S02]  /*2a550*/  MOV R64, R10 ;  /* 0x0000000a00407202 */ /* 0x000fc40000000f00 */
[----:B------:R-:W-:Y:S02]  /*2a560*/  MOV R81, R4 ;  /* 0x0000000400517202 */ /* 0x000fe40000000f00 */
[----:B------:R-:W-:Y:S02]  /*2a570*/  MOV R66, R8 ;  /* 0x0000000800427202 */ /* 0x000fe40000000f00 */
[----:B------:R-:W-:Y:S02]  /*2a580*/  MOV R68, R6 ;  /* 0x0000000600447202 */ /* 0x000fe40000000f00 */
[----:B------:R-:W-:Y:S02]  /*2a590*/  MOV R72, R14 ;  /* 0x0000000e00487202 */ /* 0x000fe40000000f00 */
[----:B------:R-:W-:Y:S02]  /*2a5a0*/  MOV R74, R20 ;  /* 0x00000014004a7202 */ /* 0x000fe40000000f00 */
[----:B------:R-:W-:-:S02]  /*2a5b0*/  MOV R76, R24 ;  /* 0x00000018004c7202 */ /* 0x000fc40000000f00 */
        /* <DEDUP_REMOVED lines=16> */
[----:B------:R-:W2:Y:S01]  /*2a6c0*/  SHFL.IDX PT, R27, R27, R2, 0x1c1f ;  /* 0x001c1f021b1b7589 */ /* 0x000ea200000e0000 */
[----:B------:R-:W-:Y:S02]  /*2a6d0*/  SEL R31, R30, R31, P0 ;  /* 0x0000001f1e1f7207 */ /* 0x000fe40000000000 */
[----:B------:R-:W-:Y:S01]  /*2a6e0*/  SEL R35, R34, R35, P0 ;  /* 0x0000002322237207 */ /* 0x000fe20000000000 */
[----:B------:R-:W-:Y:S01]  /*2a6f0*/  SHFL.IDX PT, R30, R29, R0, 0x1c1f ;  /* 0x001c1f001d1e7589 */ /* 0x000fe200000e0000 */
[----:B------:R-:W-:-:S02]  /*2a700*/  SEL R39, R42, R39, P0 ;  /* 0x000000272a277207 */ /* 0x000fc40000000000 */
[----:B------:R-:W-:Y:S01]  /*2a710*/  SEL R41, R43, R44, P0 ;  /* 0x0000002c2b297207 */ /* 0x000fe20000000000 */
[----:B------:R-:W3:Y:S01]  /*2a720*/  SHFL.IDX PT, R31, R31, R2, 0x1c1f ;  /* 0x001c1f021f1f7589 */ /* 0x000ee200000e0000 */
[----:B------:R-:W-:Y:S02]  /*2a730*/  SEL R45, R57, R40, P0 ;  /* 0x00000028392d7207 */ /* 0x000fe40000000000 */
[----:B------:R-:W-:Y:S01]  /*2a740*/  SEL R47, R40, R57, P0 ;  /* 0x00000039282f7207 */ /* 0x000fe20000000000 */
[----:B------:R-:W-:Y:S01]  /*2a750*/  SHFL.IDX PT, R34, R33, R0, 0x1c1f ;  /* 0x001c1f0021227589 */ /* 0x000fe200000e0000 */
[----:B------:R-:W-:Y:S02]  /*2a760*/  SEL R51, R38, R59, P0 ;  /* 0x0000003b26337207 */ /* 0x000fe40000000000 */
[----:B------:R-:W-:Y:S01]  /*2a770*/  SEL R53, R59, R38, P0 ;  /* 0x000000263b357207 */ /* 0x000fe20000000000 */
[----:B------:R-:W4:Y:S01]  /*2a780*/  SHFL.IDX PT, R35, R35, R2, 0x1c1f ;  /* 0x001c1f0223237589 */ /* 0x000f2200000e0000 */
[----:B------:R-:W-:-:S02]  /*2a790*/  SEL R43, R44, R43, P0 ;  /* 0x0000002b2c2b7207 */ /* 0x000fc40000000000 */
[----:B------:R-:W-:Y:S01]  /*2a7a0*/  SEL R55, R46, R65, P0 ;  /* 0x000000412e377207 */ /* 0x000fe20000000000 */
[----:B------:R-:W-:Y:S01]  /*2a7b0*/  SHFL.IDX PT, R38, R37, R0, 0x1c1f ;  /* 0x001c1f0025267589 */ /* 0x000fe200000e0000 */
[----:B------:R-:W-:Y:S02]  /*2a7c0*/  SEL R57, R65, R46, P0 ;  /* 0x0000002e41397207 */ /* 0x000fe40000000000 */
[----:B------:R-:W-:Y:S01]  /*2a7d0*/  SEL R59, R54, R67, P0 ;  /* 0x00000043363b7207 */ /* 0x000fe20000000000 */
[----:B------:R-:W1:Y:S01]  /*2a7e0*/  SHFL.IDX PT, R39, R39, R2, 0x1c1f ;  /* 0x001c1f0227277589 */ /* 0x000e6200000e0000 */
[----:B------:R-:W-:Y:S02]  /*2a7f0*/  SEL R61, R67, R54, P0 ;  /* 0x00000036433d7207 */ /* 0x000fe40000000000 */
[----:B------:R-:W-:Y:S01]  /*2a800*/  SEL R63, R62, R73, P0 ;  /* 0x000000493e3f7207 */ /* 0x000fe20000000000 */
[----:B------:R-:W1:Y:S01]  /*2a810*/  SHFL.IDX PT, R3, R3, R2, 0x1c1f ;  /* 0x001c1f0203037589 */ /* 0x000e6200000e0000 */
        /* <DEDUP_REMOVED lines=8> */
[----:B------:R-:W-:Y:S01]  /*2a8a0*/  SHFL.IDX PT, R42, R41, R0, 0x1c1f ;  /* 0x001c1f00292a7589 */ /* 0x000fe200000e0000 */
[----:B------:R-:W-:-:S02]  /*2a8b0*/  SEL R77, R50, R77, P0 ;  /* 0x0000004d324d7207 */ /* 0x000fc40000000000 */
[----:B0-----:R-:W-:Y:S01]  /*2a8c0*/  SEL R8, R10, R7, P0 ;  /* 0x000000070a087207 */ /* 0x001fe20000000000 */
[----:B------:R-:W0:Y:S01]  /*2a8d0*/  SHFL.IDX PT, R43, R43, R2, 0x1c1f ;  /* 0x001c1f022b2b7589 */ /* 0x000e2200000e0000 */
[----:B--2---:R-:W-:Y:S02]  /*2a8e0*/  SEL R24, R26, R27, P0 ;  /* 0x0000001b1a187207 */ /* 0x004fe40000000000 */
[----:B---3--:R-:W-:Y:S01]  /*2a8f0*/  SEL R28, R30, R31, P0 ;  /* 0x0000001f1e1c7207 */ /* 0x008fe20000000000 */
[----:B------:R-:W-:Y:S01]  /*2a900*/  SHFL.IDX PT, R45, R45, R0, 0x1c1f ;  /* 0x001c1f002d2d7589 */ /* 0x000fe200000e0000 */
[----:B----4-:R-:W-:Y:S02]  /*2a910*/  SEL R32, R34, R35, P0 ;  /* 0x0000002322207207 */ /* 0x010fe40000000000 */
[----:B-1----:R-:W-:Y:S01]  /*2a920*/  SEL R36, R38, R39, P0 ;  /* 0x0000002726247207 */ /* 0x002fe20000000000 */
        /* <DEDUP_REMOVED lines=13> */
[----:B0-----:R-:W-:Y:S02]  /*2aa00*/  SEL R40, R42, R43, P0 ;  /* 0x0000002b2a287207 */ /* 0x001fe40000000000 */
[----:B------:R-:W-:Y:S01]  /*2aa10*/  SEL R6, R3, R6, P0 ;  /* 0x0000000603067207 */ /* 0x000fe20000000000 */
[----:B------:R-:W-:Y:S01]  /*2aa20*/  SHFL.IDX PT, R71, R71, R0, 0x1c1f ;  /* 0x001c1f0047477589 */ /* 0x000fe200000e0000 */
[----:B------:R-:W-:-:S03]  /*2aa30*/  SEL R42, R43, R42, P0 ;  /* 0x0000002a2b2a7207 */ /* 0x000fc60000000000 */
[----:B------:R-:W0:Y:S04]  /*2aa40*/  SHFL.IDX PT, R44, R47, R2, 0x1c1f ;  /* 0x001c1f022f2c7589 */ /* 0x000e2800000e0000 */
[----:B------:R-:W1:Y:S04]  /*2aa50*/  SHFL.IDX PT, R46, R53, R2, 0x1c1f ;  /* 0x001c1f02352e7589 */ /* 0x000e6800000e0000 */
[----:B------:R-:W2:Y:S04]  /*2aa60*/  SHFL.IDX PT, R50, R57, R2, 0x1c1f ;  /* 0x001c1f0239327589 */ /* 0x000ea800000e0000 */
[----:B------:R-:W3:Y:S04]  /*2aa70*/  SHFL.IDX PT, R52, R61, R2, 0x1c1f ;  /* 0x001c1f023d347589 */ /* 0x000ee800000e0000 */
[----:B------:R-:W4:Y:S04]  /*2aa80*/  SHFL.IDX PT, R54, R65, R2, 0x1c1f ;  /* 0x001c1f0241367589 */ /* 0x000f2800000e0000 */
[----:B------:R-:W4:Y:S04]  /*2aa90*/  SHFL.IDX PT, R56, R69, R2, 0x1c1f ;  /* 0x001c1f0245387589 */ /* 0x000f2800000e0000 */
[----:B------:R-:W4:Y:S01]  /*2aaa0*/  SHFL.IDX PT, R58, R73, R2, 0x1c1f ;  /* 0x001c1f02493a7589 */ /* 0x000f2200000e0000 */
[----:B0-----:R-:W-:-:S02]  /*2aab0*/  SEL R5, R45, R44, P0 ;  /* 0x0000002c2d057207 */ /* 0x001fc40000000000 */
[----:B------:R-:W-:Y:S01]  /*2aac0*/  SEL R7, R44, R45, P0 ;  /* 0x0000002d2c077207 */ /* 0x000fe20000000000 */
[----:B------:R-:W0:Y:S01]  /*2aad0*/  SHFL.IDX PT, R75, R75, R0, 0x1c1f ;  /* 0x001c1f004b4b7589 */ /* 0x000e2200000e0000 */
[----:B-1----:R-:W-:Y:S02]  /*2aae0*/  SEL R9, R51, R46, P0 ;  /* 0x0000002e33097207 */ /* 0x002fe40000000000 */
[----:B------:R-:W-:Y:S01]  /*2aaf0*/  SEL R11, R46, R51, P0 ;  /* 0x000000332e0b7207 */ /* 0x000fe20000000000 */
[----:B------:R1:W0:Y:S01]  /*2ab00*/  SHFL.IDX PT, R60, R77, R2, 0x1c1f ;  /* 0x001c1f024d3c7589 */ /* 0x00022200000e0000 */
[----:B--2---:R-:W-:Y:S02]  /*2ab10*/  SEL R13, R55, R50, P0 ;  /* 0x00000032370d7207 */ /* 0x004fe40000000000 */
[----:B------:R-:W-:Y:S02]  /*2ab20*/  SEL R15, R50, R55, P0 ;  /* 0x00000037320f7207 */ /* 0x000fe40000000000 */
[----:B---3--:R-:W-:-:S02]  /*2ab30*/  SEL R25, R59, R52, P0 ;  /* 0x000000343b197207 */ /* 0x008fc40000000000 */
[----:B------:R-:W-:Y:S02]  /*2ab40*/  SEL R27, R52, R59, P0 ;  /* 0x0000003b341b7207 */ /* 0x000fe40000000000 */
[----:B----4-:R-:W-:Y:S01]  /*2ab50*/  SEL R29, R63, R54, P0 ;  /* 0x000000363f1d7207 */ /* 0x010fe20000000000 */
[----:B-1----:R-:W-:Y:S01]  /*2ab60*/  IMAD.MOV.U32 R2, RZ, RZ, RZ ;  /* 0x000000ffff027224 */ /* 0x002fe200078e00ff */
[----:B------:R-:W-:Y:S02]  /*2ab70*/  SEL R31, R54, R63, P0 ;  /* 0x0000003f361f7207 */ /* 0x000fe40000000000 */
[----:B------:R-:W-:Y:S02]  /*2ab80*/  SEL R33, R67, R56, P0 ;  /* 0x0000003843217207 */ /* 0x000fe40000000000 */
[----:B------:R-:W-:Y:S02]  /*2ab90*/  SEL R35, R56, R67, P0 ;  /* 0x0000004338237207 */ /* 0x000fe40000000000 */
[----:B------:R-:W-:-:S02]  /*2aba0*/  SEL R37, R71, R58, P0 ;  /* 0x0000003a47257207 */ /* 0x000fc40000000000 */
[----:B------:R-:W-:-:S07]  /*2abb0*/  SEL R39, R58, R71, P0 ;  /* 0x000000473a277207 */ /* 0x000fce0000000000 */
.L_x_1896:
[----:B------:R-:W-:Y:S05]  /*2abc0*/  WARPSYNC.ALL ;  /* 0x0000000000007948 */ /* 0x000fea0003800000 */
[----:B------:R-:W-:Y:S01]  /*2abd0*/  BAR.SYNC.DEFER_BLOCKING 0x1, 0x100 ;  /* 0x0044000000007b1d */ /* 0x000fe20000010000 */
[----:B0-----:R-:W-:Y:S02]  /*2abe0*/  SEL R41, R75, R60, P0 ;  /* 0x0000003c4b297207 */ /* 0x001fe40000000000 */
[----:B------:R-:W-:-:S03]  /*2abf0*/  SEL R43, R60, R75, P0 ;  /* 0x0000004b3c2b7207 */ /* 0x000fc60000000000 */
[----:B------:R-:W-:Y:S02]  /*2ac00*/  ULDC.64 UR4, c[0x0][0xc00] ;  /* 0x0003000000047ab9 */ /* 0x000fe40000000a00 */
[----:B------:R-:W0:Y:S01]  /*2ac10*/  LDC.64 R20, c[0x0][0xc00] ;  /* 0x00030000ff147b82 */ /* 0x000e220000000a00 */
[----:B------:R-:W-:-:S04]  /*2ac20*/  ISETP.NE.U32.AND P2, PT, RZ, UR4, PT ;  /* 0x00000004ff007c0c */ /* 0x000fc8000bf45070 */
[----:B------:R-:W-:Y:S01]  /*2ac30*/  ISETP.NE.AND.EX P2, PT, RZ, UR5, PT, P2 ;  /* 0x00000005ff007c0c */ /* 0x000fe2000bf45320 */
[----:B------:R-:W-:Y:S02]  /*2ac40*/  ULDC.64 UR4, c[0x0][0xc08] ;  /* 0x0003020000047ab9 */ /* 0x000fe40000000a00 */
[----:B------:R-:W-:Y:S01]  /*2ac50*/  ISETP.NE.U32.AND P0, PT, RZ, UR4, PT ;  /* 0x00000004ff007c0c */ /* 0x000fe2000bf05070 */
[----:B------:R-:W1:Y:S03]  /*2ac60*/  LDC R47, c[0x0][0xbe8] ;  /* 0x0002fa00ff2f7b82 */ /* 0x000e660000000800 */
[----:B------:R-:W-:Y:S01]  /*2ac70*/  ISETP.NE.AND.EX P0, PT, RZ, UR5, PT, P0 ;  /* 0x00000005ff007c0c */ /* 0x000fe2000bf05300 */
[----:B------:R2:W-:Y:S04]  /*2ac80*/  STSM.16.M88.4 [R81], R4 ;  /* 0x0000000451007844 */ /* 0x0005e80000000200 */
[----:B------:R3:W-:Y:S01]  /*2ac90*/  STSM.16.M88.4 [R80], R8 ;  /* 0x0000000850007844 */ /* 0x0007e20000000200 */
[----:B0-----:R-:W-:-:S03]  /*2aca0*/  IMAD.WIDE R20, R220, 0x4, R20 ;  /* 0x00000004dc147825 */ /* 0x001fc600078e0214 */
[----:B------:R0:W-:Y:S04]  /*2acb0*/  STSM.16.M88.4 [R76], R12 ;  /* 0x0000000c4c007844 */ /* 0x0001e80000000200 */
[----:B------:R0:W-:Y:S01]  /*2acc0*/  STSM.16.M88.4 [R74], R24 ;  /* 0x000000184a007844 */ /* 0x0001e20000000200 */
[----:B--2---:R-:W2:Y:S03]  /*2acd0*/  @P0 LDC.64 R4, c[0x0][0xc08] ;  /* 0x00030200ff040b82 */ /* 0x004ea60000000a00 */
[----:B------:R0:W-:Y:S04]  /*2ace0*/  STSM.16.M88.4 [R72], R28 ;  /* 0x0000001c48007844 */ /* 0x0001e80000000200 */
[----:B------:R0:W-:Y:S04]  /*2acf0*/  STSM.16.M88.4 [R68], R32 ;  /* 0x0000002044007844 */ /* 0x0001e80000000200 */
[----:B------:R0:W-:Y:S04]  /*2ad00*/  STSM.16.M88.4 [R66], R36 ;  /* 0x0000002442007844 */ /* 0x0001e80000000200 */
[----:B------:R0:W-:Y:S01]  /*2ad10*/  STSM.16.M88.4 [R64], R40 ;  /* 0x0000002840007844 */ /* 0x0001e20000000200 */
[----:B------:R-:W-:Y:S06]  /*2ad20*/  BAR.SYNC.DEFER_BLOCKING 0x1, 0x100 ;  /* 0x0044000000007b1d */ /* 0x000fec0000010000 */
[----:B------:R-:W-:Y:S01]  /*2ad30*/  ULDC UR4, c[0x0][0xa88] ;  /* 0x0002a20000047ab9 */ /* 0x000fe20000000800 */
[----:B--2---:R-:W-:-:S04]  /*2ad40*/  @P0 IMAD.WIDE R4, R220, 0x4, R4 ;  /* 0x00000004dc040825 */ /* 0x004fc800078e0204 */
[----:B------:R-:W-:Y:S01]  /*2ad50*/  IMAD.U32 R0, RZ, RZ, UR4 ;  /* 0x00000004ff007e24 */ /* 0x000fe2000f8e00ff */
[----:B------:R0:W5:Y:S01]  /*2ad60*/  @P2 LDG.E R2, desc[UR60][R20.64] ;  /* 0x0000003c14022981 */ /* 0x000162000c1e1900 */
[----:B-1----:R-:W-:Y:S01]  /*2ad70*/  ISETP.NE.AND P1, PT, R47, 0x1, PT ;  /* 0x000000012f00780c */ /* 0x002fe20003f25270 */
[----:B---3--:R-:W-:-:S03]  /*2ad80*/  IMAD.IADD R8, R212, 0x1, R201 ;  /* 0x00000001d4087824 */ /* 0x008fc600078e02c9 */
[----:B------:R0:W5:Y:S09]  /*2ad90*/  @P0 LDG.E R0, desc[UR60][R4.64] ;  /* 0x0000003c04000981 */ /* 0x000172000c1e1900 */
[----:B------:R-:W1:Y:S08]  /*2ada0*/  @P1 LDC R3, c[0x0][0xbec] ;  /* 0x0002fb00ff031b82 */ /* 0x000e700000000800 */
[----:B------:R-:W2:Y:S01]  /*2adb0*/  @P1 LDC R9, c[0x0][0xbf0] ;  /* 0x0002fc00ff091b82 */ /* 0x000ea20000000800 */
[----:B0-----:R-:W-:Y:S05]  /*2adc0*/  @P0 BRA `(.L_x_1671) ;  /* 0x0000000000100947 */ /* 0x001fea0003800000 */
[----:B------:R-:W-:Y:S05]  /*2add0*/  @!P2 BRA `(.L_x_1671) ;  /* 0x00000000000ca947 */ /* 0x000fea0003800000 */
[----:B------:R-:W3:Y:S04]  /*2ade0*/  LDG.E R5, desc[UR60][R20.64] ;  /* 0x0000003c14057981 */ /* 0x000ee8000c1e1900 */
[----:B-----5:R-:W3:Y:S02]  /*2adf0*/  LDG.E R0, desc[UR60][R20.64+0x4] ;  /* 0x0000043c14007981 */ /* 0x020ee4000c1e1900 */
[----:B---3--:R-:W-:-:S07]  /*2ae00*/  IMAD.IADD R0, R0, 0x1, -R5 ;  /* 0x0000000100007824 */ /* 0x008fce00078e0a05 */
.L_x_1671:
[----:B------:R-:W3:Y:S01]  /*2ae10*/  LDL R10, [R1+0x10] ;  /* 0x00001000010a7983 */ /* 0x000ee20000100800 */
[----:B------:R-:W-:Y:S01]  /*2ae20*/  SHF.R.S32.HI R50, RZ, 0x1f, R219 ;  /* 0x0000001fff327819 */ /* 0x000fe200000114db */
[----:B-1----:R-:W-:Y:S01]  /*2ae30*/  @P1 IMAD.HI.U32 R4, R8, R3, RZ ;  /* 0x0000000308041227 */ /* 0x002fe200078e00ff */
[----:B------:R-:W-:Y:S01]  /*2ae40*/  ULDC.64 UR4, c[0x0][0xb90] ;  /* 0x0002e40000047ab9 */ /* 0x000fe20000000a00 */
[----:B-----5:R-:W-:Y:S01]  /*2ae50*/  SHF.R.S32.HI R3, RZ, 0x1f, R2 ;  /* 0x0000001fff037819 */ /* 0x020fe20000011402 */
[----:B------:R-:W0:Y:S01]  /*2ae60*/  @P1 LDC R55, c[0x0][0xbec] ;  /* 0x0002fb00ff371b82 */ /* 0x000e220000000800 */
[----:B------:R-:W-:Y:S01]  /*2ae70*/  IMAD R6, R50, UR4, RZ ;  /* 0x0000000432067c24 */ /* 0x000fe2000f8e02ff */
[----:B------:R-:W-:Y:S01]  /*2ae80*/  SHF.R.S32.HI R46, RZ, 0x1f, R220 ;  /* 0x0000001fff2e7819 */ /* 0x000fe200000114dc */
[----:B------:R-:W-:Y:S01]  /*2ae90*/  IMAD.MOV.U32 R7, RZ, RZ, R8 ;  /* 0x000000ffff077224 */ /* 0x000fe200078e0008 */
[----:B--2---:R-:W-:Y:S01]  /*2aea0*/  @P1 SHF.R.U32.HI R7, RZ, R9, R4 ;  /* 0x00000009ff071219 */ /* 0x004fe20000011604 */
[----:B------:R-:W-:Y:S01]  /*2aeb0*/  IMAD.WIDE.U32 R4, R219, UR4, R2 ;  /* 0x00000004db047c25 */ /* 0x000fe2000f8e0002 */
[----:B------:R-:W-:-:S02]  /*2aec0*/  SEL R46, R46, RZ, !P2 ;  /* 0x000000ff2e2e7207 */ /* 0x000fc40005000000 */
[----:B------:R-:W-:Y:S01]  /*2aed0*/  SEL R51, R220, RZ, !P2 ;  /* 0x000000ffdc337207 */ /* 0x000fe20005000000 */
[----:B------:R-:W-:Y:S01]  /*2aee0*/  IMAD R9, R219, UR5, R6 ;  /* 0x00000005db097c24 */ /* 0x000fe2000f8e0206 */
[----:B------:R-:W-:Y:S01]  /*2aef0*/  ULDC.64 UR4, c[0x0][0xb98] ;  /* 0x0002e60000047ab9 */ /* 0x000fe20000000a00 */
[----:B------:R-:W-:Y:S02]  /*2af00*/  IMAD.MOV R6, RZ, RZ, -R7 ;  /* 0x000000ffff067224 */ /* 0x000fe400078e0a07 */
[----:B------:R-:W-:Y:S02]  /*2af10*/  IMAD.IADD R5, R5, 0x1, R9 ;  /* 0x0000000105057824 */ /* 0x000fe400078e0209 */
[----:B------:R-:W-:Y:S02]  /*2af20*/  IMAD R9, R47, R6, R8 ;  /* 0x000000062f097224 */ /* 0x000fe400078e0208 */
[----:B------:R-:W-:Y:S02]  /*2af30*/  IMAD R11, R224, 0x40, R213 ;  /* 0x00000040e00b7824 */ /* 0x000fe400078e02d5 */
[----:B------:R-:W-:-:S02]  /*2af40*/  IMAD R6, R46, UR4, RZ ;  /* 0x000000042e067c24 */ /* 0x000fc4000f8e02ff */
        /* <DEDUP_REMOVED lines=11> */
[----:B------:R-:W-:-:S02]  /*2b000*/  IADD3 R29, P3, R48, 0x4000, RZ ;  /* 0x00004000301d7810 */ /* 0x000fc40007f7e0ff */
[----:B------:R-:W-:Y:S01]  /*2b010*/  IADD3 R13, P4, R48, 0x2000, RZ ;  /* 0x00002000300d7810 */ /* 0x000fe20007f9e0ff */
[----:B------:R-:W-:Y:S01]  /*2b020*/  IMAD R11, R9, UR5, R6 ;  /* 0x00000005090b7c24 */ /* 0x000fe2000f8e0206 */
[----:B------:R-:W-:Y:S01]  /*2b030*/  LOP3.LUT R28, R29, 0x380, RZ, 0xc0, !PT ;  /* 0x000003801d1c7812 */ /* 0x000fe200078ec0ff */
[----:B------:R-:W-:Y:S01]  /*2b040*/  IMAD.WIDE.U32 R4, R9, UR4, R4 ;  /* 0x0000000409047c25 */ /* 0x000fe2000f8e0004 */
[----:B------:R-:W-:Y:S01]  /*2b050*/  ULDC.64 UR4, c[0x0][0xb50] ;  /* 0x0002d40000047ab9 */ /* 0x000fe20000000a00 */
[----:B------:R-:W-:Y:S02]  /*2b060*/  LOP3.LUT R12, R13, 0x380, RZ, 0xc0, !PT ;  /* 0x000003800d0c7812 */ /* 0x000fe400078ec0ff */
[----:B------:R-:W-:Y:S01]  /*2b070*/  IMAD.IADD R5, R5, 0x1, R11 ;  /* 0x0000000105057824 */ /* 0x000fe200078e020b */
[----:B------:R-:W-:Y:S01]  /*2b080*/  LEA R6, P2, R4, UR4, 0x2 ;  /* 0x0000000404067c11 */ /* 0x000fe2000f8410ff */
[----:B------:R-:W-:Y:S01]  /*2b090*/  IMAD.X R9, RZ, RZ, R49, P0 ;  /* 0x000000ffff097224 */ /* 0x000fe200000e0631 */
[----:B------:R-:W-:-:S02]  /*2b0a0*/  LOP3.LUT P0, RZ, R229, 0x3, RZ, 0xc0, !PT ;  /* 0x00000003e5ff7812 */ /* 0x000fc4000780c0ff */
[----:B------:R-:W-:Y:S01]  /*2b0b0*/  LEA.HI.X R4, R4, UR5, R5, 0x2, P2 ;  /* 0x0000000504047c11 */ /* 0x000fe200090f1405 */
[----:B------:R-:W-:Y:S01]  /*2b0c0*/  SHFL.IDX PT, R20, R6, RZ, 0x1c1f ;  /* 0x001c1fff06147589 */ /* 0x000fe200000e0000 */
[----:B------:R-:W-:Y:S01]  /*2b0d0*/  IADD3 R25, P2, R48, 0x3000, RZ ;  /* 0x0000300030197810 */ /* 0x000fe20007f5e0ff */
[----:B------:R-:W-:Y:S01]  /*2b0e0*/  ULDC.64 UR4, c[0x0][0xaa0] ;  /* 0x0002a80000047ab9 */ /* 0x000fe20000000a00 */
[----:B------:R-:W-:Y:S01]  /*2b0f0*/  SHF.R.U64 R28, R28, 0x3, RZ ;  /* 0x000000031c1c7819 */ /* 0x000fe200000012ff */
[----:B------:R-:W1:Y:S01]  /*2b100*/  SHFL.IDX PT, R21, R4, RZ, 0x1c1f ;  /* 0x001c1fff04157589 */ /* 0x000e6200000e0000 */
[----:B------:R-:W-:Y:S02]  /*2b110*/  LOP3.LUT R24, R25, 0x380, RZ, 0xc0, !PT ;  /* 0x0000038019187812 */ /* 0x000fe400078ec0ff */
[----:B------:R-:W-:Y:S01]  /*2b120*/  LOP3.LUT R28, R28, R29, RZ, 0x3c, !PT ;  /* 0x0000001d1c1c7212 */ /* 0x000fe200078e3cff */
[----:B------:R-:W-:Y:S01]  /*2b130*/  SHFL.IDX PT, R44, R6, 0x1, 0x1c1f ;  /* 0x003c1f00062c7f89 */ /* 0x000fe200000e0000 */
[----:B------:R-:W-:Y:S01]  /*2b140*/  SHF.R.U64 R24, R24, 0x3, RZ ;  /* 0x0000000318187819 */ /* 0x000fe200000012ff */
[--C-:B------:R-:W-:Y:S01]  /*2b150*/  IMAD.X R29, RZ, RZ, R49.reuse, P3 ;  /* 0x000000ffff1d7224 */ /* 0x100fe200018e0631 */
[----:B------:R-:W-:Y:S01]  /*2b160*/  IADD3 R5, P3, R48, 0x7000, RZ ;  /* 0x0000700030057810 */ /* 0x000fe20007f7e0ff */
[----:B------:R-:W2:Y:S01]  /*2b170*/  SHFL.IDX PT, R45, R4, 0x1, 0x1c1f ;  /* 0x003c1f00042d7f89 */ /* 0x000ea200000e0000 */
[----:B------:R-:W-:Y:S01]  /*2b180*/  LOP3.LUT R24, R24, R25, RZ, 0x3c, !PT ;  /* 0x0000001918187212 */ /* 0x000fe200078e3cff */
[--C-:B------:R-:W-:Y:S01]  /*2b190*/  IMAD.X R25, RZ, RZ, R49.reuse, P2 ;  /* 0x000000ffff197224 */ /* 0x100fe200010e0631 */
[----:B------:R-:W-:Y:S01]  /*2b1a0*/  SHF.R.U64 R12, R12, 0x3, RZ ;  /* 0x000000030c0c7819 */ /* 0x000fe200000012ff */
[----:B------:R-:W-:Y:S01]  /*2b1b0*/  IMAD R3, R3, UR4, RZ ;  /* 0x0000000403037c24 */ /* 0x000fe2000f8e02ff */
[----:B------:R-:W-:Y:S01]  /*2b1c0*/  LOP3.LUT R8, R7, 0x380, RZ, 0xc0, !PT ;  /* 0x0000038007087812 */ /* 0x000fe200078ec0ff */
[--C-:B------:R-:W-:Y:S01]  /*2b1d0*/  IMAD.X R41, RZ, RZ, R49.reuse, P3 ;  /* 0x000000ffff297224 */ /* 0x100fe200018e0631 */
[----:B------:R-:W-:Y:S01]  /*2b1e0*/  LOP3.LUT R12, R12, R13, RZ, 0x3c, !PT ;  /* 0x0000000d0c0c7212 */ /* 0x000fe200078e3cff */
[----:B------:R-:W-:Y:S01]  /*2b1f0*/  IMAD.X R13, RZ, RZ, R49, P4 ;  /* 0x000000ffff0d7224 */ /* 0x000fe200020e0631 */
[----:B------:R-:W-:-:S02]  /*2b200*/  IADD3 R33, P5, R48, 0x5000, RZ ;  /* 0x0000500030217810 */ /* 0x000fc40007fbe0ff */
[----:B------:R-:W-:Y:S02]  /*2b210*/  IADD3 R37, P4, R48, 0x6000, RZ ;  /* 0x0000600030257810 */ /* 0x000fe40007f9e0ff */
[----:B------:R-:W-:Y:S02]  /*2b220*/  SHF.R.U64 R8, R8, 0x3, RZ ;  /* 0x0000000308087819 */ /* 0x000fe400000012ff */
[----:B------:R-:W-:Y:S02]  /*2b230*/  LOP3.LUT R32, R33, 0x380, RZ, 0xc0, !PT ;  /* 0x0000038021207812 */ /* 0x000fe400078ec0ff */
[----:B------:R-:W-:Y:S02]  /*2b240*/  LOP3.LUT R36, R37, 0x380, RZ, 0xc0, !PT ;  /* 0x0000038025247812 */ /* 0x000fe400078ec0ff */
[----:B------:R-:W-:Y:S02]  /*2b250*/  LOP3.LUT R8, R8, R7, RZ, 0x3c, !PT ;  /* 0x0000000708087212 */ /* 0x000fe400078e3cff */
[----:B------:R-:W-:-:S02]  /*2b260*/  LOP3.LUT R7, R48, 0x380, RZ, 0xc0, !PT ;  /* 0x0000038030077812 */ /* 0x000fc400078ec0ff */
[----:B------:R-:W-:Y:S02]  /*2b270*/  SHF.R.U64 R32, R32, 0x3, RZ ;  /* 0x0000000320207819 */ /* 0x000fe400000012ff */
[----:B------:R-:W-:Y:S02]  /*2b280*/  SHF.R.U64 R36, R36, 0x3, RZ ;  /* 0x0000000324247819 */ /* 0x000fe400000012ff */
[----:B------:R-:W-:Y:S02]  /*2b290*/  SHF.R.U64 R7, R7, 0x3, RZ ;  /* 0x0000000307077819 */ /* 0x000fe400000012ff */
[----:B------:R-:W-:Y:S01]  /*2b2a0*/  LOP3.LUT R32, R32, R33, RZ, 0x3c, !PT ;  /* 0x0000002120207212 */ /* 0x000fe200078e3cff */
[--C-:B------:R-:W-:Y:S01]  /*2b2b0*/  IMAD.X R33, RZ, RZ, R49.reuse, P5 ;  /* 0x000000ffff217224 */ /* 0x100fe200028e0631 */
[----:B------:R-:W-:Y:S01]  /*2b2c0*/  LOP3.LUT R36, R36, R37, RZ, 0x3c, !PT ;  /* 0x0000002524247212 */ /* 0x000fe200078e3cff */
[----:B------:R-:W-:Y:S01]  /*2b2d0*/  IMAD.X R37, RZ, RZ, R49, P4 ;  /* 0x000000ffff257224 */ /* 0x000fe200020e0631 */
[----:B------:R-:W-:Y:S01]  /*2b2e0*/  LOP3.LUT R48, R7, R48, RZ, 0x3c, !PT ;  /* 0x0000003007307212 */ /* 0x000fe200078e3cff */
[----:B------:R-:W-:Y:S01]  /*2b2f0*/  BSSY B1, `(.L_x_1672) ;  /* 0x0000053000017945 */ /* 0x000fe20003800000 */
[----:B------:R-:W-:-:S02]  /*2b300*/  SHF.R.S32.HI R52, RZ, 0x1f, R217 ;  /* 0x0000001fff347819 */ /* 0x000fc400000114d9 */
[----:B------:R-:W-:Y:S01]  /*2b310*/  SHF.R.S32.HI R54, RZ, 0x1f, R213 ;  /* 0x0000001fff367819 */ /* 0x000fe200000114d5 */
[----:B---3--:R-:W-:-:S04]  /*2b320*/  IMAD.IADD R10, R10, 0x1, R201 ;  /* 0x000000010a0a7824 */ /* 0x008fc800078e02c9 */
[C---:B------:R-:W-:Y:S01]  /*2b330*/  VIADD R0, R10.reuse, 0x8 ;  /* 0x000000080a007836 */ /* 0x040fe20000000000 */
[----:B------:R-:W-:-:S04]  /*2b340*/  ISETP.GE.OR P2, PT, R10, R53, P0 ;  /* 0x000000350a00720c */ /* 0x000fc80000746670 */
[----:B------:R-:W-:Y:S02]  /*2b350*/  ISETP.GE.OR P0, PT, R0, R53, P0 ;  /* 0x000000350000720c */ /* 0x000fe40000706670 */
[----:B------:R-:W-:-:S04]  /*2b360*/  LOP3.LUT R0, R5, 0x380, RZ, 0xc0, !PT ;  /* 0x0000038005007812 */ /* 0x000fc800078ec0ff */
[----:B------:R-:W-:-:S03]  /*2b370*/  SHF.R.U64 R0, R0, 0x3, RZ ;  /* 0x0000000300007819 */ /* 0x000fc600000012ff */
[----:B-1----:R1:W-:Y:S01]  /*2b380*/  @!P2 ST.E desc[UR60][R20.64], R88 ;  /* 0x000000581400a985 */ /* 0x0023e2000c10193c */
[----:B------:R-:W-:-:S03]  /*2b390*/  LOP3.LUT R40, R0, R5, RZ, 0x3c, !PT ;  /* 0x0000000500287212 */ /* 0x000fc600078e3cff */
[----:B--2---:R2:W-:Y:S01]  /*2b3a0*/  @!P0 ST.E desc[UR60][R44.64], R89 ;  /* 0x000000592c008985 */ /* 0x0045e2000c10193c */
[----:B------:R-:W-:-:S03]  /*2b3b0*/  IMAD R0, R218, 0x20, R224 ;  /* 0x00000020da007824 */ /* 0x000fc600078e02e0 */
[----:B------:R3:W5:Y:S01]  /*2b3c0*/  LD.E.128 R4, desc[UR60][R48.64] ;  /* 0x0000003c30047980 */ /* 0x000762000c101d00 */
[----:B-1----:R-:W-:-:S03]  /*2b3d0*/  IMAD R21, R2, UR5, R3 ;  /* 0x0000000502157c24 */ /* 0x002fc6000f8e0203 */
[----:B------:R-:W5:Y:S01]  /*2b3e0*/  LD.E.128 R8, desc[UR60][R8.64] ;  /* 0x0000003c08087980 */ /* 0x000f62000c101d00 */
[----:B--2---:R-:W1:Y:S01]  /*2b3f0*/  @P1 LDC R45, c[0x0][0xbf0] ;  /* 0x0002fc00ff2d1b82 */ /* 0x004e620000000800 */
[----:B------:R-:W-:Y:S01]  /*2b400*/  IMAD.WIDE.U32 R2, R2, UR4, RZ ;  /* 0x0000000402027c25 */ /* 0x000fe2000f8e00ff */
[----:B------:R-:W-:Y:S01]  /*2b410*/  ULDC.64 UR4, c[0x0][0xae8] ;  /* 0x0002ba0000047ab9 */ /* 0x000fe20000000a00 */
[----:B------:R-:W5:Y:S02]  /*2b420*/  LD.E.128 R12, desc[UR60][R12.64] ;  /* 0x0000003c0c0c7980 */ /* 0x000f64000c101d00 */
[----:B------:R-:W-:Y:S02]  /*2b430*/  IMAD.IADD R3, R3, 0x1, R21 ;  /* 0x0000000103037824 */ /* 0x000fe400078e0215 */
[----:B------:R-:W-:Y:S01]  /*2b440*/  IMAD R20, R50, UR4, RZ ;  /* 0x0000000432147c24 */ /* 0x000fe2000f8e02ff */
[----:B------:R-:W5:Y:S01]  /*2b450*/  LD.E.128 R24, desc[UR60][R24.64] ;  /* 0x0000003c18187980 */ /* 0x000f62000c101d00 */
[----:B------:R-:W-:-:S02]  /*2b460*/  IMAD.IADD R44, R201, 0x1, R0 ;  /* 0x00000001c92c7824 */ /* 0x000fc400078e0200 */
[C---:B------:R-:W-:Y:S01]  /*2b470*/  IMAD R21, R219.reuse, UR5, R20 ;  /* 0x00000005db157c24 */ /* 0x040fe2000f8e0214 */
[----:B------:R-:W5:Y:S01]  /*2b480*/  LD.E.128 R28, desc[UR60][R28.64] ;  /* 0x0000003c1c1c7980 */ /* 0x000f62000c101d00 */
[----:B------:R-:W-:Y:S01]  /*2b490*/  IMAD.WIDE.U32 R2, R219, UR4, R2 ;  /* 0x00000004db027c25 */ /* 0x000fe2000f8e0002 */
[----:B------:R-:W-:Y:S02]  /*2b4a0*/  ULDC.64 UR4, c[0x0][0xaf0] ;  /* 0x0002bc0000047ab9 */ /* 0x000fe40000000a00 */
[----:B------:R-:W5:Y:S01]  /*2b4b0*/  LD.E.128 R32, desc[UR60][R32.64] ;  /* 0x0000003c20207980 */ /* 0x000f62000c101d00 */
[----:B0-----:R-:W-:-:S03]  /*2b4c0*/  @P1 IMAD.HI.U32 R0, R44, R55, RZ ;  /* 0x000000372c001227 */ /* 0x001fc600078e00ff */
[----:B------:R-:W5:Y:S01]  /*2b4d0*/  LD.E.128 R36, desc[UR60][R36.64] ;  /* 0x0000003c24247980 */ /* 0x000f62000c101d00 */
[----:B------:R-:W-:Y:S02]  /*2b4e0*/  IMAD.IADD R3, R3, 0x1, R21 ;  /* 0x0000000103037824 */ /* 0x000fe400078e0215 */
[----:B------:R-:W-:Y:S01]  /*2b4f0*/  IMAD.MOV.U32 R21, RZ, RZ, R44 ;  /* 0x000000ffff157224 */ /* 0x000fe200078e002c */
[----:B-1----:R-:W-:Y:S01]  /*2b500*/  @P1 SHF.R.U32.HI R21, RZ, R45, R0 ;  /* 0x0000002dff151219 */ /* 0x002fe20000011600 */
[----:B------:R-:W-:Y:S01]  /*2b510*/  IMAD R20, R46, UR4, RZ ;  /* 0x000000042e147c24 */ /* 0x000fe2000f8e02ff */
[----:B------:R-:W5:Y:S01]  /*2b520*/  LD.E.128 R40, desc[UR60][R40.64] ;  /* 0x0000003c28287980 */ /* 0x000f62000c101d00 */
[C---:B------:R-:W-:Y:S01]  /*2b530*/  IMAD.WIDE.U32 R2, R51.reuse, UR4, R2 ;  /* 0x0000000433027c25 */ /* 0x040fe2000f8e0002 */
[--C-:B------:R-:W-:Y:S01]  /*2b540*/  SHF.R.S32.HI R0, RZ, 0x1f, R21.reuse ;  /* 0x0000001fff007819 */ /* 0x100fe20000011415 */
[----:B------:R-:W-:Y:S01]  /*2b550*/  @!PT LDS RZ, [RZ] ;  /* 0x00000000fffff984 */ /* 0x000fe20000000800 */
[----:B------:R-:W-:Y:S01]  /*2b560*/  @!PT LDS RZ, [RZ] ;  /* 0x00000000fffff984 */ /* 0x000fe20000000800 */
[----:B------:R-:W-:Y:S01]  /*2b570*/  @!PT LDS RZ, [RZ] ;  /* 0x00000000fffff984 */ /* 0x000fe20000000800 */
[----:B------:R-:W-:Y:S01]  /*2b580*/  @!PT LDS RZ, [RZ] ;  /* 0x00000000fffff984 */ /* 0x000fe20000000800 */
[----:B------:R0:W-:Y:S06]  /*2b590*/  MEMBAR.ALL.CTA ;  /* 0x0000000000007992 */ /* 0x0001ec0000008000 */
[----:B0-----:R-:W0:Y:S01]  /*2b5a0*/  FENCE.VIEW.ASYNC.S ;  /* 0x00000000000073c6 */ /* 0x001e220000000000 */
[----:B------:R-:W-:Y:S01]  /*2b5b0*/  IMAD R45, R51, UR5, R20 ;  /* 0x00000005332d7c24 */ /* 0x000fe2000f8e0214 */
[----:B------:R-:W-:Y:S01]  /*2b5c0*/  ULDC.64 UR4, c[0x0][0xae0] ;  /* 0x0002b80000047ab9 */ /* 0x000fe20000000a00 */
[----:B------:R-:W-:-:S02]  /*2b5d0*/  IMAD.MOV R20, RZ, RZ, -R21 ;  /* 0x000000ffff147224 */ /* 0x000fc400078e0a15 */
[----:B------:R-:W-:Y:S02]  /*2b5e0*/  IMAD.IADD R3, R3, 0x1, R45 ;  /* 0x0000000103037824 */ /* 0x000fe400078e022d */
[----:B------:R-:W-:Y:S02]  /*2b5f0*/  IMAD R0, R0, UR4, RZ ;  /* 0x0000000400007c24 */ /* 0x000fe4000f8e02ff */
[----:B------:R-:W-:Y:S02]  /*2b600*/  IMAD R45, R47, R20, R44 ;  /* 0x000000142f2d7224 */ /* 0x000fe400078e022c */
[C---:B------:R-:W-:Y:S02]  /*2b610*/  IMAD R47, R21.reuse, UR5, R0 ;  /* 0x00000005152f7c24 */ /* 0x040fe4000f8e0200 */
[----:B------:R-:W-:Y:S01]  /*2b620*/  IMAD.WIDE.U32 R2, R21, UR4, R2 ;  /* 0x0000000415027c25 */ /* 0x000fe2000f8e0002 */
[----:B------:R-:W-:Y:S01]  /*2b630*/  SHF.R.S32.HI R0, RZ, 0x1f, R45 ;  /* 0x0000001fff007819 */ /* 0x000fe2000001142d */
[----:B------:R-:W-:-:S02]  /*2b640*/  ULDC.64 UR4, c[0x0][0xad8] ;  /* 0x0002b60000047ab9 */ /* 0x000fc40000000a00 */
[----:B------:R-:W-:Y:S02]  /*2b650*/  IMAD.IADD R46, R224, 0x1, R201 ;  /* 0x00000001e02e7824 */ /* 0x000fe400078e02c9 */
[----:B------:R-:W-:Y:S02]  /*2b660*/  IMAD.IADD R3, R3, 0x1, R47 ;  /* 0x0000000103037824 */ /* 0x000fe400078e022f */
[----:B------:R-:W-:Y:S01]  /*2b670*/  IMAD R20, R0, UR4, RZ ;  /* 0x0000000400147c24 */ /* 0x000fe2000f8e02ff */
[CC--:B------:R-:W-:Y:S01]  /*2b680*/  ISETP.GE.AND P2, PT, R46.reuse, R53.reuse, PT ;  /* 0x000000352e00720c */ /* 0x0c0fe20003f46270 */
[----:B------:R-:W-:Y:S02]  /*2b690*/  VIADD R0, R46, 0x20 ;  /* 0x000000202e007836 */ /* 0x000fe40000000000 */
        /* <DEDUP_REMOVED lines=10> */
[----:B------:R-:W-:Y:S01]  /*2b740*/  ISETP.GE.AND P1, PT, R20, R53, PT ;  /* 0x000000351400720c */ /* 0x000fe20003f26270 */
[----:B0-----:R0:W-:Y:S01]  /*2b750*/  SYNCS.ARRIVE.TRANS64.RED.A1T0 RZ, [R0+URZ], RZ ;  /* 0x000000ff00ff79a7 */ /* 0x0011e2000810043f */
[----:B------:R3:W1:Y:S04]  /*2b760*/  SHFL.IDX PT, R20, R44, RZ, 0x181f ;  /* 0x00181fff2c147589 */ /* 0x00066800000e0000 */
[----:B0-----:R3:W0:Y:S01]  /*2b770*/  SHFL.IDX PT, R0, R45, RZ, 0x181f ;  /* 0x00181fff2d007589 */ /* 0x00162200000e0000 */
[----:B------:R-:W-:Y:S06]  /*2b780*/  @P2 BRA `(.L_x_1673) ;  /* 0x0000000000242947 */ /* 0x000fec0003800000 */
[----:B------:R-:W-:Y:S02]  /*2b790*/  ULDC UR4, c[0x0][0xac8] ;  /* 0x0002b20000047ab9 */ /* 0x000fe40000000800 */
[----:B------:R-:W-:Y:S02]  /*2b7a0*/  ISETP.GE.AND P2, PT, R213, UR4, PT ;  /* 0x00000004d5007c0c */ /* 0x000fe4000bf46270 */
[----:B------:R-:W-:-:S11]  /*2b7b0*/  ISETP.GE.AND P3, PT, R217, UR4, PT ;  /* 0x00000004d9007c0c */ /* 0x000fd6000bf66270 */
[-C--:B-1----:R-:W-:Y:S02]  /*2b7c0*/  @!P2 LEA R2, P4, R213, R20.reuse, 0x1 ;  /* 0x00000014d502a211 */ /* 0x082fe400078808ff */
[----:B------:R-:W-:Y:S02]  /*2b7d0*/  @!P3 LEA R20, P5, R217, R20, 0x1 ;  /* 0x00000014d914b211 */ /* 0x000fe400078a08ff */
[-C--:B0-----:R-:W-:Y:S02]  /*2b7e0*/  @!P2 LEA.HI.X R3, R213, R0.reuse, R54, 0x1, P4 ;  /* 0x00000000d503a211 */ /* 0x081fe400020f0c36 */
[----:B------:R-:W-:-:S03]  /*2b7f0*/  @!P3 LEA.HI.X R21, R217, R0, R52, 0x1, P5 ;  /* 0x00000000d915b211 */ /* 0x000fc600028f0c34 */
[----:B-----5:R2:W-:Y:S04]  /*2b800*/  @!P2 ST.E.128 desc[UR60][R2.64], R4 ;  /* 0x000000040200a985 */ /* 0x0205e8000c101d3c */
[----:B------:R2:W-:Y:S02]  /*2b810*/  @!P3 ST.E.128 desc[UR60][R20.64], R28 ;  /* 0x0000001c1400b985 */ /* 0x0005e4000c101d3c */
.L_x_1673:
[----:B------:R-:W-:Y:S05]  /*2b820*/  BSYNC B1 ;  /* 0x0000000000017941 */ /* 0x000fea0003800000 */
.L_x_1672:
[----:B0-----:R0:W4:Y:S01]  /*2b830*/  SHFL.IDX PT, R0, R45, 0x1, 0x181f ;  /* 0x00381f002d007f89 */ /* 0x00112200000e0000 */
[----:B------:R-:W-:Y:S03]  /*2b840*/  BSSY B1, `(.L_x_1674) ;  /* 0x000000c000017945 */ /* 0x000fe60003800000 */
[----:B--2--5:R0:W2:Y:S01]  /*2b850*/  SHFL.IDX PT, R4, R44, 0x1, 0x181f ;  /* 0x00381f002c047f89 */ /* 0x0240a200000e0000 */
        /* <DEDUP_REMOVED lines=8> */
[----:B------:R2:W-:Y:S04]  /*2b8e0*/  @!P3 ST.E.128 desc[UR60][R2.64], R8 ;  /* 0x000000080200b985 */ /* 0x0005e8000c101d3c */
[----:B------:R2:W-:Y:S02]  /*2b8f0*/  @!P4 ST.E.128 desc[UR60][R4.64], R32 ;  /* 0x000000200400c985 */ /* 0x0005e4000c101d3c */
.L_x_1675:
[----:B------:R-:W-:Y:S05]  /*2b900*/  BSYNC B1 ;  /* 0x0000000000017941 */ /* 0x000fea0003800000 */
.L_x_1674:
[----:B----4-:R4:W0:Y:S01]  /*2b910*/  SHFL.IDX PT, R0, R45, 0x2, 0x181f ;  /* 0x00581f002d007f89 */ /* 0x01082200000e0000 */
[----:B------:R-:W-:Y:S03]  /*2b920*/  BSSY B1, `(.L_x_1676) ;  /* 0x000000c000017945 */ /* 0x000fe60003800000 */
[----:B--2---:R4:W2:Y:S01]  /*2b930*/  SHFL.IDX PT, R4, R44, 0x2, 0x181f ;  /* 0x00581f002c047f89 */ /* 0x0048a200000e0000 */
        /* <DEDUP_REMOVED lines=8> */
[----:B------:R0:W-:Y:S04]  /*2b9c0*/  @!P2 ST.E.128 desc[UR60][R2.64], R12 ;  /* 0x0000000c0200a985 */ /* 0x0001e8000c101d3c */
[----:B------:R0:W-:Y:S02]  /*2b9d0*/  @!P3 ST.E.128 desc[UR60][R4.64], R36 ;  /* 0x000000240400b985 */ /* 0x0001e4000c101d3c */
.L_x_1677:
[----:B------:R-:W-:Y:S05]  /*2b9e0*/  BSYNC B1 ;  /* 0x0000000000017941 */ /* 0x000fea0003800000 */
.L_x_1676:
[----:B0-----:R-:W-:Y:S01]  /*2b9f0*/  VIADD R0, R46, 0x60 ;  /* 0x000000602e007836 */ /* 0x001fe20000000000 */
[----:B--2---:R0:W2:Y:S04]  /*2ba00*/  SHFL.IDX PT, R4, R45, 0x3, 0x181f ;  /* 0x00781f002d047f89 */ /* 0x0040a800000e0000 */
[----:B------:R-:W-:Y:S01]  /*2ba10*/  ISETP.GE.AND P0, PT, R0, R53, PT ;  /* 0x000000350000720c */ /* 0x000fe20003f06270 */
[----:B---34-:R-:W3:-:S12]  /*2ba20*/  SHFL.IDX PT, R44, R44, 0x3, 0x181f ;  /* 0x00781f002c2c7f89 */ /* 0x018ed800000e0000 */
[----:B0-----:R-:W-:Y:S05]  /*2ba30*/  @P0 BRA `(.L_x_1678) ;  /* 0x0000000c00200947 */ /* 0x001fea0003800000 */
[----:B------:R-:W-:Y:S02]  /*2ba40*/  ULDC UR4, c[0x0][0xac8] ;  /* 0x0002b20000047ab9 */ /* 0x000fe40000000800 */
[----:B------:R-:W-:-:S13]  /*2ba50*/  ISETP.GE.AND P1, PT, R213, UR4, PT ;  /* 0x00000004d5007c0c */ /* 0x000fda000bf26270 */
[----:B---3--:R-:W-:-:S04]  /*2ba60*/  @!P1 LEA R2, P0, R213, R44, 0x1 ;  /* 0x0000002cd5029211 */ /* 0x008fc800078008ff */
[----:B--2---:R-:W-:Y:S02]  /*2ba70*/  @!P1 LEA.HI.X R3, R213, R4, R54, 0x1, P0 ;  /* 0x00000004d5039211 */ /* 0x004fe400000f0c36 */
[----:B------:R-:W-:-:S03]  /*2ba80*/  ISETP.GE.AND P0, PT, R217, UR4, PT ;  /* 0x00000004d9007c0c */ /* 0x000fc6000bf06270 */
[----:B------:R0:W-:Y:S10]  /*2ba90*/  @!P1 ST.E.128 desc[UR60][R2.64], R24 ;  /* 0x0000001802009985 */ /* 0x0001f4000c101d3c */
[----:B------:R-:W-:Y:S05]  /*2baa0*/  @P0 BRA `(.L_x_1678) ;  /* 0x0000000c00040947 */ /* 0x000fea0003800000 */
[----:B0-----:R-:W-:-:S04]  /*2bab0*/  LEA R2, P0, R217, R44, 0x1 ;  /* 0x0000002cd9027211 */ /* 0x001fc800078008ff */
[----:B------:R-:W-:-:S05]  /*2bac0*/  LEA.HI.X R3, R217, R4, R52, 0x1, P0 ;  /* 0x00000004d9037211 */ /* 0x000fca00000f0c34 */
[----:B------:R4:W-:Y:S01]  /*2bad0*/  ST.E.128 desc[UR60][R2.64], R40 ;  /* 0x0000002802007985 */ /* 0x0009e2000c101d3c */
[----:B------:R-:W-:Y:S05]  /*2bae0*/  BRA `(.L_x_1678) ;  /* 0x0000000800f47947 */ /* 0x000fea0003800000 */
.L_x_1669:
[----:B------:R-:W-:Y:S01]  /*2baf0*/  ULDC.64 UR4, c[0x0][0xc00] ;  /* 0x0003000000047ab9 */ /* 0x000fe20000000a00 */
[----:B------:R-:W2:Y:S01]  /*2bb00*/  LDC.64 R2, c[0x0][0xc00] ;  /* 0x00030000ff027b82 */ /* 0x000ea20000000a00 */
[----:B------:R-:W-:Y:S01]  /*2bb10*/  ISETP.NE.U32.AND P0, PT, RZ, UR4, PT ;  /* 0x00000004ff007c0c */ /* 0x000fe2000bf05070 */
[----:B------:R-:W-:-:S03]  /*2bb20*/  IMAD.MOV.U32 R0, RZ, RZ, RZ ;  /* 0x000000ffff007224 */ /* 0x000fc600078e00ff */
[----:B------:R-:W-:Y:S01]  /*2bb30*/  ISETP.NE.AND.EX P0, PT, RZ, UR5, PT, P0 ;  /* 0x00000005ff007c0c */ /* 0x000fe2000bf05300 */
[----:B------:R-:W-:Y:S02]  /*2bb40*/  ULDC.64 UR4, c[0x0][0xc08] ;  /* 0x0003020000047ab9 */ /* 0x000fe40000000a00 */
[----:B------:R-:W-:Y:S01]  /*2bb50*/  ISETP.NE.U32.AND P1, PT, RZ, UR4, PT ;  /* 0x00000004ff007c0c */ /* 0x000fe2000bf25070 */
[----:B------:R-:W3:Y:S03]  /*2bb60*/  LDC R21, c[0x0][0xbe8] ;  /* 0x0002fa00ff157b82 */ /* 0x000ee60000000800 */
[----:B------:R-:W-:Y:S01]  /*2bb70*/  ISETP.NE.AND.EX P1, PT, RZ, UR5, PT, P1 ;  /* 0x00000005ff007c0c */ /* 0x000fe2000bf25310 */
[----:B--2---:R-:W-:-:S12]  /*2bb80*/  IMAD.WIDE R2, R220, 0x4, R2 ;  /* 0x00000004dc027825 */ /* 0x004fd800078e0202 */
[----:B------:R-:W2:Y:S01]  /*2bb90*/  @P1 LDC.64 R4, c[0x0][0xc08] ;  /* 0x00030200ff041b82 */ /* 0x000ea20000000a00 */
[----:B------:R-:W-:Y:S02]  /*2bba0*/  ULDC UR4, c[0x0][0xa88] ;  /* 0x0002a20000047ab9 */ /* 0x000fe40000000800 */
[----:B------:R-:W-:Y:S01]  /*2bbb0*/  IMAD.U32 R6, RZ, RZ, UR4 ;  /* 0x00000004ff067e24 */ /* 0x000fe2000f8e00ff */
[----:B------:R4:W5:Y:S01]  /*2bbc0*/  @P0 LDG.E R0, desc[UR60][R2.64] ;  /* 0x0000003c02000981 */ /* 0x000962000c1e1900 */
[----:B--2---:R-:W-:-:S05]  /*2bbd0*/  @P1 IMAD.WIDE R4, R220, 0x4, R4 ;  /* 0x00000004dc041825 */ /* 0x004fca00078e0204 */
[----:B------:R4:W5:Y:S01]  /*2bbe0*/  @P1 LDG.E R6, desc[UR60][R4.64] ;  /* 0x0000003c04061981 */ /* 0x000962000c1e1900 */
[----:B---3--:R-:W-:Y:S01]  /*2bbf0*/  ISETP.NE.AND P2, PT, R21, 0x1, PT ;  /* 0x000000011500780c */ /* 0x008fe20003f45270 */
[----:B------:R-:W2:-:S12]  /*2bc00*/  S2R R8, SR_TID.X ;  /* 0x0000000000087919 */ /* 0x000e980000002100 */
[----:B------:R-:W3:Y:S08]  /*2bc10*/  @P2 LDC R20, c[0x0][0xbec] ;  /* 0x0002fb00ff142b82 */ /* 0x000ef00000000800 */
[----:B------:R-:W0:Y:S01]  /*2bc20*/  @P2 LDC R25, c[0x0][0xbf0] ;  /* 0x0002fc00ff192b82 */ /* 0x000e220000000800 */
[----:B--2---:R-:W-:-:S05]  /*2bc30*/  VIADD R7, R8, 0xffffff80 ;  /* 0xffffff8008077836 */ /* 0x004fca0000000000 */
[----:B------:R-:W-:Y:S02]  /*2bc40*/  ISETP.GE.AND P3, PT, R7, 0x80, PT ;  /* 0x000000800700780c */ /* 0x000fe40003f66270 */
[----:B------:R-:W-:Y:S01]  /*2bc50*/  SHF.R.S32.HI R7, RZ, 0x1f, R220 ;  /* 0x0000001fff077819 */ /* 0x000fe200000114dc */
[----:B----4-:R-:W-:Y:S10]  /*2bc60*/  @P1 BRA `(.L_x_1679) ;  /* 0x0000000000101947 */ /* 0x010ff40003800000 */
[----:B------:R-:W-:Y:S05]  /*2bc70*/  @!P0 BRA `(.L_x_1679) ;  /* 0x00000000000c8947 */ /* 0x000fea0003800000 */
[----:B------:R-:W2:Y:S04]  /*2bc80*/  LDG.E R5, desc[UR60][R2.64] ;  /* 0x0000003c02057981 */ /* 0x000ea8000c1e1900 */
[----:B-----5:R-:W2:Y:S02]  /*2bc90*/  LDG.E R6, desc[UR60][R2.64+0x4] ;  /* 0x0000043c02067981 */ /* 0x020ea4000c1e1900 */
[----:B--2---:R-:W-:-:S07]  /*2bca0*/  IMAD.IADD R6, R6, 0x1, -R5 ;  /* 0x0000000106067824 */ /* 0x004fce00078e0a05 */
.L_x_1679:
[----:B------:R-:W-:Y:S01]  /*2bcb0*/  BSSY B1, `(.L_x_1680) ;  /* 0x000002c000017945 */ /* 0x000fe20003800000 */
[----:B------:R-:W-:Y:S02]  /*2bcc0*/  SHF.R.S32.HI R10, RZ, 0x1f, R219 ;  /* 0x0000001fff0a7819 */ /* 0x000fe400000114db */
[----:B------:R-:W-:Y:S02]  /*2bcd0*/  SEL R13, R220, RZ, !P0 ;  /* 0x000000ffdc0d7207 */ /* 0x000fe40004000000 */
[----:B------:R-:W-:Y:S02]  /*2bce0*/  SEL R12, R7, RZ, !P0 ;  /* 0x000000ff070c7207 */ /* 0x000fe40004000000 */
[----:B-----5:R-:W-:Y:S01]  /*2bcf0*/  SHF.R.S32.HI R11, RZ, 0x1f, R0 ;  /* 0x0000001fff0b7819 */ /* 0x020fe20000011400 */
[----:B------:R-:W-:Y:S06]  /*2bd00*/  @P3 BRA `(.L_x_1681) ;  /* 0x0000000000983947 */ /* 0x000fec0003800000 */
[----:B------:R-:W2:Y:S01]  /*2bd10*/  LDC R14, c[0x0][0xbe8] ;  /* 0x0002fa00ff0e7b82 */ /* 0x000ea20000000800 */
[----:B------:R-:W-:Y:S01]  /*2bd20*/  IADD3 R9, R201, -0x80, R8 ;  /* 0xffffff80c9097810 */ /* 0x000fe20007ffe008 */
[----:B--2---:R-:W-:-:S05]  /*2bd30*/  IMAD R2, R6, R14, RZ ;  /* 0x0000000e06027224 */ /* 0x004fca00078e02ff */
[----:B------:R-:W-:-:S13]  /*2bd40*/  ISETP.GE.AND P0, PT, R9, R2, PT ;  /* 0x000000020900720c */ /* 0x000fda0003f06270 */
[----:B------:R-:W-:Y:S05]  /*2bd50*/  @P0 BRA `(.L_x_1681) ;  /* 0x0000000000840947 */ /* 0x000fea0003800000 */
[----:B------:R-:W-:Y:S01]  /*2bd60*/  ISETP.NE.AND P0, PT, R14, 0x1, PT ;  /* 0x000000010e00780c */ /* 0x000fe20003f05270 */
[----:B------:R-:W-:Y:S01]  /*2bd70*/  ULDC.64 UR4, c[0x0][0xb90] ;  /* 0x0002e40000047ab9 */ /* 0x000fe20000000a00 */
[----:B------:R-:W-:Y:S02]  /*2bd80*/  IMAD.MOV.U32 R2, RZ, RZ, R0 ;  /* 0x000000ffff027224 */ /* 0x000fe400078e0000 */
[----:B------:R-:W-:Y:S02]  /*2bd90*/  IMAD R8, R10, UR4, RZ ;  /* 0x000000040a087c24 */ /* 0x000fe4000f8e02ff */
[----:B------:R-:W-:Y:S02]  /*2bda0*/  IMAD.MOV.U32 R3, RZ, RZ, R11 ;  /* 0x000000ffff037224 */ /* 0x000fe400078e000b */
[----:B------:R-:W-:Y:S02]  /*2bdb0*/  IMAD.MOV.U32 R5, RZ, RZ, R9 ;  /* 0x000000ffff057224 */ /* 0x000fe400078e0009 */
[----:B------:R-:W-:-:S03]  /*2bdc0*/  IMAD.WIDE.U32 R2, R219, UR4, R2 ;  /* 0x00000004db027c25 */ /* 0x000fc6000f8e0002 */
[----:B------:R-:W2:Y:S01]  /*2bdd0*/  @P0 LDC R4, c[0x0][0xbec] ;  /* 0x0002fb00ff040b82 */ /* 0x000ea20000000800 */
[----:B------:R-:W-:Y:S01]  /*2bde0*/  IMAD R7, R219, UR5, R8 ;  /* 0x00000005db077c24 */ /* 0x000fe2000f8e0208 */
[----:B------:R-:W-:-:S03]  /*2bdf0*/  ULDC.64 UR4, c[0x0][0xb98] ;  /* 0x0002e60000047ab9 */ /* 0x000fc60000000a00 */
[----:B------:R-:W-:-:S03]  /*2be00*/  IMAD.IADD R3, R3, 0x1, R7 ;  /* 0x0000000103037824 */ /* 0x000fc600078e0207 */
[----:B------:R-:W4:Y:S01]  /*2be10*/  @P0 LDC R15, c[0x0][0xbf0] ;  /* 0x0002fc00ff0f0b82 */ /* 0x000f220000000800 */
[----:B------:R-:W-:-:S04]  /*2be20*/  IMAD.WIDE.U32 R2, R13, UR4, R2 ;  /* 0x000000040d027c25 */ /* 0x000fc8000f8e0002 */
[----:B--2---:R-:W-:-:S05]  /*2be30*/  @P0 IMAD.HI.U32 R4, R9, R4, RZ ;  /* 0x0000000409040227 */ /* 0x004fca00078e00ff */
[----:B----4-:R-:W-:Y:S01]  /*2be40*/  @P0 SHF.R.U32.HI R5, RZ, R15, R4 ;  /* 0x0000000fff050219 */ /* 0x010fe20000011604 */
[----:B------:R-:W-:-:S03]  /*2be50*/  IMAD R4, R12, UR4, RZ ;  /* 0x000000040c047c24 */ /* 0x000fc6000f8e02ff */
[----:B------:R-:W-:Y:S01]  /*2be60*/  IADD3 R2, P0, R5, R2, RZ ;  /* 0x0000000205027210 */ /* 0x000fe20007f1e0ff */
[----:B------:R-:W-:Y:S02]  /*2be70*/  IMAD.MOV R7, RZ, RZ, -R5 ;  /* 0x000000ffff077224 */ /* 0x000fe400078e0a05 */
[----:B------:R-:W-:Y:S01]  /*2be80*/  IMAD R8, R13, UR5, R4 ;  /* 0x000000050d087c24 */ /* 0x000fe2000f8e0204 */
[----:B------:R-:W-:Y:S01]  /*2be90*/  ULDC.64 UR4, c[0x0][0xb88] ;  /* 0x0002e20000047ab9 */ /* 0x000fe20000000a00 */
[----:B------:R-:W-:Y:S01]  /*2bea0*/  IMAD R7, R14, R7, R9 ;  /* 0x000000070e077224 */ /* 0x000fe200078e0209 */
[----:B------:R-:W-:-:S04]  /*2beb0*/  SHF.R.S32.HI R9, RZ, 0x1f, R5 ;  /* 0x0000001fff097819 */ /* 0x000fc80000011405 */
        /* <DEDUP_REMOVED lines=8> */
[----:B------:R-:W-:Y:S01]  /*2bf40*/  LEA.HI.X R5, R2, UR5, R3, 0x2, P0 ;  /* 0x0000000502057c11 */ /* 0x000fe200080f1403 */
[----:B------:R-:W-:-:S05]  /*2bf50*/  IMAD.MOV.U32 R3, RZ, RZ, -0x800000 ;  /* 0xff800000ff037424 */ /* 0x000fca00078e00ff */
[----:B------:R2:W-:Y:S02]  /*2bf60*/  STG.E desc[UR60][R4.64], R3 ;  /* 0x0000000304007986 */ /* 0x0005e4000c10193c */
.L_x_1681:
[----:B------:R-:W-:Y:S05]  /*2bf70*/  BSYNC B1 ;  /* 0x0000000000017941 */ /* 0x000fea0003800000 */
.L_x_1680:
[----:B------:R-:W-:Y:S02]  /*2bf80*/  ULDC.64 UR4, c[0x0][0xaa0] ;  /* 0x0002a80000047ab9 */ /* 0x000fe40000000a00 */
[----:B--2---:R-:W-:-:S04]  /*2bf90*/  IMAD R3, R11, UR4, RZ ;  /* 0x000000040b037c24 */ /* 0x004fc8000f8e02ff */
[C---:B------:R-:W-:Y:S02]  /*2bfa0*/  IMAD R5, R0.reuse, UR5, R3 ;  /* 0x0000000500057c24 */ /* 0x040fe4000f8e0203 */
[----:B------:R-:W-:Y:S01]  /*2bfb0*/  IMAD.WIDE.U32 R2, R0, UR4, RZ ;  /* 0x0000000400027c25 */ /* 0x000fe2000f8e00ff */
[----:B------:R-:W-:-:S03]  /*2bfc0*/  ULDC.64 UR4, c[0x0][0xae8] ;  /* 0x0002ba0000047ab9 */ /* 0x000fc60000000a00 */
[----:B------:R-:W-:Y:S02]  /*2bfd0*/  IMAD R0, R218, 0x20, R224 ;  /* 0x00000020da007824 */ /* 0x000fe400078e02e0 */
[----:B------:R-:W-:Y:S02]  /*2bfe0*/  IMAD.IADD R3, R3, 0x1, R5 ;  /* 0x0000000103037824 */ /* 0x000fe400078e0205 */
[----:B------:R-:W-:Y:S02]  /*2bff0*/  IMAD.IADD R9, R201, 0x1, R0 ;  /* 0x00000001c9097824 */ /* 0x000fe400078e0200 */
[----:B------:R-:W-:Y:S02]  /*2c000*/  IMAD R4, R10, UR4, RZ ;  /* 0x000000040a047c24 */ /* 0x000fe4000f8e02ff */
[----:B---3--:R-:W-:-:S04]  /*2c010*/  @P2 IMAD.HI.U32 R0, R9, R20, RZ ;  /* 0x0000001409002227 */ /* 0x008fc800078e00ff */
[C---:B------:R-:W-:Y:S02]  /*2c020*/  IMAD R7, R219.reuse, UR5, R4 ;  /* 0x00000005db077c24 */ /* 0x040fe4000f8e0204 */
[----:B------:R-:W-:Y:S01]  /*2c030*/  IMAD.WIDE.U32 R2, R219, UR4, R2 ;  /* 0x00000004db027c25 */ /* 0x000fe2000f8e0002 */
[----:B------:R-:W-:-:S03]  /*2c040*/  ULDC.64 UR4, c[0x0][0xaf0] ;  /* 0x0002bc0000047ab9 */ /* 0x000fc60000000a00 */
[----:B------:R-:W-:Y:S01]  /*2c050*/  IMAD.MOV.U32 R5, RZ, RZ, R9 ;  /* 0x000000ffff057224 */ /* 0x000fe200078e0009 */
[----:B0-----:R-:W-:Y:S01]  /*2c060*/  @P2 SHF.R.U32.HI R5, RZ, R25, R0 ;  /* 0x00000019ff052219 */ /* 0x001fe20000011600 */
[----:B------:R-:W-:Y:S02]  /*2c070*/  IMAD R4, R12, UR4, RZ ;  /* 0x000000040c047c24 */ /* 0x000fe4000f8e02ff */
[----:B------:R-:W-:Y:S01]  /*2c080*/  IMAD.IADD R3, R3, 0x1, R7 ;  /* 0x0000000103037824 */ /* 0x000fe200078e0207 */
[----:B------:R-:W-:Y:S01]  /*2c090*/  SHF.R.S32.HI R0, RZ, 0x1f, R5 ;  /* 0x0000001fff007819 */ /* 0x000fe20000011405 */
[C---:B------:R-:W-:Y:S02]  /*2c0a0*/  IMAD R7, R13.reuse, UR5, R4 ;  /* 0x000000050d077c24 */ /* 0x040fe4000f8e0204 */
[----:B------:R-:W-:Y:S01]  /*2c0b0*/  IMAD.WIDE.U32 R2, R13, UR4, R2 ;  /* 0x000000040d027c25 */ /* 0x000fe2000f8e0002 */
[----:B------:R-:W-:-:S03]  /*2c0c0*/  ULDC.64 UR4, c[0x0][0xae0] ;  /* 0x0002b80000047ab9 */ /* 0x000fc60000000a00 */
[----:B------:R-:W-:Y:S02]  /*2c0d0*/  IMAD.MOV R4, RZ, RZ, -R5 ;  /* 0x000000ffff047224 */ /* 0x000fe400078e0a05 */
        /* <DEDUP_REMOVED lines=17> */
[----:B------:R0:W2:Y:S04]  /*2c1f0*/  SHFL.IDX PT, R0, R3, RZ, 0x181f ;  /* 0x00181fff03007589 */ /* 0x0000a800000e0000 */
[----:B------:R0:W3:Y:S02]  /*2c200*/  SHFL.IDX PT, R14, R2, RZ, 0x181f ;  /* 0x00181fff020e7589 */ /* 0x0000e400000e0000 */
.L_x_1899:
[----:B------:R-:W-:Y:S01]  /*2c210*/  IMAD R21, R6, R21, RZ ;  /* 0x0000001506157224 */ /* 0x000fe200078e02ff */
[----:B------:R-:W-:Y:S01]  /*2c220*/  BSSY B1, `(.L_x_1683) ;  /* 0x000000f000017945 */ /* 0x000fe20003800000 */
[----:B------:R-:W-:-:S05]  /*2c230*/  IMAD.IADD R6, R224, 0x1, R201 ;  /* 0x00000001e0067824 */ /* 0x000fca00078e02c9 */
[----:B------:R-:W-:-:S13]  /*2c240*/  ISETP.GE.AND P0, PT, R6, R21, PT ;  /* 0x000000150600720c */ /* 0x000fda0003f06270 */
[----:B------:R-:W-:Y:S05]  /*2c250*/  @P0 BRA `(.L_x_1684) ;  /* 0x00000000002c0947 */ /* 0x000fea0003800000 */
[----:B------:R-:W-:Y:S01]  /*2c260*/  ULDC UR4, c[0x0][0xac8] ;  /* 0x0002b20000047ab9 */ /* 0x000fe20000000800 */
[----:B------:R-:W-:Y:S02]  /*2c270*/  SHF.R.S32.HI R8, RZ, 0x1f, R213 ;  /* 0x0000001fff087819 */ /* 0x000fe400000114d5 */
[----:B------:R-:W-:Y:S02]  /*2c280*/  ISETP.GE.AND P2, PT, R213, UR4, PT ;  /* 0x00000004d5007c0c */ /* 0x000fe4000bf46270 */
[----:B------:R-:W-:Y:S02]  /*2c290*/  ISETP.GE.AND P3, PT, R217, UR4, PT ;  /* 0x00000004d9007c0c */ /* 0x000fe4000bf66270 */
[----:B------:R-:W-:-:S09]  /*2c2a0*/  SHF.R.S32.HI R7, RZ, 0x1f, R217 ;  /* 0x0000001fff077819 */ /* 0x000fd200000114d9 */
[-C--:B---3--:R-:W-:Y:S02]  /*2c2b0*/  @!P2 LEA R4, P0, R213, R14.reuse, 0x1 ;  /* 0x0000000ed504a211 */ /* 0x088fe400078008ff */
[----:B------:R-:W-:Y:S02]  /*2c2c0*/  @!P3 LEA R14, P1, R217, R14, 0x1 ;  /* 0x0000000ed90eb211 */ /* 0x000fe400078208ff */
[-C--:B--2---:R-:W-:Y:S02]  /*2c2d0*/  @!P2 LEA.HI.X R5, R213, R0.reuse, R8, 0x1, P0 ;  /* 0x00000000d505a211 */ /* 0x084fe400000f0c08 */
[----:B------:R-:W-:-:S03]  /*2c2e0*/  @!P3 LEA.HI.X R15, R217, R0, R7, 0x1, P1 ;  /* 0x00000000d90fb211 */ /* 0x000fc600008f0c07 */
[----:B------:R4:W-:Y:S04]  /*2c2f0*/  @!P2 ST.E.128 desc[UR60][R4.64], RZ ;  /* 0x000000ff0400a985 */ /* 0x0009e8000c101d3c */
[----:B------:R4:W-:Y:S02]  /*2c300*/  @!P3 ST.E.128 desc[UR60][R14.64], RZ ;  /* 0x000000ff0e00b985 */ /* 0x0009e4000c101d3c */
.L_x_1684:
[----:B------:R-:W-:Y:S05]  /*2c310*/  BSYNC B1 ;  /* 0x0000000000017941 */ /* 0x000fea0003800000 */
.L_x_1683:
[----:B------:R-:W-:-:S03]  /*2c320*/  UMOV UR4, 0xffffffff ;  /* 0xffffffff00047882 */ /* 0x000fc60000000000 */
[----:B------:R-:W-:Y:S05]  /*2c330*/  BRA.DIV UR4, `(.L_x_1685) ;  /* 0x0000009204347947 */ /* 0x000fea000b800000 */
[----:B--2---:R2:W0:Y:S04]  /*2c340*/  SHFL.IDX PT, R0, R3, 0x1, 0x181f ;  /* 0x00381f0003007f89 */ /* 0x00442800000e0000 */
[----:B---34-:R2:W3:Y:S02]  /*2c350*/  SHFL.IDX PT, R14, R2, 0x1, 0x181f ;  /* 0x00381f00020e7f89 */ /* 0x0184e400000e0000 */
.L_x_1903:
        /* <DEDUP_REMOVED lines=11> */
[-C--:B0-----:R-:W-:Y:S02]  /*2c410*/  @!P2 LEA.HI.X R5, R213, R0.reuse, R8, 0x1, P0 ;  /* 0x00000000d505a211 */ /* 0x081fe400000f0c08 */
[----:B------:R-:W-:-:S03]  /*2c420*/  @!P3 LEA.HI.X R15, R217, R0, R7, 0x1, P1 ;  /* 0x00000000d90fb211 */ /* 0x000fc600008f0c07 */
[----:B------:R4:W-:Y:S04]  /*2c430*/  @!P2 ST.E.128 desc[UR60][R4.64], RZ ;  /* 0x000000ff0400a985 */ /* 0x0009e8000c101d3c */
[----:B------:R4:W-:Y:S02]  /*2c440*/  @!P3 ST.E.128 desc[UR60][R14.64], RZ ;  /* 0x000000ff0e00b985 */ /* 0x0009e4000c101d3c */
.L_x_1687:
[----:B------:R-:W-:Y:S05]  /*2c450*/  BSYNC B1 ;  /* 0x0000000000017941 */ /* 0x000fea0003800000 */
.L_x_1686:
[----:B------:R-:W-:-:S03]  /*2c460*/  UMOV UR4, 0xffffffff ;  /* 0xffffffff00047882 */ /* 0x000fc60000000000 */
[----:B------:R-:W-:Y:S05]  /*2c470*/  BRA.DIV UR4, `(.L_x_1688) ;  /* 0x00000092042c7947 */ /* 0x000fea000b800000 */
[----:B0-----:R0:W0:Y:S04]  /*2c480*/  SHFL.IDX PT, R0, R3, 0x2, 0x181f ;  /* 0x00581f0003007f89 */ /* 0x00102800000e0000 */
[----:B---34-:R3:W4:Y:S02]  /*2c490*/  SHFL.IDX PT, R14, R2, 0x2, 0x181f ;  /* 0x00581f00020e7f89 */ /* 0x01872400000e0000 */
.L_x_1907:
        /* <DEDUP_REMOVED lines=9> */
[-C--:B----4-:R-:W-:Y:S02]  /*2c530*/  @!P2 LEA R4, P0, R213, R14.reuse, 0x1 ;  /* 0x0000000ed504a211 */ /* 0x090fe400078008ff */
[----:B------:R-:W-:Y:S02]  /*2c540*/  @!P3 LEA R14, P1, R217, R14, 0x1 ;  /* 0x0000000ed90eb211 */ /* 0x000fe400078208ff */
[-C--:B0-----:R-:W-:Y:S02]  /*2c550*/  @!P2 LEA.HI.X R5, R213, R0.reuse, R8, 0x1, P0 ;  /* 0x00000000d505a211 */ /* 0x081fe400000f0c08 */
[----:B------:R-:W-:-:S03]  /*2c560*/  @!P3 LEA.HI.X R15, R217, R0, R7, 0x1, P1 ;  /* 0x00000000d90fb211 */ /* 0x000fc600008f0c07 */
[----:B------:R0:W-:Y:S04]  /*2c570*/  @!P2 ST.E.128 desc[UR60][R4.64], RZ ;  /* 0x000000ff0400a985 */ /* 0x0001e8000c101d3c */
[----:B------:R0:W-:Y:S02]  /*2c580*/  @!P3 ST.E.128 desc[UR60][R14.64], RZ ;  /* 0x000000ff0e00b985 */ /* 0x0001e4000c101d3c */
.L_x_1690:
[----:B------:R-:W-:Y:S05]  /*2c590*/  BSYNC B1 ;  /* 0x0000000000017941 */ /* 0x000fea0003800000 */
.L_x_1689:
[----:B------:R-:W-:-:S03]  /*2c5a0*/  UMOV UR4, 0xffffffff ;  /* 0xffffffff00047882 */ /* 0x000fc60000000000 */
[----:B------:R-:W-:Y:S05]  /*2c5b0*/  BRA.DIV UR4, `(.L_x_1691) ;  /* 0x0000009204247947 */ /* 0x000fea000b800000 */
[----:B0-----:R0:W0:Y:S04]  /*2c5c0*/  SHFL.IDX PT, R0, R3, 0x3, 0x181f ;  /* 0x00781f0003007f89 */ /* 0x00102800000e0000 */
[----:B----4-:R4:W0:Y:S02]  /*2c5d0*/  SHFL.IDX PT, R14, R2, 0x3, 0x181f ;  /* 0x00781f00020e7f89 */ /* 0x01082400000e0000 */
.L_x_1911:
[----:B--234-:R-:W-:-:S05]  /*2c5e0*/  VIADD R2, R6, 0x60 ;  /* 0x0000006006027836 */ /* 0x01cfca0000000000 */
[----:B------:R-:W-:-:S13]  /*2c5f0*/  ISETP.GE.AND P0, PT, R2, R21, PT ;  /* 0x000000150200720c */ /* 0x000fda0003f06270 */
[----:B------:R-:W-:Y:S05]  /*2c600*/  @P0 BRA `(.L_x_1678) ;  /* 0x00000000002c0947 */ /* 0x000fea0003800000 */
[----:B------:R-:W-:Y:S01]  /*2c610*/  ULDC UR4, c[0x0][0xac8] ;  /* 0x0002b20000047ab9 */ /* 0x000fe20000000800 */
[----:B------:R-:W-:Y:S02]  /*2c620*/  SHF.R.S32.HI R5, RZ, 0x1f, R213 ;  /* 0x0000001fff057819 */ /* 0x000fe400000114d5 */
[----:B------:R-:W-:Y:S02]  /*2c630*/  ISETP.GE.AND P2, PT, R213, UR4, PT ;  /* 0x00000004d5007c0c */ /* 0x000fe4000bf46270 */
[----:B------:R-:W-:Y:S02]  /*2c640*/  ISETP.GE.AND P3, PT, R217, UR4, PT ;  /* 0x00000004d9007c0c */ /* 0x000fe4000bf66270 */
[----:B------:R-:W-:-:S09]  /*2c650*/  SHF.R.S32.HI R4, RZ, 0x1f, R217 ;  /* 0x0000001fff047819 */ /* 0x000fd200000114d9 */
[-C--:B0-----:R-:W-:Y:S02]  /*2c660*/  @!P2 LEA R2, P0, R213, R14.reuse, 0x1 ;  /* 0x0000000ed502a211 */ /* 0x081fe400078008ff */
[----:B------:R-:W-:Y:S02]  /*2c670*/  @!P3 LEA R14, P1, R217, R14, 0x1 ;  /* 0x0000000ed90eb211 */ /* 0x000fe400078208ff */
[-C--:B------:R-:W-:Y:S02]  /*2c680*/  @!P2 LEA.HI.X R3, R213, R0.reuse, R5, 0x1, P0 ;  /* 0x00000000d503a211 */ /* 0x080fe400000f0c05 */
[----:B------:R-:W-:-:S03]  /*2c690*/  @!P3 LEA.HI.X R15, R217, R0, R4, 0x1, P1 ;  /* 0x00000000d90fb211 */ /* 0x000fc600008f0c04 */
[----:B------:R0:W-:Y:S04]  /*2c6a0*/  @!P2 ST.E.128 desc[UR60][R2.64], RZ ;  /* 0x000000ff0200a985 */ /* 0x0001e8000c101d3c */
[----:B------:R0:W-:Y:S02]  /*2c6b0*/  @!P3 ST.E.128 desc[UR60][R14.64], RZ ;  /* 0x000000ff0e00b985 */ /* 0x0001e4000c101d3c */
.L_x_1678:
[----:B------:R-:W-:Y:S05]  /*2c6c0*/  BSYNC B0 ;  /* 0x0000000000007941 */ /* 0x000fea0003800000 */
.L_x_1668:
[----:B------:R-:W-:Y:S02]  /*2c6d0*/  ULDC UR4, c[0x0][0xc3c] ;  /* 0x00030f0000047ab9 */ /* 0x000fe40000000800 */
[----:B-1----:R-:W-:-:S13]  /*2c6e0*/  ISETP.GE.AND P0, PT, R207, UR4, PT ;  /* 0x00000004cf007c0c */ /* 0x002fda000bf06270 */
[----:B------:R-:W-:Y:S05]  /*2c6f0*/  @!P0 BRA `(.L_x_1692) ;  /* 0xfffffd4c00508947 */ /* 0x000fea000383ffff */
[----:B------:R-:W-:Y:S05]  /*2c700*/  BRA `(.L_x_1429) ;  /* 0x0000007000d07947 */ /* 0x000fea0003800000 */
.L_x_1427:
[----:B------:R-:W-:-:S08]  /*2c710*/  NOP ;  /* 0x0000000000007918 */ /* 0x000fd00000000000 */
[----:B------:R-:W0:-:S00]  /*2c720*/  USETMAXREG.DEALLOC.CTAPOOL 0x18 ;  /* 0x00000018000079c8 */ /* 0x000e0000080e0500 */
[----:B0-----:R-:W2:Y:S01]  /*2c730*/  LDL.LU R2, [R1] ;  /* 0x0000000001027983 */ /* 0x001ea20000300800 */
[----:B------:R-:W-:Y:S01]  /*2c740*/  LOP3.LUT R0, R0, 0x3, RZ, 0xc0, !PT ;  /* 0x0000000300007812 */ /* 0x000fe200078ec0ff */
[----:B------:R-:W-:-:S05]  /*2c750*/  IMAD.MOV.U32 R4, RZ, RZ, RZ ;  /* 0x000000ffff047224 */ /* 0x000fca00078e00ff */
[----:B------:R-:W0:Y:S02]  /*2c760*/  SHFL.IDX PT, R0, R0, RZ, 0x1f ;  /* 0x00001fff00007589 */ /* 0x000e2400000e0000 */
[----:B0-----:R-:W-:Y:S02]  /*2c770*/  ISETP.NE.AND P0, PT, R0, RZ, PT ;  /* 0x000000ff0000720c */ /* 0x001fe40003f05270 */
[----:B--2---:R-:W-:-:S11]  /*2c780*/  LOP3.LUT R2, R2, 0xfffffffd, RZ, 0xc0, !PT ;  /* 0xfffffffd02027812 */ /* 0x004fd600078ec0ff */
[----:B------:R-:W-:-:S05]  /*2c790*/  @P0 LOP3.LUT R2, R2, 0x2, RZ, 0xfc, !PT ;  /* 0x0000000202020812 */ /* 0x000fca00078efcff */
[----:B------:R0:W-:Y:S01]  /*2c7a0*/  STL [R1], R2 ;  /* 0x0000000201007387 */ /* 0x0001e20000100800 */
[----:B------:R-:W-:Y:S05]  /*2c7b0*/  @!P0 BRA `(.L_x_1693) ;  /* 0x00000000001c8947 */ /* 0x000fea0003800000 */
[----:B------:R-:W1:Y:S08]  /*2c7c0*/  S2UR UR5, SR_CgaCtaId ;  /* 0x00000000000579c3 */ /* 0x000e700000008800 */
[----:B------:R-:W-:Y:S06]  /*2c7d0*/  BAR.SYNC.DEFER_BLOCKING 0x5, 0x180 ;  /* 0x0146000000007b1d */ /* 0x000fec0000010000 */
[----:B------:R-:W-:-:S02]  /*2c7e0*/  UMOV UR4, 0x400 ;  /* 0x0000040000047882 */ /* 0x000fc40000000000 */
[----:B-1----:R-:W-:-:S09]  /*2c7f0*/  ULEA UR4, UR5, UR4, 0x18 ;  /* 0x0000000405047291 */ /* 0x002fd2000f8ec03f */
[----:B------:R-:W2:Y:S01]  /*2c800*/  LDS.128 R16, [UR4+0x298d0] ;  /* 0x0298d004ff107984 */ /* 0x000ea20008000c00 */
[----:B------:R-:W-:Y:S06]  /*2c810*/  BAR.ARV 0x4, 0x180 ;  /* 0x0106000000007b1d */ /* 0x000fec0000002000 */
[----:B------:R-:W-:Y:S05]  /*2c820*/  BRA `(.L_x_1694) ;  /* 0x0000000800847947 */ /* 0x000fea0003800000 */
.L_x_1693:
[----:B------:R-:W1:Y:S01]  /*2c830*/  S2R R0, SR_TID.X ;  /* 0x0000000000007919 */ /* 0x000e620000002100 */
[----:B------:R-:W-:Y:S01]  /*2c840*/  ULDC UR4, c[0x0][0xc3c] ;  /* 0x00030f0000047ab9 */ /* 0x000fe20000000800 */
[----:B------:R-:W2:Y:S01]  /*2c850*/  S2UR UR6, SR_CTAID.X ;  /* 0x00000000000679c3 */ /* 0x000ea20000002500 */
[----:B------:R-:W-:Y:S01]  /*2c860*/  ULDC UR5, c[0x0][0xc38] ;  /* 0x00030e0000057ab9 */ /* 0x000fe20000000800 */
[----:B-1----:R-:W-:-:S04]  /*2c870*/  LOP3.LUT R0, R0, 0x1f, RZ, 0xc0, !PT ;  /* 0x0000001f00007812 */ /* 0x002fc800078ec0ff */
[----:B------:R-:W-:-:S04]  /*2c880*/  ISETP.NE.AND P0, PT, R0, 0x1f, PT ;  /* 0x0000001f0000780c */ /* 0x000fc80003f05270 */
[----:B------:R-:W-:-:S13]  /*2c890*/  ISETP.GE.OR P1, PT, R0, UR4, !P0 ;  /* 0x0000000400007c0c */ /* 0x000fda000c726670 */
[----:B0-----:R-:W0:Y:S02]  /*2c8a0*/  @!P1 LDC.64 R2, c[0x0][0xc80] ;  /* 0x00032000ff029b82 */ /* 0x001e240000000a00 */
[----:B0-----:R-:W-:-:S05]  /*2c8b0*/  @!P1 IMAD.WIDE.U32 R2, R0, 0x4, R2 ;  /* 0x0000000400029825 */ /* 0x001fca00078e0002 */
[----:B------:R-:W3:Y:S01]  /*2c8c0*/  @!P1 LDG.E R4, desc[UR60][R2.64] ;  /* 0x0000003c02049981 */ /* 0x000ee2000c1e1900 */
[C---:B------:R-:W-:Y:S01]  /*2c8d0*/  ISETP.NE.AND P1, PT, R0.reuse, RZ, PT ;  /* 0x000000ff0000720c */ /* 0x040fe20003f25270 */
[----:B------:R-:W-:Y:S01]  /*2c8e0*/  UMOV UR4, URZ ;  /* 0x0000003f00047c82 */ /* 0x000fe20008000000 */
[C---:B------:R-:W-:Y:S01]  /*2c8f0*/  ISETP.GE.U32.AND P2, PT, R0.reuse, 0x2, PT ;  /* 0x000000020000780c */ /* 0x040fe20003f46070 */
[----:B------:R-:W-:Y:S01]  /*2c900*/  IMAD.MOV.U32 R16, RZ, RZ, RZ ;  /* 0x000000ffff107224 */ /* 0x000fe200078e00ff */
[C---:B------:R-:W-:Y:S02]  /*2c910*/  ISETP.GE.U32.AND P3, PT, R0.reuse, 0x4, PT ;  /* 0x000000040000780c */ /* 0x040fe40003f66070 */
[C---:B------:R-:W-:Y:S02]  /*2c920*/  ISETP.GE.U32.AND P4, PT, R0.reuse, 0x8, PT ;  /* 0x000000080000780c */ /* 0x040fe40003f86070 */
[----:B------:R-:W-:Y:S01]  /*2c930*/  ISETP.GE.U32.AND P5, PT, R0, 0x10, PT ;  /* 0x000000100000780c */ /* 0x000fe20003fa6070 */
[----:B---3--:R-:W0:Y:S02]  /*2c940*/  SHFL.UP PT, R5, R4, 0x1, RZ ;  /* 0x0420000004057989 */ /* 0x008e2400000e00ff */
        /* <DEDUP_REMOVED lines=17> */
[----:B--2---:R-:W-:-:S13]  /*2ca60*/  ISETP.GT.AND P6, PT, R6, UR6, PT ;  /* 0x0000000606007c0c */ /* 0x004fda000bfc4270 */
[----:B------:R-:W-:Y:S05]  /*2ca70*/  @P6 BRA `(.L_x_1695) ;  /* 0x00000000009c6947 */ /* 0x000fea0003800000 */
[----:B------:R-:W0:Y:S01]  /*2ca80*/  LDC R5, c[0x0][0xc3c] ;  /* 0x00030f00ff057b82 */ /* 0x000e220000000800 */
[----:B------:R-:W-:Y:S01]  /*2ca90*/  IMAD.MOV.U32 R6, RZ, RZ, R3 ;  /* 0x000000ffff067224 */ /* 0x000fe200078e0003 */
[----:B------:R-:W-:Y:S01]  /*2caa0*/  UMOV UR4, URZ ;  /* 0x0000003f00047c82 */ /* 0x000fe20008000000 */
[----:B------:R-:W-:Y:S01]  /*2cab0*/  ULDC UR7, c[0x0][0xc3c] ;  /* 0x00030f0000077ab9 */ /* 0x000fe20000000800 */
[----:B------:R-:W-:-:S05]  /*2cac0*/  ULDC UR5, c[0x0][0xc38] ;  /* 0x00030e0000057ab9 */ /* 0x000fca0000000800 */
.L_x_1699:
[----:B------:R-:W-:Y:S01]  /*2cad0*/  UIADD3 UR4, UR4, 0x1f, URZ ;  /* 0x0000001f04047890 */ /* 0x000fe2000fffe03f */
[----:B------:R-:W-:-:S05]  /*2cae0*/  IMAD.U32 R19, RZ, RZ, UR7 ;  /* 0x00000007ff137e24 */ /* 0x000fca000f8e00ff */
[----:B0-----:R-:W-:-:S13]  /*2caf0*/  ISETP.LE.AND P6, PT, R5, UR4, PT ;  /* 0x0000000405007c0c */ /* 0x001fda000bfc3270 */
[----:B------:R-:W-:Y:S05]  /*2cb00*/  @P6 BRA `(.L_x_1696) ;  /* 0x0000000400a86947 */ /* 0x000fea0003800000 */
[----:B------:R-:W-:Y:S01]  /*2cb10*/  VIADD R7, R0, UR4 ;  /* 0x0000000400077c36 */ /* 0x000fe20008000000 */
[----:B------:R-:W-:Y:S01]  /*2cb20*/  BSSY B0, `(.L_x_1697) ;  /* 0x0000007000007945 */ /* 0x000fe20003800000 */
[----:B------:R-:W-:-:S03]  /*2cb30*/  IMAD.MOV.U32 R4, RZ, RZ, RZ ;  /* 0x000000ffff047224 */ /* 0x000fc600078e00ff */
[----:B------:R-:W-:-:S13]  /*2cb40*/  ISETP.GE.OR P6, PT, R7, R5, !P0 ;  /* 0x000000050700720c */ /* 0x000fda00047c6670 */
[----:B------:R-:W-:Y:S05]  /*2cb50*/  @P6 BRA `(.L_x_1698) ;  /* 0x00000000000c6947 */ /* 0x000fea0003800000 */
[----:B------:R-:W0:Y:S02]  /*2cb60*/  LDC.64 R2, c[0x0][0xc80] ;  /* 0x00032000ff027b82 */ /* 0x000e240000000a00 */
[----:B0-----:R-:W-:-:S05]  /*2cb70*/  IMAD.WIDE R2, R7, 0x4, R2 ;  /* 0x0000000407027825 */ /* 0x001fca00078e0202 */
[----:B------:R0:W5:Y:S02]  /*2cb80*/  LDG.E R4, desc[UR60][R2.64] ;  /* 0x0000003c02047981 */ /* 0x000164000c1e1900 */
.L_x_1698:
[----:B------:R-:W-:Y:S05]  /*2cb90*/  BSYNC B0 ;  /* 0x0000000000007941 */ /* 0x000fea0003800000 */
.L_x_1697:
        /* <DEDUP_REMOVED lines=20> */
[----:B------:R-:W-:-:S07]  /*2cce0*/  IMAD.MOV.U32 R5, RZ, RZ, R9 ;  /* 0x000000ffff057224 */ /* 0x000fce00078e0009 */
.L_x_1695:
[----:B------:R-:W-:-:S04]  /*2ccf0*/  IMAD.IADD R6, R6, 0x1, -R3 ;  /* 0x0000000106067824 */ /* 0x000fc800078e0a03 */
[----:B------:R-:W-:-:S05]  /*2cd00*/  IMAD R2, R5, UR5, R6 ;  /* 0x0000000505027c24 */ /* 0x000fca000f8e0206 */
[----:B------:R-:W-:Y:S02]  /*2cd10*/  ISETP.GT.AND P0, PT, R2, UR6, PT ;  /* 0x0000000602007c0c */ /* 0x000fe4000bf04270 */
[----:B------:R-:W0:Y:S11]  /*2cd20*/  LDC.64 R2, c[0x0][0xc90] ;  /* 0x00032400ff027b82 */ /* 0x000e360000000a00 */
[----:B------:R-:W-:-:S04]  /*2cd30*/  VOTE.ANY R11, PT, !P0 ;  /* 0x00000000000b7806 */ /* 0x000fc800040e0100 */
[----:B------:R-:W1:Y:S02]  /*2cd40*/  POPC R7, R11 ;  /* 0x0000000b00077309 */ /* 0x000e640000000000 */
[----:B-1----:R-:W-:-:S04]  /*2cd50*/  VIADD R19, R7, UR4 ;  /* 0x0000000407137c36 */ /* 0x002fc80008000000 */
[----:B0-----:R-:W-:-:S05]  /*2cd60*/  IMAD.WIDE R2, R19, 0x4, R2 ;  /* 0x0000000413027825 */ /* 0x001fca00078e0202 */
[----:B------:R-:W2:Y:S01]  /*2cd70*/  LDG.E R9, desc[UR60][R2.64] ;  /* 0x0000003c02097981 */ /* 0x000ea2000c1e1900 */
[----:B------:R-:W-:-:S03]  /*2cd80*/  ISETP.NE.AND P0, PT, R11, RZ, PT ;  /* 0x000000ff0b00720c */ /* 0x000fc60003f05270 */
[----:B------:R-:W2:Y:S02]  /*2cd90*/  SHFL.IDX PT, R4, R4, R7, 0x1f ;  /* 0x00001f0704047589 */ /* 0x000ea400000e0000 */
[----:B--2---:R-:W-:-:S05]  /*2cda0*/  IMAD R8, R4, R9, RZ ;  /* 0x0000000904087224 */ /* 0x004fca00078e02ff */
[----:B------:R-:W-:-:S04]  /*2cdb0*/  IABS R10, R8 ;  /* 0x00000008000a7213 */ /* 0x000fc80000000000 */
[----:B------:R-:W0:Y:S08]  /*2cdc0*/  I2F.RP R12, R10 ;  /* 0x0000000a000c7306 */ /* 0x000e300000209400 */
[----:B0-----:R-:W0:Y:S02]  /*2cdd0*/  MUFU.RCP R12, R12 ;  /* 0x0000000c000c7308 */ /* 0x001e240000001000 */
[----:B0-----:R-:W-:-:S06]  /*2cde0*/  VIADD R13, R12, 0xffffffe ;  /* 0x0ffffffe0c0d7836 */ /* 0x001fcc0000000000 */
[----:B------:R0:W1:Y:S01]  /*2cdf0*/  F2I.FTZ.U32.TRUNC.NTZ R3, R13 ;  /* 0x0000000d00037305 */ /* 0x000062000021f000 */
[----:B------:R-:W-:Y:S05]  /*2ce00*/  @!P0 BRA `(.L_x_1700) ;  /* 0x0000000000088947 */ /* 0x000fea0003800000 */
[----:B------:R-:W-:-:S06]  /*2ce10*/  VIADD R16, R7, 0xffffffff ;  /* 0xffffffff07107836 */ /* 0x000fcc0000000000 */
[----:B------:R2:W3:Y:S02]  /*2ce20*/  SHFL.IDX PT, R16, R5, R16, 0x1f ;  /* 0x00001f1005107589 */ /* 0x0004e400000e0000 */
.L_x_1700:
[--C-:B-12---:R-:W-:Y:S02]  /*2ce30*/  IMAD.MOV R5, RZ, RZ, -R3.reuse ;  /* 0x000000ffff057224 */ /* 0x106fe400078e0a03 */
[----:B---3--:R-:W-:Y:S01]  /*2ce40*/  IMAD R16, R16, UR5, R6 ;  /* 0x0000000510107c24 */ /* 0x008fe2000f8e0206 */
[----:B------:R-:W-:Y:S01]  /*2ce50*/  IABS R6, R8 ;  /* 0x0000000800067213 */ /* 0x000fe20000000000 */
[----:B------:R-:W-:Y:S02]  /*2ce60*/  IMAD R5, R5, R10, RZ ;  /* 0x0000000a05057224 */ /* 0x000fe400078e02ff */
[----:B------:R-:W-:Y:S02]  /*2ce70*/  IMAD.MOV.U32 R2, RZ, RZ, RZ ;  /* 0x000000ffff027224 */ /* 0x000fe400078e00ff */
[----:B------:R-:W-:Y:S02]  /*2ce80*/  IMAD.MOV R6, RZ, RZ, -R6 ;  /* 0x000000ffff067224 */ /* 0x000fe400078e0a06 */
[----:B------:R-:W-:Y:S01]  /*2ce90*/  IMAD.HI.U32 R2, R3, R5, R2 ;  /* 0x0000000503027227 */ /* 0x000fe200078e0002 */
[----:B------:R-:W-:-:S04]  /*2cea0*/  IADD3 R5, -R16, UR6, RZ ;  /* 0x0000000610057c10 */ /* 0x000fc8000fffe1ff */
[----:B------:R-:W-:-:S05]  /*2ceb0*/  IABS R3, R5 ;  /* 0x0000000500037213 */ /* 0x000fca0000000000 */
        /* <DEDUP_REMOVED lines=16> */
[----:B------:R-:W-:-:S04]  /*2cfc0*/  VIADDMNMX R9, R10, UR5, R9, PT ;  /* 0x000000050a097c46 */ /* 0x000fc8000b800109 */
[-C--:B------:R-:W-:Y:S02]  /*2cfd0*/  IABS R7, R9.reuse ;  /* 0x0000000900077213 */ /* 0x080fe40000000000 */
[----:B------:R-:W-:Y:S02]  /*2cfe0*/  IABS R8, R9 ;  /* 0x0000000900087213 */ /* 0x000fe40000000000 */
[----:B------:R-:W1:Y:S03]  /*2cff0*/  I2F.RP R10, R7 ;  /* 0x00000007000a7306 */ /* 0x000e660000209400 */
[----:B------:R-:W-:-:S05]  /*2d000*/  IMAD.MOV R8, RZ, RZ, -R8 ;  /* 0x000000ffff087224 */ /* 0x000fca00078e0a08 */
[----:B-1----:R-:W1:Y:S02]  /*2d010*/  MUFU.RCP R10, R10 ;  /* 0x0000000a000a7308 */ /* 0x002e640000001000 */
[----:B-1----:R-:W-:-:S06]  /*2d020*/  VIADD R3, R10, 0xffffffe ;  /* 0x0ffffffe0a037836 */ /* 0x002fcc0000000000 */
[----:B------:R-:W1:Y:S02]  /*2d030*/  F2I.FTZ.U32.TRUNC.NTZ R3, R3 ;  /* 0x0000000300037305 */ /* 0x000e64000021f000 */
[----:B-1----:R-:W-:-:S04]  /*2d040*/  IMAD.MOV R2, RZ, RZ, -R3 ;  /* 0x000000ffff027224 */ /* 0x002fc800078e0a03 */
[----:B------:R-:W-:Y:S02]  /*2d050*/  IMAD R11, R2, R7, RZ ;  /* 0x00000007020b7224 */ /* 0x000fe400078e02ff */
[----:B------:R-:W-:-:S04]  /*2d060*/  IMAD.MOV.U32 R2, RZ, RZ, RZ ;  /* 0x000000ffff027224 */ /* 0x000fc800078e00ff */
[----:B------:R-:W-:Y:S01]  /*2d070*/  IMAD.HI.U32 R2, R3, R11, R2 ;  /* 0x0000000b03027227 */ /* 0x000fe200078e0002 */
[----:B------:R-:W-:Y:S02]  /*2d080*/  IABS R11, R5 ;  /* 0x00000005000b7213 */ /* 0x000fe40000000000 */
[C---:B------:R-:W-:Y:S01]  /*2d090*/  LOP3.LUT R3, R5.reuse, R9, RZ, 0x3c, !PT ;  /* 0x0000000905037212 */ /* 0x040fe200078e3cff */
[----:B------:R-:W-:Y:S02]  /*2d0a0*/  IMAD.IADD R5, R5, 0x1, R6 ;  /* 0x0000000105057824 */ /* 0x000fe400078e0206 */
[----:B------:R-:W-:Y:S01]  /*2d0b0*/  IMAD.HI.U32 R2, R2, R11, RZ ;  /* 0x0000000b02027227 */ /* 0x000fe200078e00ff */
[----:B------:R-:W-:-:S03]  /*2d0c0*/  ISETP.GE.AND P2, PT, R3, RZ, PT ;  /* 0x000000ff0300720c */ /* 0x000fc60003f46270 */
[----:B------:R-:W-:-:S05]  /*2d0d0*/  IMAD R8, R2, R8, R11 ;  /* 0x0000000802087224 */ /* 0x000fca00078e020b */
[----:B------:R-:W-:-:S13]  /*2d0e0*/  ISETP.GT.U32.AND P1, PT, R7, R8, PT ;  /* 0x000000080700720c */ /* 0x000fda0003f24070 */
[----:B------:R-:W-:Y:S02]  /*2d0f0*/  @!P1 IMAD.IADD R8, R8, 0x1, -R7 ;  /* 0x0000000108089824 */ /* 0x000fe400078e0a07 */
[----:B------:R-:W-:Y:S01]  /*2d100*/  @!P1 VIADD R2, R2, 0x1 ;  /* 0x0000000102029836 */ /* 0x000fe20000000000 */
[----:B------:R-:W-:Y:S02]  /*2d110*/  ISETP.NE.AND P1, PT, R9, RZ, PT ;  /* 0x000000ff0900720c */ /* 0x000fe40003f25270 */
[----:B------:R-:W-:-:S13]  /*2d120*/  ISETP.GE.U32.AND P0, PT, R8, R7, PT ;  /* 0x000000070800720c */ /* 0x000fda0003f06070 */
[----:B------:R-:W-:-:S04]  /*2d130*/  @P0 VIADD R2, R2, 0x1 ;  /* 0x0000000102020836 */ /* 0x000fc80000000000 */
[----:B------:R-:W-:Y:S01]  /*2d140*/  @!P2 IMAD.MOV R2, RZ, RZ, -R2 ;  /* 0x000000ffff02a224 */ /* 0x000fe200078e0a02 */
[----:B------:R-:W-:Y:S01]  /*2d150*/  @!P1 LOP3.LUT R2, RZ, R9, RZ, 0x33, !PT ;  /* 0x00000009ff029212 */ /* 0x000fe200078e33ff */
[----:B------:R-:W-:-:S03]  /*2d160*/  IMAD.MOV R9, RZ, RZ, -R9 ;  /* 0x000000ffff097224 */ /* 0x000fc600078e0a09 */
[----:B------:R-:W-:Y:S01]  /*2d170*/  LOP3.LUT R17, RZ, R2, RZ, 0x33, !PT ;  /* 0x00000002ff117212 */ /* 0x000fe200078e33ff */
[----:B------:R-:W-:-:S04]  /*2d180*/  IMAD R18, R2, R9, R5 ;  /* 0x0000000902127224 */ /* 0x000fc800078e0205 */
[----:B------:R-:W-:Y:S01]  /*2d190*/  IMAD.IADD R17, R4, 0x1, R17 ;  /* 0x0000000104117824 */ /* 0x000fe200078e0211 */
[----:B------:R-:W-:Y:S06]  /*2d1a0*/  BRA `(.L_x_1701) ;  /* 0x00000000000c7947 */ /* 0x000fec0003800000 */
.L_x_1696:
[----:B------:R-:W-:Y:S02]  /*2d1b0*/  IMAD.MOV.U32 R17, RZ, RZ, RZ ;  /* 0x000000ffff117224 */ /* 0x000fe400078e00ff */
[----:B------:R-:W-:Y:S02]  /*2d1c0*/  IMAD.U32 R16, RZ, RZ, UR6 ;  /* 0x00000006ff107e24 */ /* 0x000fe4000f8e00ff */
[----:B------:R-:W-:-:S07]  /*2d1d0*/  IMAD.MOV.U32 R18, RZ, RZ, RZ ;  /* 0x000000ffff127224 */ /* 0x000fce00078e00ff */
.L_x_1701:
[----:B------:R-:W-:-:S13]  /*2d1e0*/  ISETP.NE.AND P0, PT, R0, RZ, PT ;  /* 0x000000ff0000720c */ /* 0x000fda0003f05270 */
[----:B------:R-:W1:Y:S01]  /*2d1f0*/  @!P0 S2R R3, SR_CgaCtaId ;  /* 0x0000000000038919 */ /* 0x000e620000008800 */
[----:B------:R-:W-:-:S04]  /*2d200*/  @!P0 MOV R0, 0x400 ;  /* 0x0000040000008802 */ /* 0x000fc80000000f00 */
[----:B-1----:R-:W-:-:S05]  /*2d210*/  @!P0 LEA R0, R3, R0, 0x18 ;  /* 0x0000000003008211 */ /* 0x002fca00078ec0ff */
[----:B------:R1:W-:Y:S01]  /*2d220*/  @!P0 STS.128 [R0+0x298d0], R16 ;  /* 0x0298d01000008388 */ /* 0x0003e20000000c00 */
[----:B------:R-:W-:Y:S06]  /*2d230*/  BAR.ARV 0x5, 0x180 ;  /* 0x0146000000007b1d */ /* 0x000fec0000002000 */
.L_x_1694:
[----:B-1----:R-:W-:Y:S01]  /*2d240*/  IMAD.MOV.U32 R0, RZ, RZ, 0x1 ;  /* 0x00000001ff007424 */ /* 0x002fe200078e00ff */
[----:B------:R1:W-:Y:S01]  /*2d250*/  STL [R1+0x8], RZ ;  /* 0x000008ff01007387 */ /* 0x0003e20000100800 */
[----:B------:R-:W-:Y:S02]  /*2d260*/  ULDC UR4, c[0x0][0xc3c] ;  /* 0x00030f0000047ab9 */ /* 0x000fe40000000800 */
[----:B--2---:R-:W-:Y:S01]  /*2d270*/  ISETP.GE.AND P0, PT, R19, UR4, PT ;  /* 0x0000000413007c0c */ /* 0x004fe2000bf06270 */
[----:B------:R1:W-:Y:S04]  /*2d280*/  STL [R1+0x10], R0 ;  /* 0x0000100001007387 */ /* 0x0003e80000100800 */
[----:B------:R1:W-:Y:S08]  /*2d290*/  STL [R1+0x50], RZ ;  /* 0x000050ff01007387 */ /* 0x0003f00000100800 */
[----:B-1----:R-:W-:Y:S05]  /*2d2a0*/  @P0 BRA `(.L_x_1702) ;  /* 0x0000006000e40947 */ /* 0x002fea0003800000 */
        /* <DEDUP_REMOVED lines=10> */
[C---:B------:R-:W-:Y:S01]  /*2d350*/  LOP3.LUT R10, R11.reuse, 0x7f, RZ, 0xc0, !PT ;  /* 0x0000007f0b0a7812 */ /* 0x040fe200078ec0ff */
[C---:B------:R-:W-:Y:S01]  /*2d360*/  IMAD.SHL.U32 R5, R11.reuse, 0x2, RZ ;  /* 0x000000020b057824 */ /* 0x040fe200078e00ff */
[----:B------:R-:W-:Y:S01]  /*2d370*/  SHF.R.U32.HI R3, RZ, 0x1, R11 ;  /* 0x00000001ff037819 */ /* 0x000fe2000001160b */
[C---:B0-----:R-:W-:Y:S01]  /*2d380*/  IMAD.SHL.U32 R2, R11.reuse, 0x20, RZ ;  /* 0x000000200b027824 */ /* 0x041fe200078e00ff */
[----:B------:R-:W-:Y:S01]  /*2d390*/  LOP3.LUT R6, R4, 0x380, RZ, 0xc0, !PT ;  /* 0x0000038004067812 */ /* 0x000fe200078ec0ff */
[----:B------:R-:W-:Y:S01]  /*2d3a0*/  IMAD.SHL.U32 R0, R10, 0x10, RZ ;  /* 0x000000100a007824 */ /* 0x000fe200078e00ff */
[C---:B------:R-:W-:Y:S01]  /*2d3b0*/  LOP3.LUT P0, RZ, R11.reuse, 0x4, RZ, 0xc0, !PT ;  /* 0x000000040bff7812 */ /* 0x040fe2000780c0ff */
[C---:B------:R-:W-:Y:S01]  /*2d3c0*/  IMAD.SHL.U32 R8, R11.reuse, 0x4, RZ ;  /* 0x000000040b087824 */ /* 0x040fe200078e00ff */
[----:B------:R-:W-:Y:S01]  /*2d3d0*/  LOP3.LUT R6, R6, 0x30, R3, 0xf8, !PT ;  /* 0x0000003006067812 */ /* 0x000fe200078ef803 */
[----:B------:R-:W-:Y:S01]  /*2d3e0*/  IMAD.SHL.U32 R3, R11, 0x10, RZ ;  /* 0x000000100b037824 */ /* 0x000fe200078e00ff */
[----:B------:R-:W-:-:S04]  /*2d3f0*/  LOP3.LUT R7, R0, 0x600, RZ, 0xc0, !PT ;  /* 0x0000060000077812 */ /* 0x000fc800078ec0ff */
[----:B------:R-:W-:Y:S02]  /*2d400*/  LOP3.LUT R0, R3, 0x1b0, RZ, 0xc0, !PT ;  /* 0x000001b003007812 */ /* 0x000fe400078ec0ff */
[C---:B------:R-:W-:Y:S02]  /*2d410*/  LOP3.LUT R9, R7.reuse, 0x60, R2, 0xf8, !PT ;  /* 0x0000006007097812 */ /* 0x040fe400078ef802 */
        /* <DEDUP_REMOVED lines=19> */
[----:B------:R-:W-:Y:S02]  /*2d550*/  IMAD.IADD R2, R5, 0x1, R0 ;  /* 0x0000000105027824 */ /* 0x000fe400078e0200 */
[----:B------:R-:W-:Y:S02]  /*2d560*/  IMAD.MOV.U32 R0, RZ, RZ, 0x1 ;  /* 0x00000001ff007424 */ /* 0x000fe400078e00ff */
[----:B------:R-:W-:Y:S01]  /*2d570*/  IMAD.MOV.U32 R3, RZ, RZ, 0x1 ;  /* 0x00000001ff037424 */ /* 0x000fe200078e00ff */
        /* <DEDUP_REMOVED lines=8> */
.L_x_1828:
[----:B------:R-:W-:Y:S05]  /*2d600*/  YIELD ;  /* 0x0000000000007946 */ /* 0x000fea0003800000 */
[----:B------:R-:W-:Y:S01]  /*2d610*/  ULDC.64 UR4, c[0x0][0xa28] ;  /* 0x00028a0000047ab9 */ /* 0x000fe20000000a00 */
[----:B-1----:R-:W-:Y:S02]  /*2d620*/  CS2R R6, SRZ ;  /* 0x0000000000067805 */ /* 0x002fe4000001ff00 */
[----:B------:R-:W-:Y:S01]  /*2d630*/  ISETP.NE.U32.AND P0, PT, RZ, UR4, PT ;  /* 0x00000004ff007c0c */ /* 0x000fe2000bf05070 */
[----:B------:R-:W1:Y:S01]  /*2d640*/  LDC.64 R12, c[0x0][0xa00] ;  /* 0x00028000ff0c7b82 */ /* 0x000e620000000a00 */
[----:B------:R-:W-:Y:S01]  /*2d650*/  ULDC.64 UR6, c[0x0][0xa08] ;  /* 0x0002820000067ab9 */ /* 0x000fe20000000a00 */
[----:B------:R-:W-:Y:S01]  /*2d660*/  ULDC.64 UR8, c[0x0][0xa10] ;  /* 0x0002840000087ab9 */ /* 0x000fe20000000a00 */
[----:B------:R-:W-:Y:S01]  /*2d670*/  ISETP.NE.AND.EX P0, PT, RZ, UR5, PT, P0 ;  /* 0x00000005ff007c0c */ /* 0x000fe2000bf05300 */
[----:B------:R-:W-:-:S04]  /*2d680*/  ULDC.64 UR4, c[0x0][0xa18] ;  /* 0x0002860000047ab9 */ /* 0x000fc80000000a00 */
[----:B--2---:R-:W2:Y:S08]  /*2d690*/  LDC.64 R4, c[0x0][0xa08] ;  /* 0x00028200ff047b82 */ /* 0x004eb00000000a00 */
[----:B0-----:R-:W0:Y:S02]  /*2d6a0*/  @P0 LDC.64 R2, c[0x0][0xa28] ;  /* 0x00028a00ff020b82 */ /* 0x001e240000000a00 */
[----:B0-----:R-:W-:-:S05]  /*2d6b0*/  @P0 IMAD.WIDE R2, R19, 0x4, R2 ;  /* 0x0000000413020825 */ /* 0x001fca00078e0202 */
[----:B------:R0:W5:Y:S01]  /*2d6c0*/  @P0 LDG.E R6, desc[UR60][R2.64] ;  /* 0x0000003c02060981 */ /* 0x000162000c1e1900 */
[----:B------:R-:W-:Y:S01]  /*2d6d0*/  ISETP.NE.U32.AND P0, PT, RZ, UR4, PT ;  /* 0x00000004ff007c0c */ /* 0x000fe2000bf05070 */
[----:B-1----:R-:W-:Y:S01]  /*2d6e0*/  IMAD.WIDE R12, R19, 0x4, R12 ;  /* 0x00000004130c7825 */ /* 0x002fe200078e020c */
[----:B------:R-:W-:Y:S02]  /*2d6f0*/  ISETP.NE.U32.AND P2, PT, RZ, UR6, PT ;  /* 0x00000006ff007c0c */ /* 0x000fe4000bf45070 */
[----:B------:R-:W-:Y:S01]  /*2d700*/  ISETP.NE.AND.EX P0, PT, RZ, UR5, PT, P0 ;  /* 0x00000005ff007c0c */ /* 0x000fe2000bf05300 */
[----:B------:R-:W-:Y:S01]  /*2d710*/  ULDC.64 UR4, c[0x0][0xa00] ;  /* 0x0002800000047ab9 */ /* 0x000fe20000000a00 */
[----:B------:R-:W-:Y:S01]  /*2d720*/  ISETP.NE.U32.AND P4, PT, RZ, UR8, PT ;  /* 0x00000008ff007c0c */ /* 0x000fe2000bf85070 */
[----:B------:R-:W-:Y:S01]  /*2d730*/  IMAD.MOV.U32 R8, RZ, RZ, RZ ;  /* 0x000000ffff087224 */ /* 0x000fe200078e00ff */
[----:B------:R-:W-:Y:S01]  /*2d740*/  ISETP.NE.U32.AND P1, PT, RZ, UR4, PT ;  /* 0x00000004ff007c0c */ /* 0x000fe2000bf25070 */
[----:B0-----:R-:W0:Y:S01]  /*2d750*/  LDC.64 R2, c[0x0][0xa10] ;  /* 0x00028400ff027b82 */ /* 0x001e220000000a00 */
[----:B---3--:R-:W-:-:S02]  /*2d760*/  IMAD.MOV.U32 R0, RZ, RZ, RZ ;  /* 0x000000ffff007224 */ /* 0x008fc400078e00ff */
[----:B------:R-:W-:Y:S01]  /*2d770*/  ISETP.NE.AND.EX P3, PT, RZ, UR5, PT, P1 ;  /* 0x00000005ff007c0c */ /* 0x000fe2000bf65310 */
[----:B--2---:R-:W-:-:S04]  /*2d780*/  IMAD.WIDE R4, R19, 0x4, R4 ;  /* 0x0000000413047825 */ /* 0x004fc800078e0204 */
[----:B------:R-:W1:Y:S01]  /*2d790*/  @P0 LDC.64 R10, c[0x0][0xa18] ;  /* 0x00028600ff0a0b82 */ /* 0x000e620000000a00 */
[----:B------:R-:W-:Y:S01]  /*2d7a0*/  ULDC UR4, c[0x0][0x288] ;  /* 0x0000a20000047ab9 */ /* 0x000fe20000000800 */
[----:B------:R-:W-:Y:S02]  /*2d7b0*/  ISETP.NE.AND.EX P1, PT, RZ, UR7, PT, P2 ;  /* 0x00000007ff007c0c */ /* 0x000fe4000bf25320 */
[----:B------:R-:W-:-:S04]  /*2d7c0*/  ISETP.NE.AND.EX P2, PT, RZ, UR9, PT, P4 ;  /* 0x00000009ff007c0c */ /* 0x000fc8000bf45340 */
[----:B------:R-:W2:Y:S07]  /*2d7d0*/  @P3 LDG.E R7, desc[UR60][R12.64] ;  /* 0x0000003c0c073981 */ /* 0x000eae000c1e1900 */
[----:B------:R-:W5:Y:S01]  /*2d7e0*/  @P1 LDG.E R8, desc[UR60][R4.64] ;  /* 0x0000003c04081981 */ /* 0x000f62000c1e1900 */
[----:B0-----:R-:W-:-:S05]  /*2d7f0*/  IMAD.WIDE R2, R19, 0x4, R2 ;  /* 0x0000000413027825 */ /* 0x001fca00078e0202 */
[----:B------:R-:W5:Y:S01]  /*2d800*/  @P2 LDG.E R0, desc[UR60][R2.64] ;  /* 0x0000003c02002981 */ /* 0x000f62000c1e1900 */
[----:B-1----:R-:W-:-:S03]  /*2d810*/  @P0 IMAD.WIDE R10, R19, 0x4, R10 ;  /* 0x00000004130a0825 */ /* 0x002fc600078e020a */
        /* <DEDUP_REMOVED lines=12> */
[----:B--2---:R0:W-:Y:S01]  /*2d8e0*/  STL [R1+0x38], R7 ;  /* 0x0000380701007387 */ /* 0x0041e20000100800 */
[----:B------:R-:W-:Y:S02]  /*2d8f0*/  IMAD.MOV.U32 R11, RZ, RZ, R7 ;  /* 0x000000ffff0b7224 */ /* 0x000fe400078e0007 */
[----:B0-----:R-:W-:Y:S01]  /*2d900*/  IMAD.U32 R7, RZ, RZ, UR4 ;  /* 0x00000004ff077e24 */ /* 0x001fe2000f8e00ff */
[----:B------:R-:W-:Y:S06]  /*2d910*/  @P0 BRA `(.L_x_1703) ;  /* 0x0000000000140947 */ /* 0x000fec0003800000 */
[----:B------:R-:W-:Y:S05]  /*2d920*/  @!P3 BRA `(.L_x_1703) ;  /* 0x000000000010b947 */ /* 0x000fea0003800000 */
[----:B------:R-:W2:Y:S04]  /*2d930*/  LDG.E R9, desc[UR60][R12.64] ;  /* 0x0000003c0c097981 */ /* 0x000ea8000c1e1900 */
[----:B------:R-:W2:Y:S02]  /*2d940*/  LDG.E R12, desc[UR60][R12.64+0x4] ;  /* 0x0000043c0c0c7981 */ /* 0x000ea4000c1e1900 */
[----:B--2---:R-:W-:-:S05]  /*2d950*/  IMAD.IADD R11, R12, 0x1, -R9 ;  /* 0x000000010c0b7824 */ /* 0x004fca00078e0a09 */
[----:B------:R0:W-:Y:S02]  /*2d960*/  STL [R1+0x38], R11 ;  /* 0x0000380b01007387 */ /* 0x0001e40000100800 */
.L_x_1703:
[----:B-----5:R-:W-:Y:S01]  /*2d970*/  IMAD.IADD R8, R8, 0x1, R6 ;  /* 0x0000000108087824 */ /* 0x020fe200078e0206 */
[----:B------:R-:W-:Y:S02]  /*2d980*/  ULDC.64 UR4, c[0x0][0xa20] ;  /* 0x0002880000047ab9 */ /* 0x000fe40000000a00 */
[----:B------:R-:W-:Y:S02]  /*2d990*/  ISETP.NE.U32.AND P0, PT, RZ, UR4, PT ;  /* 0x00000004ff007c0c */ /* 0x000fe4000bf05070 */
[----:B------:R1:W-:Y:S02]  /*2d9a0*/  STL [R1+0x24], R8 ;  /* 0x0000240801007387 */ /* 0x0003e40000100800 */
[----:B------:R-:W-:-:S13]  /*2d9b0*/  ISETP.NE.AND.EX P0, PT, RZ, UR5, PT, P0 ;  /* 0x00000005ff007c0c */ /* 0x000fda000bf05300 */
[----:B-1----:R-:W-:Y:S05]  /*2d9c0*/  @!P0 BRA `(.L_x_1704) ;  /* 0x0000000000108947 */ /* 0x002fea0003800000 */
[----:B------:R-:W1:Y:S02]  /*2d9d0*/  LDC.64 R4, c[0x0][0xa20] ;  /* 0x00028800ff047b82 */ /* 0x000e640000000a00 */
[----:B-1----:R-:W-:-:S05]  /*2d9e0*/  IMAD.WIDE R4, R19, 0x4, R4 ;  /* 0x0000000413047825 */ /* 0x002fca00078e0204 */
[----:B------:R1:W5:Y:S01]  /*2d9f0*/  LDG.E R7, desc[UR60][R4.64] ;  /* 0x0000003c04077981 */ /* 0x000362000c1e1900 */
[----:B------:R-:W-:Y:S05]  /*2da00*/  BRA `(.L_x_1705) ;  /* 0x0000000000107947 */ /* 0x000fea0003800000 */
.L_x_1704:
[----:B------:R-:W-:Y:S05]  /*2da10*/  @!P1 BRA `(.L_x_1705) ;  /* 0x00000000000c9947 */ /* 0x000fea0003800000 */
[----:B------:R-:W2:Y:S04]  /*2da20*/  LDG.E R7, desc[UR60][R4.64] ;  /* 0x0000003c04077981 */ /* 0x000ea8000c1e1900 */
[----:B------:R-:W2:Y:S02]  /*2da30*/  LDG.E R4, desc[UR60][R4.64+0x4] ;  /* 0x0000043c04047981 */ /* 0x000ea4000c1e1900 */
[----:B--2---:R-:W-:-:S07]  /*2da40*/  IMAD.IADD R7, R4, 0x1, -R7 ;  /* 0x0000000104077824 */ /* 0x004fce00078e0a07 */
.L_x_1705:
[----:B-1----:R-:W2:Y:S04]  /*2da50*/  @P2 LDG.E R4, desc[UR60][R2.64] ;  /* 0x0000003c02042981 */ /* 0x002ea8000c1e1900 */
[----:B------:R1:W2:Y:S01]  /*2da60*/  @P2 LDG.E R2, desc[UR60][R2.64+0x4] ;  /* 0x0000043c02022981 */ /* 0x0002a2000c1e1900 */
[----:B------:R-:W-:Y:S02]  /*2da70*/  IMAD.SHL.U32 R12, R17, 0x80, RZ ;  /* 0x00000080110c7824 */ /* 0x000fe400078e00ff */
[----:B-----5:R-:W-:Y:S02]  /*2da80*/  IMAD.IADD R9, R7, 0x1, -R6 ;  /* 0x0000000107097824 */ /* 0x020fe400078e0a06 */
[----:B------:R-:W-:Y:S01]  /*2da90*/  VIADD R6, R12, 0x7f ;  /* 0x0000007f0c067836 */ /* 0x000fe20000000000 */
[----:B------:R3:W-:Y:S01]  /*2daa0*/  STL [R1+0x30], R12 ;  /* 0x0000300c01007387 */ /* 0x0007e20000100800 */
[----:B-1----:R-:W1:Y:S02]  /*2dab0*/  LDC R3, c[0x0][0x448] ;  /* 0x00011200ff037b82 */ /* 0x002e640000000800 */
[----:B-1----:R-:W-:-:S13]  /*2dac0*/  ISETP.NE.AND P1, PT, R3, 0x1, PT ;  /* 0x000000010300780c */ /* 0x002fda0003f25270 */
[----:B------:R-:W1:Y:S08]  /*2dad0*/  @P1 LDC R3, c[0x0][0x44c] ;  /* 0x00011300ff031b82 */ /* 0x000e700000000800 */
[----:B------:R-:W4:Y:S01]  /*2dae0*/  @P1 LDC R5, c[0x0][0x450] ;  /* 0x00011400ff051b82 */ /* 0x000f220000000800 */
[----:B--2---:R-:W-:Y:S02]  /*2daf0*/  @P2 IMAD.IADD R10, R2, 0x1, -R4 ;  /* 0x00000001020a2824 */ /* 0x004fe400078e0a04 */
[----:B-1----:R-:W-:-:S04]  /*2db00*/  @P1 IMAD.HI.U32 R2, R6, R3, RZ ;  /* 0x0000000306021227 */ /* 0x002fc800078e00ff */
[----:B------:R-:W-:Y:S01]  /*2db10*/  IMAD.IADD R7, R9, 0x1, R10 ;  /* 0x0000000109077824 */ /* 0x000fe200078e020a */
[----:B----4-:R-:W-:-:S03]  /*2db20*/  @P1 SHF.R.U32.HI R6, RZ, R5, R2 ;  /* 0x00000005ff061219 */ /* 0x010fc60000011602 */
[C---:B------:R-:W-:Y:S01]  /*2db30*/  VIADD R2, R7.reuse, 0x9f ;  /* 0x0000009f07027836 */ /* 0x040fe20000000000 */
[----:B------:R-:W-:-:S03]  /*2db40*/  IADD3 R17, R7, 0x1, -R11 ;  /* 0x0000000107117810 */ /* 0x000fc60007ffe80b */
[----:B------:R-:W-:-:S04]  /*2db50*/  IMAD.HI R2, R2, 0x66666667, RZ ;  /* 0x6666666702027827 */ /* 0x000fc800078e02ff */
[----:B------:R-:W-:Y:S01]  /*2db60*/  IMAD.IADD R6, R17, 0x1, R6 ;  /* 0x0000000111067824 */ /* 0x000fe200078e0206 */
[----:B------:R-:W-:-:S04]  /*2db70*/  SHF.R.U32.HI R21, RZ, 0x1f, R2 ;  /* 0x0000001fff157819 */ /* 0x000fc80000011602 */
[----:B------:R-:W-:Y:S02]  /*2db80*/  LEA.HI.SX32 R21, R2, R21, 0x1a ;  /* 0x0000001502157211 */ /* 0x000fe400078fd2ff */
[----:B------:R-:W1:Y:S02]  /*2db90*/  LDC.64 R2, c[0x0][0x9e0] ;  /* 0x00027800ff027b82 */ /* 0x000e640000000a00 */
[----:B-1----:R-:W-:Y:S01]  /*2dba0*/  ISETP.GE.AND P3, PT, R3, 0x1, PT ;  /* 0x000000010300780c */ /* 0x002fe20003f66270 */
[----:B------:R-:W-:-:S12]  /*2dbb0*/  IMAD.IADD R8, R6, 0x1, R2 ;  /* 0x0000000106087824 */ /* 0x000fd800078e0202 */
[----:B---3--:R-:W-:Y:S05]  /*2dbc0*/  @!P3 BRA `(.L_x_1706) ;  /* 0x000000000048b947 */ /* 0x008fea0003800000 */
[C---:B------:R-:W-:Y:S01]  /*2dbd0*/  ISETP.GT.AND P0, PT, R6.reuse, RZ, PT ;  /* 0x000000ff0600720c */ /* 0x040fe20003f04270 */
[----:B------:R-:W-:Y:S01]  /*2dbe0*/  BSSY B0, `(.L_x_1707) ;  /* 0x000000e000007945 */ /* 0x000fe20003800000 */
[----:B------:R-:W-:-:S11]  /*2dbf0*/  VIADD R2, R6, 0xffffffff ;  /* 0xffffffff06027836 */ /* 0x000fd60000000000 */
[----:B------:R-:W-:Y:S05]  /*2dc00*/  @P0 BRA `(.L_x_1708) ;  /* 0x00000000001c0947 */ /* 0x000fea0003800000 */
[----:B------:R-:W-:Y:S01]  /*2dc10*/  ISETP.NE.AND P0, PT, R3, 0x1, PT ;  /* 0x000000010300780c */ /* 0x000fe20003f05270 */
[----:B------:R-:W-:-:S12]  /*2dc20*/  IMAD.MOV R2, RZ, RZ, -R6 ;  /* 0x000000ffff027224 */ /* 0x000fd800078e0a06 */
[----:B------:R-:W1:Y:S02]  /*2dc30*/  @P0 LDC.64 R4, c[0x0][0x9e8] ;  /* 0x00027a00ff040b82 */ /* 0x000e640000000a00 */
[----:B-1----:R-:W-:-:S05]  /*2dc40*/  @P0 IMAD.HI.U32 R4, R2, R4, RZ ;  /* 0x0000000402040227 */ /* 0x002fca00078e00ff */
[----:B------:R-:W-:-:S04]  /*2dc50*/  @P0 SHF.R.U32.HI R2, RZ, R5, R4 ;  /* 0x00000005ff020219 */ /* 0x000fc80000011604 */
[----:B------:R-:W-:Y:S01]  /*2dc60*/  LOP3.LUT R2, RZ, R2, RZ, 0x33, !PT ;  /* 0x00000002ff027212 */ /* 0x000fe200078e33ff */
[----:B------:R-:W-:Y:S06]  /*2dc70*/  BRA `(.L_x_1709) ;  /* 0x0000000000107947 */ /* 0x000fec0003800000 */
.L_x_1708:
[----:B------:R-:W-:-:S13]  /*2dc80*/  ISETP.NE.AND P0, PT, R3, 0x1, PT ;  /* 0x000000010300780c */ /* 0x000fda0003f05270 */
[----:B------:R-:W1:Y:S02]  /*2dc90*/  @P0 LDC.64 R4, c[0x0][0x9e8] ;  /* 0x00027a00ff040b82 */ /* 0x000e640000000a00 */
[----:B-1----:R-:W-:-:S05]  /*2dca0*/  @P0 IMAD.HI.U32 R4, R2, R4, RZ ;  /* 0x0000000402040227 */ /* 0x002fca00078e00ff */
[----:B------:R-:W-:-:S07]  /*2dcb0*/  @P0 SHF.R.U32.HI R2, RZ, R5, R4 ;  /* 0x00000005ff020219 */ /* 0x000fce0000011604 */
.L_x_1709:
[----:B------:R-:W-:Y:S05]  /*2dcc0*/  BSYNC B0 ;  /* 0x0000000000007941 */ /* 0x000fea0003800000 */
.L_x_1707:
[----:B------:R-:W-:-:S05]  /*2dcd0*/  IMAD R2, R2, R3, R3 ;  /* 0x0000000302027224 */ /* 0x000fca00078e0203 */
[----:B------:R-:W-:-:S07]  /*2dce0*/  VIMNMX R8, R8, R2, PT ;  /* 0x0000000208087248 */ /* 0x000fce0003fe0100 */
.L_x_1706:
[----:B------:R-:W1:Y:S01]  /*2dcf0*/  @P1 LDC R4, c[0x0][0x44c] ;  /* 0x00011300ff041b82 */ /* 0x000e620000000800 */
[----:B------:R-:W-:Y:S01]  /*2dd00*/  IMAD.MOV.U32 R2, RZ, RZ, R12 ;  /* 0x000000ffff027224 */ /* 0x000fe200078e000c */
[----:B------:R-:W-:Y:S01]  /*2dd10*/  ULDC UR4, c[0x0][0x9dc] ;  /* 0x0002770000047ab9 */ /* 0x000fe20000000800 */
[----:B------:R-:W-:-:S05]  /*2dd20*/  IMAD.IADD R20, R7, 0x1, -R11 ;  /* 0x0000000107147824 */ /* 0x000fca00078e0a0b */
[----:B------:R-:W2:Y:S01]  /*2dd30*/  @P1 LDC R5, c[0x0][0x450] ;  /* 0x00011400ff051b82 */ /* 0x000ea20000000800 */
[----:B-1----:R-:W-:-:S05]  /*2dd40*/  @P1 IMAD.HI.U32 R4, R12, R4, RZ ;  /* 0x000000040c041227 */ /* 0x002fca00078e00ff */
[----:B--2---:R-:W-:-:S05]  /*2dd50*/  @P1 SHF.R.U32.HI R2, RZ, R5, R4 ;  /* 0x00000005ff021219 */ /* 0x004fca0000011604 */
        /* <DEDUP_REMOVED lines=8> */
[----:B------:R-:W1:Y:S02]  /*2dde0*/  @P0 LDC.64 R4, c[0x0][0x9e8] ;  /* 0x00027a00ff040b82 */ /* 0x000e640000000a00 */
[----:B-1----:R-:W-:-:S05]  /*2ddf0*/  @P0 IMAD.HI.U32 R4, R2, R4, RZ ;  /* 0x0000000402040227 */ /* 0x002fca00078e00ff */
[----:B------:R-:W-:-:S04]  /*2de00*/  @P0 SHF.R.U32.HI R2, RZ, R5, R4 ;  /* 0x00000005ff020219 */ /* 0x000fc80000011604 */
[----:B------:R-:W-:Y:S01]  /*2de10*/  LOP3.LUT R2, RZ, R2, RZ, 0x33, !PT ;  /* 0x00000002ff027212 */ /* 0x000fe200078e33ff */
[----:B------:R-:W-:Y:S06]  /*2de20*/  BRA `(.L_x_1713) ;  /* 0x0000000000107947 */ /* 0x000fec0003800000 */
.L_x_1712:
[----:B------:R-:W-:-:S13]  /*2de30*/  ISETP.NE.AND P0, PT, R3, 0x1, PT ;  /* 0x000000010300780c */ /* 0x000fda0003f05270 */
[----:B------:R-:W1:Y:S02]  /*2de40*/  @P0 LDC.64 R4, c[0x0][0x9e8] ;  /* 0x00027a00ff040b82 */ /* 0x000e640000000a00 */
[----:B-1----:R-:W-:-:S05]  /*2de50*/  @P0 IMAD.HI.U32 R4, R2, R4, RZ ;  /* 0x0000000402040227 */ /* 0x002fca00078e00ff */
[----:B------:R-:W-:-:S07]  /*2de60*/  @P0 SHF.R.U32.HI R2, RZ, R5, R4 ;  /* 0x00000005ff020219 */ /* 0x000fce0000011604 */
.L_x_1713:
[----:B------:R-:W-:Y:S05]  /*2de70*/  BSYNC B0 ;  /* 0x0000000000007941 */ /* 0x000fea0003800000 */
.L_x_1711:
[----:B------:R-:W-:-:S05]  /*2de80*/  IMAD R2, R2, R3, RZ ;  /* 0x0000000302027224 */ /* 0x000fca00078e02ff */
[----:B------:R-:W-:-:S07]  /*2de90*/  VIMNMX R6, R6, R2, !PT ;  /* 0x0000000206067248 */ /* 0x000fce0007fe0100 */
.L_x_1710:
[----:B------:R-:W-:Y:S01]  /*2dea0*/  VIADD R8, R8, 0x9f ;  /* 0x0000009f08087836 */ /* 0x000fe20000000000 */
[----:B------:R-:W-:Y:S01]  /*2deb0*/  BSSY B0, `(.L_x_1714) ;  /* 0x0000132000007945 */ /* 0x000fe20003800000 */
        /* <DEDUP_REMOVED lines=26> */
[----:B------:R-:W1:Y:S02]  /*2e060*/  S2R R4, SR_TID.X ;  /* 0x0000000000047919 */ /* 0x000e640000002100 */
[----:B-1----:R-:W-:-:S04]  /*2e070*/  SHF.R.U32.HI R4, RZ, 0x5, R4 ;  /* 0x00000005ff047819 */ /* 0x002fc80000011604 */
[----:B------:R-:W-:-:S05]  /*2e080*/  LOP3.LUT R4, R4, 0x3, RZ, 0xc0, !PT ;  /* 0x0000000304047812 */ /* 0x000fca00078ec0ff */
[----:B------:R1:W2:Y:S02]  /*2e090*/  SHFL.IDX PT, R14, R4, RZ, 0x1f ;  /* 0x00001fff040e7589 */ /* 0x0002a400000e0000 */
.L_x_1914:
[----:B--2---:R-:W-:Y:S02]  /*2e0a0*/  ISETP.NE.AND P0, PT, R14, RZ, PT ;  /* 0x000000ff0e00720c */ /* 0x004fe40003f05270 */
[----:B------:R-:W-:-:S11]  /*2e0b0*/  PLOP3.LUT P6, PT, PT, PT, PT, 0x8, 0x0 ;  /* 0x000000000000781c */ /* 0x000fd60003fce170 */
[----:B------:R-:W-:Y:S05]  /*2e0c0*/  @P0 BRA `(.L_x_1717) ;  /* 0x00000000000c0947 */ /* 0x000fea0003800000 */
[----:B------:R-:W-:-:S03]  /*2e0d0*/  UMOV UR4, 0xffffffff ;  /* 0xffffffff00047882 */ /* 0x000fc60000000000 */
[----:B------:R-:W-:Y:S05]  /*2e0e0*/  BRA.DIV UR4, `(.L_x_1718) ;  /* 0x0000007604d47947 */ /* 0x000fea000b800000 */
[----:B------:R-:W-:-:S13]  /*2e0f0*/  ELECT P6, URZ, PT ;  /* 0x00000000003f782f */ /* 0x000fda00038c0000 */
.L_x_1717:
[----:B-1----:R-:W2:Y:S04]  /*2e100*/  LDL R4, [R1+0x50] ;  /* 0x0000500001047983 */ /* 0x002ea80000100800 */
[----:B------:R-:W3:Y:S01]  /*2e110*/  LDL R6, [R1+0x4] ;  /* 0x0000040001067983 */ /* 0x000ee20000100800 */
[----:B------:R-:W-:Y:S01]  /*2e120*/  BSSY B1, `(.L_x_1719) ;  /* 0x0000008000017945 */ /* 0x000fe20003800000 */
[----:B--2---:R-:W-:-:S05]  /*2e130*/  VIADD R4, R4, 0x1 ;  /* 0x0000000104047836 */ /* 0x004fca0000000000 */
[----:B------:R-:W-:-:S04]  /*2e140*/  LEA.HI R5, R4, R4, RZ, 0x1 ;  /* 0x0000000404057211 */ /* 0x000fc800078f08ff */
[----:B------:R-:W-:-:S05]  /*2e150*/  LOP3.LUT R5, R5, 0xfffffffe, RZ, 0xc0, !PT ;  /* 0xfffffffe05057812 */ /* 0x000fca00078ec0ff */
[----:B------:R-:W-:-:S05]  /*2e160*/  IMAD.IADD R4, R4, 0x1, -R5 ;  /* 0x0000000104047824 */ /* 0x000fca00078e0a05 */
[----:B------:R-:W-:-:S04]  /*2e170*/  SHF.L.U32 R4, R4, 0x1f, RZ ;  /* 0x0000001f04047819 */ /* 0x000fc800000006ff */
[----:B---3--:R-:W1:Y:S02]  /*2e180*/  SYNCS.PHASECHK.TRANS64.TRYWAIT P0, [R6+URZ+0x29820], R4 ;  /* 0x02982004060075a7 */ /* 0x008e64000800017f */
[----:B-1----:R-:W-:Y:S05]  /*2e190*/  @!P0 BRA `(.L_x_1720) ;  /* 0x0000007400c88947 */ /* 0x002fea0003800000 */
.L_x_1917:
[----:B------:R-:W-:Y:S05]  /*2e1a0*/  BSYNC B1 ;  /* 0x0000000000017941 */ /* 0x000fea0003800000 */
.L_x_1719:
[----:B------:R-:W-:Y:S04]  /*2e1b0*/  BSSY B1, `(.L_x_1721) ;  /* 0x0000074000017945 */ /* 0x000fe80003800000 */
[----:B------:R-:W-:Y:S05]  /*2e1c0*/  @!P6 BRA `(.L_x_1722) ;  /* 0x0000000400c8e947 */ /* 0x000fea0003800000 */
[----:B------:R-:W2:Y:S04]  /*2e1d0*/  LDL R6, [R1+0x4] ;  /* 0x0000040001067983 */ /* 0x000ea80000100800 */
[----:B------:R-:W3:Y:S01]  /*2e1e0*/  LDL R7, [R1+0x14] ;  /* 0x0000140001077983 */ /* 0x000ee20000100800 */
[----:B-1----:R-:W1:Y:S01]  /*2e1f0*/  S2R R5, SR_TID.X ;  /* 0x0000000000057919 */ /* 0x002e620000002100 */
[----:B--2---:R-:W-:Y:S02]  /*2e200*/  IMAD.MOV.U32 R9, RZ, RZ, R6 ;  /* 0x000000ffff097224 */ /* 0x004fe400078e0006 */
[----:B------:R-:W2:Y:S01]  /*2e210*/  LDL R6, [R1+0xc] ;  /* 0x00000c0001067983 */ /* 0x000ea20000100800 */
[----:B---3--:R-:W-:Y:S01]  /*2e220*/  SHF.L.U32 R10, R7, 0x1f, RZ ;  /* 0x0000001f070a7819 */ /* 0x008fe200000006ff */
[----:B------:R-:W-:Y:S01]  /*2e230*/  BSSY B2, `(.L_x_1723) ;  /* 0x0000006000027945 */ /* 0x000fe20003800000 */
[----:B-1----:R-:W-:-:S04]  /*2e240*/  LOP3.LUT R5, R5, 0x7f, RZ, 0xc0, !PT ;  /* 0x0000007f05057812 */ /* 0x002fc800078ec0ff */
[----:B------:R-:W-:Y:S01]  /*2e250*/  ISETP.NE.AND P1, PT, R5, RZ, PT ;  /* 0x000000ff0500720c */ /* 0x000fe20003f25270 */
[----:B--2---:R-:W-:-:S04]  /*2e260*/  IMAD R6, R6, 0x8, R9 ;  /* 0x0000000806067824 */ /* 0x004fc800078e0209 */
[----:B------:R-:W1:Y:S02]  /*2e270*/  SYNCS.PHASECHK.TRANS64.TRYWAIT P0, [R6+URZ+0x298a0], R10 ;  /* 0x0298a00a060075a7 */ /* 0x000e64000800017f */
[----:B-1----:R-:W-:Y:S06]  /*2e280*/  @!P0 BRA `(.L_x_1724) ;  /* 0x0000007400a48947 */ /* 0x002fec0003800000 */
.L_x_1918:
[----:B------:R-:W-:Y:S05]  /*2e290*/  BSYNC B2 ;  /* 0x0000000000027941 */ /* 0x000fea0003800000 */
.L_x_1723:
[----:B------:R-:W-:Y:S04]  /*2e2a0*/  BSSY B2, `(.L_x_1725) ;  /* 0x0000009000027945 */ /* 0x000fe80003800000 */
        /* <DEDUP_REMOVED lines=8> */
.L_x_1726:
[----:B------:R-:W-:Y:S05]  /*2e330*/  BSYNC B2 ;  /* 0x0000000000027941 */ /* 0x000fea0003800000 */
.L_x_1725:
[----:B------:R-:W2:Y:S04]  /*2e340*/  LDL R7, [R1+0x4] ;  /* 0x0000040001077983 */ /* 0x000ea80000100800 */
[----:B------:R-:W2:Y:S01]  /*2e350*/  LDL R4, [R1+0xc] ;  /* 0x00000c0001047983 */ /* 0x000ea20000100800 */
[----:B0-----:R-:W-:Y:S01]  /*2e360*/  IMAD.MOV.U32 R11, RZ, RZ, RZ ;  /* 0x000000ffff0b7224 */ /* 0x001fe200078e00ff */
        /* <DEDUP_REMOVED lines=11> */
.L_x_1727:
        /* <DEDUP_REMOVED lines=9> */
[----:B0-----:R-:W-:Y:S05]  /*2e4b0*/  @P0 BRA.U.ANY `(.L_x_1727) ;  /* 0xfffffffd00d80947 */ /* 0x001fea000393ffff */
[----:B------:R-:W-:Y:S01]  /*2e4c0*/  PLOP3.LUT P0, PT, PT, PT, PT, 0x80, 0x0 ;  /* 0x000000000000781c */ /* 0x000fe20003f0f070 */
[----:B------:R-:W-:Y:S01]  /*2e4d0*/  VIADD R7, R9, 0x1cc00 ;  /* 0x0001cc0009077836 */ /* 0x000fe20000000000 */
[----:B------:R-:W-:Y:S01]  /*2e4e0*/  UMOV UR6, 0x0 ;  /* 0x0000000000067882 */ /* 0x000fe20000000000 */
[----:B------:R-:W-:Y:S01]  /*2e4f0*/  UMOV UR7, 0x12f00000 ;  /* 0x12f0000000077882 */ /* 0x000fe20000000000 */
[----:B------:R-:W-:-:S09]  /*2e500*/  UMOV UR10, 0x40 ;  /* 0x00000040000a7882 */ /* 0x000fd20000000000 */
.L_x_1728:
        /* <DEDUP_REMOVED lines=15> */
.L_x_1729:
        /* <DEDUP_REMOVED lines=10> */
[----:B------:R-:W0:Y:S01]  /*2e6a0*/  SYNCS.PHASECHK.TRANS64.TRYWAIT P0, [R6+URZ+0x298c0], R10 ;  /* 0x0298c00a060075a7 */ /* 0x000e22000800017f */
[----:B------:R-:W-:Y:S04]  /*2e6b0*/  BSSY B2, `(.L_x_1730) ;  /* 0x0000002000027945 */ /* 0x000fe80003800000 */
[----:B0-----:R-:W-:Y:S05]  /*2e6c0*/  @!P0 BRA `(.L_x_1731) ;  /* 0x0000007000a88947 */ /* 0x001fea0003800000 */
.L_x_1919:
[----:B------:R-:W-:Y:S05]  /*2e6d0*/  BSYNC B2 ;  /* 0x0000000000027941 */ /* 0x000fea0003800000 */
.L_x_1730:
[----:B------:R-:W-:Y:S01]  /*2e6e0*/  BSSY B2, `(.L_x_1732) ;  /* 0x000000b000027945 */ /* 0x000fe20003800000 */
[----:B------:R-:W-:Y:S02]  /*2e6f0*/  IMAD.MOV.U32 R12, RZ, RZ, 0x0 ;  /* 0x00000000ff0c7424 */ /* 0x000fe400078e00ff */
[----:B------:R-:W-:Y:S01]  /*2e700*/  IMAD.MOV.U32 R13, RZ, RZ, 0x12f00000 ;  /* 0x12f00000ff0d7424 */ /* 0x000fe200078e00ff */
[----:B------:R-:W-:Y:S06]  /*2e710*/  @P1 BRA `(.L_x_1733) ;  /* 0x00000000001c1947 */ /* 0x000fec0003800000 */
[----:B------:R-:W2:Y:S02]  /*2e720*/  S2R R4, SR_TID.X ;  /* 0x0000000000047919 */ /* 0x000ea40000002100 */
[----:B--2---:R-:W-:Y:S01]  /*2e730*/  LOP3.LUT R7, R4, 0x1f, RZ, 0xc0, !PT ;  /* 0x0000001f04077812 */ /* 0x004fe200078ec0ff */
[----:B------:R-:W-:-:S03]  /*2e740*/  IMAD.MOV.U32 R4, RZ, RZ, 0x5000 ;  /* 0x00005000ff047424 */ /* 0x000fc600078e00ff */
[----:B------:R-:W-:Y:S01]  /*2e750*/  ISETP.NE.AND P0, PT, R7, RZ, PT ;  /* 0x000000ff0700720c */ /* 0x000fe20003f05270 */
[----:B------:R2:W-:-:S12]  /*2e760*/  SYNCS.ARRIVE.TRANS64 RZ, [R6+URZ+0x298b0], R4 ;  /* 0x0298b00406ff79a7 */ /* 0x0005d8000800003f */
[----:B--2---:R-:W-:Y:S05]  /*2e770*/  @!P0 BRA `(.L_x_1733) ;  /* 0x0000000000048947 */ /* 0x004fea0003800000 */
[----:B------:R-:W-:Y:S01]  /*2e780*/  BPT.TRAP 0x1 ;  /* 0x000000040000795c */ /* 0x000fe20000300000 */
.L_x_1733:
[----:B------:R-:W-:Y:S05]  /*2e790*/  BSYNC B2 ;  /* 0x0000000000027941 */ /* 0x000fea0003800000 */
.L_x_1732:
        /* <DEDUP_REMOVED lines=11> */
.L_x_1734:
        /* <DEDUP_REMOVED lines=9> */
[----:B--2---:R-:W-:Y:S05]  /*2e8e0*/  @P0 BRA.U.ANY `(.L_x_1734) ;  /* 0xfffffffd00d80947 */ /* 0x004fea000393ffff */
.L_x_1722:
[----:B------:R-:W-:Y:S05]  /*2e8f0*/  BSYNC B1 ;  /* 0x0000000000017941 */ /* 0x000fea0003800000 */
.L_x_1721:
[----:B------:R-:W1:Y:S04]  /*2e900*/  LDL.LU R9, [R1+0xc] ;  /* 0x00000c0001097983 */ /* 0x000e680000300800 */
[----:B------:R-:W2:Y:S01]  /*2e910*/  LDL.LU R7, [R1+0x14] ;  /* 0x0000140001077983 */ /* 0x000ea20000300800 */
[----:B------:R-:W-:Y:S01]  /*2e920*/  PLOP3.LUT P0, PT, PT, PT, PT, 0x8, 0x0 ;  /* 0x000000000000781c */ /* 0x000fe20003f0e170 */
[----:B-1----:R-:W-:Y:S02]  /*2e930*/  VIADD R4, R9, 0x1 ;  /* 0x0000000109047836 */ /* 0x002fe40000000000 */
[----:B------:R-:W-:-:S03]  /*2e940*/  VIADD R9, R8, 0xfffffffe ;  /* 0xfffffffe08097836 */ /* 0x000fc60000000000 */
        /* <DEDUP_REMOVED lines=8> */
.L_x_1749:
[----:B------:R-:W-:Y:S05]  /*2e9d0*/  YIELD ;  /* 0x0000000000007946 */ /* 0x000fea0003800000 */
[----:B------:R-:W-:Y:S04]  /*2e9e0*/  BSSY B1, `(.L_x_1735) ;  /* 0x0000072000017945 */ /* 0x000fe80003800000 */
[----:B--2---:R-:W-:Y:S05]  /*2e9f0*/  @!P6 BRA `(.L_x_1736) ;  /* 0x0000000400c0e947 */ /* 0x004fea0003800000 */
[----:B-1----:R-:W2:Y:S04]  /*2ea00*/  LDL R7, [R1+0x4] ;  /* 0x0000040001077983 */ /* 0x002ea80000100800 */
[----:B------:R-:W2:Y:S04]  /*2ea10*/  LDL R6, [R1+0xc] ;  /* 0x00000c0001067983 */ /* 0x000ea80000100800 */
[----:B------:R-:W3:Y:S01]  /*2ea20*/  LDL R5, [R1+0x14] ;  /* 0x0000140001057983 */ /* 0x000ee20000100800 */
[----:B------:R-:W1:Y:S01]  /*2ea30*/  S2R R4, SR_TID.X ;  /* 0x0000000000047919 */ /* 0x000e620000002100 */
[----:B------:R-:W-:Y:S01]  /*2ea40*/  BSSY B2, `(.L_x_1737) ;  /* 0x0000007000027945 */ /* 0x000fe20003800000 */
[----:B-1----:R-:W-:-:S04]  /*2ea50*/  LOP3.LUT R4, R4, 0x7f, RZ, 0xc0, !PT ;  /* 0x0000007f04047812 */ /* 0x002fc800078ec0ff */
[----:B------:R-:W-:Y:S01]  /*2ea60*/  ISETP.NE.AND P2, PT, R4, RZ, PT ;  /* 0x000000ff0400720c */ /* 0x000fe20003f45270 */
[----:B--2---:R-:W-:Y:S01]  /*2ea70*/  IMAD R8, R6, 0x8, R7 ;  /* 0x0000000806087824 */ /* 0x004fe200078e0207 */
[----:B---3--:R-:W-:-:S04]  /*2ea80*/  SHF.L.U32 R7, R5, 0x1f, RZ ;  /* 0x0000001f05077819 */ /* 0x008fc800000006ff */
[----:B------:R-:W1:Y:S02]  /*2ea90*/  SYNCS.PHASECHK.TRANS64.TRYWAIT P1, [R8+URZ+0x298a0], R7 ;  /* 0x0298a007080075a7 */ /* 0x000e64000802017f */
[----:B-1----:R-:W-:Y:S05]  /*2eaa0*/  @!P1 BRA `(.L_x_1738) ;  /* 0x0000006c00c49947 */ /* 0x002fea0003800000 */
.L_x_1920:
[----:B------:R-:W-:Y:S05]  /*2eab0*/  BSYNC B2 ;  /* 0x0000000000027941 */ /* 0x000fea0003800000 */
.L_x_1737:
        /* <DEDUP_REMOVED lines=9> */
.L_x_1740:
[----:B------:R-:W-:Y:S05]  /*2eb50*/  BSYNC B2 ;  /* 0x0000000000027941 */ /* 0x000fea0003800000 */
.L_x_1739:
[----:B------:R-:W2:Y:S04]  /*2eb60*/  LDL R5, [R1+0x4] ;  /* 0x0000040001057983 */ /* 0x000ea80000100800 */
[----:B------:R-:W2:Y:S01]  /*2eb70*/  LDL R4, [R1+0xc] ;  /* 0x00000c0001047983 */ /* 0x000ea20000100800 */
[----:B0-----:R-:W-:Y:S01]  /*2eb80*/  IMAD.MOV.U32 R11, RZ, RZ, RZ ;  /* 0x000000ffff0b7224 */ /* 0x001fe200078e00ff */
[----:B------:R-:W-:Y:S01]  /*2eb90*/  UIADD3 UR4, UP0, UR40, 0x570, URZ ;  /* 0x0000057028047890 */ /* 0x000fe2000ff1e03f */
[----:B------:R-:W-:Y:S01]  /*2eba0*/  PLOP3.LUT P1, PT, PT, PT, PT, 0x80, 0x0 ;  /* 0x000000000000781c */ /* 0x000fe20003f2f070 */
[----:B------:R-:W-:Y:S01]  /*2ebb0*/  UMOV UR6, 0x0 ;  /* 0x0000000000067882 */ /* 0x000fe20000000000 */
[----:B------:R-:W-:Y:S01]  /*2ebc0*/  UMOV UR7, 0x12f00000 ;  /* 0x12f0000000077882 */ /* 0x000fe20000000000 */
[----:B------:R-:W-:Y:S01]  /*2ebd0*/  R2UR UR10, R11 ;  /* 0x000000000b0a72ca */ /* 0x000fe200000e0000 */
[----:B------:R-:W-:Y:S01]  /*2ebe0*/  UIADD3.X UR5, URZ, UR41, URZ, UP0, !UPT ;  /* 0x000000293f057290 */ /* 0x000fe200087fe43f */
[----:B--2---:R-:W-:-:S02]  /*2ebf0*/  IMAD R6, R4, 0x7800, R5 ;  /* 0x0000780004067824 */ /* 0x004fc400078e0205 */
[----:B------:R-:W-:Y:S02]  /*2ec00*/  IMAD R5, R9, 0xa0, R0 ;  /* 0x000000a009057824 */ /* 0x000fe400078e0200 */
[----:B------:R-:W-:Y:S02]  /*2ec10*/  VIADD R4, R8, 0x29890 ;  /* 0x0002989008047836 */ /* 0x000fe40000000000 */
[----:B------:R-:W-:-:S07]  /*2ec20*/  VIADD R10, R6, 0x1a400 ;  /* 0x0001a400060a7836 */ /* 0x000fce0000000000 */
.L_x_1741:
        /* <DEDUP_REMOVED lines=15> */
.L_x_1742:
        /* <DEDUP_REMOVED lines=15> */
.L_x_1743:
        /* <DEDUP_REMOVED lines=13> */
.L_x_1921:
[----:B------:R-:W-:Y:S05]  /*2eee0*/  BSYNC B2 ;  /* 0x0000000000027941 */ /* 0x000fea0003800000 */
.L_x_1744:
[----:B------:R-:W-:Y:S01]  /*2eef0*/  BSSY B2, `(.L_x_1746) ;  /* 0x000000b000027945 */ /* 0x000fe20003800000 */
[----:B------:R-:W-:Y:S02]  /*2ef00*/  IMAD.MOV.U32 R6, RZ, RZ, 0x0 ;  /* 0x00000000ff067424 */ /* 0x000fe400078e00ff */
[----:B01----:R-:W-:Y:S01]  /*2ef10*/  IMAD.MOV.U32 R7, RZ, RZ, 0x12f00000 ;  /* 0x12f00000ff077424 */ /* 0x003fe200078e00ff */
        /* <DEDUP_REMOVED lines=8> */
.L_x_1747:
[----:B------:R-:W-:Y:S05]  /*2efa0*/  BSYNC B2 ;  /* 0x0000000000027941 */ /* 0x000fea0003800000 */
.L_x_1746:
        /* <DEDUP_REMOVED lines=9> */
[----:B--2---:R-:W-:-:S04]  /*2f040*/  IMAD R4, R4, 0x5000, R10 ;  /* 0x0000500004047824 */ /* 0x004fc800078e020a */
[----:B------:R-:W-:-:S08]  /*2f050*/  VIADD R4, R4, 0xa400 ;  /* 0x0000a40004047836 */ /* 0x000fd00000000000 */
.L_x_1748:
        /* <DEDUP_REMOVED lines=10> */
.L_x_1736:
[----:B------:R-:W-:Y:S05]  /*2f100*/  BSYNC B1 ;  /* 0x0000000000017941 */ /* 0x000fea0003800000 */
.L_x_1735:
[----:B-1----:R-:W2:Y:S04]  /*2f110*/  LDL.LU R7, [R1+0xc] ;  /* 0x00000c0001077983 */ /* 0x002ea80000300800 */
[----:B------:R-:W3:Y:S01]  /*2f120*/  LDL.LU R6, [R1+0x14] ;  /* 0x0000140001067983 */ /* 0x000ee20000300800 */
        /* <DEDUP_REMOVED lines=10> */
.L_x_1715:
[----:B------:R-:W-:Y:S05]  /*2f1d0*/  BSYNC B0 ;  /* 0x0000000000007941 */ /* 0x000fea0003800000 */
.L_x_1714:
[----:B------:R-:W3:Y:S01]  /*2f1e0*/  LDL R8, [R1+0x30] ;  /* 0x0000300001087983 */ /* 0x000ee20000100800 */
[----:B------:R-:W4:Y:S01]  /*2f1f0*/  LDC R0, c[0x0][0x448] ;  /* 0x00011200ff007b82 */ /* 0x000f220000000800 */
[----:B------:R-:W-:Y:S07]  /*2f200*/  @!P0 WARPSYNC.ALL ;  /* 0x0000000000008948 */ /* 0x000fee0003800000 */
[----:B------:R-:W-:Y:S01]  /*2f210*/  @!P0 BAR.SYNC.DEFER_BLOCKING 0xc, 0x180 ;  /* 0x0306000000008b1d */ /* 0x000fe20000010000 */
[----:B----4-:R-:W-:-:S13]  /*2f220*/  ISETP.NE.AND P1, PT, R0, 0x1, PT ;  /* 0x000000010000780c */ /* 0x010fda0003f25270 */
[----:B------:R-:W4:Y:S08]  /*2f230*/  @P1 LDC R2, c[0x0][0x44c] ;  /* 0x00011300ff021b82 */ /* 0x000f300000000800 */
[----:B------:R-:W5:Y:S01]  /*2f240*/  @P1 LDC R3, c[0x0][0x450] ;  /* 0x00011400ff031b82 */ /* 0x000f620000000800 */
[----:B---3--:R-:W-:-:S04]  /*2f250*/  VIADD R0, R8, 0x7f ;  /* 0x0000007f08007836 */ /* 0x008fc80000000000 */
[----:B----4-:R-:W-:-:S05]  /*2f260*/  @P1 IMAD.HI.U32 R2, R0, R2, RZ ;  /* 0x0000000200021227 */ /* 0x010fca00078e00ff */
[----:B-----5:R-:W-:Y:S02]  /*2f270*/  @P1 SHF.R.U32.HI R0, RZ, R3, R2 ;  /* 0x00000003ff001219 */ /* 0x020fe40000011602 */
[----:B------:R-:W3:Y:S03]  /*2f280*/  LDC.64 R2, c[0x0][0x9e0] ;  /* 0x00027800ff027b82 */ /* 0x000ee60000000a00 */
[----:B------:R-:W-:Y:S01]  /*2f290*/  IMAD.IADD R0, R17, 0x1, R0 ;  /* 0x0000000111007824 */ /* 0x000fe200078e0200 */
[----:B---3--:R-:W-:-:S03]  /*2f2a0*/  ISETP.GE.AND P2, PT, R3, 0x1, PT ;  /* 0x000000010300780c */ /* 0x008fc60003f46270 */
[----:B--2---:R-:W-:-:S10]  /*2f2b0*/  IMAD.IADD R6, R0, 0x1, R2 ;  /* 0x0000000100067824 */ /* 0x004fd400078e0202 */
[----:B------:R-:W-:Y:S05]  /*2f2c0*/  @!P2 BRA `(.L_x_1750) ;  /* 0x000000000048a947 */ /* 0x000fea0003800000 */
[C---:B------:R-:W-:Y:S01]  /*2f2d0*/  ISETP.GT.AND P0, PT, R0.reuse, RZ, PT ;  /* 0x000000ff0000720c */ /* 0x040fe20003f04270 */
[----:B------:R-:W-:Y:S01]  /*2f2e0*/  BSSY B0, `(.L_x_1751) ;  /* 0x000000e000007945 */ /* 0x000fe20003800000 */
[----:B------:R-:W-:-:S11]  /*2f2f0*/  VIADD R2, R0, 0xffffffff ;  /* 0xffffffff00027836 */ /* 0x000fd60000000000 */
[----:B------:R-:W-:Y:S05]  /*2f300*/  @P0 BRA `(.L_x_1752) ;  /* 0x00000000001c0947 */ /* 0x000fea0003800000 */
[----:B------:R-:W-:Y:S01]  /*2f310*/  ISETP.NE.AND P0, PT, R3, 0x1, PT ;  /* 0x000000010300780c */ /* 0x000fe20003f05270 */
[----:B------:R-:W-:-:S12]  /*2f320*/  IMAD.MOV R0, RZ, RZ, -R0 ;  /* 0x000000ffff007224 */ /* 0x000fd800078e0a00 */
[----:B-1----:R-:W1:Y:S02]  /*2f330*/  @P0 LDC.64 R4, c[0x0][0x9e8] ;  /* 0x00027a00ff040b82 */ /* 0x002e640000000a00 */
[----:B-1----:R-:W-:-:S05]  /*2f340*/  @P0 IMAD.HI.U32 R4, R0, R4, RZ ;  /* 0x0000000400040227 */ /* 0x002fca00078e00ff */
[----:B------:R-:W-:-:S04]  /*2f350*/  @P0 SHF.R.U32.HI R0, RZ, R5, R4 ;  /* 0x00000005ff000219 */ /* 0x000fc80000011604 */
[----:B------:R-:W-:Y:S01]  /*2f360*/  LOP3.LUT R2, RZ, R0, RZ, 0x33, !PT ;  /* 0x00000000ff027212 */ /* 0x000fe200078e33ff */
[----:B------:R-:W-:Y:S06]  /*2f370*/  BRA `(.L_x_1753) ;  /* 0x0000000000107947 */ /* 0x000fec0003800000 */
.L_x_1752:
[----:B------:R-:W-:-:S13]  /*2f380*/  ISETP.NE.AND P0, PT, R3, 0x1, PT ;  /* 0x000000010300780c */ /* 0x000fda0003f05270 */
[----:B-1----:R-:W1:Y:S02]  /*2f390*/  @P0 LDC.64 R4, c[0x0][0x9e8] ;  /* 0x00027a00ff040b82 */ /* 0x002e640000000a00 */
[----:B-1----:R-:W-:-:S05]  /*2f3a0*/  @P0 IMAD.HI.U32 R4, R2, R4, RZ ;  /* 0x0000000402040227 */ /* 0x002fca00078e00ff */
[----:B------:R-:W-:-:S07]  /*2f3b0*/  @P0 SHF.R.U32.HI R2, RZ, R5, R4 ;  /* 0x00000005ff020219 */ /* 0x000fce0000011604 */
.L_x_1753:
[----:B------:R-:W-:Y:S05]  /*2f3c0*/  BSYNC B0 ;  /* 0x0000000000007941 */ /* 0x000fea0003800000 */
.L_x_1751:
[----:B------:R-:W-:-:S05]  /*2f3d0*/  IMAD R2, R2, R3, R3 ;  /* 0x0000000302027224 */ /* 0x000fca00078e0203 */
[----:B------:R-:W-:-:S07]  /*2f3e0*/  VIMNMX R6, R6, R2, PT ;  /* 0x0000000206067248 */ /* 0x000fce0003fe0100 */
.L_x_1750:
[----:B------:R-:W-:Y:S01]  /*2f3f0*/  VIADD R6, R6, 0x9f ;  /* 0x0000009f06067836 */ /* 0x000fe20000000000 */
[----:B------:R-:W2:Y:S01]  /*2f400*/  @P1 LDC R2, c[0x0][0x44c] ;  /* 0x00011300ff021b82 */ /* 0x000ea20000000800 */
[----:B------:R-:W-:Y:S02]  /*2f410*/  ULDC UR4, c[0x0][0x9dc] ;  /* 0x0002770000047ab9 */ /* 0x000fe40000000800 */
[----:B------:R-:W-:-:S05]  /*2f420*/  IMAD.HI R6, R6, 0x66666667, RZ ;  /* 0x6666666706067827 */ /* 0x000fca00078e02ff */
[----:B-1----:R-:W1:Y:S01]  /*2f430*/  @P1 LDC R4, c[0x0][0x450] ;  /* 0x00011400ff041b82 */ /* 0x002e620000000800 */
[----:B------:R-:W-:-:S04]  /*2f440*/  SHF.R.U32.HI R0, RZ, 0x1f, R6 ;  /* 0x0000001fff007819 */ /* 0x000fc80000011606 */
[----:B------:R-:W-:-:S04]  /*2f450*/  LEA.HI.SX32 R0, R6, R0, 0x1a ;  /* 0x0000000006007211 */ /* 0x000fc800078fd2ff */
[----:B------:R-:W-:Y:S01]  /*2f460*/  VIMNMX R7, R21, R0, PT ;  /* 0x0000000015077248 */ /* 0x000fe20003fe0100 */
[----:B------:R-:W-:-:S04]  /*2f470*/  IMAD.MOV.U32 R0, RZ, RZ, R8 ;  /* 0x000000ffff007224 */ /* 0x000fc800078e0008 */
[----:B------:R3:W-:Y:S01]  /*2f480*/  STL [R1+0x40], R7 ;  /* 0x0000400701007387 */ /* 0x0007e20000100800 */
[----:B--2---:R-:W-:-:S05]  /*2f490*/  @P1 IMAD.HI.U32 R2, R8, R2, RZ ;  /* 0x0000000208021227 */ /* 0x004fca00078e00ff */
[----:B-1----:R-:W-:-:S05]  /*2f4a0*/  @P1 SHF.R.U32.HI R0, RZ, R4, R2 ;  /* 0x00000004ff001219 */ /* 0x002fca0000011602 */
[----:B------:R-:W-:-:S04]  /*2f4b0*/  IMAD.IADD R0, R20, 0x1, R0 ;  /* 0x0000000114007824 */ /* 0x000fc800078e0200 */
[----:B------:R-:W-:Y:S01]  /*2f4c0*/  VIADD R2, R0, -UR4 ;  /* 0x8000000400027c36 */ /* 0x000fe20008000000 */
[----:B---3--:R-:W-:Y:S06]  /*2f4d0*/  @!P2 BRA `(.L_x_1754) ;  /* 0x000000000044a947 */ /* 0x008fec0003800000 */
        /* <DEDUP_REMOVED lines=10> */
.L_x_1756:
[----:B------:R-:W-:-:S13]  /*2f580*/  ISETP.NE.AND P0, PT, R3, 0x1, PT ;  /* 0x000000010300780c */ /* 0x000fda0003f05270 */
[----:B------:R-:W1:Y:S02]  /*2f590*/  @P0 LDC.64 R4, c[0x0][0x9e8] ;  /* 0x00027a00ff040b82 */ /* 0x000e640000000a00 */
[----:B-1----:R-:W-:-:S05]  /*2f5a0*/  @P0 IMAD.HI.U32 R4, R0, R4, RZ ;  /* 0x0000000400040227 */ /* 0x002fca00078e00ff */
[----:B------:R-:W-:-:S07]  /*2f5b0*/  @P0 SHF.R.U32.HI R0, RZ, R5, R4 ;  /* 0x00000005ff000219 */ /* 0x000fce0000011604 */
.L_x_1757:
[----:B------:R-:W-:Y:S05]  /*2f5c0*/  BSYNC B0 ;  /* 0x0000000000007941 */ /* 0x000fea0003800000 */
.L_x_1755:
[----:B------:R-:W-:-:S05]  /*2f5d0*/  IMAD R0, R0, R3, RZ ;  /* 0x0000000300007224 */ /* 0x000fca00078e02ff */
[----:B------:R-:W-:-:S07]  /*2f5e0*/  VIMNMX R2, R2, R0, !PT ;  /* 0x0000000002027248 */ /* 0x000fce0007fe0100 */
.L_x_1754:
[----:B------:R-:W-:-:S05]  /*2f5f0*/  IMAD.HI R2, R2, 0x66666667, RZ ;  /* 0x6666666702027827 */ /* 0x000fca00078e02ff */
[----:B------:R-:W-:-:S04]  /*2f600*/  SHF.R.U32.HI R0, RZ, 0x1f, R2 ;  /* 0x0000001fff007819 */ /* 0x000fc80000011602 */
[----:B------:R-:W-:-:S04]  /*2f610*/  LEA.HI.SX32 R0, R2, R0, 0x1a ;  /* 0x0000000002007211 */ /* 0x000fc800078fd2ff */
[----:B------:R-:W-:-:S04]  /*2f620*/  VIMNMX R3, RZ, R0, !PT ;  /* 0x00000000ff037248 */ /* 0x000fc80007fe0100 */
[----:B------:R-:W-:Y:S01]  /*2f630*/  ISETP.GT.AND P0, PT, R7, R3, PT ;  /* 0x000000030700720c */ /* 0x000fe20003f04270 */
[----:B------:R1:W-:-:S12]  /*2f640*/  STL [R1+0x20], R3 ;  /* 0x0000200301007387 */ /* 0x0003d80000100800 */
[----:B-1----:R-:W-:Y:S05]  /*2f650*/  @P0 BRA `(.L_x_1758) ;  /* 0x0000000000440947 */ /* 0x002fea0003800000 */
[----:B------:R-:W1:Y:S02]  /*2f660*/  S2R R3, SR_TID.X ;  /* 0x0000000000037919 */ /* 0x000e640000002100 */
[----:B-1----:R-:W-:-:S04]  /*2f670*/  LOP3.LUT R3, R3, 0x7f, RZ, 0xc0, !PT ;  /* 0x0000007f03037812 */ /* 0x002fc800078ec0ff */
[----:B------:R-:W-:-:S13]  /*2f680*/  ISETP.NE.AND P0, PT, R3, RZ, PT ;  /* 0x000000ff0300720c */ /* 0x000fda0003f05270 */
[----:B------:R-:W-:Y:S05]  /*2f690*/  @P0 BRA `(.L_x_1759) ;  /* 0x0000003000c80947 */ /* 0x000fea0003800000 */
[----:B------:R-:W1:Y:S01]  /*2f6a0*/  S2R R2, SR_LANEID ;  /* 0x0000000000027919 */ /* 0x000e620000000000 */
[----:B------:R-:W-:Y:S01]  /*2f6b0*/  VOTEU.ANY UR4, UPT, PT ;  /* 0x0000000000047886 */ /* 0x000fe200038e0100 */
[----:B------:R-:W2:Y:S01]  /*2f6c0*/  LDC.64 R4, c[0x0][0xc60] ;  /* 0x00031800ff047b82 */ /* 0x000ea20000000a00 */
[----:B------:R-:W1:Y:S02]  /*2f6d0*/  FLO.U32 R0, UR4 ;  /* 0x0000000400007d00 */ /* 0x000e6400080e0000 */
[----:B-1----:R-:W-:-:S06]  /*2f6e0*/  ISETP.EQ.U32.AND P0, PT, R0, R2, PT ;  /* 0x000000020000720c */ /* 0x002fcc0003f02070 */
[----:B------:R-:W2:Y:S07]  /*2f6f0*/  POPC R2, UR4 ;  /* 0x0000000400027d09 */ /* 0x000eae0008000000 */
[----:B--2---:R-:W2:Y:S04]  /*2f700*/  @P0 ATOMG.E.ADD.STRONG.GPU PT, R2, desc[UR60][R4.64], R2 ;  /* 0x00000002040209a8 */ /* 0x004ea800081ee1fc */
[----:B--2---:R1:W2:Y:S02]  /*2f710*/  SHFL.IDX PT, R2, R2, R0, 0x1f ;  /* 0x00001f0002027589 */ /* 0x0042a400000e0000 */
[----:B-1----:R-:W1:Y:S02]  /*2f720*/  S2R R0, SR_LTMASK ;  /* 0x0000000000007919 */ /* 0x002e640000003900 */
[----:B-1----:R-:W-:-:S06]  /*2f730*/  LOP3.LUT R0, R0, UR4, RZ, 0xc0, !PT ;  /* 0x0000000400007c12 */ /* 0x002fcc000f8ec0ff */
[----:B------:R-:W2:Y:S02]  /*2f740*/  POPC R0, R0 ;  /* 0x0000000000007309 */ /* 0x000ea40000000000 */
[----:B--2---:R-:W-:Y:S01]  /*2f750*/  IADD3 R16, R2, UR38, R0 ;  /* 0x0000002602107c10 */ /* 0x004fe2000fffe000 */
[----:B------:R-:W-:Y:S06]  /*2f760*/  BRA `(.L_x_1759) ;  /* 0x0000003000947947 */ /* 0x000fec0003800000 */
.L_x_1758:
        /* <DEDUP_REMOVED lines=15> */
[----:B0-----:R-:W-:Y:S02]  /*2f860*/  IMAD.U32 R11, RZ, RZ, UR5 ;  /* 0x00000005ff0b7e24 */ /* 0x001fe4000f8e00ff */
[----:B------:R-:W-:Y:S02]  /*2f870*/  IMAD.MOV.U32 R8, RZ, RZ, 0x70 ;  /* 0x00000070ff087424 */ /* 0x000fe400078e00ff */
[----:B------:R-:W-:Y:S02]  /*2f880*/  IMAD.MOV.U32 R12, RZ, RZ, 0x1 ;  /* 0x00000001ff0c7424 */ /* 0x000fe400078e00ff */
[----:B------:R-:W-:-:S07]  /*2f890*/  IMAD.MOV.U32 R13, RZ, RZ, RZ ;  /* 0x000000ffff0d7224 */ /* 0x000fce00078e00ff */
[----:B------:R-:W-:-:S07]  /*2f8a0*/  LEPC R20, `(.L_x_1761) ;  /* 0x000000001014794e */ /* 0x000fce0000000000 */
[----:B-1----:R-:W-:Y:S05]  /*2f8b0*/  CALL.ABS.NOINC R2 ;  /* 0x0000000002007343 */ /* 0x002fea0003c00000 */
.L_x_1761:
[----:B------:R-:W-:Y:S05]  /*2f8c0*/  BSYNC B6 ;  /* 0x0000000000067941 */ /* 0x000fea0003800000 */
.L_x_1760:
[----:B------:R-:W-:Y:S02]  /*2f8d0*/  IMAD.MOV.U32 R2, RZ, RZ, R17 ;  /* 0x000000ffff027224 */ /* 0x000fe400078e0011 */
[----:B------:R-:W2:Y:S01]  /*2f8e0*/  LDL.LU R17, [R1] ;  /* 0x0000000001117983 */ /* 0x000ea20000300800 */
[----:B------:R-:W-:Y:S01]  /*2f8f0*/  BSSY B6, `(.L_x_1762) ;  /* 0x0000017000067945 */ /* 0x000fe20003800000 */
[----:B------:R-:W-:-:S05]  /*2f900*/  VIADD R0, R2, 0xa400 ;  /* 0x0000a40002007836 */ /* 0x000fca0000000000 */
[----:B------:R-:W-:Y:S02]  /*2f910*/  LOP3.LUT P0, RZ, R0, 0x3ff, RZ, 0xc0, !PT ;  /* 0x000003ff00ff7812 */ /* 0x000fe4000780c0ff */
[----:B--2---:R-:W-:-:S11]  /*2f920*/  LOP3.LUT R17, R17, 0xfffffffe, RZ, 0xc0, !PT ;  /* 0xfffffffe11117812 */ /* 0x004fd600078ec0ff */
[----:B------:R-:W-:-:S05]  /*2f930*/  @P0 LOP3.LUT R17, R17, 0x1, RZ, 0xfc, !PT ;  /* 0x0000000111110812 */ /* 0x000fca00078efcff */
[----:B------:R1:W-:Y:S01]  /*2f940*/  STL [R1], R17 ;  /* 0x0000001101007387 */ /* 0x0003e20000100800 */
[----:B------:R-:W-:Y:S05]  /*2f950*/  @!P0 BRA `(.L_x_1763) ;  /* 0x0000000000408947 */ /* 0x000fea0003800000 */
[----:B------:R-:W-:Y:S01]  /*2f960*/  MOV R2, 0x0 ;  /* 0x0000000000027802 */ /* 0x000fe20000000f00 */
[----:B------:R-:W-:Y:S01]  /*2f970*/  ULDC.64 UR6, c[0x4][0xa0] ;  /* 0x0100280000067ab9 */ /* 0x000fe20000000a00 */
[----:B------:R-:W-:Y:S01]  /*2f980*/  ULDC.64 UR8, c[0x4][0xa8] ;  /* 0x01002a0000087ab9 */ /* 0x000fe20000000a00 */
[----:B------:R-:W-:Y:S01]  /*2f990*/  ULDC.64 UR4, c[0x4][0x10] ;  /* 0x0100040000047ab9 */ /* 0x000fe20000000a00 */
[----:B------:R-:W-:Y:S02]  /*2f9a0*/  IMAD.U32 R4, RZ, RZ, UR6 ;  /* 0x00000006ff047e24 */ /* 0x000fe4000f8e00ff */
[----:B------:R-:W2:Y:S01]  /*2f9b0*/  LDC.64 R2, c[0x4][R2] ;  /* 0x0100000002027b82 */ /* 0x000ea20000000a00 */
        /* <DEDUP_REMOVED lines=9> */
[----:B-12---:R-:W-:Y:S05]  /*2fa50*/  CALL.ABS.NOINC R2 ;  /* 0x0000000002007343 */ /* 0x006fea0003c00000 */
.L_x_1763:
[----:B------:R-:W-:Y:S05]  /*2fa60*/  BSYNC B6 ;  /* 0x0000000000067941 */ /* 0x000fea0003800000 */
.L_x_1762:
        /* <DEDUP_REMOVED lines=21> */
.L_x_1765:
[----:B------:R-:W-:Y:S05]  /*2fbc0*/  BSYNC B6 ;  /* 0x0000000000067941 */ /* 0x000fea0003800000 */
.L_x_1764:
        /* <DEDUP_REMOVED lines=19> */
.L_x_1767:
[----:B------:R-:W-:Y:S05]  /*2fd00*/  BSYNC B6 ;  /* 0x0000000000067941 */ /* 0x000fea0003800000 */
.L_x_1766:
[----:B------:R-:W-:Y:S01]  /*2fd10*/  ULDC.64 UR4, c[0x0][0x9f8] ;  /* 0x00027e0000047ab9 */ /* 0x000fe20000000a00 */
[----:B------:R-:W-:Y:S01]  /*2fd20*/  IMAD.MOV.U32 R8, RZ, RZ, R19 ;  /* 0x000000ffff087224 */ /* 0x000fe200078e0013 */
[----:B------:R-:W-:-:S04]  /*2fd30*/  ISETP.NE.U32.AND P0, PT, RZ, UR4, PT ;  /* 0x00000004ff007c0c */ /* 0x000fc8000bf05070 */
[----:B------:R-:W-:Y:S01]  /*2fd40*/  ISETP.NE.AND.EX P0, PT, RZ, UR5, PT, P0 ;  /* 0x00000005ff007c0c */ /* 0x000fe2000bf05300 */
[----:B------:R-:W-:-:S12]  /*2fd50*/  ULDC.64 UR4, c[0x0][0xa08] ;  /* 0x0002820000047ab9 */ /* 0x000fd80000000a00 */
[----:B------:R-:W2:Y:S02]  /*2fd60*/  @P0 LDC.64 R2, c[0x0][0x9f8] ;  /* 0x00027e00ff020b82 */ /* 0x000ea40000000a00 */
[----:B--2---:R-:W-:-:S05]  /*2fd70*/  @P0 IMAD.WIDE R2, R19, 0x4, R2 ;  /* 0x0000000413020825 */ /* 0x004fca00078e0202 */
[----:B------:R2:W3:Y:S02]  /*2fd80*/  @P0 LDG.E R8, desc[UR60][R2.64] ;  /* 0x0000003c02080981 */ /* 0x0004e4000c1e1900 */
[----:B--2---:R-:W2:Y:S02]  /*2fd90*/  LDC.64 R2, c[0x0][0x418] ;  /* 0x00010600ff027b82 */ /* 0x004ea40000000a00 */
[----:B--2---:R-:W-:Y:S01]  /*2fda0*/  LOP3.LUT P0, RZ, R2, UR4, RZ, 0xfc, !PT ;  /* 0x0000000402ff7c12 */ /* 0x004fe2000f80fcff */
[----:B------:R-:W-:-:S03]  /*2fdb0*/  UMOV UR4, 0xffffffff ;  /* 0xffffffff00047882 */ /* 0x000fc60000000000 */
[----:B------:R-:W-:Y:S02]  /*2fdc0*/  LOP3.LUT P0, RZ, R3, UR5, RZ, 0xfc, P0 ;  /* 0x0000000503ff7c12 */ /* 0x000fe4000800fcff */
[----:B---3--:R-:W-:Y:S01]  /*2fdd0*/  SHF.R.S32.HI R9, RZ, 0x1f, R8 ;  /* 0x0000001fff097819 */ /* 0x008fe20000011408 */
[----:B------:R2:W-:Y:S01]  /*2fde0*/  STL [R1+0x18], R8 ;  /* 0x0000180801007387 */ /* 0x0005e20000100800 */
[----:B-1----:R-:W-:-:S03]  /*2fdf0*/  SEL R17, R8, RZ, !P0 ;  /* 0x000000ff08117207 */ /* 0x002fc60004000000 */
[----:B------:R2:W-:Y:S01]  /*2fe00*/  STL [R1+0x1c], R9 ;  /* 0x00001c0901007387 */ /* 0x0005e20000100800 */
[----:B------:R-:W-:Y:S05]  /*2fe10*/  BRA.DIV UR4, `(.L_x_1768) ;  /* 0x0000005e04107947 */ /* 0x000fea000b800000 */
[----:B------:R-:W1:Y:S02]  /*2fe20*/  S2R R0, SR_TID.X ;  /* 0x0000000000007919 */ /* 0x000e640000002100 */
[----:B-1----:R-:W-:-:S04]  /*2fe30*/  SHF.R.U32.HI R0, RZ, 0x5, R0 ;  /* 0x00000005ff007819 */ /* 0x002fc80000011600 */
[----:B------:R-:W-:-:S05]  /*2fe40*/  LOP3.LUT R0, R0, 0x3, RZ, 0xc0, !PT ;  /* 0x0000000300007812 */ /* 0x000fca00078ec0ff */
[----:B------:R1:W3:Y:S02]  /*2fe50*/  SHFL.IDX PT, R14, R0, RZ, 0x1f ;  /* 0x00001fff000e7589 */ /* 0x0002e400000e0000 */
.L_x_1924:
[----:B-1----:R-:W4:Y:S01]  /*2fe60*/  LDL.LU R0, [R1] ;  /* 0x0000000001007983 */ /* 0x002f220000300800 */
[----:B------:R-:W-:Y:S02]  /*2fe70*/  PLOP3.LUT P1, PT, PT, PT, PT, 0x8, 0x0 ;  /* 0x000000000000781c */ /* 0x000fe40003f2e170 */
[----:B---3--:R-:W-:Y:S02]  /*2fe80*/  ISETP.NE.AND P0, PT, R14, RZ, PT ;  /* 0x000000ff0e00720c */ /* 0x008fe40003f05270 */
[----:B----4-:R-:W-:-:S09]  /*2fe90*/  LOP3.LUT R0, R0, 0xfffffffe, RZ, 0xc0, !PT ;  /* 0xfffffffe00007812 */ /* 0x010fd200078ec0ff */
[----:B------:R-:W-:-:S05]  /*2fea0*/  @P1 LOP3.LUT R0, R0, 0x1, RZ, 0xfc, !PT ;  /* 0x0000000100001812 */ /* 0x000fca00078efcff */
[----:B------:R1:W-:Y:S01]  /*2feb0*/  STL [R1], R0 ;  /* 0x0000000001007387 */ /* 0x0003e20000100800 */
[----:B------:R-:W-:Y:S05]  /*2fec0*/  @P0 BRA `(.L_x_1769) ;  /* 0x0000000400a40947 */ /* 0x000fea0003800000 */
[----:B------:R-:W-:-:S03]  /*2fed0*/  UMOV UR4, 0xffffffff ;  /* 0xffffffff00047882 */ /* 0x000fc60000000000 */
[----:B------:R-:W-:Y:S05]  /*2fee0*/  BRA.DIV UR4, `(.L_x_1770) ;  /* 0x0000005e04107947 */ /* 0x000fea000b800000 */
[----:B------:R-:W-:-:S13]  /*2fef0*/  ELECT P6, URZ, PT ;  /* 0x00000000003f782f */ /* 0x000fda00038c0000 */
.L_x_1927:
[----:B------:R-:W-:Y:S05]  /*2ff00*/  @!P6 BRA `(.L_x_1769) ;  /* 0x000000040094e947 */ /* 0x000fea0003800000 */
[----:B-1----:R-:W3:Y:S01]  /*2ff10*/  LDL R0, [R1+0x40] ;  /* 0x0000400001007983 */ /* 0x002ee20000100800 */
[----:B------:R-:W-:-:S04]  /*2ff20*/  ISETP.NE.U32.AND P0, PT, R2, RZ, PT ;  /* 0x000000ff0200720c */ /* 0x000fc80003f05070 */
[----:B------:R-:W-:Y:S01]  /*2ff30*/  ISETP.NE.AND.EX P0, PT, R3, RZ, PT, P0 ;  /* 0x000000ff0300720c */ /* 0x000fe20003f05300 */
[----:B---3--:R-:W-:-:S12]  /*2ff40*/  VIADD R0, R0, 0xffffffff ;  /* 0xffffffff00007836 */ /* 0x008fd80000000000 */
[----:B------:R-:W-:Y:S05]  /*2ff50*/  @!P0 BRA `(.L_x_1771) ;  /* 0x0000000000448947 */ /* 0x000fea0003800000 */
[----:B------:R-:W1:Y:S01]  /*2ff60*/  LDC R7, c[0x0][0x43c] ;  /* 0x00010f00ff077b82 */ /* 0x000e620000000800 */
[----:B------:R-:W-:Y:S01]  /*2ff70*/  ULDC.64 UR4, c[0x0][0x428] ;  /* 0x00010a0000047ab9 */ /* 0x000fe20000000a00 */
[----:B-1----:R-:W-:-:S13]  /*2ff80*/  ISETP.NE.AND P0, PT, R7, 0x1, PT ;  /* 0x000000010700780c */ /* 0x002fda0003f05270 */
[----:B------:R-:W1:Y:S02]  /*2ff90*/  @P0 LDC.64 R4, c[0x0][0x440] ;  /* 0x00011000ff040b82 */ /* 0x000e640000000a00 */
[----:B-1----:R-:W-:-:S04]  /*2ffa0*/  @P0 IMAD.HI.U32 R6, R0, R4, RZ ;  /* 0x0000000400060227 */ /* 0x002fc800078e00ff */
        /* <DEDUP_REMOVED lines=12> */
.L_x_1771:
[----:B--2---:R-:W2:Y:S04]  /*30070*/  LDL R9, [R1+0x4] ;  /* 0x0000040001097983 */ /* 0x004ea80000100800 */
[----:B-1----:R-:W2:Y:S04]  /*30080*/  LDL R2, [R1+0x8] ;  /* 0x0000080001027983 */ /* 0x002ea80000100800 */
[----:B------:R-:W3:Y:S01]  /*30090*/  LDL R3, [R1+0x10] ;  /* 0x0000100001037983 */ /* 0x000ee20000100800 */
[----:B------:R-:W1:Y:S02]  /*300a0*/  S2R R8, SR_TID.X ;  /* 0x0000000000087919 */ /* 0x000e640000002100 */
[----:B-1----:R-:W-:-:S04]  /*300b0*/  LOP3.LUT R8, R8, 0x7f, RZ, 0xc0, !PT ;  /* 0x0000007f08087812 */ /* 0x002fc800078ec0ff */
[----:B------:R-:W-:Y:S01]  /*300c0*/  ISETP.NE.AND P1, PT, R8, RZ, PT ;  /* 0x000000ff0800720c */ /* 0x000fe20003f25270 */
[----:B--2---:R-:W-:Y:S01]  /*300d0*/  IMAD R2, R2, 0x8, R9 ;  /* 0x0000000802027824 */ /* 0x004fe200078e0209 */
[----:B---3--:R-:W-:-:S04]  /*300e0*/  SHF.L.U32 R3, R3, 0x1f, RZ ;  /* 0x0000001f03037819 */ /* 0x008fc800000006ff */
[----:B------:R-:W1:Y:S02]  /*300f0*/  SYNCS.PHASECHK.TRANS64.TRYWAIT P0, [R2+URZ+0x29880], R3 ;  /* 0x02988003020075a7 */ /* 0x000e64000800017f */
[----:B-1----:R-:W-:Y:S05]  /*30100*/  @!P0 BRA `(.L_x_1772) ;  /* 0x0000005800a88947 */ /* 0x002fea0003800000 */
.L_x_1928:
        /* <DEDUP_REMOVED lines=8> */
.L_x_1773:
[----:B------:R-:W2:Y:S04]  /*30190*/  LDL R6, [R1+0x4] ;  /* 0x0000040001067983 */ /* 0x000ea80000100800 */
[----:B------:R-:W2:Y:S04]  /*301a0*/  LDL R4, [R1+0x8] ;  /* 0x0000080001047983 */ /* 0x000ea80000100800 */
[----:B------:R-:W3:Y:S01]  /*301b0*/  LDL R5, [R1+0x24] ;  /* 0x0000240001057983 */ /* 0x000ee20000100800 */
[----:B------:R-:W-:Y:S01]  /*301c0*/  R2UR UR9, R2 ;  /* 0x00000000020972ca */ /* 0x000fe200000e0000 */
[----:B------:R-:W-:Y:S01]  /*301d0*/  UIADD3 UR4, UP0, UR40, 0x470, URZ ;  /* 0x0000047028047890 */ /* 0x000fe2000ff1e03f */
[----:B------:R-:W-:Y:S01]  /*301e0*/  R2UR UR12, R18 ;  /* 0x00000000120c72ca */ /* 0x000fe200000e0000 */
[----:B------:R-:W-:Y:S01]  /*301f0*/  UMOV UR6, 0x0 ;  /* 0x0000000000067882 */ /* 0x000fe20000000000 */
[----:B-----5:R-:W-:Y:S01]  /*30200*/  R2UR UR13, R17 ;  /* 0x00000000110d72ca */ /* 0x020fe200000e0000 */
[----:B------:R-:W-:Y:S01]  /*30210*/  UIADD3.X UR5, URZ, UR41, URZ, UP0, !UPT ;  /* 0x000000293f057290 */ /* 0x000fe200087fe43f */
[----:B------:R-:W-:Y:S01]  /*30220*/  UMOV UR7, 0x14f00000 ;  /* 0x14f0000000077882 */ /* 0x000fe20000000000 */
[----:B------:R-:W-:-:S06]  /*30230*/  UMOV UR10, URZ ;  /* 0x0000003f000a7c82 */ /* 0x000fcc0008000000 */
[----:B------:R-:W-:Y:S01]  /*30240*/  UIADD3 UR9, UR9, 0x29870, URZ ;  /* 0x0002987009097890 */ /* 0x000fe2000fffe03f */
[----:B--2---:R-:W-:Y:S02]  /*30250*/  IMAD R4, R4, 0x5000, R6 ;  /* 0x0000500004047824 */ /* 0x004fe400078e0206 */
[----:B---3--:R-:W-:-:S03]  /*30260*/  IMAD R0, R0, 0xa0, R5 ;  /* 0x000000a000007824 */ /* 0x008fc600078e0205 */
[----:B------:R-:W-:Y:S02]  /*30270*/  R2UR UR8, R4 ;  /* 0x00000000040872ca */ /* 0x000fe400000e0000 */
[----:B------:R-:W-:-:S11]  /*30280*/  R2UR UR11, R0 ;  /* 0x00000000000b72ca */ /* 0x000fd600000e0000 */
[----:B------:R-:W-:-:S09]  /*30290*/  UIADD3 UR8, UR8, 0xa400, URZ ;  /* 0x0000a40008087890 */ /* 0x000fd2000fffe03f */
[----:B------:R2:W-:Y:S01]  /*302a0*/  UTMALDG.4D [UR8], [UR4], desc[UR6] ;  /* 0x00000608040075b4 */ /* 0x0005e20008019000 */
[----:B------:R-:W3:Y:S02]  /*302b0*/  SYNCS.PHASECHK.TRANS64.TRYWAIT P0, [R2+URZ+0x29840], R3 ;  /* 0x02984003020075a7 */ /* 0x000ee4000800017f */
[----:B--23--:R-:W-:Y:S05]  /*302c0*/  @!P0 BRA `(.L_x_1774) ;  /* 0x00000058004c8947 */ /* 0x00cfea0003800000 */
.L_x_1929:
        /* <DEDUP_REMOVED lines=8> */
.L_x_1775:
[----:B------:R-:W3:Y:S04]  /*30350*/  LDL R5, [R1+0x4] ;  /* 0x0000040001057983 */ /* 0x000ee80000100800 */
[----:B------:R-:W3:Y:S04]  /*30360*/  LDL R4, [R1+0x8] ;  /* 0x0000080001047983 */ /* 0x000ee80000100800 */
[----:B-12---:R-:W2:Y:S01]  /*30370*/  LDL.LU R3, [R1] ;  /* 0x0000000001037983 */ /* 0x006ea20000300800 */
[----:B------:R-:W-:Y:S01]  /*30380*/  R2UR UR11, R0 ;  /* 0x00000000000b72ca */ /* 0x000fe200000e0000 */
[----:B------:R-:W-:Y:S01]  /*30390*/  UIADD3 UR4, UP0, UR40, 0x370, URZ ;  /* 0x0000037028047890 */ /* 0x000fe2000ff1e03f */
[----:B------:R-:W-:Y:S01]  /*303a0*/  R2UR UR9, R2 ;  /* 0x00000000020972ca */ /* 0x000fe200000e0000 */
[----:B------:R-:W-:Y:S01]  /*303b0*/  UMOV UR10, URZ ;  /* 0x0000003f000a7c82 */ /* 0x000fe20008000000 */
[----:B------:R-:W-:Y:S01]  /*303c0*/  R2UR UR12, R18 ;  /* 0x00000000120c72ca */ /* 0x000fe200000e0000 */
[----:B------:R-:W-:Y:S01]  /*303d0*/  UIADD3.X UR5, URZ, UR41, URZ, UP0, !UPT ;  /* 0x000000293f057290 */ /* 0x000fe200087fe43f */
[----:B------:R-:W-:Y:S01]  /*303e0*/  R2UR UR13, R17 ;  /* 0x00000000110d72ca */ /* 0x000fe200000e0000 */
[----:B------:R-:W-:Y:S01]  /*303f0*/  UMOV UR6, 0x0 ;  /* 0x0000000000067882 */ /* 0x000fe20000000000 */
[----:B------:R-:W-:Y:S01]  /*30400*/  PLOP3.LUT P0, PT, PT, PT, PT, 0x80, 0x0 ;  /* 0x000000000000781c */ /* 0x000fe20003f0f070 */
[----:B------:R-:W-:Y:S01]  /*30410*/  UMOV UR7, 0x14f00000 ;  /* 0x14f0000000077882 */ /* 0x000fe20000000000 */
[----:B------:R-:W-:-:S05]  /*30420*/  UMOV UR17, 0x40 ;  /* 0x0000004000117882 */ /* 0x000fca0000000000 */
[----:B------:R-:W-:Y:S01]  /*30430*/  UIADD3 UR9, UR9, 0x29830, URZ ;  /* 0x0002983009097890 */ /* 0x000fe2000fffe03f */
[----:B---3--:R-:W-:Y:S01]  /*30440*/  IMAD R0, R4, 0x7800, R5 ;  /* 0x0000780004007824 */ /* 0x008fe200078e0205 */
[----:B--2---:R-:W-:-:S04]  /*30450*/  LOP3.LUT R3, R3, 0xfffffffe, RZ, 0xc0, !PT ;  /* 0xfffffffe03037812 */ /* 0x004fc800078ec0ff */
[----:B------:R-:W-:Y:S02]  /*30460*/  R2UR UR8, R0 ;  /* 0x00000000000872ca */ /* 0x000fe400000e0000 */
[----:B------:R-:W-:-:S05]  /*30470*/  @P0 LOP3.LUT R3, R3, 0x1, RZ, 0xfc, !PT ;  /* 0x0000000103030812 */ /* 0x000fca00078efcff */
[----:B------:R3:W-:Y:S06]  /*30480*/  STL [R1], R3 ;  /* 0x0000000301007387 */ /* 0x0007ec0000100800 */
[----:B------:R-:W-:Y:S02]  /*30490*/  UIADD3 UR14, UR8, 0x1a400, URZ ;  /* 0x0001a400080e7890 */ /* 0x000fe4000fffe03f */
[----:B------:R-:W-:Y:S02]  /*304a0*/  UIADD3 UR15, UR8, 0x1cc00, URZ ;  /* 0x0001cc00080f7890 */ /* 0x000fe4000fffe03f */
[----:B------:R-:W-:-:S03]  /*304b0*/  UIADD3 UR16, UR8, 0x1f400, URZ ;  /* 0x0001f40008107890 */ /* 0x000fc6000fffe03f */
[----:B------:R-:W-:Y:S01]  /*304c0*/  UMOV UR8, UR14 ;  /* 0x0000000e00087c82 */ /* 0x000fe20008000000 */
[----:B------:R-:W-:Y:S01]  /*304d0*/  UMOV UR14, 0x80 ;  /* 0x00000080000e7882 */ /* 0x000fe20000000000 */
[----:B------:R1:W-:Y:S02]  /*304e0*/  UTMALDG.4D [UR8], [UR4], desc[UR6] ;  /* 0x00000608040075b4 */ /* 0x0003e40008019000 */
[----:B-1----:R-:W-:Y:S01]  /*304f0*/  UMOV UR8, UR15 ;  /* 0x0000000f00087c82 */ /* 0x002fe20008000000 */
[----:B------:R-:W-:Y:S02]  /*30500*/  UMOV UR10, UR17 ;  /* 0x00000011000a7c82 */ /* 0x000fe40008000000 */
[----:B------:R1:W-:Y:S02]  /*30510*/  UTMALDG.4D [UR8], [UR4], desc[UR6] ;  /* 0x00000608040075b4 */ /* 0x0003e40008019000 */
[----:B-1----:R-:W-:Y:S01]  /*30520*/  UMOV UR8, UR16 ;  /* 0x0000001000087c82 */ /* 0x002fe20008000000 */
[----:B------:R-:W-:-:S02]  /*30530*/  UMOV UR10, UR14 ;  /* 0x0000000e000a7c82 */ /* 0x000fc40008000000 */
[----:B------:R3:W-:Y:S02]  /*30540*/  UTMALDG.4D [UR8], [UR4], desc[UR6] ;  /* 0x00000608040075b4 */ /* 0x0007e40008019000 */
[----:B---3--:R-:W-:Y:S01]  /*30550*/  NOP ;  /* 0x0000000000007918 */ /* 0x008fe20000000000 */
.L_x_1769:
[----:B------:R-:W3:Y:S04]  /*30560*/  LDL R4, [R1+0x4] ;  /* 0x0000040001047983 */ /* 0x000ee80000100800 */
[----:B------:R-:W1:Y:S01]  /*30570*/  LDL.LU R3, [R1+0x3c] ;  /* 0x00003c0001037983 */ /* 0x000e620000300800 */
[----:B------:R-:W-:Y:S05]  /*30580*/  WARPSYNC.ALL ;  /* 0x0000000000007948 */ /* 0x000fea0003800000 */
[----:B------:R-:W-:Y:S01]  /*30590*/  ULDC.64 UR4, c[0x0][0x298] ;  /* 0x0000a60000047ab9 */ /* 0x000fe20000000a00 */
[----:B------:R-:W-:Y:S01]  /*305a0*/  BSSY B6, `(.L_x_1776) ;  /* 0x000001c000067945 */ /* 0x000fe20003800000 */
[----:B------:R-:W-:Y:S01]  /*305b0*/  BAR.SYNC.DEFER_BLOCKING 0x8, 0x180 ;  /* 0x0206000000007b1d */ /* 0x000fe20000010000 */
[----:B-1----:R-:W-:-:S05]  /*305c0*/  SHF.R.S32.HI R0, RZ, 0x1f, R3 ;  /* 0x0000001fff007819 */ /* 0x002fca0000011403 */
[----:B------:R-:W-:Y:S02]  /*305d0*/  IMAD R2, R0, UR4, RZ ;  /* 0x0000000400027c24 */ /* 0x000fe4000f8e02ff */
[----:B---3--:R-:W-:Y:S02]  /*305e0*/  VIADD R0, R4, 0x14400 ;  /* 0x0001440004007836 */ /* 0x008fe40000000000 */
[C---:B------:R-:W-:Y:S02]  /*305f0*/  IMAD R2, R3.reuse, UR5, R2 ;  /* 0x0000000503027c24 */ /* 0x040fe4000f8e0202 */
[----:B------:R-:W-:Y:S01]  /*30600*/  IMAD.WIDE.U32 R4, R3, UR4, RZ ;  /* 0x0000000403047c25 */ /* 0x000fe2000f8e00ff */
[----:B------:R-:W-:-:S03]  /*30610*/  LOP3.LUT P0, RZ, R0, 0x1bf, RZ, 0xc0, !PT ;  /* 0x000001bf00ff7812 */ /* 0x000fc6000780c0ff */
[----:B------:R-:W-:Y:S01]  /*30620*/  IMAD.IADD R0, R5, 0x1, R2 ;  /* 0x0000000105007824 */ /* 0x000fe200078e0202 */
[----:B------:R1:W-:Y:S04]  /*30630*/  STL.64 [R1+0x48], R4 ;  /* 0x0000480401007387 */ /* 0x0003e80000100a00 */
[----:B------:R1:W-:Y:S05]  /*30640*/  STL [R1+0x3c], R0 ;  /* 0x00003c0001007387 */ /* 0x0003ea0000100800 */
[----:B------:R-:W-:Y:S05]  /*30650*/  @!P0 BRA `(.L_x_1777) ;  /* 0x0000000000408947 */ /* 0x000fea0003800000 */
[----:B------:R-:W-:Y:S01]  /*30660*/  MOV R2, 0x0 ;  /* 0x0000000000027802 */ /* 0x000fe20000000f00 */
[----:B------:R-:W-:Y:S01]  /*30670*/  ULDC.64 UR4, c[0x4][0xa0] ;  /* 0x0100280000047ab9 */ /* 0x000fe20000000a00 */
[----:B------:R-:W-:Y:S01]  /*30680*/  ULDC.64 UR6, c[0x4][0xa8] ;  /* 0x01002a0000067ab9 */ /* 0x000fe20000000a00 */
[----:B------:R-:W-:Y:S01]  /*30690*/  ULDC.64 UR8, c[0x4][0x28] ;  /* 0x01000a0000087ab9 */ /* 0x000fe20000000a00 */
[----:B-1----:R-:W-:Y:S02]  /*306a0*/  IMAD.U32 R4, RZ, RZ, UR4 ;  /* 0x00000004ff047e24 */ /* 0x002fe4000f8e00ff */
[----:B------:R-:W1:Y:S01]  /*306b0*/  LDC.64 R2, c[0x4][R2] ;  /* 0x0100000002027b82 */ /* 0x000e620000000a00 */
[----:B------:R-:W-:Y:S02]  /*306c0*/  IMAD.U32 R5, RZ, RZ, UR5 ;  /* 0x00000005ff057e24 */ /* 0x000fe4000f8e00ff */
[----:B------:R-:W-:Y:S02]  /*306d0*/  IMAD.U32 R6, RZ, RZ, UR6 ;  /* 0x00000006ff067e24 */ /* 0x000fe4000f8e00ff */
[----:B------:R-:W-:-:S02]  /*306e0*/  IMAD.U32 R7, RZ, RZ, UR7 ;  /* 0x00000007ff077e24 */ /* 0x000fc4000f8e00ff */
[----:B------:R-:W-:Y:S02]  /*306f0*/  IMAD.U32 R10, RZ, RZ, UR8 ;  /* 0x00000008ff0a7e24 */ /* 0x000fe4000f8e00ff */
[----:B0-----:R-:W-:Y:S02]  /*30700*/  IMAD.U32 R11, RZ, RZ, UR9 ;  /* 0x00000009ff0b7e24 */ /* 0x001fe4000f8e00ff */
[----:B--2---:R-:W-:Y:S02]  /*30710*/  IMAD.MOV.U32 R8, RZ, RZ, 0x70 ;  /* 0x00000070ff087424 */ /* 0x004fe400078e00ff */
[----:B------:R-:W-:Y:S02]  /*30720*/  IMAD.MOV.U32 R12, RZ, RZ, 0x1 ;  /* 0x00000001ff0c7424 */ /* 0x000fe400078e00ff */
[----:B------:R-:W-:-:S07]  /*30730*/  IMAD.MOV.U32 R13, RZ, RZ, RZ ;  /* 0x000000ffff0d7224 */ /* 0x000fce00078e00ff */
[----:B------:R-:W-:-:S07]  /*30740*/  LEPC R20, `(.L_x_1777) ;  /* 0x000000001014794e */ /* 0x000fce0000000000 */
[----:B-1----:R-:W-:Y:S05]  /*30750*/  CALL.ABS.NOINC R2 ;  /* 0x0000000002007343 */ /* 0x002fea0003c00000 */
.L_x_1777:
[----:B------:R-:W-:Y:S05]  /*30760*/  BSYNC B6 ;  /* 0x0000000000067941 */ /* 0x000fea0003800000 */
.L_x_1776:
[----:B-1----:R-:W3:Y:S01]  /*30770*/  LDL.LU R0, [R1+0x3c] ;  /* 0x00003c0001007983 */ /* 0x002ee20000300800 */
[----:B------:R-:W1:Y:S01]  /*30780*/  LDC R7, c[0x0][0x448] ;  /* 0x00011200ff077b82 */ /* 0x000e620000000800 */
[----:B------:R-:W-:Y:S01]  /*30790*/  ULDC.64 UR4, c[0x0][0x2d8] ;  /* 0x0000b60000047ab9 */ /* 0x000fe20000000a00 */
[----:B------:R-:W-:Y:S01]  /*307a0*/  ULDC.64 UR6, c[0x0][0x280] ;  /* 0x0000a00000067ab9 */ /* 0x000fe20000000a00 */
[----:B------:R-:W3:Y:S04]  /*307b0*/  LDL.LU.64 R2, [R1+0x48] ;  /* 0x0000480001027983 */ /* 0x000ee80000300a00 */
[----:B------:R-:W4:Y:S01]  /*307c0*/  LDL R12, [R1+0x30] ;  /* 0x00003000010c7983 */ /* 0x000f220000100800 */
[----:B------:R-:W0:Y:S01]  /*307d0*/  S2R R5, SR_TID.X ;  /* 0x0000000000057919 */ /* 0x000e220000002100 */
[----:B------:R-:W2:Y:S01]  /*307e0*/  S2R R6, SR_TID.X ;  /* 0x0000000000067919 */ /* 0x000ea20000002100 */
[----:B0-----:R-:W-:-:S04]  /*307f0*/  LOP3.LUT R5, R5, 0x7f, RZ, 0xc0, !PT ;  /* 0x0000007f05057812 */ /* 0x001fc800078ec0ff */
[----:B------:R-:W-:Y:S01]  /*30800*/  SHF.R.U32.HI R5, RZ, 0x2, R5 ;  /* 0x00000002ff057819 */ /* 0x000fe20000011605 */
[----:B--2---:R-:W-:-:S05]  /*30810*/  IMAD.SHL.U32 R8, R6, 0x20, RZ ;  /* 0x0000002006087824 */ /* 0x004fca00078e00ff */
[----:B------:R-:W-:Y:S01]  /*30820*/  LOP3.LUT R8, R5, 0x60, R8, 0xf8, !PT ;  /* 0x0000006005087812 */ /* 0x000fe200078ef808 */
[----:B------:R-:W0:Y:S02]  /*30830*/  S2R R10, SR_TID.X ;  /* 0x00000000000a7919 */ /* 0x000e240000002100 */
[----:B0-----:R-:W-:-:S05]  /*30840*/  IMAD.SHL.U32 R10, R10, 0x10, RZ ;  /* 0x000000100a0a7824 */ /* 0x001fca00078e00ff */
[----:B------:R-:W-:-:S04]  /*30850*/  LOP3.LUT R10, R10, 0x30, RZ, 0xc0, !PT ;  /* 0x000000300a0a7812 */ /* 0x000fc800078ec0ff */
[C---:B------:R-:W-:Y:S02]  /*30860*/  LOP3.LUT R11, R10.reuse, 0x40, RZ, 0xfc, !PT ;  /* 0x000000400a0b7812 */ /* 0x040fe400078efcff */
[----:B------:R-:W-:Y:S01]  /*30870*/  LOP3.LUT R10, R10, 0x80, RZ, 0xfc, !PT ;  /* 0x000000800a0a7812 */ /* 0x000fe200078efcff */
[----:B---3--:R-:W-:Y:S01]  /*30880*/  IMAD.MOV.U32 R3, RZ, RZ, R0 ;  /* 0x000000ffff037224 */ /* 0x008fe200078e0000 */
[----:B------:R-:W-:-:S05]  /*30890*/  SHF.R.S32.HI R0, RZ, 0x1f, R18 ;  /* 0x0000001fff007819 */ /* 0x000fca0000011412 */
[----:B------:R-:W-:Y:S02]  /*308a0*/  IMAD R0, R0, UR4, RZ ;  /* 0x0000000400007c24 */ /* 0x000fe4000f8e02ff */
[----:B------:R-:W-:-:S04]  /*308b0*/  IMAD.WIDE.U32 R2, R18, UR4, R2 ;  /* 0x0000000412027c25 */ /* 0x000fc8000f8e0002 */
[----:B------:R-:W-:Y:S01]  /*308c0*/  IMAD R0, R18, UR5, R0 ;  /* 0x0000000512007c24 */ /* 0x000fe2000f8e0200 */
[----:B------:R-:W-:Y:S02]  /*308d0*/  ULDC.64 UR4, c[0x0][0xa00] ;  /* 0x0002800000047ab9 */ /* 0x000fe40000000a00 */
[----:B------:R-:W-:Y:S01]  /*308e0*/  ISETP.NE.U32.AND P0, PT, RZ, UR4, PT ;  /* 0x00000004ff007c0c */ /* 0x000fe2000bf05070 */
[----:B------:R-:W-:Y:S01]  /*308f0*/  IMAD.IADD R3, R3, 0x1, R0 ;  /* 0x0000000103037824 */ /* 0x000fe200078e0200 */
[----:B------:R-:W-:Y:S02]  /*30900*/  SHF.R.S32.HI R0, RZ, 0x1f, R19 ;  /* 0x0000001fff007819 */ /* 0x000fe40000011413 */
[----:B------:R-:W-:Y:S01]  /*30910*/  ISETP.NE.AND.EX P0, PT, RZ, UR5, PT, P0 ;  /* 0x00000005ff007c0c */ /* 0x000fe2000bf05300 */
[----:B------:R-:W-:-:S03]  /*30920*/  ULDC.64 UR4, c[0x0][0x2e0] ;  /* 0x0000b80000047ab9 */ /* 0x000fc60000000a00 */
[----:B------:R-:W-:Y:S02]  /*30930*/  SEL R4, R0, RZ, !P0 ;  /* 0x000000ff00047207 */ /* 0x000fe40004000000 */
[----:B------:R-:W-:Y:S02]  /*30940*/  SEL R0, R19, RZ, !P0 ;  /* 0x000000ff13007207 */ /* 0x000fe40004000000 */
[----:B-1----:R-:W-:-:S13]  /*30950*/  ISETP.NE.AND P0, PT, R7, 0x1, PT ;  /* 0x000000010700780c */ /* 0x002fda0003f05270 */
[----:B------:R-:W0:Y:S08]  /*30960*/  @P0 LDC R5, c[0x0][0x44c] ;  /* 0x00011300ff050b82 */ /* 0x000e300000000800 */
[----:B------:R-:W1:Y:S01]  /*30970*/  @P0 LDC R6, c[0x0][0x450] ;  /* 0x00011400ff060b82 */ /* 0x000e620000000800 */
[----:B------:R-:W-:Y:S02]  /*30980*/  IMAD R4, R4, UR4, RZ ;  /* 0x0000000404047c24 */ /* 0x000fe4000f8e02ff */
[----:B------:R-:W-:-:S04]  /*30990*/  IMAD.WIDE.U32 R2, R0, UR4, R2 ;  /* 0x0000000400027c25 */ /* 0x000fc8000f8e0002 */
[----:B------:R-:W-:Y:S01]  /*309a0*/  IMAD R0, R0, UR5, R4 ;  /* 0x0000000500007c24 */ /* 0x000fe2000f8e0204 */
[----:B------:R-:W-:Y:S01]  /*309b0*/  ULDC.64 UR4, c[0x0][0x2d0] ;  /* 0x0000b40000047ab9 */ /* 0x000fe20000000a00 */
[----:B----4-:R-:W-:Y:S02]  /*309c0*/  IMAD.IADD R4, R8, 0x1, R12 ;  /* 0x0000000108047824 */ /* 0x010fe400078e020c */
[----:B------:R-:W-:Y:S02]  /*309d0*/  IMAD.IADD R3, R3, 0x1, R0 ;  /* 0x0000000103037824 */ /* 0x000fe400078e0200 */
[----:B0-----:R-:W-:Y:S01]  /*309e0*/  @P0 IMAD.HI.U32 R5, R4, R5, RZ ;  /* 0x0000000504050227 */ /* 0x001fe200078e00ff */
[----:B------:R-:W0:Y:S03]  /*309f0*/  S2R R8, SR_TID.X ;  /* 0x0000000000087919 */ /* 0x000e260000002100 */
[----:B------:R-:W-:Y:S01]  /*30a00*/  IMAD.MOV.U32 R0, RZ, RZ, R4 ;  /* 0x000000ffff007224 */ /* 0x000fe200078e0004 */
[----:B-1----:R-:W-:-:S05]  /*30a10*/  @P0 SHF.R.U32.HI R0, RZ, R6, R5 ;  /* 0x00000006ff000219 */ /* 0x002fca0000011605 */
[----:B------:R-:W-:-:S04]  /*30a20*/  IMAD.MOV R5, RZ, RZ, -R0 ;  /* 0x000000ffff057224 */ /* 0x000fc800078e0a00 */
[----:B------:R-:W-:Y:S01]  /*30a30*/  IMAD R4, R7, R5, R4 ;  /* 0x0000000507047224 */ /* 0x000fe200078e0204 */
[----:B------:R-:W-:Y:S01]  /*30a40*/  SHF.R.S32.HI R5, RZ, 0x1f, R0 ;  /* 0x0000001fff057819 */ /* 0x000fe20000011400 */
[----:B------:R-:W-:-:S04]  /*30a50*/  IMAD.WIDE.U32 R2, R0, UR4, R2 ;  /* 0x0000000400027c25 */ /* 0x000fc8000f8e0002 */
[----:B------:R-:W-:-:S04]  /*30a60*/  IMAD R5, R5, UR4, RZ ;  /* 0x0000000405057c24 */ /* 0x000fc8000f8e02ff */
[----:B------:R-:W-:Y:S01]  /*30a70*/  IMAD R0, R0, UR5, R5 ;  /* 0x0000000500007c24 */ /* 0x000fe2000f8e0205 */
[----:B------:R-:W-:-:S03]  /*30a80*/  ULDC.64 UR4, c[0x0][0x2c8] ;  /* 0x0000b20000047ab9 */ /* 0x000fc60000000a00 */
[----:B------:R-:W-:Y:S01]  /*30a90*/  IMAD.IADD R3, R3, 0x1, R0 ;  /* 0x0000000103037824 */ /* 0x000fe200078e0200 */
[----:B------:R-:W-:Y:S01]  /*30aa0*/  SHF.R.S32.HI R0, RZ, 0x1f, R4 ;  /* 0x0000001fff007819 */ /* 0x000fe20000011404 */
[----:B------:R-:W-:-:S04]  /*30ab0*/  IMAD.WIDE.U32 R2, R4, UR4, R2 ;  /* 0x0000000404027c25 */ /* 0x000fc8000f8e0002 */
[----:B------:R-:W-:Y:S01]  /*30ac0*/  IMAD R0, R0, UR4, RZ ;  /* 0x0000000400007c24 */ /* 0x000fe2000f8e02ff */
[----:B------:R-:W-:Y:S01]  /*30ad0*/  ULDC UR4, c[0x0][0x2b8] ;  /* 0x0000ae0000047ab9 */ /* 0x000fe20000000800 */
[----:B0-----:R-:W-:Y:S01]  /*30ae0*/  IMAD.SHL.U32 R9, R8, 0x10, RZ ;  /* 0x0000001008097824 */ /* 0x001fe200078e00ff */
[----:B------:R-:W-:Y:S02]  /*30af0*/  ISETP.GE.AND P2, PT, R10, UR4, PT ;  /* 0x000000040a007c0c */ /* 0x000fe4000bf46270 */
[----:B------:R-:W-:Y:S02]  /*30b00*/  LOP3.LUT R10, R8, 0x7f, RZ, 0xc0, !PT ;  /* 0x0000007f080a7812 */ /* 0x000fe400078ec0ff */
[----:B------:R0:W5:Y:S01]  /*30b10*/  LDL R8, [R1+0x34] ;  /* 0x0000340001087983 */ /* 0x0001620000100800 */
[----:B------:R-:W-:Y:S01]  /*30b20*/  LOP3.LUT R9, R9, 0x30, RZ, 0xc0, !PT ;  /* 0x0000003009097812 */ /* 0x000fe200078ec0ff */
[----:B------:R-:W-:Y:S01]  /*30b30*/  IMAD R0, R4, UR5, R0 ;  /* 0x0000000504007c24 */ /* 0x000fe2000f8e0200 */
[----:B------:R-:W-:-:S02]  /*30b40*/  IADD3 R4, P3, R2, UR6, RZ ;  /* 0x0000000602047c10 */ /* 0x000fc4000ff7e0ff */
[----:B------:R-:W-:Y:S02]  /*30b50*/  ISETP.GE.AND P0, PT, R9, UR4, PT ;  /* 0x0000000409007c0c */ /* 0x000fe4000bf06270 */
[----:B------:R-:W-:Y:S01]  /*30b60*/  ISETP.GE.AND P1, PT, R11, UR4, PT ;  /* 0x000000040b007c0c */ /* 0x000fe2000bf26270 */
[----:B------:R-:W-:Y:S01]  /*30b70*/  UMOV UR4, 0xffffffff ;  /* 0xffffffff00047882 */ /* 0x000fe20000000000 */
[----:B------:R-:W-:Y:S02]  /*30b80*/  IADD3.X R3, R3, UR7, R0, P3, !PT ;  /* 0x0000000703037c10 */ /* 0x000fe40009ffe400 */
[----:B------:R-:W-:Y:S01]  /*30b90*/  SHF.R.U32.HI R10, RZ, 0x2, R10 ;  /* 0x00000002ff0a7819 */ /* 0x000fe2000001160a */
[----:B0-----:R-:W-:Y:S08]  /*30ba0*/  BRA.DIV UR4, `(.L_x_1778) ;  /* 0x0000005204287947 */ /* 0x001ff0000b800000 */
[----:B------:R-:W2:Y:S04]  /*30bb0*/  LDL.LU R6, [R1+0x38] ;  /* 0x0000380001067983 */ /* 0x000ea80000300800 */
[----:B------:R-:W3:Y:S01]  /*30bc0*/  LDL.LU R11, [R1+0x30] ;  /* 0x00003000010b7983 */ /* 0x000ee20000300800 */
[----:B--2---:R-:W-:-:S03]  /*30bd0*/  IMAD R2, R6, R7, RZ ;  /* 0x0000000706027224 */ /* 0x004fc600078e02ff */
[----:B------:R-:W0:Y:S01]  /*30be0*/  SHFL.IDX PT, R7, R4, RZ, 0x1c1f ;  /* 0x001c1fff04077589 */ /* 0x000e2200000e0000 */
[----:B---3--:R-:W-:-:S03]  /*30bf0*/  IMAD.IADD R0, R10, 0x1, R11 ;  /* 0x000000010a007824 */ /* 0x008fc600078e020b */
[----:B------:R-:W1:Y:S01]  /*30c00*/  SHFL.IDX PT, R6, R3, RZ, 0x1c1f ;  /* 0x001c1fff03067589 */ /* 0x000e6200000e0000 */
[C---:B------:R-:W-:Y:S01]  /*30c10*/  VIADD R5, R0.reuse, 0x20 ;  /* 0x0000002000057836 */ /* 0x040fe20000000000 */
[----:B------:R-:W-:-:S13]  /*30c20*/  ISETP.GE.AND P4, PT, R0, R2, PT ;  /* 0x000000020000720c */ /* 0x000fda0003f86270 */
        /* <DEDUP_REMOVED lines=14> */
[----:B------:R-:W-:Y:S02]  /*30d10*/  @!P3 IMAD.MOV.U32 R6, RZ, RZ, R5 ;  /* 0x000000ffff06b224 */ /* 0x000fe400078e0005 */
[----:B------:R-:W-:-:S03]  /*30d20*/  VIADD R5, R0, 0x40 ;  /* 0x0000004000057836 */ /* 0x000fc60000000000 */
        /* <DEDUP_REMOVED lines=15> */
.L_x_1938:
[----:B------:R-:W-:Y:S01]  /*30e20*/  VIADD R0, R0, 0x60 ;  /* 0x0000006000007836 */ /* 0x000fe20000000000 */
[----:B------:R-:W-:Y:S04]  /*30e30*/  BSSY B0, `(.L_x_1779) ;  /* 0x000000b000007945 */ /* 0x000fe80003800000 */
        /* <DEDUP_REMOVED lines=10> */
.L_x_1780:
[----:B------:R-:W-:Y:S05]  /*30ee0*/  BSYNC B0 ;  /* 0x0000000000007941 */ /* 0x000fea0003800000 */
.L_x_1779:
[----:B0--34-:R0:W5:Y:S01]  /*30ef0*/  LDL R8, [R1+0x4] ;  /* 0x0000040001087983 */ /* 0x0191620000100800 */
[----:B------:R-:W-:Y:S01]  /*30f00*/  PLOP3.LUT P0, PT, PT, PT, PT, 0x80, 0x0 ;  /* 0x000000000000781c */ /* 0x000fe20003f0f070 */
[----:B------:R-:W-:-:S12]  /*30f10*/  NOP ;  /* 0x0000000000007918 */ /* 0x000fd80000000000 */
.L_x_1781:
        /* <DEDUP_REMOVED lines=19> */
.L_x_1939:
[----:B------:R-:W-:Y:S05]  /*31050*/  BSYNC B0 ;  /* 0x0000000000007941 */ /* 0x000fea0003800000 */
.L_x_1782:
[----:B--2---:R-:W2:Y:S04]  /*31060*/  LDL.LU R2, [R1+0x40] ;  /* 0x0000400001027983 */ /* 0x004ea80000300800 */
[----:B------:R-:W3:Y:S01]  /*31070*/  LDL R3, [R1+0x20] ;  /* 0x0000200001037983 */ /* 0x000ee20000100800 */
[----:B--2---:R-:W-:-:S05]  /*31080*/  VIADD R2, R2, 0xfffffffe ;  /* 0xfffffffe02027836 */ /* 0x004fca0000000000 */
[----:B---3--:R-:W-:-:S13]  /*31090*/  ISETP.GE.AND P0, PT, R2, R3, PT ;  /* 0x000000030200720c */ /* 0x008fda0003f06270 */
[----:B------:R-:W-:Y:S05]  /*310a0*/  @!P0 BRA `(.L_x_1784) ;  /* 0x0000001000248947 */ /* 0x000fea0003800000 */
[----:B------:R2:W5:Y:S04]  /*310b0*/  LDL.LU R0, [R1+0x8] ;  /* 0x0000080001007983 */ /* 0x0005680000300800 */
[----:B------:R2:W5:Y:S02]  /*310c0*/  LDL.LU R3, [R1+0x10] ;  /* 0x0000100001037983 */ /* 0x0005640000300800 */
.L_x_1806:
[----:B------:R-:W3:Y:S01]  /*310d0*/  LDL R4, [R1] ;  /* 0x0000000001047983 */ /* 0x000ee20000100800 */
[----:B-1---5:R-:W-:Y:S01]  /*310e0*/  VIADD R5, R0, 0x1 ;  /* 0x0000000100057836 */ /* 0x022fe20000000000 */
[----:B------:R-:W-:Y:S05]  /*310f0*/  YIELD ;  /* 0x0000000000007946 */ /* 0x000fea0003800000 */
[C---:B------:R-:W-:Y:S01]  /*31100*/  ISETP.NE.AND P0, PT, R5.reuse, 0x2, PT ;  /* 0x000000020500780c */ /* 0x040fe20003f05270 */
[----:B------:R-:W-:Y:S03]  /*31110*/  BSSY B0, `(.L_x_1785) ;  /* 0x000008f000007945 */ /* 0x000fe60003800000 */
[----:B--2---:R-:W-:-:S02]  /*31120*/  SEL R10, R5, RZ, P0 ;  /* 0x000000ff050a7207 */ /* 0x004fc40000000000 */
[----:B---3--:R-:W-:Y:S02]  /*31130*/  LOP3.LUT P1, RZ, R4, 0x1, RZ, 0xc0, !PT ;  /* 0x0000000104ff7812 */ /* 0x008fe4000782c0ff */
        /* <DEDUP_REMOVED lines=18> */
[----:B------:R-:W-:-:S04]  /*31260*/  @P0 SHF.R.U32.HI R4, RZ, R5, R6 ;  /* 0x00000005ff040219 */ /* 0x000fc80000011606 */
[--C-:B------:R-:W-:Y:S01]  /*31270*/  SHF.R.S32.HI R5, RZ, 0x1f, R4.reuse ;  /* 0x0000001fff057819 */ /* 0x100fe20000011404 */
[----:B------:R-:W-:-:S04]  /*31280*/  IMAD.MOV R8, RZ, RZ, -R4 ;  /* 0x000000ffff087224 */ /* 0x000fc800078e0a04 */
[----:B------:R-:W-:Y:S02]  /*31290*/  IMAD R8, R7, R8, R2 ;  /* 0x0000000807087224 */ /* 0x000fe400078e0202 */
[----:B---3--:R-:W-:-:S04]  /*312a0*/  IMAD R6, R12, UR6, RZ ;  /* 0x000000060c067c24 */ /* 0x008fc8000f8e02ff */
[C---:B--2---:R-:W-:Y:S02]  /*312b0*/  IMAD R6, R11.reuse, UR7, R6 ;  /* 0x000000070b067c24 */ /* 0x044fe4000f8e0206 */
[----:B------:R-:W-:-:S04]  /*312c0*/  IMAD.WIDE.U32 R4, R11, UR6, R4 ;  /* 0x000000060b047c25 */ /* 0x000fc8000f8e0004 */
[----:B------:R-:W-:Y:S01]  /*312d0*/  IMAD.IADD R5, R6, 0x1, R5 ;  /* 0x0000000106057824 */ /* 0x000fe200078e0205 */
[----:B------:R-:W-:-:S04]  /*312e0*/  LEA R6, P0, R4, UR4, 0x2 ;  /* 0x0000000404067c11 */ /* 0x000fc8000f8010ff */
[----:B------:R-:W-:-:S05]  /*312f0*/  LEA.HI.X R7, R4, UR5, R5, 0x2, P0 ;  /* 0x0000000504077c11 */ /* 0x000fca00080f1405 */
[----:B------:R3:W5:Y:S04]  /*31300*/  LDG.E R17, desc[UR60][R6.64] ;  /* 0x0000003c06117981 */ /* 0x000768000c1e1900 */
.L_x_1787:
[----:B------:R-:W4:Y:S01]  /*31310*/  LDL R4, [R1+0x4] ;  /* 0x0000040001047983 */ /* 0x000f220000100800 */
[----:B------:R-:W3:Y:S02]  /*31320*/  S2R R5, SR_TID.X ;  /* 0x0000000000057919 */ /* 0x000ee40000002100 */
[----:B---3--:R-:W-:Y:S01]  /*31330*/  LOP3.LUT R6, R5, 0x7f, RZ, 0xc0, !PT ;  /* 0x0000007f05067812 */ /* 0x008fe200078ec0ff */
[----:B------:R-:W-:Y:S03]  /*31340*/  BSSY B1, `(.L_x_1788) ;  /* 0x0000006000017945 */ /* 0x000fe60003800000 */
[----:B------:R-:W-:Y:S01]  /*31350*/  ISETP.NE.AND P1, PT, R6, RZ, PT ;  /* 0x000000ff0600720c */ /* 0x000fe20003f25270 */
[----:B----4-:R-:W-:Y:S01]  /*31360*/  IMAD R5, R10, 0x8, R4 ;  /* 0x000000080a057824 */ /* 0x010fe200078e0204 */
[----:B------:R-:W-:-:S04]  /*31370*/  SHF.L.U32 R4, R9, 0x1f, RZ ;  /* 0x0000001f09047819 */ /* 0x000fc800000006ff */
[----:B------:R-:W3:Y:S02]  /*31380*/  SYNCS.PHASECHK.TRANS64.TRYWAIT P0, [R5+URZ+0x29880], R4 ;  /* 0x02988004050075a7 */ /* 0x000ee4000800017f */
[----:B---3--:R-:W-:Y:S05]  /*31390*/  @!P0 BRA `(.L_x_1789) ;  /* 0x0000004c00ac8947 */ /* 0x008fea0003800000 */
.L_x_1940:
[----:B------:R-:W-:Y:S05]  /*313a0*/  BSYNC B1 ;  /* 0x0000000000017941 */ /* 0x000fea0003800000 */
.L_x_1788:
        /* <DEDUP_REMOVED lines=9> */
.L_x_1791:
[----:B------:R-:W-:Y:S05]  /*31440*/  BSYNC B1 ;  /* 0x0000000000017941 */ /* 0x000fea0003800000 */
.L_x_1790:
[----:B-1----:R-:W4:Y:S04]  /*31450*/  LDL R9, [R1+0x4] ;  /* 0x0000040001097983 */ /* 0x002f280000100800 */
[----:B------:R-:W4:Y:S04]  /*31460*/  LDL R7, [R1+0x8] ;  /* 0x0000080001077983 */ /* 0x000f280000100800 */
        /* <DEDUP_REMOVED lines=8> */
[----:B----4-:R-:W-:-:S02]  /*314f0*/  IMAD R7, R7, 0x5000, R9 ;  /* 0x0000500007077824 */ /* 0x010fc400078e0209 */
[----:B--2---:R-:W-:Y:S02]  /*31500*/  IMAD R6, R8, 0xa0, R6 ;  /* 0x000000a008067824 */ /* 0x004fe400078e0206 */
[----:B------:R-:W-:Y:S02]  /*31510*/  VIADD R7, R7, 0xa400 ;  /* 0x0000a40007077836 */ /* 0x000fe40000000000 */
[----:B------:R-:W-:-:S07]  /*31520*/  VIADD R8, R5, 0x29870 ;  /* 0x0002987005087836 */ /* 0x000fce0000000000 */
.L_x_1792:
[----:B------:R-:W-:-:S13]  /*31530*/  @P0 ELECT P2, URZ, PT ;  /* 0x00000000003f082f */ /* 0x000fda0003840000 */
[----:B-----5:R-:W-:Y:S02]  /*31540*/  @P2 R2UR UR13, R17 ;  /* 0x00000000110d22ca */ /* 0x020fe400000e0000 */
        /* <DEDUP_REMOVED lines=11> */
.L_x_1941:
[----:B------:R-:W-:Y:S05]  /*31600*/  BSYNC B1 ;  /* 0x0000000000017941 */ /* 0x000fea0003800000 */
.L_x_1793:
[----:B------:R-:W-:Y:S01]  /*31610*/  BSSY B1, `(.L_x_1795) ;  /* 0x000000b000017945 */ /* 0x000fe20003800000 */
[----:B------:R-:W-:Y:S02]  /*31620*/  IMAD.MOV.U32 R8, RZ, RZ, 0x0 ;  /* 0x00000000ff087424 */ /* 0x000fe400078e00ff */
[----:B------:R-:W-:Y:S01]  /*31630*/  IMAD.MOV.U32 R9, RZ, RZ, 0x14f00000 ;  /* 0x14f00000ff097424 */ /* 0x000fe200078e00ff */
[----:B------:R-:W-:Y:S06]  /*31640*/  @P1 BRA `(.L_x_1796) ;  /* 0x00000000001c1947 */ /* 0x000fec0003800000 */
[----:B------:R-:W2:Y:S01]  /*31650*/  S2R R7, SR_TID.X ;  /* 0x0000000000077919 */ /* 0x000ea20000002100 */
[----:B-1-3--:R-:W-:-:S04]  /*31660*/  IMAD.MOV.U32 R4, RZ, RZ, 0x7800 ;  /* 0x00007800ff047424 */ /* 0x00afc800078e00ff */
[----:B------:R4:W-:Y:S01]  /*31670*/  SYNCS.ARRIVE.TRANS64 RZ, [R5+URZ+0x29830], R4 ;  /* 0x0298300405ff79a7 */ /* 0x0009e2000800003f */
[----:B--2---:R-:W-:-:S04]  /*31680*/  LOP3.LUT R7, R7, 0x1f, RZ, 0xc0, !PT ;  /* 0x0000001f07077812 */ /* 0x004fc800078ec0ff */
[----:B------:R-:W-:-:S13]  /*31690*/  ISETP.NE.AND P0, PT, R7, RZ, PT ;  /* 0x000000ff0700720c */ /* 0x000fda0003f05270 */
[----:B----4-:R-:W-:Y:S05]  /*316a0*/  @!P0 BRA `(.L_x_1796) ;  /* 0x0000000000048947 */ /* 0x010fea0003800000 */
[----:B------:R-:W-:Y:S01]  /*316b0*/  BPT.TRAP 0x1 ;  /* 0x000000040000795c */ /* 0x000fe20000300000 */
.L_x_1796:
[----:B------:R-:W-:Y:S05]  /*316c0*/  BSYNC B1 ;  /* 0x0000000000017941 */ /* 0x000fea0003800000 */
.L_x_1795:
[----:B------:R-:W2:Y:S04]  /*316d0*/  LDL R7, [R1+0x4] ;  /* 0x0000040001077983 */ /* 0x000ea80000100800 */
[----:B-1-3--:R-:W2:Y:S01]  /*316e0*/  LDL R4, [R1+0x8] ;  /* 0x0000080001047983 */ /* 0x00aea20000100800 */
        /* <DEDUP_REMOVED lines=9> */
.L_x_1797:
        /* <DEDUP_REMOVED lines=15> */
.L_x_1798:
        /* <DEDUP_REMOVED lines=15> */
.L_x_1799:
        /* <DEDUP_REMOVED lines=9> */
[----:B---3--:R-:W-:Y:S05]  /*319f0*/  @P0 BRA.U.ANY `(.L_x_1799) ;  /* 0xfffffffd00d80947 */ /* 0x008fea000393ffff */
.L_x_1786:
[----:B------:R-:W-:Y:S05]  /*31a00*/  BSYNC B0 ;  /* 0x0000000000007941 */ /* 0x000fea0003800000 */
.L_x_1785:
[----:B------:R-:W-:-:S06]  /*31a10*/  UISETP.NE.AND UP0, UPT, UR37, 0x3, UPT ;  /* 0x000000032500788c */ /* 0x000fcc000bf05270 */
[----:B------:R-:W-:-:S13]  /*31a20*/  PLOP3.LUT P0, PT, PT, PT, UP0, 0x80, 0x0 ;  /* 0x000000000000781c */ /* 0x000fda0003f0f008 */
[----:B------:R-:W-:Y:S05]  /*31a30*/  @!P0 BRA `(.L_x_1800) ;  /* 0x0000000000048947 */ /* 0x000fea0003800000 */
[----:B------:R-:W-:Y:S01]  /*31a40*/  BPT.TRAP 0x1 ;  /* 0x000000040000795c */ /* 0x000fe20000300000 */
.L_x_1800:
[----:B------:R-:W3:Y:S01]  /*31a50*/  LDL R5, [R1+0x4] ;  /* 0x0000040001057983 */ /* 0x000ee20000100800 */
[----:B------:R-:W-:Y:S01]  /*31a60*/  IMAD.U32 R4, RZ, RZ, UR39 ;  /* 0x00000027ff047e24 */ /* 0x000fe2000f8e00ff */
[----:B------:R-:W-:Y:S04]  /*31a70*/  BSSY B0, `(.L_x_1801) ;  /* 0x0000007000007945 */ /* 0x000fe80003800000 */
[----:B------:R-:W-:Y:S02]  /*31a80*/  ISETP.NE.AND P1, PT, R4, 0x3, PT ;  /* 0x000000030400780c */ /* 0x000fe40003f25270 */
[----:B------:R-:W-:-:S04]  /*31a90*/  LOP3.LUT R4, R3, 0x1, RZ, 0x3c, !PT ;  /* 0x0000000103047812 */ /* 0x000fc800078e3cff */
[----:B------:R-:W-:Y:S01]  /*31aa0*/  SHF.L.U32 R4, R4, 0x1f, RZ ;  /* 0x0000001f04047819 */ /* 0x000fe200000006ff */
[----:B---3--:R-:W-:-:S04]  /*31ab0*/  IMAD R20, R0, 0x8, R5 ;  /* 0x0000000800147824 */ /* 0x008fc800078e0205 */
[----:B------:R-:W3:Y:S02]  /*31ac0*/  SYNCS.PHASECHK.TRANS64.TRYWAIT P0, [R20+URZ+0x29870], R4 ;  /* 0x02987004140075a7 */ /* 0x000ee4000800017f */
[----:B---3--:R-:W-:Y:S05]  /*31ad0*/  @!P0 BRA `(.L_x_1802) ;  /* 0x0000004800048947 */ /* 0x008fea0003800000 */
.L_x_1942:
[----:B------:R-:W-:Y:S05]  /*31ae0*/  BSYNC B0 ;  /* 0x0000000000007941 */ /* 0x000fea0003800000 */
.L_x_1801:
[----:B------:R-:W-:Y:S05]  /*31af0*/  @!P1 BRA `(.L_x_1803) ;  /* 0x0000000000049947 */ /* 0x000fea0003800000 */
[----:B------:R-:W-:Y:S01]  /*31b00*/  BPT.TRAP 0x1 ;  /* 0x000000040000795c */ /* 0x000fe20000300000 */
.L_x_1803:
[----:B------:R-:W-:Y:S01]  /*31b10*/  SHF.L.U32 R3, R3, 0x1f, RZ ;  /* 0x0000001f03037819 */ /* 0x000fe200000006ff */
[----:B------:R-:W-:-:S03]  /*31b20*/  IMAD R12, R0, 0x5000, RZ ;  /* 0x00005000000c7824 */ /* 0x000fc600078e02ff */
[----:B------:R-:W4:Y:S02]  /*31b30*/  SYNCS.PHASECHK.TRANS64.TRYWAIT P0, [R20+URZ+0x29860], R3 ;  /* 0x02986003140075a7 */ /* 0x000f24000800017f */
[----:B----4-:R-:W-:Y:S05]  /*31b40*/  @!P0 BRA `(.L_x_1804) ;  /* 0x0000004400fc8947 */ /* 0x010fea0003800000 */
.L_x_1943:
[----:B------:R-:W5:Y:S04]  /*31b50*/  LDL R0, [R1+0x2c] ;  /* 0x00002c0001007983 */ /* 0x000f680000100800 */
[----:B------:R-:W2:Y:S04]  /*31b60*/  LDL R13, [R1+0x4] ;  /* 0x00000400010d7983 */ /* 0x000ea80000100800 */
[----:B------:R-:W4:Y:S01]  /*31b70*/  LDL R14, [R1+0x28] ;  /* 0x00002800010e7983 */ /* 0x000f220000100800 */
[----:B-1----:R-:W1:Y:S01]  /*31b80*/  S2R R9, SR_TID.X ;  /* 0x0000000000097919 */ /* 0x002e620000002100 */
[----:B------:R-:W-:Y:S05]  /*31b90*/  WARPSYNC.ALL ;  /* 0x0000000000007948 */ /* 0x000fea0003800000 */
[----:B------:R-:W-:Y:S01]  /*31ba0*/  IMAD.MOV.U32 R15, RZ, RZ, 0x40 ;  /* 0x00000040ff0f7424 */ /* 0x000fe200078e00ff */
[----:B-1----:R-:W-:-:S04]  /*31bb0*/  LOP3.LUT P0, RZ, R9, 0x4, RZ, 0xc0, !PT ;  /* 0x0000000409ff7812 */ /* 0x002fc8000780c0ff */
[----:B------:R-:W-:Y:S02]  /*31bc0*/  SEL R15, R15, 0xffffffc0, !P0 ;  /* 0xffffffc00f0f7807 */ /* 0x000fe40004000000 */
[----:B-----5:R-:W-:-:S05]  /*31bd0*/  LOP3.LUT R0, R12, R0, RZ, 0xfc, !PT ;  /* 0x000000000c007212 */ /* 0x020fca00078efcff */
[----:B--2---:R-:W-:-:S05]  /*31be0*/  IMAD.IADD R0, R13, 0x1, R0 ;  /* 0x000000010d007824 */ /* 0x004fca00078e0200 */
[----:B---3--:R-:W1:Y:S01]  /*31bf0*/  LDSM.16.MT88.4 R4, [R0+0xa400] ;  /* 0x00a400000004783b */ /* 0x008e620000004200 */
[----:B----4-:R-:W-:Y:S01]  /*31c00*/  IMAD.IADD R3, R15, 0x1, R0 ;  /* 0x000000010f037824 */ /* 0x010fe200078e0200 */
        /* <DEDUP_REMOVED lines=69> */
.L_x_1805:
[----:B------:R-:W3:Y:S01]  /*32060*/  S2R R0, SR_TID.X ;  /* 0x0000000000007919 */ /* 0x000ee20000002100 */
[----:B-1----:R1:W-:Y:S01]  /*32070*/  SYNCS.ARRIVE.TRANS64.A1T0 RZ, [R20+URZ+0x29850], RZ ;  /* 0x029850ff14ff79a7 */ /* 0x0023e2000810003f */
[----:B---3--:R-:W-:Y:S02]  /*32080*/  LOP3.LUT R3, R0, 0x7f, RZ, 0xc0, !PT ;  /* 0x0000007f00037812 */ /* 0x008fe400078ec0ff */
[----:B------:R-:W3:Y:S01]  /*32090*/  LDL R0, [R1+0x20] ;  /* 0x0000200001007983 */ /* 0x000ee20000100800 */
[----:B------:R-:W-:Y:S01]  /*320a0*/  BAR.SYNC.DEFER_BLOCKING 0x2, 0x80 ;  /* 0x0082000000007b1d */ /* 0x000fe20000010000 */
[----:B------:R-:W-:-:S05]  /*320b0*/  ISETP.NE.AND P0, PT, R3, RZ, PT ;  /* 0x000000ff0300720c */ /* 0x000fca0003f05270 */
[----:B------:R4:W5:Y:S08]  /*320c0*/  LDL R3, [R1+0x10] ;  /* 0x0000100001037983 */ /* 0x0009700000100800 */
[----:B-1----:R-:W-:-:S05]  /*320d0*/  @!P0 VIADD R20, R20, 0x29880 ;  /* 0x0002988014148836 */ /* 0x002fca0000000000 */
[----:B------:R-:W-:-:S04]  /*320e0*/  @!P0 PRMT R20, RZ, 0x654, R20 ;  /* 0x00000654ff148816 */ /* 0x000fc80000000014 */
[----:B------:R4:W-:Y:S01]  /*320f0*/  @!P0 SYNCS.ARRIVE.TRANS64.RED.A1T0 RZ, [R20+URZ], RZ ;  /* 0x000000ff14ff89a7 */ /* 0x0009e2000810043f */
[C---:B---3--:R-:W-:Y:S01]  /*32100*/  ISETP.GT.AND P0, PT, R2.reuse, R0, PT ;  /* 0x000000000200720c */ /* 0x048fe20003f04270 */
[----:B------:R-:W-:Y:S01]  /*32110*/  VIADD R2, R2, 0xffffffff ;  /* 0xffffffff02027836 */ /* 0x000fe20000000000 */
[----:B------:R4:W5:Y:S11]  /*32120*/  LDL R0, [R1+0x8] ;  /* 0x0000080001007983 */ /* 0x0009760000100800 */
[----:B----4-:R-:W-:Y:S05]  /*32130*/  @P0 BRA `(.L_x_1806) ;  /* 0xffffffec00e40947 */ /* 0x010fea000383ffff */
.L_x_1784:
        /* <DEDUP_REMOVED lines=17> */
.L_x_1808:
[----:B------:R-:W-:Y:S05]  /*32250*/  BSYNC B0 ;  /* 0x0000000000007941 */ /* 0x000fea0003800000 */
.L_x_1807:
[----:B------:R-:W-:-:S06]  /*32260*/  UISETP.NE.AND UP0, UPT, UR37, 0x3, UPT ;  /* 0x000000032500788c */ /* 0x000fcc000bf05270 */
[----:B------:R-:W-:-:S13]  /*32270*/  PLOP3.LUT P1, PT, PT, PT, UP0, 0x80, 0x0 ;  /* 0x000000000000781c */ /* 0x000fda0003f2f008 */
[----:B------:R-:W-:Y:S05]  /*32280*/  @!P1 BRA `(.L_x_1809) ;  /* 0x0000000000049947 */ /* 0x000fea0003800000 */
[----:B------:R-:W-:Y:S01]  /*32290*/  BPT.TRAP 0x1 ;  /* 0x000000040000795c */ /* 0x000fe20000300000 */
.L_x_1809:
        /* <DEDUP_REMOVED lines=11> */
.L_x_1944:
[----:B------:R-:W-:Y:S05]  /*32350*/  BSYNC B0 ;  /* 0x0000000000007941 */ /* 0x000fea0003800000 */
.L_x_1810:
[----:B------:R-:W-:Y:S05]  /*32360*/  @!P2 BRA `(.L_x_1812) ;  /* 0x000000000004a947 */ /* 0x000fea0003800000 */
[----:B------:R-:W-:Y:S01]  /*32370*/  BPT.TRAP 0x1 ;  /* 0x000000040000795c */ /* 0x000fe20000300000 */
.L_x_1812:
[----:B---3--:R-:W3:Y:S02]  /*32380*/  LDL R0, [R1+0x10] ;  /* 0x0000100001007983 */ /* 0x008ee40000100800 */
[----:B---3--:R-:W-:-:S04]  /*32390*/  SHF.L.U32 R0, R0, 0x1f, RZ ;  /* 0x0000001f00007819 */ /* 0x008fc800000006ff */
[----:B------:R-:W3:Y:S02]  /*323a0*/  SYNCS.PHASECHK.TRANS64.TRYWAIT P1, [R17+URZ+0x29860], R0 ;  /* 0x02986000110075a7 */ /* 0x000ee4000802017f */
[----:B---3--:R-:W-:Y:S05]  /*323b0*/  @!P1 BRA `(.L_x_1813) ;  /* 0x0000004000089947 */ /* 0x008fea0003800000 */
.L_x_1945:
[----:B------:R-:W3:Y:S04]  /*323c0*/  LDL R18, [R1+0x8] ;  /* 0x0000080001127983 */ /* 0x000ee80000100800 */
[----:B------:R-:W4:Y:S04]  /*323d0*/  LDL R2, [R1+0x2c] ;  /* 0x00002c0001027983 */ /* 0x000f280000100800 */
[----:B--2---:R-:W2:Y:S04]  /*323e0*/  LDL R12, [R1+0x4] ;  /* 0x00000400010c7983 */ /* 0x004ea80000100800 */
[----:B------:R-:W5:Y:S01]  /*323f0*/  LDL R13, [R1+0x28] ;  /* 0x00002800010d7983 */ /* 0x000f620000100800 */
[----:B------:R-:W0:Y:S01]  /*32400*/  S2R R3, SR_TID.X ;  /* 0x0000000000037919 */ /* 0x000e220000002100 */
[----:B------:R-:W-:Y:S05]  /*32410*/  WARPSYNC.ALL ;  /* 0x0000000000007948 */ /* 0x000fea0003800000 */
[----:B0-----:R-:W-:Y:S01]  /*32420*/  LOP3.LUT P1, RZ, R3, 0x4, RZ, 0xc0, !PT ;  /* 0x0000000403ff7812 */ /* 0x001fe2000782c0ff */
[----:B------:R-:W-:-:S05]  /*32430*/  IMAD.MOV.U32 R3, RZ, RZ, 0x40 ;  /* 0x00000040ff037424 */ /* 0x000fca00078e00ff */
[----:B------:R-:W-:Y:S01]  /*32440*/  SEL R3, R3, 0xffffffc0, !P1 ;  /* 0xffffffc003037807 */ /* 0x000fe20004800000 */
[----:B---3--:R-:W-:-:S05]  /*32450*/  IMAD R0, R18, 0x5000, RZ ;  /* 0x0000500012007824 */ /* 0x008fca00078e02ff */
[----:B----4-:R-:W-:-:S05]  /*32460*/  LOP3.LUT R2, R0, R2, RZ, 0xfc, !PT ;  /* 0x0000000200027212 */ /* 0x010fca00078efcff */
[----:B--2---:R-:W-:-:S05]  /*32470*/  IMAD.IADD R2, R12, 0x1, R2 ;  /* 0x000000010c027824 */ /* 0x004fca00078e0202 */
[----:B-1----:R-:W0:Y:S01]  /*32480*/  LDSM.16.MT88.4 R4, [R2+0xa400] ;  /* 0x00a400000204783b */ /* 0x002e220000004200 */
[----:B------:R-:W-:Y:S01]  /*32490*/  IMAD.IADD R3, R3, 0x1, R2 ;  /* 0x0000000103037824 */ /* 0x000fe200078e0202 */
[----:B-----5:R-:W-:Y:S02]  /*324a0*/  LOP3.LUT R0, R0, R13, RZ, 0xfc, !PT ;  /* 0x0000000d00007212 */ /* 0x020fe400078efcff */
[C-C-:B0-----:R-:W-:Y:S02]  /*324b0*/  PRMT R8, R4.reuse, 0x6420, R5.reuse ;  /* 0x0000642004087816 */ /* 0x141fe40000000005 */
[----:B------:R-:W-:Y:S02]  /*324c0*/  PRMT R9, R4, 0x7531, R5 ;  /* 0x0000753104097816 */ /* 0x000fe40000000005 */
[C-C-:B------:R-:W-:Y:S02]  /*324d0*/  PRMT R10, R6.reuse, 0x6420, R7.reuse ;  /* 0x00006420060a7816 */ /* 0x140fe40000000007 */
[----:B------:R-:W-:-:S02]  /*324e0*/  PRMT R11, R6, 0x7531, R7 ;  /* 0x00007531060b7816 */ /* 0x000fc40000000007 */
[----:B------:R-:W0:Y:S01]  /*324f0*/  LDSM.16.MT88.4 R4, [R3+0xa400] ;  /* 0x00a400000304783b */ /* 0x000e220000004200 */
[----:B------:R-:W-:-:S05]  /*32500*/  IMAD.IADD R0, R12, 0x1, R0 ;  /* 0x000000010c007824 */ /* 0x000fca00078e0200 */
[----:B------:R0:W-:Y:S02]  /*32510*/  STSM.16.M88.4 [R0+0x400], R8 ;  /* 0x0004000800007844 */ /* 0x0001e40000000200 */
[C-C-:B0-----:R-:W-:Y:S02]  /*32520*/  PRMT R8, R4.reuse, 0x6420, R5.reuse ;  /* 0x0000642004087816 */ /* 0x141fe40000000005 */
        /* <DEDUP_REMOVED lines=60> */
.L_x_1814:
[----:B------:R-:W2:Y:S01]  /*328f0*/  LDL.LU R3, [R1+0x10] ;  /* 0x0000100001037983 */ /* 0x000ea20000300800 */
[----:B0-----:R0:W-:Y:S01]  /*32900*/  SYNCS.ARRIVE.TRANS64.A1T0 RZ, [R17+URZ+0x29850], RZ ;  /* 0x029850ff11ff79a7 */ /* 0x0011e2000810003f */
[----:B-1----:R-:W-:Y:S02]  /*32910*/  VIADD R0, R18, 0x1 ;  /* 0x0000000112007836 */ /* 0x002fe40000000000 */
[----:B0-----:R-:W-:-:S05]  /*32920*/  @!P0 VIADD R17, R17, 0x29880 ;  /* 0x0002988011118836 */ /* 0x001fca0000000000 */
[----:B------:R-:W-:Y:S01]  /*32930*/  @!P0 PRMT R17, RZ, 0x654, R17 ;  /* 0x00000654ff118816 */ /* 0x000fe20000000011 */
[----:B------:R-:W-:Y:S06]  /*32940*/  BAR.SYNC.DEFER_BLOCKING 0x2, 0x80 ;  /* 0x0082000000007b1d */ /* 0x000fec0000010000 */
[----:B------:R1:W-:Y:S01]  /*32950*/  @!P0 SYNCS.ARRIVE.TRANS64.RED.A1T0 RZ, [R17+URZ], RZ ;  /* 0x000000ff11ff89a7 */ /* 0x0003e2000810043f */
[----:B------:R-:W-:-:S04]  /*32960*/  ISETP.NE.AND P0, PT, R0, 0x2, PT ;  /* 0x000000020000780c */ /* 0x000fc80003f05270 */
[----:B------:R-:W-:Y:S02]  /*32970*/  SEL R2, RZ, 0x1, P0 ;  /* 0x00000001ff027807 */ /* 0x000fe40000000000 */
[----:B------:R-:W-:-:S05]  /*32980*/  SEL R0, R0, RZ, P0 ;  /* 0x000000ff00007207 */ /* 0x000fca0000000000 */
[----:B------:R1:W-:Y:S01]  /*32990*/  STL [R1+0x8], R0 ;  /* 0x0000080001007387 */ /* 0x0003e20000100800 */
[----:B--2---:R-:W-:-:S05]  /*329a0*/  LOP3.LUT R3, R3, R2, RZ, 0x3c, !PT ;  /* 0x0000000203037212 */ /* 0x004fca00078e3cff */
[----:B------:R1:W-:Y:S02]  /*329b0*/  STL [R1+0x10], R3 ;  /* 0x0000100301007387 */ /* 0x0003e40000100800 */
.L_x_1759:
[----:B-1----:R-:W2:Y:S02]  /*329c0*/  LDL R0, [R1] ;  /* 0x0000000001007983 */ /* 0x002ea40000100800 */
[----:B--2---:R-:W-:-:S13]  /*329d0*/  LOP3.LUT P0, RZ, R0, 0x2, RZ, 0xc0, !PT ;  /* 0x0000000200ff7812 */ /* 0x004fda000780c0ff */
[----:B------:R-:W-:Y:S05]  /*329e0*/  @!P0 BRA `(.L_x_1815) ;  /* 0x0000000000288947 */ /* 0x000fea0003800000 */
[----:B------:R-:W-:Y:S05]  /*329f0*/  WARPSYNC.ALL ;  /* 0x0000000000007948 */ /* 0x000fea0003800000 */
[----:B------:R-:W1:Y:S08]  /*32a00*/  S2UR UR5, SR_CgaCtaId ;  /* 0x00000000000579c3 */ /* 0x000e700000008800 */
[----:B------:R-:W-:Y:S06]  /*32a10*/  BAR.SYNC.DEFER_BLOCKING 0x5, 0x180 ;  /* 0x0146000000007b1d */ /* 0x000fec0000010000 */
[----:B------:R-:W-:-:S02]  /*32a20*/  UMOV UR4, 0x400 ;  /* 0x0000040000047882 */ /* 0x000fc40000000000 */
[----:B-1----:R-:W-:-:S06]  /*32a30*/  ULEA UR4, UR5, UR4, 0x18 ;  /* 0x0000000405047291 */ /* 0x002fcc000f8ec03f */
[----:B------:R-:W-:-:S05]  /*32a40*/  IMAD.U32 R0, RZ, RZ, UR4 ;  /* 0x00000004ff007e24 */ /* 0x000fca000f8e00ff */
[----:B------:R3:W4:Y:S04]  /*32a50*/  LDS.128 R16, [R0+0x298d0] ;  /* 0x0298d00000107984 */ /* 0x0007280000000c00 */
[----:B------:R3:W-:Y:S01]  /*32a60*/  STL [R1+0x4], R0 ;  /* 0x0000040001007387 */ /* 0x0007e20000100800 */
[----:B------:R-:W-:Y:S06]  /*32a70*/  BAR.ARV 0x4, 0x180 ;  /* 0x0106000000007b1d */ /* 0x000fec0000002000 */
[----:B------:R-:W-:Y:S05]  /*32a80*/  BRA `(.L_x_1816) ;  /* 0x0000000800dc7947 */ /* 0x000fea0003800000 */
.L_x_1815:
        /* <DEDUP_REMOVED lines=35> */
[----:B------:R1:W2:Y:S02]  /*32cc0*/  SHFL.IDX PT, R8, R6, 0x1f, 0x1f ;  /* 0x03e01f0006087f89 */ /* 0x0002a400000e0000 */
.L_x_1955:
[----:B------:R-:W-:Y:S02]  /*32cd0*/  ULDC UR4, c[0x0][0xc38] ;  /* 0x00030e0000047ab9 */ /* 0x000fe40000000800 */
[----:B------:R-:W-:-:S04]  /*32ce0*/  IMAD.U32 R4, RZ, RZ, UR4 ;  /* 0x00000004ff047e24 */ /* 0x000fc8000f8e00ff */
[----:B--2---:R-:W-:-:S04]  /*32cf0*/  IMAD R8, R8, R4, RZ ;  /* 0x0000000408087224 */ /* 0x004fc800078e02ff */
[----:B------:R-:W-:-:S05]  /*32d00*/  IMAD.IADD R5, R5, 0x1, R8 ;  /* 0x0000000105057824 */ /* 0x000fca00078e0208 */
[----:B------:R-:W-:-:S13]  /*32d10*/  ISETP.GT.AND P6, PT, R5, R0, PT ;  /* 0x000000000500720c */ /* 0x000fda0003fc4270 */
[----:B------:R-:W-:Y:S05]  /*32d20*/  @P6 BRA `(.L_x_1818) ;  /* 0x00000000009c6947 */ /* 0x000fea0003800000 */
.L_x_1823:
[----:B------:R-:W2:Y:S01]  /*32d30*/  LDC R2, c[0x0][0xc3c] ;  /* 0x00030f00ff027b82 */ /* 0x000ea20000000800 */
[----:B------:R-:W-:-:S05]  /*32d40*/  VIADD R19, R19, 0x1f ;  /* 0x0000001f13137836 */ /* 0x000fca0000000000 */
[----:B--2---:R-:W-:-:S13]  /*32d50*/  ISETP.GE.AND P6, PT, R19, R2, PT ;  /* 0x000000021300720c */ /* 0x004fda0003fc6270 */
[----:B------:R-:W-:Y:S05]  /*32d60*/  @P6 BRA `(.L_x_1819) ;  /* 0x0000000400d86947 */ /* 0x000fea0003800000 */
[----:B------:R-:W2:Y:S01]  /*32d70*/  S2R R3, SR_TID.X ;  /* 0x0000000000037919 */ /* 0x000ea20000002100 */
[----:B------:R-:W-:Y:S01]  /*32d80*/  BSSY B0, `(.L_x_1820) ;  /* 0x0000009000007945 */ /* 0x000fe20003800000 */
[----:B--2---:R-:W-:-:S05]  /*32d90*/  LOP3.LUT R3, R3, 0x1f, RZ, 0xc0, !PT ;  /* 0x0000001f03037812 */ /* 0x004fca00078ec0ff */
[----:B------:R-:W-:-:S05]  /*32da0*/  IMAD.IADD R4, R19, 0x1, R3 ;  /* 0x0000000113047824 */ /* 0x000fca00078e0203 */
[----:B------:R-:W-:Y:S01]  /*32db0*/  ISETP.GE.OR P6, PT, R4, R2, !P0 ;  /* 0x000000020400720c */ /* 0x000fe200047c6670 */
[----:B------:R-:W-:-:S12]  /*32dc0*/  IMAD.MOV.U32 R2, RZ, RZ, RZ ;  /* 0x000000ffff027224 */ /* 0x000fd800078e00ff */
[----:B------:R-:W-:Y:S05]  /*32dd0*/  @P6 BRA `(.L_x_1821) ;  /* 0x00000000000c6947 */ /* 0x000fea0003800000 */
[----:B------:R-:W2:Y:S02]  /*32de0*/  LDC.64 R2, c[0x0][0xc80] ;  /* 0x00032000ff027b82 */ /* 0x000ea40000000a00 */
[----:B--2---:R-:W-:-:S06]  /*32df0*/  IMAD.WIDE R2, R4, 0x4, R2 ;  /* 0x0000000404027825 */ /* 0x004fcc00078e0202 */
[----:B------:R2:W5:Y:S02]  /*32e00*/  LDG.E R2, desc[UR60][R2.64] ;  /* 0x0000003c02027981 */ /* 0x000564000c1e1900 */
.L_x_1821:
[----:B------:R-:W-:Y:S05]  /*32e10*/  BSYNC B0 ;  /* 0x0000000000007941 */ /* 0x000fea0003800000 */
.L_x_1820:
[----:B------:R-:W-:-:S03]  /*32e20*/  UMOV UR4, 0xffffffff ;  /* 0xffffffff00047882 */ /* 0x000fc60000000000 */
[----:B------:R-:W-:Y:S05]  /*32e30*/  BRA.DIV UR4, `(.L_x_1822) ;  /* 0x0000003a04b87947 */ /* 0x000fea000b800000 */
[----:B--2--5:R-:W2:Y:S02]  /*32e40*/  SHFL.UP PT, R3, R2, 0x1, RZ ;  /* 0x0420000002037989 */ /* 0x024ea400000e00ff */
[----:B--2---:R-:W-:-:S05]  /*32e50*/  SEL R3, R3, RZ, P1 ;  /* 0x000000ff03037207 */ /* 0x004fca0000800000 */
[----:B------:R-:W-:-:S05]  /*32e60*/  IMAD.IADD R3, R2, 0x1, R3 ;  /* 0x0000000102037824 */ /* 0x000fca00078e0203 */
[----:B------:R-:W2:Y:S02]  /*32e70*/  SHFL.UP PT, R4, R3, 0x2, RZ ;  /* 0x0440000003047989 */ /* 0x000ea400000e00ff */
        /* <DEDUP_REMOVED lines=10> */
[----:B-1----:R-:W-:-:S05]  /*32f20*/  IMAD.IADD R6, R3, 0x1, R4 ;  /* 0x0000000103067824 */ /* 0x002fca00078e0204 */
[----:B------:R1:W2:Y:S02]  /*32f30*/  SHFL.IDX PT, R8, R6, 0x1f, 0x1f ;  /* 0x03e01f0006087f89 */ /* 0x0002a400000e0000 */
.L_x_1963:
[----:B------:R-:W-:Y:S02]  /*32f40*/  ULDC UR4, c[0x0][0xc38] ;  /* 0x00030e0000047ab9 */ /* 0x000fe40000000800 */
[----:B------:R-:W-:-:S04]  /*32f50*/  IMAD.U32 R4, RZ, RZ, UR4 ;  /* 0x00000004ff047e24 */ /* 0x000fc8000f8e00ff */
[----:B--2---:R-:W-:-:S04]  /*32f60*/  IMAD R8, R8, R4, RZ ;  /* 0x0000000408087224 */ /* 0x004fc800078e02ff */
[----:B------:R-:W-:-:S05]  /*32f70*/  IMAD.IADD R5, R8, 0x1, R5 ;  /* 0x0000000108057824 */ /* 0x000fca00078e0205 */
[----:B------:R-:W-:-:S13]  /*32f80*/  ISETP.GT.AND P6, PT, R5, R0, PT ;  /* 0x000000000500720c */ /* 0x000fda0003fc4270 */
[----:B------:R-:W-:Y:S05]  /*32f90*/  @!P6 BRA `(.L_x_1823) ;  /* 0xfffffffc0064e947 */ /* 0x000fea000383ffff */
.L_x_1818:
        /* <DEDUP_REMOVED lines=8> */
.L_x_1967:
[----:B------:R-:W-:Y:S01]  /*33020*/  ISETP.NE.AND P0, PT, R3, RZ, PT ;  /* 0x000000ff0300720c */ /* 0x000fe20003f05270 */
[----:B------:R-:W-:-:S12]  /*33030*/  IMAD.MOV.U32 R16, RZ, RZ, RZ ;  /* 0x000000ffff107224 */ /* 0x000fd800078e00ff */
[----:B------:R-:W-:Y:S05]  /*33040*/  @!P0 BRA `(.L_x_1825) ;  /* 0x0000000000148947 */ /* 0x000fea0003800000 */
[----:B------:R-:W-:Y:S01]  /*33050*/  UMOV UR4, 0xffffffff ;  /* 0xffffffff00047882 */ /* 0x000fe20000000000 */
[----:B------:R-:W-:Y:S02]  /*33060*/  VIADD R12, R5, 0xffffffff ;  /* 0xffffffff050c7836 */ /* 0x000fe40000000000 */
[----:B------:R-:W-:Y:S05]  /*33070*/  BRA.DIV UR4, `(.L_x_1826) ;  /* 0x0000003e04487947 */ /* 0x000fea000b800000 */
[----:B-1----:R1:W4:Y:S02]  /*33080*/  SHFL.IDX PT, R6, R6, R12, 0x1f ;  /* 0x00001f0c06067589 */ /* 0x00232400000e0000 */
.L_x_1970:
[----:B----4-:R-:W-:-:S07]  /*33090*/  IMAD.MOV.U32 R16, RZ, RZ, R6 ;  /* 0x000000ffff107224 */ /* 0x010fce00078e0006 */
.L_x_1825:
[----:B-1----:R-:W1:Y:S01]  /*330a0*/  LDC.64 R6, c[0x0][0xc90] ;  /* 0x00032400ff067b82 */ /* 0x002e620000000a00 */
[----:B------:R-:W-:-:S04]  /*330b0*/  IMAD.IADD R19, R5, 0x1, R19 ;  /* 0x0000000105137824 */ /* 0x000fc800078e0213 */
[----:B-1----:R-:W-:-:S06]  /*330c0*/  IMAD.WIDE R6, R19, 0x4, R6 ;  /* 0x0000000413067825 */ /* 0x002fcc00078e0206 */
[----:B------:R-:W2:Y:S01]  /*330d0*/  LDG.E R6, desc[UR60][R6.64] ;  /* 0x0000003c06067981 */ /* 0x000ea2000c1e1900 */
[----:B------:R-:W-:-:S04]  /*330e0*/  IMAD R16, R16, R4, R8 ;  /* 0x0000000410107224 */ /* 0x000fc800078e0208 */
[----:B------:R-:W-:Y:S02]  /*330f0*/  IMAD.IADD R0, R0, 0x1, -R16 ;  /* 0x0000000100007824 */ /* 0x000fe400078e0a10 */
[----:B--23--:R-:W-:-:S05]  /*33100*/  IMAD R5, R17, R6, RZ ;  /* 0x0000000611057224 */ /* 0x00cfca00078e02ff */
[----:B------:R-:W-:-:S04]  /*33110*/  IABS R7, R5 ;  /* 0x0000000500077213 */ /* 0x000fc80000000000 */
[----:B------:R-:W1:Y:S08]  /*33120*/  I2F.RP R2, R7 ;  /* 0x0000000700027306 */ /* 0x000e700000209400 */
        /* <DEDUP_REMOVED lines=19> */
[----:B------:R-:W-:-:S04]  /*33260*/  @P0 VIADD R8, R8, 0x1 ;  /* 0x0000000108080836 */ /* 0x000fc80000000000 */
[----:B------:R-:W-:-:S04]  /*33270*/  IMAD.MOV.U32 R2, RZ, RZ, R8 ;  /* 0x000000ffff027224 */ /* 0x000fc800078e0008 */
[----:B------:R-:W-:Y:S01]  /*33280*/  @!P2 IMAD.MOV R2, RZ, RZ, -R2 ;  /* 0x000000ffff02a224 */ /* 0x000fe200078e0a02 */
[----:B------:R-:W-:-:S05]  /*33290*/  @!P1 LOP3.LUT R2, RZ, R5, RZ, 0x33, !PT ;  /* 0x00000005ff029212 */ /* 0x000fca00078e33ff */
[----:B------:R-:W-:Y:S02]  /*332a0*/  IMAD R7, R6, R2, RZ ;  /* 0x0000000206077224 */ /* 0x000fe400078e02ff */
[----:B------:R-:W-:Y:S02]  /*332b0*/  IMAD.MOV R2, RZ, RZ, -R2 ;  /* 0x000000ffff027224 */ /* 0x000fe400078e0a02 */
[----:B------:R-:W-:Y:S02]  /*332c0*/  IMAD.MOV R3, RZ, RZ, -R7 ;  /* 0x000000ffff037224 */ /* 0x000fe400078e0a07 */
[----:B------:R-:W-:-:S03]  /*332d0*/  IMAD R0, R5, R2, R0 ;  /* 0x0000000205007224 */ /* 0x000fc600078e0200 */
[----:B------:R-:W-:-:S04]  /*332e0*/  VIADDMNMX R4, R3, R4, R6, PT ;  /* 0x0000000403047246 */ /* 0x000fc80003800106 */
        /* <DEDUP_REMOVED lines=25> */
[----:B------:R-:W-:-:S04]  /*33480*/  IMAD.MOV R4, RZ, RZ, -R4 ;  /* 0x000000ffff047224 */ /* 0x000fc800078e0a04 */
[----:B------:R-:W-:Y:S01]  /*33490*/  IMAD R18, R2, R4, R0 ;  /* 0x0000000402127224 */ /* 0x000fe200078e0200 */
[----:B------:R-:W-:-:S05]  /*334a0*/  LOP3.LUT R2, RZ, R2, RZ, 0x33, !PT ;  /* 0x00000002ff027212 */ /* 0x000fca00078e33ff */
[----:B------:R-:W-:Y:S01]  /*334b0*/  IMAD.IADD R17, R17, 0x1, R2 ;  /* 0x0000000111117824 */ /* 0x000fe200078e0202 */
[----:B------:R-:W-:Y:S06]  /*334c0*/  BRA `(.L_x_1827) ;  /* 0x00000000001c7947 */ /* 0x000fec0003800000 */
.L_x_1819:
[----:B------:R-:W-:Y:S01]  /*334d0*/  UMOV UR4, URZ ;  /* 0x0000003f00047c82 */ /* 0x000fe20008000000 */
[----:B------:R-:W-:Y:S01]  /*334e0*/  UMOV UR5, URZ ;  /* 0x0000003f00057c82 */ /* 0x000fe20008000000 */
[----:B------:R-:W-:Y:S01]  /*334f0*/  ULDC UR6, c[0x0][0xc3c] ;  /* 0x00030f0000067ab9 */ /* 0x000fe20000000800 */
[----:B------:R-:W-:Y:S02]  /*33500*/  IMAD.MOV.U32 R16, RZ, RZ, R0 ;  /* 0x000000ffff107224 */ /* 0x000fe400078e0000 */
[----:B------:R-:W-:Y:S02]  /*33510*/  IMAD.U32 R17, RZ, RZ, UR4 ;  /* 0x00000004ff117e24 */ /* 0x000fe4000f8e00ff */
[----:B------:R-:W-:Y:S02]  /*33520*/  IMAD.U32 R18, RZ, RZ, UR5 ;  /* 0x00000005ff127e24 */ /* 0x000fe4000f8e00ff */
[----:B------:R-:W-:-:S07]  /*33530*/  IMAD.U32 R19, RZ, RZ, UR6 ;  /* 0x00000006ff137e24 */ /* 0x000fce000f8e00ff */
.L_x_1827:
[----:B------:R2:W3:Y:S01]  /*33540*/  LDL R3, [R1+0x4] ;  /* 0x0000040001037983 */ /* 0x0004e20000100800 */
[----:B------:R-:W4:Y:S01]  /*33550*/  S2R R0, SR_TID.X ;  /* 0x0000000000007919 */ /* 0x000f220000002100 */
[----:B------:R-:W-:Y:S05]  /*33560*/  WARPSYNC.ALL ;  /* 0x0000000000007948 */ /* 0x000fea0003800000 */
[----:B----4-:R-:W-:Y:S01]  /*33570*/  LOP3.LUT R0, R0, 0x1f, RZ, 0xc0, !PT ;  /* 0x0000001f00007812 */ /* 0x010fe200078ec0ff */
[----:B------:R-:W-:Y:S03]  /*33580*/  BAR.SYNC.DEFER_BLOCKING 0x4, 0x180 ;  /* 0x0106000000007b1d */ /* 0x000fe60000010000 */
[----:B------:R-:W-:-:S13]  /*33590*/  ISETP.NE.AND P0, PT, R0, RZ, PT ;  /* 0x000000ff0000720c */ /* 0x000fda0003f05270 */
[----:B------:R-:W3:Y:S01]  /*335a0*/  @!P0 S2R R0, SR_CgaCtaId ;  /* 0x0000000000008919 */ /* 0x000ee20000008800 */
[----:B------:R-:W-:-:S04]  /*335b0*/  @!P0 MOV R2, 0x400 ;  /* 0x0000040000028802 */ /* 0x000fc80000000f00 */
[----:B---3--:R-:W-:-:S05]  /*335c0*/  @!P0 LEA R3, R0, R2, 0x18 ;  /* 0x0000000200038211 */ /* 0x008fca00078ec0ff */
[----:B------:R2:W-:Y:S04]  /*335d0*/  @!P0 STS.128 [R3+0x298d0], R16 ;  /* 0x0298d01003008388 */ /* 0x0005e80000000c00 */
[----:B------:R2:W-:Y:S01]  /*335e0*/  @!P0 STL [R1+0x4], R3 ;  /* 0x0000040301008387 */ /* 0x0005e20000100800 */
[----:B------:R-:W-:Y:S06]  /*335f0*/  BAR.ARV 0x5, 0x180 ;  /* 0x0146000000007b1d */ /* 0x000fec0000002000 */
.L_x_1816:
[----:B------:R-:W-:Y:S02]  /*33600*/  ULDC UR4, c[0x0][0xc3c] ;  /* 0x00030f0000047ab9 */ /* 0x000fe40000000800 */
[----:B----4-:R-:W-:-:S13]  /*33610*/  ISETP.GE.AND P0, PT, R19, UR4, PT ;  /* 0x0000000413007c0c */ /* 0x010fda000bf06270 */
[----:B------:R-:W-:Y:S05]  /*33620*/  @!P0 BRA `(.L_x_1828) ;  /* 0xffffff9c00f48947 */ /* 0x000fea000383ffff */
[----:B------:R-:W-:Y:S05]  /*33630*/  BSYNC B7 ;  /* 0x0000000000077941 */ /* 0x000fea0003800000 */
.L_x_1702:
[----:B---3--:R-:W3:Y:S01]  /*33640*/  LDL.LU R0, [R1+0x50] ;  /* 0x0000500001007983 */ /* 0x008ee20000300800 */
[----:B------:R-:W-:Y:S01]  /*33650*/  BSSY B0, `(.L_x_1829) ;  /* 0x000000b000007945 */ /* 0x000fe20003800000 */
[----:B------:R-:W4:Y:S01]  /*33660*/  S2R R5, SR_CgaCtaId ;  /* 0x0000000000057919 */ /* 0x000f220000008800 */
[----:B---3--:R-:W-:-:S05]  /*33670*/  VIADD R0, R0, 0x1 ;  /* 0x0000000100007836 */ /* 0x008fca0000000000 */
[----:B0-----:R-:W-:-:S04]  /*33680*/  LEA.HI R2, R0, R0, RZ, 0x1 ;  /* 0x0000000000027211 */ /* 0x001fc800078f08ff */
[----:B--2---:R-:W-:-:S05]  /*33690*/  LOP3.LUT R3, R2, 0xfffffffe, RZ, 0xc0, !PT ;  /* 0xfffffffe02037812 */ /* 0x004fca00078ec0ff */
[----:B------:R-:W-:Y:S01]  /*336a0*/  IMAD.IADD R3, R0, 0x1, -R3 ;  /* 0x0000000100037824 */ /* 0x000fe200078e0a03 */
[----:B------:R-:W-:-:S04]  /*336b0*/  MOV R0, 0x400 ;  /* 0x0000040000007802 */ /* 0x000fc80000000f00 */
[----:B----4-:R-:W-:Y:S02]  /*336c0*/  LEA R0, R5, R0, 0x18 ;  /* 0x0000000005007211 */ /* 0x010fe400078ec0ff */
[----:B------:R-:W-:-:S04]  /*336d0*/  SHF.L.U32 R3, R3, 0x1f, RZ ;  /* 0x0000001f03037819 */ /* 0x000fc800000006ff */
[----:B------:R-:W0:Y:S02]  /*336e0*/  SYNCS.PHASECHK.TRANS64.TRYWAIT P0, [R0+URZ+0x29820], R3 ;  /* 0x02982003000075a7 */ /* 0x000e24000800017f */
[----:B0-----:R-:W-:Y:S05]  /*336f0*/  @!P0 BRA `(.L_x_1830) ;  /* 0x0000003400d08947 */ /* 0x001fea0003800000 */
.L_x_1971:
[----:B------:R-:W-:Y:S05]  /*33700*/  BSYNC B0 ;  /* 0x0000000000007941 */ /* 0x000fea0003800000 */
.L_x_1829:
[----:B------:R-:W-:-:S03]  /*33710*/  UMOV UR4, 0xffffffff ;  /* 0xffffffff00047882 */ /* 0x000fc60000000000 */
[----:B------:R-:W-:Y:S05]  /*33720*/  BRA.DIV UR4, `(.L_x_1831) ;  /* 0x0000003604d87947 */ /* 0x000fea000b800000 */
[----:B------:R-:W2:Y:S02]  /*33730*/  S2R R2, SR_TID.X ;  /* 0x0000000000027919 */ /* 0x000ea40000002100 */
[----:B--2---:R-:W-:-:S04]  /*33740*/  SHF.R.U32.HI R2, RZ, 0x5, R2 ;  /* 0x00000005ff027819 */ /* 0x004fc80000011602 */
[----:B------:R-:W-:-:S05]  /*33750*/  LOP3.LUT R2, R2, 0x3, RZ, 0xc0, !PT ;  /* 0x0000000302027812 */ /* 0x000fca00078ec0ff */
[----:B------:R2:W3:Y:S02]  /*33760*/  SHFL.IDX PT, R14, R2, RZ, 0x1f ;  /* 0x00001fff020e7589 */ /* 0x0004e400000e0000 */
.L_x_1974:
[----:B---3--:R-:W-:-:S13]  /*33770*/  ISETP.NE.AND P0, PT, R14, RZ, PT ;  /* 0x000000ff0e00720c */ /* 0x008fda0003f05270 */
[----:B------:R-:W-:Y:S05]  /*33780*/  @P0 BRA `(.L_x_1429) ;  /* 0x0000000000b00947 */ /* 0x000fea0003800000 */
[----:B------:R-:W-:-:S03]  /*33790*/  UMOV UR4, 0xffffffff ;  /* 0xffffffff00047882 */ /* 0x000fc60000000000 */
[----:B------:R-:W-:Y:S05]  /*337a0*/  BRA.DIV UR4, `(.L_x_1832) ;  /* 0x0000003604ec7947 */ /* 0x000fea000b800000 */
[----:B------:R-:W-:-:S13]  /*337b0*/  ELECT P6, URZ, PT ;  /* 0x00000000003f782f */ /* 0x000fda00038c0000 */
.L_x_1977:
[----:B------:R-:W-:Y:S05]  /*337c0*/  @!P6 BRA `(.L_x_1429) ;  /* 0x0000000000a0e947 */ /* 0x000fea0003800000 */
[----:B------:R-:W-:-:S06]  /*337d0*/  ULOP3.LUT UR4, UR36, 0x2, URZ, 0xfc, !UPT ;  /* 0x0000000224047892 */ /* 0x000fcc000f8efc3f */
[----:B--2---:R-:W-:-:S05]  /*337e0*/  IMAD.U32 R2, RZ, RZ, UR4 ;  /* 0x00000004ff027e24 */ /* 0x004fca000f8e00ff */
[----:B------:R-:W-:-:S13]  /*337f0*/  ISETP.NE.AND P0, PT, R2, 0x3, PT ;  /* 0x000000030200780c */ /* 0x000fda0003f05270 */
[----:B------:R-:W-:Y:S05]  /*33800*/  @!P0 BRA `(.L_x_1833) ;  /* 0x0000000000048947 */ /* 0x000fea0003800000 */
[----:B------:R-:W-:Y:S01]  /*33810*/  BPT.TRAP 0x1 ;  /* 0x000000040000795c */ /* 0x000fe20000300000 */
.L_x_1833:
[----:B0-----:R-:W1:Y:S04]  /*33820*/  LDL R3, [R1+0x8] ;  /* 0x0000080001037983 */ /* 0x001e680000100800 */
[----:B------:R-:W2:Y:S01]  /*33830*/  LDL.LU R7, [R1+0x10] ;  /* 0x0000100001077983 */ /* 0x000ea20000300800 */
[----:B------:R-:W-:-:S04]  /*33840*/  VIADD R2, R0, 0x29840 ;  /* 0x0002984000027836 */ /* 0x000fc80000000000 */
[C---:B-1----:R-:W-:Y:S02]  /*33850*/  IMAD R6, R3.reuse, 0x8, R2 ;  /* 0x0000000803067824 */ /* 0x042fe400078e0202 */
[----:B------:R-:W-:Y:S01]  /*33860*/  VIADD R3, R3, 0x1 ;  /* 0x0000000103037836 */ /* 0x000fe20000000000 */
[----:B--2---:R-:W-:-:S04]  /*33870*/  SHF.L.U32 R5, R7, 0x1f, RZ ;  /* 0x0000001f07057819 */ /* 0x004fc800000006ff */
        /* <DEDUP_REMOVED lines=8> */
.L_x_1978:
[----:B------:R-:W1:Y:S02]  /*33900*/  SYNCS.PHASECHK.TRANS64.TRYWAIT P1, [R7+URZ], R2 ;  /* 0x00000002070075a7 */ /* 0x000e64000802017f */
[----:B-1----:R-:W-:Y:S05]  /*33910*/  @!P1 BRA `(.L_x_1835) ;  /* 0x0000003400c49947 */ /* 0x002fea0003800000 */
.L_x_1979:
[----:B------:R-:W-:Y:S05]  /*33920*/  @!P0 BRA `(.L_x_1836) ;  /* 0x0000000000048947 */ /* 0x000fea0003800000 */
[----:B------:R-:W-:Y:S01]  /*33930*/  BPT.TRAP 0x1 ;  /* 0x000000040000795c */ /* 0x000fe20000300000 */
.L_x_1836:
[----:B------:R-:W2:Y:S02]  /*33940*/  LDL.LU R4, [R1+0x8] ;  /* 0x0000080001047983 */ /* 0x000ea40000300800 */
[----:B--2---:R-:W-:-:S04]  /*33950*/  IMAD R4, R4, 0x8, R0 ;  /* 0x0000000804047824 */ /* 0x004fc800078e0200 */
[----:B------:R-:W2:Y:S02]  /*33960*/  SYNCS.PHASECHK.TRANS64.TRYWAIT P1, [R4+URZ+0x29860], R5 ;  /* 0x02986005040075a7 */ /* 0x000ea4000802017f */
[----:B--2---:R-:W-:Y:S05]  /*33970*/  @!P1 BRA `(.L_x_1837) ;  /* 0x0000003400c09947 */ /* 0x004fea0003800000 */
.L_x_1980:
[----:B------:R-:W-:Y:S05]  /*33980*/  @!P0 BRA `(.L_x_1838) ;  /* 0x0000000000048947 */ /* 0x000fea0003800000 */
[----:B------:R-:W-:Y:S01]  /*33990*/  BPT.TRAP 0x1 ;  /* 0x000000040000795c */ /* 0x000fe20000300000 */
.L_x_1838:
[----:B------:R-:W-:-:S04]  /*339a0*/  IMAD R3, R3, 0x8, R0 ;  /* 0x0000000803037824 */ /* 0x000fc800078e0200 */
[----:B------:R-:W3:Y:S02]  /*339b0*/  SYNCS.PHASECHK.TRANS64.TRYWAIT P1, [R3+URZ+0x29860], R2 ;  /* 0x02986002030075a7 */ /* 0x000ee4000802017f */
[----:B---3--:R-:W-:Y:S05]  /*339c0*/  @!P1 BRA `(.L_x_1839) ;  /* 0x0000003400c09947 */ /* 0x008fea0003800000 */
.L_x_1981:
[----:B------:R-:W-:Y:S05]  /*339d0*/  @!P0 BRA `(.L_x_1840) ;  /* 0x0000000000048947 */ /* 0x000fea0003800000 */
[----:B------:R-:W-:Y:S01]  /*339e0*/  BPT.TRAP 0x1 ;  /* 0x000000040000795c */ /* 0x000fe20000300000 */
.L_x_1840:
[----:B------:R-:W4:Y:S02]  /*339f0*/  SYNCS.PHASECHK.TRANS64.TRYWAIT P0, [R4+URZ+0x29880], R5 ;  /* 0x02988005040075a7 */ /* 0x000f24000800017f */
[----:B----4-:R-:W-:Y:S05]  /*33a00*/  @!P0 BRA `(.L_x_1841) ;  /* 0x0000003400c48947 */ /* 0x010fea0003800000 */
.L_x_1842:
[----:B------:R0:W0:Y:S02]  /*33a10*/  SYNCS.PHASECHK.TRANS64.TRYWAIT P0, [R3+URZ+0x29880], R2 ;  /* 0x02988002030075a7 */ /* 0x000024000800017f */
[----:B0-----:R-:W-:Y:S05]  /*33a20*/  @!P0 NANOSLEEP.SYNCS 0x989680 ;  /* 0x009896800000895d */ /* 0x001fea0003900000 */
[----:B------:R-:W0:Y:S02]  /*33a30*/  @!P0 SYNCS.PHASECHK.TRANS64 P0, [R3+URZ+0x29880], R2 ;  /* 0x02988002030085a7 */ /* 0x000e24000800007f */
[----:B0-----:R-:W-:Y:S05]  /*33a40*/  @!P0 BRA `(.L_x_1842) ;  /* 0xfffffffc00f08947 */ /* 0x001fea000383ffff */
.L_x_1429:
[----:B------:R-:W-:Y:S05]  /*33a50*/  BSYNC B8 ;  /* 0x0000000000087941 */ /* 0x000fea0003800000 */
.L_x_1426:
[----:B------:R-:W-:Y:S05]  /*33a60*/  EXIT ;  /* 0x000000000000794d */ /* 0x000fea0003800000 */
.L_x_1455:
[----:B---3--:R3:W4:Y:S02]  /*33a70*/  SYNCS.PHASECHK.TRANS64.TRYWAIT P5, [R97+URZ+0x29890], R98 ;  /* 0x02989062610075a7 */ /* 0x00872400080a017f */
[----:B----4-:R-:W-:Y:S05]  /*33a80*/  @!P5 NANOSLEEP.SYNCS 0x989680 ;  /* 0x009896800000d95d */ /* 0x010fea0003900000 */
[----:B------:R-:W4:Y:S02]  /*33a90*/  @!P5 SYNCS.PHASECHK.TRANS64 P5, [R97+URZ+0x29890], R98 ;  /* 0x029890626100d5a7 */ /* 0x000f2400080a007f */
[----:B----4-:R-:W-:Y:S05]  /*33aa0*/  @!P5 BRA `(.L_x_1455) ;  /* 0xfffffffc00f0d947 */ /* 0x010fea000383ffff */
[----:B------:R-:W-:Y:S05]  /*33ab0*/  BRA `(.L_x_1843) ;  /* 0xfffffcfc00787947 */ /* 0x000fea000383ffff */
.L_x_1509:
[----:B--2---:R2:W4:Y:S02]  /*33ac0*/  SYNCS.PHASECHK.TRANS64.TRYWAIT P5, [R97+URZ+0x29890], R98 ;  /* 0x02989062610075a7 */ /* 0x00452400080a017f */
[----:B----4-:R-:W-:Y:S05]  /*33ad0*/  @!P5 NANOSLEEP.SYNCS 0x989680 ;  /* 0x009896800000d95d */ /* 0x010fea0003900000 */
[----:B------:R-:W4:Y:S02]  /*33ae0*/  @!P5 SYNCS.PHASECHK.TRANS64 P5, [R97+URZ+0x29890], R98 ;  /* 0x029890626100d5a7 */ /* 0x000f2400080a007f */
[----:B----4-:R-:W-:Y:S05]  /*33af0*/  @!P5 BRA `(.L_x_1509) ;  /* 0xfffffffc00f0d947 */ /* 0x010fea000383ffff */
[----:B------:R-:W-:Y:S05]  /*33b00*/  BRA `(.L_x_1844) ;  /* 0xfffffd5800b87947 */ /* 0x000fea000383ffff */
.L_x_1534:
[----:B-1----:R1:W2:Y:S02]  /*33b10*/  SYNCS.PHASECHK.TRANS64.TRYWAIT P2, [R97+URZ+0x29890], R98 ;  /* 0x02989062610075a7 */ /* 0x0022a4000804017f */
[----:B--2---:R-:W-:Y:S05]  /*33b20*/  @!P2 NANOSLEEP.SYNCS 0x989680 ;  /* 0x009896800000a95d */ /* 0x004fea0003900000 */
[----:B------:R-:W2:Y:S02]  /*33b30*/  @!P2 SYNCS.PHASECHK.TRANS64 P2, [R97+URZ+0x29890], R98 ;  /* 0x029890626100a5a7 */ /* 0x000ea4000804007f */
[----:B--2---:R-:W-:Y:S05]  /*33b40*/  @!P2 BRA `(.L_x_1534) ;  /* 0xfffffffc00f0a947 */ /* 0x004fea000383ffff */
[----:B------:R-:W-:Y:S05]  /*33b50*/  BRA `(.L_x_1845) ;  /* 0xfffffdb8006c7947 */ /* 0x000fea000383ffff */
.L_x_1540:
[----:B-1----:R1:W2:Y:S02]  /*33b60*/  SYNCS.PHASECHK.TRANS64.TRYWAIT P1, [R97+URZ+0x298b0], R98 ;  /* 0x0298b062610075a7 */ /* 0x0022a4000802017f */
[----:B--2---:R-:W-:Y:S05]  /*33b70*/  @!P1 NANOSLEEP.SYNCS 0x989680 ;  /* 0x009896800000995d */ /* 0x004fea0003900000 */
[----:B------:R-:W2:Y:S02]  /*33b80*/  @!P1 SYNCS.PHASECHK.TRANS64 P1, [R97+URZ+0x298b0], R98 ;  /* 0x0298b062610095a7 */ /* 0x000ea4000802007f */
[----:B--2---:R-:W-:Y:S05]  /*33b90*/  @!P1 BRA `(.L_x_1540) ;  /* 0xfffffffc00f09947 */ /* 0x004fea000383ffff */
[----:B------:R-:W-:Y:S05]  /*33ba0*/  BRA `(.L_x_1846) ;  /* 0xfffffdbc006c7947 */ /* 0x000fea000383ffff */
.L_x_1556:
[----:B------:R-:W0:Y:S01]  /*33bb0*/  S2R R35, SR_TID.X ;  /* 0x0000000000237919 */ /* 0x000e220000002100 */
[----:B------:R-:W-:Y:S01]  /*33bc0*/  BSSY B0, `(.L_x_1847) ;  /* 0x000000d000007945 */ /* 0x000fe20003800000 */
[----:B------:R-:W-:Y:S02]  /*33bd0*/  IMAD.MOV.U32 R12, RZ, RZ, RZ ;  /* 0x000000ffff0c7224 */ /* 0x000fe400078e00ff */
[----:B------:R-:W-:Y:S02]  /*33be0*/  IMAD.MOV.U32 R11, RZ, RZ, 0x1f ;  /* 0x0000001fff0b7424 */ /* 0x000fe400078e00ff */
[----:B------:R-:W-:Y:S02]  /*33bf0*/  IMAD.MOV.U32 R15, RZ, RZ, -0x1 ;  /* 0xffffffffff0f7424 */ /* 0x000fe400078e00ff */
[C---:B0-----:R-:W-:Y:S02]  /*33c00*/  VIADD R42, R35.reuse, 0xffffff80 ;  /* 0xffffff80232a7836 */ /* 0x041fe40000000000 */
[----:B------:R-:W-:-:S05]  /*33c10*/  VIADD R35, R35, 0xffffff80 ;  /* 0xffffff8023237836 */ /* 0x000fca0000000000 */
[----:B------:R-:W-:-:S04]  /*33c20*/  SHF.R.S32.HI R35, RZ, 0x1f, R35 ;  /* 0x0000001fff237819 */ /* 0x000fc80000011423 */
[----:B------:R-:W-:-:S04]  /*33c30*/  LEA.HI R35, R35, R42, RZ, 0x7 ;  /* 0x0000002a23237211 */ /* 0x000fc800078f38ff */
[----:B------:R-:W-:-:S05]  /*33c40*/  SHF.R.S32.HI R35, RZ, 0x7, R35 ;  /* 0x00000007ff237819 */ /* 0x000fca0000011423 */
[----:B------:R-:W-:-:S07]  /*33c50*/  IMAD.MOV.U32 R13, RZ, RZ, R35 ;  /* 0x000000ffff0d7224 */ /* 0x000fce00078e0023 */
[----:B-----5:R-:W-:Y:S05]  /*33c60*/  WARPSYNC.COLLECTIVE R15, `(.L_x_1848) ;  /* 0x000000000f087348 */ /* 0x020fea0003c00000 */
[----:B------:R0:W1:Y:S02]  /*33c70*/  SHFL.IDX P6, R14, R13, R12, R11 ;  /* 0x0000000c0d0e7389 */ /* 0x00006400000c000b */
[----:B01---5:R-:W-:Y:S01]  /*33c80*/  ENDCOLLECTIVE ;  /* 0x000000000000791b */ /* 0x023fe20003800000 */
.L_x_1848:
[----:B------:R-:W-:Y:S05]  /*33c90*/  BSYNC B0 ;  /* 0x0000000000007941 */ /* 0x000fea0003800000 */
.L_x_1847:
[----:B------:R-:W-:Y:S01]  /*33ca0*/  IMAD.MOV.U32 R194, RZ, RZ, R14 ;  /* 0x000000ffffc27224 */ /* 0x000fe200078e000e */
[----:B------:R-:W-:Y:S06]  /*33cb0*/  BRA `(.L_x_1849) ;  /* 0xfffffdc800cc7947 */ /* 0x000fec000383ffff */
.L_x_1566:
[----:B------:R-:W-:Y:S01]  /*33cc0*/  BSSY B1, `(.L_x_1850) ;  /* 0x0000007000017945 */ /* 0x000fe20003800000 */
[----:B------:R-:W-:Y:S02]  /*33cd0*/  IMAD.MOV.U32 R12, RZ, RZ, RZ ;  /* 0x000000ffff0c7224 */ /* 0x000fe400078e00ff */
[----:B------:R-:W-:Y:S02]  /*33ce0*/  IMAD.MOV.U32 R11, RZ, RZ, 0x1e1f ;  /* 0x00001e1fff0b7424 */ /* 0x000fe400078e00ff */
[----:B------:R-:W-:-:S07]  /*33cf0*/  IMAD.MOV.U32 R15, RZ, RZ, -0x1 ;  /* 0xffffffffff0f7424 */ /* 0x000fce00078e00ff */
[----:B------:R-:W-:Y:S05]  /*33d00*/  WARPSYNC.COLLECTIVE R15, `(.L_x_1851) ;  /* 0x000000000f087348 */ /* 0x000fea0003c00000 */
[----:B------:R0:W1:Y:S02]  /*33d10*/  SHFL.IDX P6, R14, R13, R12, R11 ;  /* 0x0000000c0d0e7389 */ /* 0x00006400000c000b */
[----:B01----:R-:W-:Y:S01]  /*33d20*/  ENDCOLLECTIVE ;  /* 0x000000000000791b */ /* 0x003fe20003800000 */
.L_x_1851:
[----:B------:R-:W-:Y:S05]  /*33d30*/  BSYNC B1 ;  /* 0x0000000000017941 */ /* 0x000fea0003800000 */
.L_x_1850:
[----:B------:R-:W-:Y:S02]  /*33d40*/  IMAD.MOV.U32 R13, RZ, RZ, R5 ;  /* 0x000000ffff0d7224 */ /* 0x000fe400078e0005 */
[----:B------:R-:W-:Y:S02]  /*33d50*/  IMAD.MOV.U32 R12, RZ, RZ, RZ ;  /* 0x000000ffff0c7224 */ /* 0x000fe400078e00ff */
[----:B------:R-:W-:Y:S02]  /*33d60*/  IMAD.MOV.U32 R11, RZ, RZ, 0x1e1f ;  /* 0x00001e1fff0b7424 */ /* 0x000fe400078e00ff */
[----:B------:R-:W-:Y:S02]  /*33d70*/  IMAD.MOV.U32 R15, RZ, RZ, -0x1 ;  /* 0xffffffffff0f7424 */ /* 0x000fe400078e00ff */
[----:B------:R-:W-:-:S07]  /*33d80*/  IMAD.MOV.U32 R3, RZ, RZ, R14 ;  /* 0x000000ffff037224 */ /* 0x000fce00078e000e */
[----:B------:R-:W-:Y:S05]  /*33d90*/  WARPSYNC.COLLECTIVE R15, `(.L_x_1852) ;  /* 0x000000000f087348 */ /* 0x000fea0003c00000 */
[----:B------:R0:W1:Y:S02]  /*33da0*/  SHFL.IDX P6, R14, R13, R12, R11 ;  /* 0x0000000c0d0e7389 */ /* 0x00006400000c000b */
[----:B01----:R-:W-:Y:S01]  /*33db0*/  ENDCOLLECTIVE ;  /* 0x000000000000791b */ /* 0x003fe20003800000 */
.L_x_1852:
[----:B------:R-:W-:Y:S02]  /*33dc0*/  IMAD.MOV.U32 R13, RZ, RZ, R7 ;  /* 0x000000ffff0d7224 */ /* 0x000fe400078e0007 */
[----:B------:R-:W-:-:S07]  /*33dd0*/  IMAD.MOV.U32 R5, RZ, RZ, R14 ;  /* 0x000000ffff057224 */ /* 0x000fce00078e000e */
[----:B------:R-:W-:Y:S05]  /*33de0*/  WARPSYNC.COLLECTIVE R15, `(.L_x_1853) ;  /* 0x000000000f087348 */ /* 0x000fea0003c00000 */
[----:B------:R0:W1:Y:S02]  /*33df0*/  SHFL.IDX P6, R14, R13, R12, R11 ;  /* 0x0000000c0d0e7389 */ /* 0x00006400000c000b */
[----:B01----:R-:W-:Y:S01]  /*33e00*/  ENDCOLLECTIVE ;  /* 0x000000000000791b */ /* 0x003fe20003800000 */
.L_x_1853:
[----:B------:R-:W-:Y:S02]  /*33e10*/  IMAD.MOV.U32 R13, RZ, RZ, R0 ;  /* 0x000000ffff0d7224 */ /* 0x000fe400078e0000 */
[----:B------:R-:W-:-:S07]  /*33e20*/  IMAD.MOV.U32 R7, RZ, RZ, R14 ;  /* 0x000000ffff077224 */ /* 0x000fce00078e000e */
[----:B------:R-:W-:Y:S05]  /*33e30*/  WARPSYNC.COLLECTIVE R15, `(.L_x_1854) ;  /* 0x000000000f087348 */ /* 0x000fea0003c00000 */
[----:B------:R0:W1:Y:S02]  /*33e40*/  SHFL.IDX P6, R14, R13, R12, R11 ;  /* 0x0000000c0d0e7389 */ /* 0x00006400000c000b */
[----:B01----:R-:W-:Y:S01]  /*33e50*/  ENDCOLLECTIVE ;  /* 0x000000000000791b */ /* 0x003fe20003800000 */
.L_x_1854:
[----:B------:R-:W-:Y:S05]  /*33e60*/  BRA `(.L_x_1855) ;  /* 0xfffffdd0001c7947 */ /* 0x000fea000383ffff */
.L_x_1570:
[----:B0-----:R0:W1:Y:S02]  /*33e70*/  SYNCS.PHASECHK.TRANS64.TRYWAIT P0, [R16+URZ+0x29800], R3 ;  /* 0x02980003100075a7 */ /* 0x001064000800017f */
[----:B-1----:R-:W-:Y:S05]  /*33e80*/  @!P0 NANOSLEEP.SYNCS 0x989680 ;  /* 0x009896800000895d */ /* 0x002fea0003900000 */
[----:B------:R-:W1:Y:S02]  /*33e90*/  @!P0 SYNCS.PHASECHK.TRANS64 P0, [R16+URZ+0x29800], R3 ;  /* 0x02980003100085a7 */ /* 0x000e64000800007f */
[----:B-1----:R-:W-:Y:S05]  /*33ea0*/  @!P0 BRA `(.L_x_1570) ;  /* 0xfffffffc00f08947 */ /* 0x002fea000383ffff */
[----:B------:R-:W-:Y:S05]  /*33eb0*/  BRA `(.L_x_1856) ;  /* 0xfffffdd400547947 */ /* 0x000fea000383ffff */
.L_x_1582:
[----:B------:R-:W-:Y:S01]  /*33ec0*/  BSSY B1, `(.L_x_1857) ;  /* 0x0000007000017945 */ /* 0x000fe20003800000 */
[----:B------:R-:W-:Y:S02]  /*33ed0*/  IMAD.MOV.U32 R12, RZ, RZ, RZ ;  /* 0x000000ffff0c7224 */ /* 0x000fe400078e00ff */
[----:B------:R-:W-:Y:S02]  /*33ee0*/  IMAD.MOV.U32 R11, RZ, RZ, 0x1e1f ;  /* 0x00001e1fff0b7424 */ /* 0x000fe400078e00ff */
[----:B------:R-:W-:-:S07]  /*33ef0*/  IMAD.MOV.U32 R15, RZ, RZ, -0x1 ;  /* 0xffffffffff0f7424 */ /* 0x000fce00078e00ff */
[----:B------:R-:W-:Y:S05]  /*33f00*/  WARPSYNC.COLLECTIVE R15, `(.L_x_1858) ;  /* 0x000000000f087348 */ /* 0x000fea0003c00000 */
[----:B------:R0:W1:Y:S02]  /*33f10*/  SHFL.IDX P6, R14, R13, R12, R11 ;  /* 0x0000000c0d0e7389 */ /* 0x00006400000c000b */
[----:B01----:R-:W-:Y:S01]  /*33f20*/  ENDCOLLECTIVE ;  /* 0x000000000000791b */ /* 0x003fe20003800000 */
.L_x_1858:
[----:B------:R-:W-:Y:S05]  /*33f30*/  BSYNC B1 ;  /* 0x0000000000017941 */ /* 0x000fea0003800000 */
.L_x_1857:
        /* <DEDUP_REMOVED lines=8> */
.L_x_1859:
[----:B------:R-:W-:Y:S02]  /*33fc0*/  IMAD.MOV.U32 R13, RZ, RZ, R20 ;  /* 0x000000ffff0d7224 */ /* 0x000fe400078e0014 */
[----:B------:R-:W-:-:S07]  /*33fd0*/  IMAD.MOV.U32 R3, RZ, RZ, R14 ;  /* 0x000000ffff037224 */ /* 0x000fce00078e000e */
[----:B------:R-:W-:Y:S05]  /*33fe0*/  WARPSYNC.COLLECTIVE R15, `(.L_x_1860) ;  /* 0x000000000f087348 */ /* 0x000fea0003c00000 */
[----:B------:R0:W1:Y:S02]  /*33ff0*/  SHFL.IDX P6, R14, R13, R12, R11 ;  /* 0x0000000c0d0e7389 */ /* 0x00006400000c000b */
[----:B01----:R-:W-:Y:S01]  /*34000*/  ENDCOLLECTIVE ;  /* 0x000000000000791b */ /* 0x003fe20003800000 */
.L_x_1860:
[----:B------:R-:W-:Y:S02]  /*34010*/  IMAD.MOV.U32 R13, RZ, RZ, R21 ;  /* 0x000000ffff0d7224 */ /* 0x000fe400078e0015 */
[----:B------:R-:W-:-:S07]  /*34020*/  IMAD.MOV.U32 R20, RZ, RZ, R14 ;  /* 0x000000ffff147224 */ /* 0x000fce00078e000e */
[----:B------:R-:W-:Y:S05]  /*34030*/  WARPSYNC.COLLECTIVE R15, `(.L_x_1861) ;  /* 0x000000000f087348 */ /* 0x000fea0003c00000 */
[----:B------:R0:W1:Y:S02]  /*34040*/  SHFL.IDX P6, R14, R13, R12, R11 ;  /* 0x0000000c0d0e7389 */ /* 0x00006400000c000b */
[----:B01----:R-:W-:Y:S01]  /*34050*/  ENDCOLLECTIVE ;  /* 0x000000000000791b */ /* 0x003fe20003800000 */
.L_x_1861:
[----:B------:R-:W-:Y:S01]  /*34060*/  IMAD.MOV.U32 R21, RZ, RZ, R14 ;  /* 0x000000ffff157224 */ /* 0x000fe200078e000e */
[----:B------:R-:W-:Y:S06]  /*34070*/  BRA `(.L_x_1862) ;  /* 0xfffffe0400107947 */ /* 0x000fec000383ffff */
.L_x_1586:
[----:B-1----:R1:W2:Y:S02]  /*34080*/  SYNCS.PHASECHK.TRANS64.TRYWAIT P0, [R16+URZ+0x29800], R3 ;  /* 0x02980003100075a7 */ /* 0x0022a4000800017f */
[----:B--2---:R-:W-:Y:S05]  /*34090*/  @!P0 NANOSLEEP.SYNCS 0x989680 ;  /* 0x009896800000895d */ /* 0x004fea0003900000 */
[----:B------:R-:W2:Y:S02]  /*340a0*/  @!P0 SYNCS.PHASECHK.TRANS64 P0, [R16+URZ+0x29800], R3 ;  /* 0x02980003100085a7 */ /* 0x000ea4000800007f */
[----:B--2---:R-:W-:Y:S05]  /*340b0*/  @!P0 BRA `(.L_x_1586) ;  /* 0xfffffffc00f08947 */ /* 0x004fea000383ffff */
[----:B------:R-:W-:Y:S05]  /*340c0*/  BRA `(.L_x_1863) ;  /* 0xfffffe08000c7947 */ /* 0x000fea000383ffff */
.L_x_1594:
[----:B-1----:R1:W2:Y:S02]  /*340d0*/  SYNCS.PHASECHK.TRANS64.TRYWAIT P1, [R7+URZ+0x29830], R0 ;  /* 0x02983000070075a7 */ /* 0x0022a4000802017f */
[----:B--2---:R-:W-:Y:S05]  /*340e0*/  @!P1 NANOSLEEP.SYNCS 0x989680 ;  /* 0x009896800000995d */ /* 0x004fea0003900000 */
[----:B------:R-:W2:Y:S02]  /*340f0*/  @!P1 SYNCS.PHASECHK.TRANS64 P1, [R7+URZ+0x29830], R0 ;  /* 0x02983000070095a7 */ /* 0x000ea4000802007f */
[----:B--2---:R-:W-:Y:S05]  /*34100*/  @!P1 BRA `(.L_x_1594) ;  /* 0xfffffffc00f09947 */ /* 0x004fea000383ffff */
[----:B------:R-:W-:Y:S05]  /*34110*/  BRA `(.L_x_1593) ;  /* 0xfffffe3800447947 */ /* 0x000fea000383ffff */
.L_x_1612:
[----:B-1----:R1:W2:Y:S02]  /*34120*/  SYNCS.PHASECHK.TRANS64.TRYWAIT P2, [R12+URZ+0x29830], R7 ;  /* 0x029830070c0075a7 */ /* 0x0022a4000804017f */
[----:B--2---:R-:W-:Y:S05]  /*34130*/  @!P2 NANOSLEEP.SYNCS 0x989680 ;  /* 0x009896800000a95d */ /* 0x004fea0003900000 */
[----:B------:R-:W2:Y:S02]  /*34140*/  @!P2 SYNCS.PHASECHK.TRANS64 P2, [R12+URZ+0x29830], R7 ;  /* 0x029830070c00a5a7 */ /* 0x000ea4000804007f */
[----:B--2---:R-:W-:Y:S05]  /*34150*/  @!P2 BRA `(.L_x_1612) ;  /* 0xfffffffc00f0a947 */ /* 0x004fea000383ffff */
[----:B------:R-:W-:Y:S05]  /*34160*/  BRA `(.L_x_1611) ;  /* 0xfffffe80003c7947 */ /* 0x000fea000383ffff */
.L_x_1616:
[----:B-1----:R1:W2:Y:S02]  /*34170*/  SYNCS.PHASECHK.TRANS64.TRYWAIT P1, [R12+URZ+0x29850], R7 ;  /* 0x029850070c0075a7 */ /* 0x0022a4000802017f */
[----:B--2---:R-:W-:Y:S05]  /*34180*/  @!P1 NANOSLEEP.SYNCS 0x989680 ;  /* 0x009896800000995d */ /* 0x004fea0003900000 */
[----:B------:R-:W2:Y:S02]  /*34190*/  @!P1 SYNCS.PHASECHK.TRANS64 P1, [R12+URZ+0x29850], R7 ;  /* 0x029850070c0095a7 */ /* 0x000ea4000802007f */
[----:B--2---:R-:W-:Y:S05]  /*341a0*/  @!P1 BRA `(.L_x_1616) ;  /* 0xfffffffc00f09947 */ /* 0x004fea000383ffff */
[----:B------:R-:W-:Y:S05]  /*341b0*/  BRA `(.L_x_1613) ;  /* 0xfffffe9000707947 */ /* 0x000fea000383ffff */
.L_x_1636:
[----:B-1----:R1:W2:Y:S02]  /*341c0*/  SYNCS.PHASECHK.TRANS64.TRYWAIT P2, [R3+URZ+0x29830], R0 ;  /* 0x02983000030075a7 */ /* 0x0022a4000804017f */
[----:B--2---:R-:W-:Y:S05]  /*341d0*/  @!P2 NANOSLEEP.SYNCS 0x989680 ;  /* 0x009896800000a95d */ /* 0x004fea0003900000 */
[----:B------:R-:W2:Y:S02]  /*341e0*/  @!P2 SYNCS.PHASECHK.TRANS64 P2, [R3+URZ+0x29830], R0 ;  /* 0x029830000300a5a7 */ /* 0x000ea4000804007f */
[----:B--2---:R-:W-:Y:S05]  /*341f0*/  @!P2 BRA `(.L_x_1636) ;  /* 0xfffffffc00f0a947 */ /* 0x004fea000383ffff */
[----:B------:R-:W-:Y:S05]  /*34200*/  BRA `(.L_x_1635) ;  /* 0xfffffed0007c7947 */ /* 0x000fea000383ffff */
.L_x_1640:
[----:B-1----:R1:W2:Y:S02]  /*34210*/  SYNCS.PHASECHK.TRANS64.TRYWAIT P1, [R3+URZ+0x29850], R0 ;  /* 0x02985000030075a7 */ /* 0x0022a4000802017f */
[----:B--2---:R-:W-:Y:S05]  /*34220*/  @!P1 NANOSLEEP.SYNCS 0x989680 ;  /* 0x009896800000995d */ /* 0x004fea0003900000 */
[----:B------:R-:W2:Y:S02]  /*34230*/  @!P1 SYNCS.PHASECHK.TRANS64 P1, [R3+URZ+0x29850], R0 ;  /* 0x02985000030095a7 */ /* 0x000ea4000802007f */
[----:B--2---:R-:W-:Y:S05]  /*34240*/  @!P1 BRA `(.L_x_1640) ;  /* 0xfffffffc00f09947 */ /* 0x004fea000383ffff */
[----:B------:R-:W-:Y:S05]  /*34250*/  BRA `(.L_x_1637) ;  /* 0xfffffee000bc7947 */ /* 0x000fea000383ffff */
.L_x_1648:
[----:B-1----:R1:W2:Y:S02]  /*34260*/  SYNCS.PHASECHK.TRANS64.TRYWAIT P2, [R3+URZ+0x29830], R0 ;  /* 0x02983000030075a7 */ /* 0x0022a4000804017f */
[----:B--2---:R-:W-:Y:S05]  /*34270*/  @!P2 NANOSLEEP.SYNCS 0x989680 ;  /* 0x009896800000a95d */ /* 0x004fea0003900000 */
[----:B------:R-:W2:Y:S02]  /*34280*/  @!P2 SYNCS.PHASECHK.TRANS64 P2, [R3+URZ+0x29830], R0 ;  /* 0x029830000300a5a7 */ /* 0x000ea4000804007f */
[----:B--2---:R-:W-:Y:S05]  /*34290*/  @!P2 BRA `(.L_x_1648) ;  /* 0xfffffffc00f0a947 */ /* 0x004fea000383ffff */
[----:B------:R-:W-:Y:S05]  /*342a0*/  BRA `(.L_x_1647) ;  /* 0xffffff0000f07947 */ /* 0x000fea000383ffff */
.L_x_1652:
[----:B-1----:R1:W2:Y:S02]  /*342b0*/  SYNCS.PHASECHK.TRANS64.TRYWAIT P1, [R3+URZ+0x29850], R0 ;  /* 0x02985000030075a7 */ /* 0x0022a4000802017f */
[----:B--2---:R-:W-:Y:S05]  /*342c0*/  @!P1 NANOSLEEP.SYNCS 0x989680 ;  /* 0x009896800000995d */ /* 0x004fea0003900000 */
[----:B------:R-:W2:Y:S02]  /*342d0*/  @!P1 SYNCS.PHASECHK.TRANS64 P1, [R3+URZ+0x29850], R0 ;  /* 0x02985000030095a7 */ /* 0x000ea4000802007f */
[----:B--2---:R-:W-:Y:S05]  /*342e0*/  @!P1 BRA `(.L_x_1652) ;  /* 0xfffffffc00f09947 */ /* 0x004fea000383ffff */
[----:B------:R-:W-:Y:S05]  /*342f0*/  BRA `(.L_x_1649) ;  /* 0xffffff1400307947 */ /* 0x000fea000383ffff */
.L_x_1666:
[----:B-1----:R1:W2:Y:S02]  /*34300*/  SYNCS.PHASECHK.TRANS64.TRYWAIT P0, [R15+URZ+0x29850], R4 ;  /* 0x029850040f0075a7 */ /* 0x0022a4000800017f */
[----:B--2---:R-:W-:Y:S05]  /*34310*/  @!P0 NANOSLEEP.SYNCS 0x989680 ;  /* 0x009896800000895d */ /* 0x004fea0003900000 */
[----:B------:R-:W2:Y:S02]  /*34320*/  @!P0 SYNCS.PHASECHK.TRANS64 P0, [R15+URZ+0x29850], R4 ;  /* 0x029850040f0085a7 */ /* 0x000ea4000800007f */
[----:B--2---:R-:W-:Y:S05]  /*34330*/  @!P0 BRA `(.L_x_1666) ;  /* 0xfffffffc00f08947 */ /* 0x004fea000383ffff */
[----:B------:R-:W-:Y:S05]  /*34340*/  BRA `(.L_x_1665) ;  /* 0xffffff5000707947 */ /* 0x000fea000383ffff */
.L_x_1670:
        /* <DEDUP_REMOVED lines=10> */
.L_x_1864:
        /* <DEDUP_REMOVED lines=19> */
.L_x_1865:
        /* <DEDUP_REMOVED lines=19> */
.L_x_1866:
[----:B------:R-:W-:Y:S02]  /*34650*/  SEL R4, R6, R3, P0 ;  /* 0x0000000306047207 */ /* 0x000fe40000000000 */
[----:B------:R-:W-:Y:S01]  /*34660*/  SEL R6, R3, R6, P0 ;  /* 0x0000000603067207 */ /* 0x000fe20000000000 */
[----:B------:R-:W-:Y:S02]  /*34670*/  IMAD.MOV.U32 R13, RZ, RZ, R7 ;  /* 0x000000ffff0d7224 */ /* 0x000fe400078e0007 */
[----:B------:R-:W-:Y:S02]  /*34680*/  IMAD.MOV.U32 R12, RZ, RZ, R2 ;  /* 0x000000ffff0c7224 */ /* 0x000fe400078e0002 */
[----:B------:R-:W-:-:S07]  /*34690*/  IMAD.MOV.U32 R10, RZ, RZ, R14 ;  /* 0x000000ffff0a7224 */ /* 0x000fce00078e000e */
[----:B------:R-:W-:Y:S05]  /*346a0*/  WARPSYNC.COLLECTIVE R15, `(.L_x_1867) ;  /* 0x000000000f087348 */ /* 0x000fea0003c00000 */
[----:B------:R0:W1:Y:S02]  /*346b0*/  SHFL.IDX P6, R14, R13, R12, R11 ;  /* 0x0000000c0d0e7389 */ /* 0x00006400000c000b */
[----:B01----:R-:W-:Y:S01]  /*346c0*/  ENDCOLLECTIVE ;  /* 0x000000000000791b */ /* 0x003fe20003800000 */
.L_x_1867:
[----:B------:R-:W-:Y:S02]  /*346d0*/  IMAD.MOV.U32 R13, RZ, RZ, R9 ;  /* 0x000000ffff0d7224 */ /* 0x000fe400078e0009 */
[----:B------:R-:W-:Y:S02]  /*346e0*/  IMAD.MOV.U32 R12, RZ, RZ, R0 ;  /* 0x000000ffff0c7224 */ /* 0x000fe400078e0000 */
[----:B------:R-:W-:-:S07]  /*346f0*/  IMAD.MOV.U32 R7, RZ, RZ, R14 ;  /* 0x000000ffff077224 */ /* 0x000fce00078e000e */
[----:B------:R-:W-:Y:S05]  /*34700*/  WARPSYNC.COLLECTIVE R15, `(.L_x_1868) ;  /* 0x000000000f087348 */ /* 0x000fea0003c00000 */
[----:B------:R0:W1:Y:S02]  /*34710*/  SHFL.IDX P6, R14, R13, R12, R11 ;  /* 0x0000000c0d0e7389 */ /* 0x00006400000c000b */
[----:B01----:R-:W-:Y:S01]  /*34720*/  ENDCOLLECTIVE ;  /* 0x000000000000791b */ /* 0x003fe20003800000 */
.L_x_1868:
        /* <DEDUP_REMOVED lines=8> */
.L_x_1869:
[----:B------:R-:W-:Y:S02]  /*347b0*/  IMAD.MOV.U32 R13, RZ, RZ, R25 ;  /* 0x000000ffff0d7224 */ /* 0x000fe400078e0019 */
[----:B------:R-:W-:Y:S02]  /*347c0*/  IMAD.MOV.U32 R12, RZ, RZ, R0 ;  /* 0x000000ffff0c7224 */ /* 0x000fe400078e0000 */
[----:B------:R-:W-:-:S07]  /*347d0*/  IMAD.MOV.U32 R20, RZ, RZ, R14 ;  /* 0x000000ffff147224 */ /* 0x000fce00078e000e */
[----:B------:R-:W-:Y:S05]  /*347e0*/  WARPSYNC.COLLECTIVE R15, `(.L_x_1870) ;  /* 0x000000000f087348 */ /* 0x000fea0003c00000 */
[----:B------:R0:W1:Y:S02]  /*347f0*/  SHFL.IDX P6, R14, R13, R12, R11 ;  /* 0x0000000c0d0e7389 */ /* 0x00006400000c000b */
[----:B01----:R-:W-:Y:S01]  /*34800*/  ENDCOLLECTIVE ;  /* 0x000000000000791b */ /* 0x003fe20003800000 */
.L_x_1870:
[----:B------:R-:W-:Y:S02]  /*34810*/  IMAD.MOV.U32 R13, RZ, RZ, R27 ;  /* 0x000000ffff0d7224 */ /* 0x000fe400078e001b */
[----:B------:R-:W-:Y:S02]  /*34820*/  IMAD.MOV.U32 R12, RZ, RZ, R2 ;  /* 0x000000ffff0c7224 */ /* 0x000fe400078e0002 */
[----:B------:R-:W-:-:S07]  /*34830*/  IMAD.MOV.U32 R26, RZ, RZ, R14 ;  /* 0x000000ffff1a7224 */ /* 0x000fce00078e000e */
[----:B------:R-:W-:Y:S05]  /*34840*/  WARPSYNC.COLLECTIVE R15, `(.L_x_1871) ;  /* 0x000000000f087348 */ /* 0x000fea0003c00000 */
[----:B------:R0:W1:Y:S02]  /*34850*/  SHFL.IDX P6, R14, R13, R12, R11 ;  /* 0x0000000c0d0e7389 */ /* 0x00006400000c000b */
[----:B01----:R-:W-:Y:S01]  /*34860*/  ENDCOLLECTIVE ;  /* 0x000000000000791b */ /* 0x003fe20003800000 */
.L_x_1871:
[----:B------:R-:W-:Y:S02]  /*34870*/  IMAD.MOV.U32 R13, RZ, RZ, R29 ;  /* 0x000000ffff0d7224 */ /* 0x000fe400078e001d */
[----:B------:R-:W-:Y:S02]  /*34880*/  IMAD.MOV.U32 R12, RZ, RZ, R0 ;  /* 0x000000ffff0c7224 */ /* 0x000fe400078e0000 */
[----:B------:R-:W-:-:S07]  /*34890*/  IMAD.MOV.U32 R27, RZ, RZ, R14 ;  /* 0x000000ffff1b7224 */ /* 0x000fce00078e000e */
[----:B------:R-:W-:Y:S05]  /*348a0*/  WARPSYNC.COLLECTIVE R15, `(.L_x_1872) ;  /* 0x000000000f087348 */ /* 0x000fea0003c00000 */
[----:B------:R0:W1:Y:S02]  /*348b0*/  SHFL.IDX P6, R14, R13, R12, R11 ;  /* 0x0000000c0d0e7389 */ /* 0x00006400000c000b */
[----:B01----:R-:W-:Y:S01]  /*348c0*/  ENDCOLLECTIVE ;  /* 0x000000000000791b */ /* 0x003fe20003800000 */
.L_x_1872:
        /* <DEDUP_REMOVED lines=8> */
.L_x_1873:
[----:B------:R-:W-:Y:S02]  /*34950*/  IMAD.MOV.U32 R13, RZ, RZ, R33 ;  /* 0x000000ffff0d7224 */ /* 0x000fe400078e0021 */
[----:B------:R-:W-:Y:S02]  /*34960*/  IMAD.MOV.U32 R12, RZ, RZ, R0 ;  /* 0x000000ffff0c7224 */ /* 0x000fe400078e0000 */
[----:B------:R-:W-:-:S07]  /*34970*/  IMAD.MOV.U32 R31, RZ, RZ, R14 ;  /* 0x000000ffff1f7224 */ /* 0x000fce00078e000e */
[----:B------:R-:W-:Y:S05]  /*34980*/  WARPSYNC.COLLECTIVE R15, `(.L_x_1874) ;  /* 0x000000000f087348 */ /* 0x000fea0003c00000 */
[----:B------:R0:W1:Y:S02]  /*34990*/  SHFL.IDX P6, R14, R13, R12, R11 ;  /* 0x0000000c0d0e7389 */ /* 0x00006400000c000b */
[----:B01----:R-:W-:Y:S01]  /*349a0*/  ENDCOLLECTIVE ;  /* 0x000000000000791b */ /* 0x003fe20003800000 */
.L_x_1874:
        /* <DEDUP_REMOVED lines=8> */
.L_x_1875:
[----:B------:R-:W-:Y:S02]  /*34a30*/  IMAD.MOV.U32 R13, RZ, RZ, R37 ;  /* 0x000000ffff0d7224 */ /* 0x000fe400078e0025 */
[----:B------:R-:W-:Y:S02]  /*34a40*/  IMAD.MOV.U32 R12, RZ, RZ, R0 ;  /* 0x000000ffff0c7224 */ /* 0x000fe400078e0000 */
[----:B------:R-:W-:-:S07]  /*34a50*/  IMAD.MOV.U32 R35, RZ, RZ, R14 ;  /* 0x000000ffff237224 */ /* 0x000fce00078e000e */
[----:B------:R-:W-:Y:S05]  /*34a60*/  WARPSYNC.COLLECTIVE R15, `(.L_x_1876) ;  /* 0x000000000f087348 */ /* 0x000fea0003c00000 */
[----:B------:R0:W1:Y:S02]  /*34a70*/  SHFL.IDX P6, R14, R13, R12, R11 ;  /* 0x0000000c0d0e7389 */ /* 0x00006400000c000b */
[----:B01----:R-:W-:Y:S01]  /*34a80*/  ENDCOLLECTIVE ;  /* 0x000000000000791b */ /* 0x003fe20003800000 */
.L_x_1876:
        /* <DEDUP_REMOVED lines=8> */
.L_x_1877:
[----:B------:R-:W-:Y:S02]  /*34b10*/  IMAD.MOV.U32 R13, RZ, RZ, R41 ;  /* 0x000000ffff0d7224 */ /* 0x000fe400078e0029 */
[----:B------:R-:W-:Y:S02]  /*34b20*/  IMAD.MOV.U32 R12, RZ, RZ, R0 ;  /* 0x000000ffff0c7224 */ /* 0x000fe400078e0000 */
[----:B------:R-:W-:-:S07]  /*34b30*/  IMAD.MOV.U32 R39, RZ, RZ, R14 ;  /* 0x000000ffff277224 */ /* 0x000fce00078e000e */
[----:B------:R-:W-:Y:S05]  /*34b40*/  WARPSYNC.COLLECTIVE R15, `(.L_x_1878) ;  /* 0x000000000f087348 */ /* 0x000fea0003c00000 */
[----:B------:R0:W1:Y:S02]  /*34b50*/  SHFL.IDX P6, R14, R13, R12, R11 ;  /* 0x0000000c0d0e7389 */ /* 0x00006400000c000b */
[----:B01----:R-:W-:Y:S01]  /*34b60*/  ENDCOLLECTIVE ;  /* 0x000000000000791b */ /* 0x003fe20003800000 */
.L_x_1878:
        /* <DEDUP_REMOVED lines=8> */
.L_x_1879:
[----:B------:R-:W-:Y:S02]  /*34bf0*/  IMAD.MOV.U32 R13, RZ, RZ, R45 ;  /* 0x000000ffff0d7224 */ /* 0x000fe400078e002d */
[----:B------:R-:W-:Y:S02]  /*34c00*/  IMAD.MOV.U32 R12, RZ, RZ, R0 ;  /* 0x000000ffff0c7224 */ /* 0x000fe400078e0000 */
[----:B------:R-:W-:-:S07]  /*34c10*/  IMAD.MOV.U32 R43, RZ, RZ, R14 ;  /* 0x000000ffff2b7224 */ /* 0x000fce00078e000e */
[----:B------:R-:W-:Y:S05]  /*34c20*/  WARPSYNC.COLLECTIVE R15, `(.L_x_1880) ;  /* 0x000000000f087348 */ /* 0x000fea0003c00000 */
[----:B------:R0:W1:Y:S02]  /*34c30*/  SHFL.IDX P6, R14, R13, R12, R11 ;  /* 0x0000000c0d0e7389 */ /* 0x00006400000c000b */
[----:B01----:R-:W-:Y:S01]  /*34c40*/  ENDCOLLECTIVE ;  /* 0x000000000000791b */ /* 0x003fe20003800000 */
.L_x_1880:
        /* <DEDUP_REMOVED lines=8> */
.L_x_1881:
[----:B------:R-:W-:Y:S02]  /*34cd0*/  IMAD.MOV.U32 R13, RZ, RZ, R51 ;  /* 0x000000ffff0d7224 */ /* 0x000fe400078e0033 */
[----:B------:R-:W-:Y:S02]  /*34ce0*/  IMAD.MOV.U32 R12, RZ, RZ, R0 ;  /* 0x000000ffff0c7224 */ /* 0x000fe400078e0000 */
[----:B------:R-:W-:-:S07]  /*34cf0*/  IMAD.MOV.U32 R44, RZ, RZ, R14 ;  /* 0x000000ffff2c7224 */ /* 0x000fce00078e000e */
[----:B------:R-:W-:Y:S05]  /*34d00*/  WARPSYNC.COLLECTIVE R15, `(.L_x_1882) ;  /* 0x000000000f087348 */ /* 0x000fea0003c00000 */
[----:B------:R0:W1:Y:S02]  /*34d10*/  SHFL.IDX P6, R14, R13, R12, R11 ;  /* 0x0000000c0d0e7389 */ /* 0x00006400000c000b */
[----:B01----:R-:W-:Y:S01]  /*34d20*/  ENDCOLLECTIVE ;  /* 0x000000000000791b */ /* 0x003fe20003800000 */
.L_x_1882:
        /* <DEDUP_REMOVED lines=8> */
.L_x_1883:
[----:B------:R-:W-:Y:S02]  /*34db0*/  IMAD.MOV.U32 R13, RZ, RZ, R55 ;  /* 0x000000ffff0d7224 */ /* 0x000fe400078e0037 */
[----:B------:R-:W-:Y:S02]  /*34dc0*/  IMAD.MOV.U32 R12, RZ, RZ, R0 ;  /* 0x000000ffff0c7224 */ /* 0x000fe400078e0000 */
[----:B------:R-:W-:-:S07]  /*34dd0*/  IMAD.MOV.U32 R46, RZ, RZ, R14 ;  /* 0x000000ffff2e7224 */ /* 0x000fce00078e000e */
[----:B------:R-:W-:Y:S05]  /*34de0*/  WARPSYNC.COLLECTIVE R15, `(.L_x_1884) ;  /* 0x000000000f087348 */ /* 0x000fea0003c00000 */
[----:B------:R0:W1:Y:S02]  /*34df0*/  SHFL.IDX P6, R14, R13, R12, R11 ;  /* 0x0000000c0d0e7389 */ /* 0x00006400000c000b */
[----:B01----:R-:W-:Y:S01]  /*34e00*/  ENDCOLLECTIVE ;  /* 0x000000000000791b */ /* 0x003fe20003800000 */
.L_x_1884:
[----:B------:R-:W-:Y:S02]  /*34e10*/  IMAD.MOV.U32 R13, RZ, RZ, R57 ;  /* 0x000000ffff0d7224 */ /* 0x000fe400078e0039 */
[----:B------:R-:W-:Y:S02]  /*34e20*/  IMAD.MOV.U32 R12, RZ, RZ, R2 ;  /* 0x000000ffff0c7224 */ /* 0x000fe400078e0002 */
[----:B------:R-:W-:-:S07]  /*34e30*/  IMAD.MOV.U32 R55, RZ, RZ, R14 ;  /* 0x000000ffff377224 */ /* 0x000fce00078e000e */
[----:B------:R-:W-:Y:S05]  /*34e40*/  WARPSYNC.COLLECTIVE R15, `(.L_x_1885) ;  /* 0x000000000f087348 */ /* 0x000fea0003c00000 */
[----:B------:R0:W1:Y:S02]  /*34e50*/  SHFL.IDX P6, R14, R13, R12, R11 ;  /* 0x0000000c0d0e7389 */ /* 0x00006400000c000b */
[----:B01----:R-:W-:Y:S01]  /*34e60*/  ENDCOLLECTIVE ;  /* 0x000000000000791b */ /* 0x003fe20003800000 */
.L_x_1885:
[----:B------:R-:W-:Y:S02]  /*34e70*/  IMAD.MOV.U32 R13, RZ, RZ, R59 ;  /* 0x000000ffff0d7224 */ /* 0x000fe400078e003b */
[----:B------:R-:W-:Y:S02]  /*34e80*/  IMAD.MOV.U32 R12, RZ, RZ, R0 ;  /* 0x000000ffff0c7224 */ /* 0x000fe400078e0000 */
[----:B------:R-:W-:-:S07]  /*34e90*/  IMAD.MOV.U32 R50, RZ, RZ, R14 ;  /* 0x000000ffff327224 */ /* 0x000fce00078e000e */
[----:B------:R-:W-:Y:S05]  /*34ea0*/  WARPSYNC.COLLECTIVE R15, `(.L_x_1886) ;  /* 0x000000000f087348 */ /* 0x000fea0003c00000 */
[----:B------:R0:W1:Y:S02]  /*34eb0*/  SHFL.IDX P6, R14, R13, R12, R11 ;  /* 0x0000000c0d0e7389 */ /* 0x00006400000c000b */
[----:B01----:R-:W-:Y:S01]  /*34ec0*/  ENDCOLLECTIVE ;  /* 0x000000000000791b */ /* 0x003fe20003800000 */
.L_x_1886:
[----:B------:R-:W-:Y:S02]  /*34ed0*/  IMAD.MOV.U32 R13, RZ, RZ, R61 ;  /* 0x000000ffff0d7224 */ /* 0x000fe400078e003d */
[----:B------:R-:W-:Y:S02]  /*34ee0*/  IMAD.MOV.U32 R12, RZ, RZ, R2 ;  /* 0x000000ffff0c7224 */ /* 0x000fe400078e0002 */
[----:B------:R-:W-:-:S07]  /*34ef0*/  IMAD.MOV.U32 R59, RZ, RZ, R14 ;  /* 0x000000ffff3b7224 */ /* 0x000fce00078e000e */
[----:B------:R-:W-:Y:S05]  /*34f00*/  WARPSYNC.COLLECTIVE R15, `(.L_x_1887) ;  /* 0x000000000f087348 */ /* 0x000fea0003c00000 */
[----:B------:R0:W1:Y:S02]  /*34f10*/  SHFL.IDX P6, R14, R13, R12, R11 ;  /* 0x0000000c0d0e7389 */ /* 0x00006400000c000b */
[----:B01----:R-:W-:Y:S01]  /*34f20*/  ENDCOLLECTIVE ;  /* 0x000000000000791b */ /* 0x003fe20003800000 */
.L_x_1887:
[----:B------:R-:W-:Y:S02]  /*34f30*/  IMAD.MOV.U32 R13, RZ, RZ, R63 ;  /* 0x000000ffff0d7224 */ /* 0x000fe400078e003f */
[----:B------:R-:W-:Y:S02]  /*34f40*/  IMAD.MOV.U32 R12, RZ, RZ, R0 ;  /* 0x000000ffff0c7224 */ /* 0x000fe400078e0000 */
[----:B------:R-:W-:-:S07]  /*34f50*/  IMAD.MOV.U32 R52, RZ, RZ, R14 ;  /* 0x000000ffff347224 */ /* 0x000fce00078e000e */
[----:B------:R-:W-:Y:S05]  /*34f60*/  WARPSYNC.COLLECTIVE R15, `(.L_x_1888) ;  /* 0x000000000f087348 */ /* 0x000fea0003c00000 */
[----:B------:R0:W1:Y:S02]  /*34f70*/  SHFL.IDX P6, R14, R13, R12, R11 ;  /* 0x0000000c0d0e7389 */ /* 0x00006400000c000b */
[----:B01----:R-:W-:Y:S01]  /*34f80*/  ENDCOLLECTIVE ;  /* 0x000000000000791b */ /* 0x003fe20003800000 */
.L_x_1888:
        /* <DEDUP_REMOVED lines=8> */
.L_x_1889:
[----:B------:R-:W-:Y:S02]  /*35010*/  IMAD.MOV.U32 R13, RZ, RZ, R67 ;  /* 0x000000ffff0d7224 */ /* 0x000fe400078e0043 */
[----:B------:R-:W-:Y:S02]  /*35020*/  IMAD.MOV.U32 R12, RZ, RZ, R0 ;  /* 0x000000ffff0c7224 */ /* 0x000fe400078e0000 */
[----:B------:R-:W-:-:S07]  /*35030*/  IMAD.MOV.U32 R54, RZ, RZ, R14 ;  /* 0x000000ffff367224 */ /* 0x000fce00078e000e */
[----:B------:R-:W-:Y:S05]  /*35040*/  WARPSYNC.COLLECTIVE R15, `(.L_x_1890) ;  /* 0x000000000f087348 */ /* 0x000fea0003c00000 */
[----:B------:R0:W1:Y:S02]  /*35050*/  SHFL.IDX P6, R14, R13, R12, R11 ;  /* 0x0000000c0d0e7389 */ /* 0x00006400000c000b */
[----:B01----:R-:W-:Y:S01]  /*35060*/  ENDCOLLECTIVE ;  /* 0x000000000000791b */ /* 0x003fe20003800000 */
.L_x_1890:
        /* <DEDUP_REMOVED lines=8> */
.L_x_1891:
[----:B------:R-:W-:Y:S02]  /*350f0*/  IMAD.MOV.U32 R13, RZ, RZ, R71 ;  /* 0x000000ffff0d7224 */ /* 0x000fe400078e0047 */
[----:B------:R-:W-:Y:S02]  /*35100*/  IMAD.MOV.U32 R12, RZ, RZ, R0 ;  /* 0x000000ffff0c7224 */ /* 0x000fe400078e0000 */
[----:B------:R-:W-:-:S07]  /*35110*/  IMAD.MOV.U32 R56, RZ, RZ, R14 ;  /* 0x000000ffff387224 */ /* 0x000fce00078e000e */
[----:B------:R-:W-:Y:S05]  /*35120*/  WARPSYNC.COLLECTIVE R15, `(.L_x_1892) ;  /* 0x000000000f087348 */ /* 0x000fea0003c00000 */
[----:B------:R0:W1:Y:S02]  /*35130*/  SHFL.IDX P6, R14, R13, R12, R11 ;  /* 0x0000000c0d0e7389 */ /* 0x00006400000c000b */
[----:B01----:R-:W-:Y:S01]  /*35140*/  ENDCOLLECTIVE ;  /* 0x000000000000791b */ /* 0x003fe20003800000 */
.L_x_1892:
        /* <DEDUP_REMOVED lines=8> */
.L_x_1893:
[----:B------:R-:W-:Y:S02]  /*351d0*/  IMAD.MOV.U32 R13, RZ, RZ, R75 ;  /* 0x000000ffff0d7224 */ /* 0x000fe400078e004b */
[----:B------:R-:W-:Y:S02]  /*351e0*/  IMAD.MOV.U32 R12, RZ, RZ, R0 ;  /* 0x000000ffff0c7224 */ /* 0x000fe400078e0000 */
[----:B------:R-:W-:-:S07]  /*351f0*/  IMAD.MOV.U32 R58, RZ, RZ, R14 ;  /* 0x000000ffff3a7224 */ /* 0x000fce00078e000e */
[----:B------:R-:W-:Y:S05]  /*35200*/  WARPSYNC.COLLECTIVE R15, `(.L_x_1894) ;  /* 0x000000000f087348 */ /* 0x000fea0003c00000 */
[----:B------:R0:W1:Y:S02]  /*35210*/  SHFL.IDX P6, R14, R13, R12, R11 ;  /* 0x0000000c0d0e7389 */ /* 0x00006400000c000b */
[----:B01----:R-:W-:Y:S01]  /*35220*/  ENDCOLLECTIVE ;  /* 0x000000000000791b */ /* 0x003fe20003800000 */
.L_x_1894:
[----:B------:R-:W-:Y:S02]  /*35230*/  SEL R37, R71, R58, P0 ;  /* 0x0000003a47257207 */ /* 0x000fe40000000000 */
[----:B------:R-:W-:Y:S01]  /*35240*/  SEL R39, R58, R71, P0 ;  /* 0x000000473a277207 */ /* 0x000fe20000000000 */
[----:B------:R-:W-:Y:S02]  /*35250*/  IMAD.MOV.U32 R13, RZ, RZ, R77 ;  /* 0x000000ffff0d7224 */ /* 0x000fe400078e004d */
[----:B------:R-:W-:Y:S02]  /*35260*/  IMAD.MOV.U32 R12, RZ, RZ, R2 ;  /* 0x000000ffff0c7224 */ /* 0x000fe400078e0002 */
[----:B------:R-:W-:Y:S02]  /*35270*/  IMAD.MOV.U32 R2, RZ, RZ, RZ ;  /* 0x000000ffff027224 */ /* 0x000fe400078e00ff */
[----:B------:R-:W-:-:S07]  /*35280*/  IMAD.MOV.U32 R75, RZ, RZ, R14 ;  /* 0x000000ffff4b7224 */ /* 0x000fce00078e000e */
[----:B------:R-:W-:Y:S05]  /*35290*/  WARPSYNC.COLLECTIVE R15, `(.L_x_1895) ;  /* 0x000000000f087348 */ /* 0x000fea0003c00000 */
[----:B------:R0:W1:Y:S02]  /*352a0*/  SHFL.IDX P6, R14, R13, R12, R11 ;  /* 0x0000000c0d0e7389 */ /* 0x00006400000c000b */
[----:B01----:R-:W-:Y:S01]  /*352b0*/  ENDCOLLECTIVE ;  /* 0x000000000000791b */ /* 0x003fe20003800000 */
.L_x_1895:
        /* <DEDUP_REMOVED lines=8> */
.L_x_1682:
[----:B------:R-:W-:Y:S02]  /*35340*/  IMAD.MOV.U32 R13, RZ, RZ, R3 ;  /* 0x000000ffff0d7224 */ /* 0x000fe400078e0003 */
[----:B------:R-:W-:Y:S02]  /*35350*/  IMAD.MOV.U32 R12, RZ, RZ, RZ ;  /* 0x000000ffff0c7224 */ /* 0x000fe400078e00ff */
[----:B------:R-:W-:Y:S02]  /*35360*/  IMAD.MOV.U32 R11, RZ, RZ, 0x181f ;  /* 0x0000181fff0b7424 */ /* 0x000fe400078e00ff */
[----:B------:R-:W-:-:S07]  /*35370*/  IMAD.MOV.U32 R15, RZ, RZ, -0x1 ;  /* 0xffffffffff0f7424 */ /* 0x000fce00078e00ff */
[----:B-1----:R-:W-:Y:S05]  /*35380*/  WARPSYNC.COLLECTIVE R15, `(.L_x_1897) ;  /* 0x000000000f087348 */ /* 0x002fea0003c00000 */
[----:B------:R0:W2:Y:S02]  /*35390*/  SHFL.IDX P6, R14, R13, R12, R11 ;  /* 0x0000000c0d0e7389 */ /* 0x0000a400000c000b */
[----:B012---:R-:W-:Y:S01]  /*353a0*/  ENDCOLLECTIVE ;  /* 0x000000000000791b */ /* 0x007fe20003800000 */
.L_x_1897:
[----:B------:R-:W-:Y:S02]  /*353b0*/  IMAD.MOV.U32 R13, RZ, RZ, R2 ;  /* 0x000000ffff0d7224 */ /* 0x000fe400078e0002 */
[----:B------:R-:W-:-:S07]  /*353c0*/  IMAD.MOV.U32 R0, RZ, RZ, R14 ;  /* 0x000000ffff007224 */ /* 0x000fce00078e000e */
[----:B------:R-:W-:Y:S05]  /*353d0*/  WARPSYNC.COLLECTIVE R15, `(.L_x_1898) ;  /* 0x000000000f087348 */ /* 0x000fea0003c00000 */
[----:B------:R0:W1:Y:S02]  /*353e0*/  SHFL.IDX P6, R14, R13, R12, R11 ;  /* 0x0000000c0d0e7389 */ /* 0x00006400000c000b */
[----:B01----:R-:W-:Y:S01]  /*353f0*/  ENDCOLLECTIVE ;  /* 0x000000000000791b */ /* 0x003fe20003800000 */
.L_x_1898:
[----:B------:R-:W-:Y:S05]  /*35400*/  BRA `(.L_x_1899) ;  /* 0xffffff6c00807947 */ /* 0x000fea000383ffff */
.L_x_1685:
[----:B------:R-:W-:Y:S01]  /*35410*/  BSSY B1, `(.L_x_1900) ;  /* 0x0000008000017945 */ /* 0x000fe20003800000 */
[----:B------:R-:W-:Y:S02]  /*35420*/  IMAD.MOV.U32 R13, RZ, RZ, R3 ;  /* 0x000000ffff0d7224 */ /* 0x000fe400078e0003 */
[----:B------:R-:W-:Y:S02]  /*35430*/  IMAD.MOV.U32 R12, RZ, RZ, 0x1 ;  /* 0x00000001ff0c7424 */ /* 0x000fe400078e00ff */
[----:B------:R-:W-:Y:S02]  /*35440*/  IMAD.MOV.U32 R11, RZ, RZ, 0x181f ;  /* 0x0000181fff0b7424 */ /* 0x000fe400078e00ff */
[----:B----4-:R-:W-:-:S07]  /*35450*/  IMAD.MOV.U32 R15, RZ, RZ, -0x1 ;  /* 0xffffffffff0f7424 */ /* 0x010fce00078e00ff */
[----:B0123--:R-:W-:Y:S05]  /*35460*/  WARPSYNC.COLLECTIVE R15, `(.L_x_1901) ;  /* 0x000000000f087348 */ /* 0x00ffea0003c00000 */
[----:B---3--:R3:W4:Y:S02]  /*35470*/  SHFL.IDX P6, R14, R13, R12, R11 ;  /* 0x0000000c0d0e7389 */ /* 0x00872400000c000b */
[----:B01234-:R-:W-:Y:S01]  /*35480*/  ENDCOLLECTIVE ;  /* 0x000000000000791b */ /* 0x01ffe20003800000 */
.L_x_1901:
[----:B------:R-:W-:Y:S05]  /*35490*/  BSYNC B1 ;  /* 0x0000000000017941 */ /* 0x000fea0003800000 */
.L_x_1900:
[----:B------:R-:W-:Y:S02]  /*354a0*/  IMAD.MOV.U32 R13, RZ, RZ, R2 ;  /* 0x000000ffff0d7224 */ /* 0x000fe400078e0002 */
[----:B------:R-:W-:Y:S02]  /*354b0*/  IMAD.MOV.U32 R12, RZ, RZ, 0x1 ;  /* 0x00000001ff0c7424 */ /* 0x000fe400078e00ff */
[----:B------:R-:W-:Y:S02]  /*354c0*/  IMAD.MOV.U32 R11, RZ, RZ, 0x181f ;  /* 0x0000181fff0b7424 */ /* 0x000fe400078e00ff */
[----:B------:R-:W-:Y:S02]  /*354d0*/  IMAD.MOV.U32 R15, RZ, RZ, -0x1 ;  /* 0xffffffffff0f7424 */ /* 0x000fe400078e00ff */
[----:B------:R-:W-:-:S07]  /*354e0*/  IMAD.MOV.U32 R0, RZ, RZ, R14 ;  /* 0x000000ffff007224 */ /* 0x000fce00078e000e */
[----:B------:R-:W-:Y:S05]  /*354f0*/  WARPSYNC.COLLECTIVE R15, `(.L_x_1902) ;  /* 0x000000000f087348 */ /* 0x000fea0003c00000 */
[----:B------:R0:W1:Y:S02]  /*35500*/  SHFL.IDX P6, R14, R13, R12, R11 ;  /* 0x0000000c0d0e7389 */ /* 0x00006400000c000b */
[----:B01----:R-:W-:Y:S01]  /*35510*/  ENDCOLLECTIVE ;  /* 0x000000000000791b */ /* 0x003fe20003800000 */
.L_x_1902:
[----:B------:R-:W-:Y:S05]  /*35520*/  BRA `(.L_x_1903) ;  /* 0xffffff6c008c7947 */ /* 0x000fea000383ffff */
.L_x_1688:
        /* <DEDUP_REMOVED lines=8> */
.L_x_1905:
[----:B------:R-:W-:Y:S05]  /*355b0*/  BSYNC B1 ;  /* 0x0000000000017941 */ /* 0x000fea0003800000 */
.L_x_1904:
        /* <DEDUP_REMOVED lines=8> */
.L_x_1906:
[----:B------:R-:W-:Y:S05]  /*35640*/  BRA `(.L_x_1907) ;  /* 0xffffff6c00947947 */ /* 0x000fea000383ffff */
.L_x_1691:
[----:B------:R-:W-:Y:S01]  /*35650*/  BSSY B1, `(.L_x_1908) ;  /* 0x0000008000017945 */ /* 0x000fe20003800000 */
[----:B------:R-:W-:Y:S02]  /*35660*/  IMAD.MOV.U32 R13, RZ, RZ, R3 ;  /* 0x000000ffff0d7224 */ /* 0x000fe400078e0003 */
[----:B------:R-:W-:Y:S02]  /*35670*/  IMAD.MOV.U32 R12, RZ, RZ, 0x3 ;  /* 0x00000003ff0c7424 */ /* 0x000fe400078e00ff */
[----:B------:R-:W-:Y:S02]  /*35680*/  IMAD.MOV.U32 R11, RZ, RZ, 0x181f ;  /* 0x0000181fff0b7424 */ /* 0x000fe400078e00ff */
[----:B0-----:R-:W-:-:S07]  /*35690*/  IMAD.MOV.U32 R15, RZ, RZ, -0x1 ;  /* 0xffffffffff0f7424 */ /* 0x001fce00078e00ff */
[----:B-1234-:R-:W-:Y:S05]  /*356a0*/  WARPSYNC.COLLECTIVE R15, `(.L_x_1909) ;  /* 0x000000000f087348 */ /* 0x01efea0003c00000 */
[----:B----4-:R0:W4:Y:S02]  /*356b0*/  SHFL.IDX P6, R14, R13, R12, R11 ;  /* 0x0000000c0d0e7389 */ /* 0x01012400000c000b */
[----:B01234-:R-:W-:Y:S01]  /*356c0*/  ENDCOLLECTIVE ;  /* 0x000000000000791b */ /* 0x01ffe20003800000 */
.L_x_1909:
[----:B------:R-:W-:Y:S05]  /*356d0*/  BSYNC B1 ;  /* 0x0000000000017941 */ /* 0x000fea0003800000 */
.L_x_1908:
        /* <DEDUP_REMOVED lines=8> */
.L_x_1910:
[----:B------:R-:W-:Y:S05]  /*35760*/  BRA `(.L_x_1911) ;  /* 0xffffff6c009c7947 */ /* 0x000fea000383ffff */
.L_x_1716:
[----:B------:R-:W1:Y:S01]  /*35770*/  S2R R7, SR_TID.X ;  /* 0x0000000000077919 */ /* 0x000e620000002100 */
[----:B------:R-:W-:Y:S01]  /*35780*/  BSSY B1, `(.L_x_1912) ;  /* 0x000000a000017945 */ /* 0x000fe20003800000 */
[----:B------:R-:W-:Y:S02]  /*35790*/  IMAD.MOV.U32 R12, RZ, RZ, RZ ;  /* 0x000000ffff0c7224 */ /* 0x000fe400078e00ff */
[----:B0-----:R-:W-:Y:S02]  /*357a0*/  IMAD.MOV.U32 R11, RZ, RZ, 0x1f ;  /* 0x0000001fff0b7424 */ /* 0x001fe400078e00ff */
[----:B------:R-:W-:Y:S01]  /*357b0*/  IMAD.MOV.U32 R15, RZ, RZ, -0x1 ;  /* 0xffffffffff0f7424 */ /* 0x000fe200078e00ff */
[----:B-1----:R-:W-:-:S04]  /*357c0*/  SHF.R.U32.HI R7, RZ, 0x5, R7 ;  /* 0x00000005ff077819 */ /* 0x002fc80000011607 */
[----:B------:R-:W-:-:S05]  /*357d0*/  LOP3.LUT R7, R7, 0x3, RZ, 0xc0, !PT ;  /* 0x0000000307077812 */ /* 0x000fca00078ec0ff */
[----:B------:R-:W-:-:S07]  /*357e0*/  IMAD.MOV.U32 R13, RZ, RZ, R7 ;  /* 0x000000ffff0d7224 */ /* 0x000fce00078e0007 */
[----:B------:R-:W-:Y:S05]  /*357f0*/  WARPSYNC.COLLECTIVE R15, `(.L_x_1913) ;  /* 0x000000000f087348 */ /* 0x000fea0003c00000 */
[----:B------:R0:W1:Y:S02]  /*35800*/  SHFL.IDX P6, R14, R13, R12, R11 ;  /* 0x0000000c0d0e7389 */ /* 0x00006400000c000b */
[----:B01----:R-:W-:Y:S01]  /*35810*/  ENDCOLLECTIVE ;  /* 0x000000000000791b */ /* 0x003fe20003800000 */
.L_x_1913:
[----:B------:R-:W-:Y:S05]  /*35820*/  BSYNC B1 ;  /* 0x0000000000017941 */ /* 0x000fea0003800000 */
.L_x_1912:
[----:B------:R-:W-:Y:S05]  /*35830*/  BRA `(.L_x_1914) ;  /* 0xffffff8800187947 */ /* 0x000fea000383ffff */
.L_x_1718:
[----:B------:R-:W-:Y:S01]  /*35840*/  BSSY B1, `(.L_x_1915) ;  /* 0x0000006000017945 */ /* 0x000fe20003800000 */
[----:B------:R-:W-:-:S07]  /*35850*/  IMAD.MOV.U32 R15, RZ, RZ, -0x1 ;  /* 0xffffffffff0f7424 */ /* 0x000fce00078e00ff */
[----:B01----:R-:W-:Y:S05]  /*35860*/  WARPSYNC.COLLECTIVE R15, `(.L_x_1916) ;  /* 0x000000000f0c7348 */ /* 0x003fea0003c00000 */
[----:B------:R-:W-:Y:S02]  /*35870*/  ELECT P6, UR62, PT ;  /* 0x00000000003e782f */ /* 0x000fe400038c0000 */
[----:B------:R-:W-:Y:S01]  /*35880*/  MOV R14, UR62 ;  /* 0x0000003e000e7c02 */ /* 0x000fe20008000f00 */
[----:B01----:R-:W-:Y:S10]  /*35890*/  ENDCOLLECTIVE ;  /* 0x000000000000791b */ /* 0x003ff40003800000 */
.L_x_1916:
[----:B------:R-:W-:Y:S05]  /*358a0*/  BSYNC B1 ;  /* 0x0000000000017941 */ /* 0x000fea0003800000 */
.L_x_1915:
[----:B------:R-:W-:Y:S05]  /*358b0*/  BRA `(.L_x_1717) ;  /* 0xffffff8800107947 */ /* 0x000fea000383ffff */
.L_x_1720:
[----:B-1----:R-:W2:Y:S02]  /*358c0*/  LDL R5, [R1+0x4] ;  /* 0x0000040001057983 */ /* 0x002ea40000100800 */
[----:B--2---:R1:W2:Y:S02]  /*358d0*/  SYNCS.PHASECHK.TRANS64.TRYWAIT P0, [R5+URZ+0x29820], R4 ;  /* 0x02982004050075a7 */ /* 0x0042a4000800017f */
[----:B--2---:R-:W-:Y:S05]  /*358e0*/  @!P0 NANOSLEEP.SYNCS 0x989680 ;  /* 0x009896800000895d */ /* 0x004fea0003900000 */
[----:B------:R-:W2:Y:S02]  /*358f0*/  @!P0 SYNCS.PHASECHK.TRANS64 P0, [R5+URZ+0x29820], R4 ;  /* 0x02982004050085a7 */ /* 0x000ea4000800007f */
[----:B--2---:R-:W-:Y:S05]  /*35900*/  @!P0 BRA `(.L_x_1720) ;  /* 0xfffffffc00ec8947 */ /* 0x004fea000383ffff */
[----:B------:R-:W-:Y:S05]  /*35910*/  BRA `(.L_x_1917) ;  /* 0xffffff8800207947 */ /* 0x000fea000383ffff */
.L_x_1724:
[----:B-1----:R1:W2:Y:S02]  /*35920*/  SYNCS.PHASECHK.TRANS64.TRYWAIT P0, [R6+URZ+0x298a0], R10 ;  /* 0x0298a00a060075a7 */ /* 0x0022a4000800017f */
[----:B--2---:R-:W-:Y:S05]  /*35930*/  @!P0 NANOSLEEP.SYNCS 0x989680 ;  /* 0x009896800000895d */ /* 0x004fea0003900000 */
[----:B------:R-:W2:Y:S02]  /*35940*/  @!P0 SYNCS.PHASECHK.TRANS64 P0, [R6+URZ+0x298a0], R10 ;  /* 0x0298a00a060085a7 */ /* 0x000ea4000800007f */
[----:B--2---:R-:W-:Y:S05]  /*35950*/  @!P0 BRA `(.L_x_1724) ;  /* 0xfffffffc00f08947 */ /* 0x004fea000383ffff */
[----:B------:R-:W-:Y:S05]  /*35960*/  BRA `(.L_x_1918) ;  /* 0xffffff8800487947 */ /* 0x000fea000383ffff */
.L_x_1731:
[----:B0-----:R0:W2:Y:S02]  /*35970*/  SYNCS.PHASECHK.TRANS64.TRYWAIT P0, [R6+URZ+0x298c0], R10 ;  /* 0x0298c00a060075a7 */ /* 0x0010a4000800017f */
[----:B--2---:R-:W-:Y:S05]  /*35980*/  @!P0 NANOSLEEP.SYNCS 0x989680 ;  /* 0x009896800000895d */ /* 0x004fea0003900000 */
[----:B------:R-:W2:Y:S02]  /*35990*/  @!P0 SYNCS.PHASECHK.TRANS64 P0, [R6+URZ+0x298c0], R10 ;  /* 0x0298c00a060085a7 */ /* 0x000ea4000800007f */
[----:B--2---:R-:W-:Y:S05]  /*359a0*/  @!P0 BRA `(.L_x_1731) ;  /* 0xfffffffc00f08947 */ /* 0x004fea000383ffff */
[----:B------:R-:W-:Y:S05]  /*359b0*/  BRA `(.L_x_1919) ;  /* 0xffffff8c00447947 */ /* 0x000fea000383ffff */
.L_x_1738:
[----:B-1----:R1:W2:Y:S02]  /*359c0*/  SYNCS.PHASECHK.TRANS64.TRYWAIT P1, [R8+URZ+0x298a0], R7 ;  /* 0x0298a007080075a7 */ /* 0x0022a4000802017f */
[----:B--2---:R-:W-:Y:S05]  /*359d0*/  @!P1 NANOSLEEP.SYNCS 0x989680 ;  /* 0x009896800000995d */ /* 0x004fea0003900000 */
[----:B------:R-:W2:Y:S02]  /*359e0*/  @!P1 SYNCS.PHASECHK.TRANS64 P1, [R8+URZ+0x298a0], R7 ;  /* 0x0298a007080095a7 */ /* 0x000ea4000802007f */
[----:B--2---:R-:W-:Y:S05]  /*359f0*/  @!P1 BRA `(.L_x_1738) ;  /* 0xfffffffc00f09947 */ /* 0x004fea000383ffff */
[----:B------:R-:W-:Y:S05]  /*35a00*/  BRA `(.L_x_1920) ;  /* 0xffffff9000287947 */ /* 0x000fea000383ffff */
.L_x_1745:
[----:B0-----:R0:W2:Y:S02]  /*35a10*/  SYNCS.PHASECHK.TRANS64.TRYWAIT P1, [R8+URZ+0x298c0], R7 ;  /* 0x0298c007080075a7 */ /* 0x0010a4000802017f */
[----:B--2---:R-:W-:Y:S05]  /*35a20*/  @!P1 NANOSLEEP.SYNCS 0x989680 ;  /* 0x009896800000995d */ /* 0x004fea0003900000 */
[----:B------:R-:W2:Y:S02]  /*35a30*/  @!P1 SYNCS.PHASECHK.TRANS64 P1, [R8+URZ+0x298c0], R7 ;  /* 0x0298c007080095a7 */ /* 0x000ea4000802007f */
[----:B--2---:R-:W-:Y:S05]  /*35a40*/  @!P1 BRA `(.L_x_1745) ;  /* 0xfffffffc00f09947 */ /* 0x004fea000383ffff */
[----:B------:R-:W-:Y:S05]  /*35a50*/  BRA `(.L_x_1921) ;  /* 0xffffff9400207947 */ /* 0x000fea000383ffff */
.L_x_1768:
        /* <DEDUP_REMOVED lines=8> */
[----:B--2---:R-:W-:Y:S05]  /*35ae0*/  WARPSYNC.COLLECTIVE R15, `(.L_x_1923) ;  /* 0x000000000f087348 */ /* 0x004fea0003c00000 */
[----:B------:R0:W1:Y:S02]  /*35af0*/  SHFL.IDX P6, R14, R13, R12, R11 ;  /* 0x0000000c0d0e7389 */ /* 0x00006400000c000b */
[----:B012---:R-:W-:Y:S01]  /*35b00*/  ENDCOLLECTIVE ;  /* 0x000000000000791b */ /* 0x007fe20003800000 */
.L_x_1923:
[----:B------:R-:W-:Y:S05]  /*35b10*/  BSYNC B0 ;  /* 0x0000000000007941 */ /* 0x000fea0003800000 */
.L_x_1922:
[----:B------:R-:W-:Y:S05]  /*35b20*/  BRA `(.L_x_1924) ;  /* 0xffffffa000cc7947 */ /* 0x000fea000383ffff */
.L_x_1770:
[----:B------:R-:W-:Y:S01]  /*35b30*/  BSSY B0, `(.L_x_1925) ;  /* 0x0000006000007945 */ /* 0x000fe20003800000 */
[----:B------:R-:W-:-:S07]  /*35b40*/  IMAD.MOV.U32 R15, RZ, RZ, -0x1 ;  /* 0xffffffffff0f7424 */ /* 0x000fce00078e00ff */
[----:B012---:R-:W-:Y:S05]  /*35b50*/  WARPSYNC.COLLECTIVE R15, `(.L_x_1926) ;  /* 0x000000000f0c7348 */ /* 0x007fea0003c00000 */
[----:B------:R-:W-:Y:S02]  /*35b60*/  ELECT P6, UR62, PT ;  /* 0x00000000003e782f */ /* 0x000fe400038c0000 */
[----:B------:R-:W-:Y:S01]  /*35b70*/  MOV R14, UR62 ;  /* 0x0000003e000e7c02 */ /* 0x000fe20008000f00 */
[----:B012---:R-:W-:Y:S10]  /*35b80*/  ENDCOLLECTIVE ;  /* 0x000000000000791b */ /* 0x007ff40003800000 */
.L_x_1926:
[----:B------:R-:W-:Y:S05]  /*35b90*/  BSYNC B0 ;  /* 0x0000000000007941 */ /* 0x000fea0003800000 */
.L_x_1925:
[----:B------:R-:W-:Y:S05]  /*35ba0*/  BRA `(.L_x_1927) ;  /* 0xffffffa000d47947 */ /* 0x000fea000383ffff */
.L_x_1772:
[----:B-1----:R1:W2:Y:S02]  /*35bb0*/  SYNCS.PHASECHK.TRANS64.TRYWAIT P0, [R2+URZ+0x29880], R3 ;  /* 0x02988003020075a7 */ /* 0x0022a4000800017f */
[----:B--2---:R-:W-:Y:S05]  /*35bc0*/  @!P0 NANOSLEEP.SYNCS 0x989680 ;  /* 0x009896800000895d */ /* 0x004fea0003900000 */
[----:B------:R-:W2:Y:S02]  /*35bd0*/  @!P0 SYNCS.PHASECHK.TRANS64 P0, [R2+URZ+0x29880], R3 ;  /* 0x02988003020085a7 */ /* 0x000ea4000800007f */
[----:B--2---:R-:W-:Y:S05]  /*35be0*/  @!P0 BRA `(.L_x_1772) ;  /* 0xfffffffc00f08947 */ /* 0x004fea000383ffff */
[----:B------:R-:W-:Y:S05]  /*35bf0*/  BRA `(.L_x_1928) ;  /* 0xffffffa400447947 */ /* 0x000fea000383ffff */
.L_x_1774:
[----:B--2---:R2:W3:Y:S02]  /*35c00*/  SYNCS.PHASECHK.TRANS64.TRYWAIT P0, [R2+URZ+0x29840], R3 ;  /* 0x02984003020075a7 */ /* 0x0044e4000800017f */
[----:B---3--:R-:W-:Y:S05]  /*35c10*/  @!P0 NANOSLEEP.SYNCS 0x989680 ;  /* 0x009896800000895d */ /* 0x008fea0003900000 */
[----:B------:R-:W3:Y:S02]  /*35c20*/  @!P0 SYNCS.PHASECHK.TRANS64 P0, [R2+URZ+0x29840], R3 ;  /* 0x02984003020085a7 */ /* 0x000ee4000800007f */
[----:B---3--:R-:W-:Y:S05]  /*35c30*/  @!P0 BRA `(.L_x_1774) ;  /* 0xfffffffc00f08947 */ /* 0x008fea000383ffff */
[----:B------:R-:W-:Y:S05]  /*35c40*/  BRA `(.L_x_1929) ;  /* 0xffffffa400a07947 */ /* 0x000fea000383ffff */
.L_x_1778:
[----:B------:R-:W2:Y:S01]  /*35c50*/  LDL.LU R11, [R1+0x38] ;  /* 0x00003800010b7983 */ /* 0x000ea20000300800 */
[----:B------:R-:W-:Y:S02]  /*35c60*/  IMAD.MOV.U32 R5, RZ, RZ, R12 ;  /* 0x000000ffff057224 */ /* 0x000fe400078e000c */
[----:B------:R-:W-:Y:S02]  /*35c70*/  IMAD.MOV.U32 R13, RZ, RZ, R3 ;  /* 0x000000ffff0d7224 */ /* 0x000fe400078e0003 */
[----:B------:R-:W-:Y:S02]  /*35c80*/  IMAD.MOV.U32 R12, RZ, RZ, RZ ;  /* 0x000000ffff0c7224 */ /* 0x000fe400078e00ff */
[----:B------:R-:W-:Y:S02]  /*35c90*/  IMAD.MOV.U32 R15, RZ, RZ, -0x1 ;  /* 0xffffffffff0f7424 */ /* 0x000fe400078e00ff */
[----:B------:R-:W-:-:S04]  /*35ca0*/  IMAD.IADD R0, R10, 0x1, R5 ;  /* 0x000000010a007824 */ /* 0x000fc800078e0205 */
[----:B------:R-:W-:Y:S02]  /*35cb0*/  VIADD R5, R0, 0x20 ;  /* 0x0000002000057836 */ /* 0x000fe40000000000 */
[----:B--2---:R-:W-:Y:S02]  /*35cc0*/  IMAD R2, R11, R7, RZ ;  /* 0x000000070b027224 */ /* 0x004fe400078e02ff */
[----:B------:R-:W-:-:S03]  /*35cd0*/  IMAD.MOV.U32 R11, RZ, RZ, 0x1c1f ;  /* 0x00001c1fff0b7424 */ /* 0x000fc600078e00ff */
[----:B------:R-:W-:-:S13]  /*35ce0*/  ISETP.GE.AND P4, PT, R0, R2, PT ;  /* 0x000000020000720c */ /* 0x000fda0003f86270 */
[----:B-----5:R-:W-:Y:S05]  /*35cf0*/  WARPSYNC.COLLECTIVE R15, `(.L_x_1930) ;  /* 0x000000000f087348 */ /* 0x020fea0003c00000 */
[----:B------:R0:W1:Y:S02]  /*35d00*/  SHFL.IDX P6, R14, R13, R12, R11 ;  /* 0x0000000c0d0e7389 */ /* 0x00006400000c000b */
[----:B01---5:R-:W-:Y:S01]  /*35d10*/  ENDCOLLECTIVE ;  /* 0x000000000000791b */ /* 0x023fe20003800000 */
.L_x_1930:
[----:B------:R-:W-:Y:S02]  /*35d20*/  IMAD.MOV.U32 R13, RZ, RZ, R4 ;  /* 0x000000ffff0d7224 */ /* 0x000fe400078e0004 */
[----:B------:R-:W-:-:S07]  /*35d30*/  IMAD.MOV.U32 R6, RZ, RZ, R14 ;  /* 0x000000ffff067224 */ /* 0x000fce00078e000e */
[----:B------:R-:W-:Y:S05]  /*35d40*/  WARPSYNC.COLLECTIVE R15, `(.L_x_1931) ;  /* 0x000000000f087348 */ /* 0x000fea0003c00000 */
[----:B------:R0:W1:Y:S02]  /*35d50*/  SHFL.IDX P6, R14, R13, R12, R11 ;  /* 0x0000000c0d0e7389 */ /* 0x00006400000c000b */
[----:B01----:R-:W-:Y:S01]  /*35d60*/  ENDCOLLECTIVE ;  /* 0x000000000000791b */ /* 0x003fe20003800000 */
.L_x_1931:
[----:B------:R-:W-:Y:S02]  /*35d70*/  IMAD.MOV.U32 R13, RZ, RZ, R3 ;  /* 0x000000ffff0d7224 */ /* 0x000fe400078e0003 */
[----:B------:R-:W-:Y:S02]  /*35d80*/  IMAD.MOV.U32 R12, RZ, RZ, 0x1 ;  /* 0x00000001ff0c7424 */ /* 0x000fe400078e00ff */
[----:B------:R-:W-:-:S07]  /*35d90*/  IMAD.MOV.U32 R7, RZ, RZ, R14 ;  /* 0x000000ffff077224 */ /* 0x000fce00078e000e */
[----:B------:R-:W-:Y:S05]  /*35da0*/  WARPSYNC.COLLECTIVE R15, `(.L_x_1932) ;  /* 0x000000000f087348 */ /* 0x000fea0003c00000 */
[----:B------:R0:W1:Y:S02]  /*35db0*/  SHFL.IDX P6, R14, R13, R12, R11 ;  /* 0x0000000c0d0e7389 */ /* 0x00006400000c000b */
[----:B01----:R-:W-:Y:S01]  /*35dc0*/  ENDCOLLECTIVE ;  /* 0x000000000000791b */ /* 0x003fe20003800000 */
.L_x_1932:
        /* <DEDUP_REMOVED lines=17> */
.L_x_1933:
[----:B------:R-:W-:Y:S02]  /*35ee0*/  IMAD.MOV.U32 R13, RZ, RZ, R3 ;  /* 0x000000ffff0d7224 */ /* 0x000fe400078e0003 */
[----:B------:R-:W-:Y:S02]  /*35ef0*/  IMAD.MOV.U32 R12, RZ, RZ, 0x2 ;  /* 0x00000002ff0c7424 */ /* 0x000fe400078e00ff */
[----:B------:R-:W-:-:S07]  /*35f00*/  IMAD.MOV.U32 R5, RZ, RZ, R14 ;  /* 0x000000ffff057224 */ /* 0x000fce00078e000e */
[----:B------:R-:W-:Y:S05]  /*35f10*/  WARPSYNC.COLLECTIVE R15, `(.L_x_1934) ;  /* 0x000000000f087348 */ /* 0x000fea0003c00000 */
[----:B------:R0:W1:Y:S02]  /*35f20*/  SHFL.IDX P6, R14, R13, R12, R11 ;  /* 0x0000000c0d0e7389 */ /* 0x00006400000c000b */
[----:B01----:R-:W-:Y:S01]  /*35f30*/  ENDCOLLECTIVE ;  /* 0x000000000000791b */ /* 0x003fe20003800000 */
.L_x_1934:
[----:B------:R-:W-:-:S05]  /*35f40*/  @!P3 IADD3 R5, P4, R9, R5, RZ ;  /* 0x000000050905b210 */ /* 0x000fca0007f9e0ff */
[----:B------:R-:W-:-:S04]  /*35f50*/  @!P3 IMAD.X R6, RZ, RZ, R6, P4 ;  /* 0x000000ffff06b224 */ /* 0x000fc800020e0606 */
[----:B------:R-:W-:Y:S02]  /*35f60*/  @!P3 IMAD.MOV.U32 R7, RZ, RZ, R6 ;  /* 0x000000ffff07b224 */ /* 0x000fe400078e0006 */
[----:B------:R-:W-:Y:S02]  /*35f70*/  @!P3 IMAD.MOV.U32 R6, RZ, RZ, R5 ;  /* 0x000000ffff06b224 */ /* 0x000fe400078e0005 */
[----:B------:R-:W-:Y:S02]  /*35f80*/  IMAD.MOV.U32 R13, RZ, RZ, R4 ;  /* 0x000000ffff0d7224 */ /* 0x000fe400078e0004 */
[----:B------:R-:W-:Y:S01]  /*35f90*/  VIADD R5, R0, 0x40 ;  /* 0x0000004000057836 */ /* 0x000fe20000000000 */
        /* <DEDUP_REMOVED lines=11> */
.L_x_1935:
[----:B------:R-:W-:Y:S02]  /*36050*/  IMAD.MOV.U32 R13, RZ, RZ, R3 ;  /* 0x000000ffff0d7224 */ /* 0x000fe400078e0003 */
[----:B------:R-:W-:Y:S02]  /*36060*/  IMAD.MOV.U32 R12, RZ, RZ, 0x3 ;  /* 0x00000003ff0c7424 */ /* 0x000fe400078e00ff */
[----:B------:R-:W-:-:S07]  /*36070*/  IMAD.MOV.U32 R5, RZ, RZ, R14 ;  /* 0x000000ffff057224 */ /* 0x000fce00078e000e */
[----:B------:R-:W-:Y:S05]  /*36080*/  WARPSYNC.COLLECTIVE R15, `(.L_x_1936) ;  /* 0x000000000f087348 */ /* 0x000fea0003c00000 */
[----:B------:R0:W1:Y:S02]  /*36090*/  SHFL.IDX P6, R14, R13, R12, R11 ;  /* 0x0000000c0d0e7389 */ /* 0x00006400000c000b */
[----:B01----:R-:W-:Y:S01]  /*360a0*/  ENDCOLLECTIVE ;  /* 0x000000000000791b */ /* 0x003fe20003800000 */
.L_x_1936:
[----:B------:R-:W-:-:S05]  /*360b0*/  @!P3 IADD3 R5, P4, R9, R5, RZ ;  /* 0x000000050905b210 */ /* 0x000fca0007f9e0ff */
[----:B------:R-:W-:-:S04]  /*360c0*/  @!P3 IMAD.X R6, RZ, RZ, R6, P4 ;  /* 0x000000ffff06b224 */ /* 0x000fc800020e0606 */
[----:B------:R-:W-:Y:S02]  /*360d0*/  @!P3 IMAD.MOV.U32 R7, RZ, RZ, R6 ;  /* 0x000000ffff07b224 */ /* 0x000fe400078e0006 */
[----:B------:R-:W-:Y:S02]  /*360e0*/  IMAD.MOV.U32 R13, RZ, RZ, R4 ;  /* 0x000000ffff0d7224 */ /* 0x000fe400078e0004 */
[----:B------:R-:W-:-:S05]  /*360f0*/  @!P3 IMAD.MOV.U32 R6, RZ, RZ, R5 ;  /* 0x000000ffff06b224 */ /* 0x000fca00078e0005 */
[----:B------:R-:W-:Y:S01]  /*36100*/  @!PT LDS RZ, [RZ] ;  /* 0x00000000fffff984 */ /* 0x000fe20000000800 */
[----:B------:R-:W-:Y:S01]  /*36110*/  @!PT LDS RZ, [RZ] ;  /* 0x00000000fffff984 */ /* 0x000fe20000000800 */
[----:B------:R-:W-:Y:S01]  /*36120*/  @!PT LDS RZ, [RZ] ;  /* 0x00000000fffff984 */ /* 0x000fe20000000800 */
[----:B------:R0:W-:Y:S01]  /*36130*/  @!P3 LDGSTS.E.BYPASS.LTC128B.128 [R8+0x15400], desc[UR60][R6.64], !P0 ;  /* 0x154000000608bfae */ /* 0x0001e2000c101d7c */
[----:B------:R-:W-:-:S03]  /*36140*/  IMAD.MOV.U32 R5, RZ, RZ, R14 ;  /* 0x000000ffff057224 */ /* 0x000fc600078e000e */
[----:B------:R0:W-:Y:S04]  /*36150*/  @!P3 LDGSTS.E.BYPASS.LTC128B.128 [R8+0x17400], desc[UR60][R6.64+0x40], !P1 ;  /* 0x174000400608bfae */ /* 0x0001e8000c901d7c */
[----:B0-----:R-:W-:Y:S05]  /*36160*/  WARPSYNC.COLLECTIVE R15, `(.L_x_1937) ;  /* 0x000000000f087348 */ /* 0x001fea0003c00000 */
[----:B------:R1:W2:Y:S02]  /*36170*/  SHFL.IDX P6, R14, R13, R12, R11 ;  /* 0x0000000c0d0e7389 */ /* 0x0002a400000c000b */
[----:B012---:R-:W-:Y:S01]  /*36180*/  ENDCOLLECTIVE ;  /* 0x000000000000791b */ /* 0x007fe20003800000 */
.L_x_1937:
[----:B------:R-:W-:Y:S01]  /*36190*/  @!PT LDS RZ, [RZ] ;  /* 0x00000000fffff984 */ /* 0x000fe20000000800 */
[----:B------:R-:W-:Y:S01]  /*361a0*/  @!PT LDS RZ, [RZ] ;  /* 0x00000000fffff984 */ /* 0x000fe20000000800 */
[----:B------:R-:W-:Y:S01]  /*361b0*/  @!PT LDS RZ, [RZ] ;  /* 0x00000000fffff984 */ /* 0x000fe20000000800 */
[----:B------:R3:W-:Y:S01]  /*361c0*/  @!P3 LDGSTS.E.BYPASS.LTC128B.128 [R8+0x19400], desc[UR60][R6.64+0x80], !P2 ;  /* 0x194000800608bfae */ /* 0x0007e2000d101d7c */
[----:B------:R-:W-:Y:S01]  /*361d0*/  IMAD.MOV.U32 R3, RZ, RZ, R14 ;  /* 0x000000ffff037224 */ /* 0x000fe200078e000e */
[----:B------:R-:W-:Y:S06]  /*361e0*/  BRA `(.L_x_1938) ;  /* 0xffffffac000c7947 */ /* 0x000fec000383ffff */
.L_x_1783:
[----:B--2---:R-:W2:Y:S02]  /*361f0*/  LDL R2, [R1+0x4] ;  /* 0x0000040001027983 */ /* 0x004ea40000100800 */
[----:B--2---:R2:W3:Y:S02]  /*36200*/  SYNCS.PHASECHK.TRANS64.TRYWAIT P0, [R2+URZ+0x29820], R0 ;  /* 0x02982000020075a7 */ /* 0x0044e4000800017f */
[----:B---3--:R-:W-:Y:S05]  /*36210*/  @!P0 NANOSLEEP.SYNCS 0x989680 ;  /* 0x009896800000895d */ /* 0x008fea0003900000 */
[----:B------:R-:W3:Y:S02]  /*36220*/  @!P0 SYNCS.PHASECHK.TRANS64 P0, [R2+URZ+0x29820], R0 ;  /* 0x02982000020085a7 */ /* 0x000ee4000800007f */
[----:B---3--:R-:W-:Y:S05]  /*36230*/  @!P0 BRA `(.L_x_1783) ;  /* 0xfffffffc00ec8947 */ /* 0x008fea000383ffff */
[----:B------:R-:W-:Y:S05]  /*36240*/  BRA `(.L_x_1939) ;  /* 0xffffffac00807947 */ /* 0x000fea000383ffff */
.L_x_1789:
[----:B---3--:R3:W4:Y:S02]  /*36250*/  SYNCS.PHASECHK.TRANS64.TRYWAIT P0, [R5+URZ+0x29880], R4 ;  /* 0x02988004050075a7 */ /* 0x008724000800017f */
[----:B----4-:R-:W-:Y:S05]  /*36260*/  @!P0 NANOSLEEP.SYNCS 0x989680 ;  /* 0x009896800000895d */ /* 0x010fea0003900000 */
[----:B------:R-:W4:Y:S02]  /*36270*/  @!P0 SYNCS.PHASECHK.TRANS64 P0, [R5+URZ+0x29880], R4 ;  /* 0x02988004050085a7 */ /* 0x000f24000800007f */
[----:B----4-:R-:W-:Y:S05]  /*36280*/  @!P0 BRA `(.L_x_1789) ;  /* 0xfffffffc00f08947 */ /* 0x010fea000383ffff */
[----:B------:R-:W-:Y:S05]  /*36290*/  BRA `(.L_x_1940) ;  /* 0xffffffb000407947 */ /* 0x000fea000383ffff */
.L_x_1794:
[----:B-1----:R1:W2:Y:S02]  /*362a0*/  SYNCS.PHASECHK.TRANS64.TRYWAIT P0, [R5+URZ+0x29840], R4 ;  /* 0x02984004050075a7 */ /* 0x0022a4000800017f */
[----:B--2---:R-:W-:Y:S05]  /*362b0*/  @!P0 NANOSLEEP.SYNCS 0x989680 ;  /* 0x009896800000895d */ /* 0x004fea0003900000 */
[----:B------:R-:W2:Y:S02]  /*362c0*/  @!P0 SYNCS.PHASECHK.TRANS64 P0, [R5+URZ+0x29840], R4 ;  /* 0x02984004050085a7 */ /* 0x000ea4000800007f */
[----:B--2---:R-:W-:Y:S05]  /*362d0*/  @!P0 BRA `(.L_x_1794) ;  /* 0xfffffffc00f08947 */ /* 0x004fea000383ffff */
[----:B------:R-:W-:Y:S05]  /*362e0*/  BRA `(.L_x_1941) ;  /* 0xffffffb000c47947 */ /* 0x000fea000383ffff */
.L_x_1802:
[----:B---3--:R3:W4:Y:S02]  /*362f0*/  SYNCS.PHASECHK.TRANS64.TRYWAIT P0, [R20+URZ+0x29870], R4 ;  /* 0x02987004140075a7 */ /* 0x008724000800017f */
[----:B----4-:R-:W-:Y:S05]  /*36300*/  @!P0 NANOSLEEP.SYNCS 0x989680 ;  /* 0x009896800000895d */ /* 0x010fea0003900000 */
[----:B------:R-:W4:Y:S02]  /*36310*/  @!P0 SYNCS.PHASECHK.TRANS64 P0, [R20+URZ+0x29870], R4 ;  /* 0x02987004140085a7 */ /* 0x000f24000800007f */
[----:B----4-:R-:W-:Y:S05]  /*36320*/  @!P0 BRA `(.L_x_1802) ;  /* 0xfffffffc00f08947 */ /* 0x010fea000383ffff */
[----:B------:R-:W-:Y:S05]  /*36330*/  BRA `(.L_x_1942) ;  /* 0xffffffb400e87947 */ /* 0x000fea000383ffff */
.L_x_1804:
[----:B----4-:R4:W0:Y:S02]  /*36340*/  SYNCS.PHASECHK.TRANS64.TRYWAIT P0, [R20+URZ+0x29860], R3 ;  /* 0x02986003140075a7 */ /* 0x010824000800017f */
[----:B0-----:R-:W-:Y:S05]  /*36350*/  @!P0 NANOSLEEP.SYNCS 0x989680 ;  /* 0x009896800000895d */ /* 0x001fea0003900000 */
[----:B------:R-:W0:Y:S02]  /*36360*/  @!P0 SYNCS.PHASECHK.TRANS64 P0, [R20+URZ+0x29860], R3 ;  /* 0x02986003140085a7 */ /* 0x000e24000800007f */
[----:B0-----:R-:W-:Y:S05]  /*36370*/  @!P0 BRA `(.L_x_1804) ;  /* 0xfffffffc00f08947 */ /* 0x001fea000383ffff */
[----:B------:R-:W-:Y:S05]  /*36380*/  BRA `(.L_x_1943) ;  /* 0xffffffb400f07947 */ /* 0x000fea000383ffff */
.L_x_1811:
[----:B---3--:R3:W4:Y:S02]  /*36390*/  SYNCS.PHASECHK.TRANS64.TRYWAIT P1, [R17+URZ+0x29870], R0 ;  /* 0x02987000110075a7 */ /* 0x008724000802017f */
[----:B----4-:R-:W-:Y:S05]  /*363a0*/  @!P1 NANOSLEEP.SYNCS 0x989680 ;  /* 0x009896800000995d */ /* 0x010fea0003900000 */
[----:B------:R-:W4:Y:S02]  /*363b0*/  @!P1 SYNCS.PHASECHK.TRANS64 P1, [R17+URZ+0x29870], R0 ;  /* 0x02987000110095a7 */ /* 0x000f24000802007f */
[----:B----4-:R-:W-:Y:S05]  /*363c0*/  @!P1 BRA `(.L_x_1811) ;  /* 0xfffffffc00f09947 */ /* 0x010fea000383ffff */
[----:B------:R-:W-:Y:S05]  /*363d0*/  BRA `(.L_x_1944) ;  /* 0xffffffbc00dc7947 */ /* 0x000fea000383ffff */
.L_x_1813:
[----:B---3--:R3:W4:Y:S02]  /*363e0*/  SYNCS.PHASECHK.TRANS64.TRYWAIT P1, [R17+URZ+0x29860], R0 ;  /* 0x02986000110075a7 */ /* 0x008724000802017f */
[----:B----4-:R-:W-:Y:S05]  /*363f0*/  @!P1 NANOSLEEP.SYNCS 0x989680 ;  /* 0x009896800000995d */ /* 0x010fea0003900000 */
[----:B------:R-:W4:Y:S02]  /*36400*/  @!P1 SYNCS.PHASECHK.TRANS64 P1, [R17+URZ+0x29860], R0 ;  /* 0x02986000110095a7 */ /* 0x000f24000802007f */
[----:B----4-:R-:W-:Y:S05]  /*36410*/  @!P1 BRA `(.L_x_1813) ;  /* 0xfffffffc00f09947 */ /* 0x010fea000383ffff */
[----:B------:R-:W-:Y:S05]  /*36420*/  BRA `(.L_x_1945) ;  /* 0xffffffbc00e47947 */ /* 0x000fea000383ffff */
.L_x_1817:
[----:B------:R-:W-:Y:S01]  /*36430*/  BSSY B0, `(.L_x_1946) ;  /* 0x0000008000007945 */ /* 0x000fe20003800000 */
[----:B------:R-:W-:Y:S02]  /*36440*/  IMAD.MOV.U32 R13, RZ, RZ, R16 ;  /* 0x000000ffff0d7224 */ /* 0x000fe400078e0010 */
[----:B------:R-:W-:Y:S02]  /*36450*/  IMAD.MOV.U32 R12, RZ, RZ, RZ ;  /* 0x000000ffff0c7224 */ /* 0x000fe400078e00ff */
[----:B0-----:R-:W-:Y:S02]  /*36460*/  IMAD.MOV.U32 R11, RZ, RZ, 0x1f ;  /* 0x0000001fff0b7424 */ /* 0x001fe400078e00ff */
[----:B------:R-:W-:-:S07]  /*36470*/  IMAD.MOV.U32 R15, RZ, RZ, -0x1 ;  /* 0xffffffffff0f7424 */ /* 0x000fce00078e00ff */
[----:B------:R-:W-:Y:S05]  /*36480*/  WARPSYNC.COLLECTIVE R15, `(.L_x_1947) ;  /* 0x000000000f087348 */ /* 0x000fea0003c00000 */
[----:B------:R0:W1:Y:S02]  /*36490*/  SHFL.IDX P6, R14, R13, R12, R11 ;  /* 0x0000000c0d0e7389 */ /* 0x00006400000c000b */
[----:B01----:R-:W-:Y:S01]  /*364a0*/  ENDCOLLECTIVE ;  /* 0x000000000000791b */ /* 0x003fe20003800000 */
.L_x_1947:
[----:B------:R-:W-:Y:S05]  /*364b0*/  BSYNC B0 ;  /* 0x0000000000007941 */ /* 0x000fea0003800000 */
.L_x_1946:
[----:B------:R-:W-:Y:S02]  /*364c0*/  IMAD.MOV.U32 R13, RZ, RZ, R16 ;  /* 0x000000ffff0d7224 */ /* 0x000fe400078e0010 */
[----:B------:R-:W-:Y:S02]  /*364d0*/  IMAD.MOV.U32 R12, RZ, RZ, 0x1 ;  /* 0x00000001ff0c7424 */ /* 0x000fe400078e00ff */
[----:B------:R-:W-:Y:S02]  /*364e0*/  IMAD.MOV.U32 R11, RZ, RZ, 0x1f ;  /* 0x0000001fff0b7424 */ /* 0x000fe400078e00ff */
[----:B------:R-:W-:Y:S02]  /*364f0*/  IMAD.MOV.U32 R15, RZ, RZ, -0x1 ;  /* 0xffffffffff0f7424 */ /* 0x000fe400078e00ff */
[----:B------:R-:W-:Y:S02]  /*36500*/  IMAD.IADD R4, R19, 0x1, R7 ;  /* 0x0000000113047824 */ /* 0x000fe400078e0207 */
[----:B------:R-:W-:-:S07]  /*36510*/  IMAD.MOV.U32 R0, RZ, RZ, R14 ;  /* 0x000000ffff007224 */ /* 0x000fce00078e000e */
[----:B------:R-:W-:Y:S05]  /*36520*/  WARPSYNC.COLLECTIVE R15, `(.L_x_1948) ;  /* 0x000000000f087348 */ /* 0x000fea0003c00000 */
[----:B------:R0:W1:Y:S02]  /*36530*/  SHFL.IDX P6, R14, R13, R12, R11 ;  /* 0x0000000c0d0e7389 */ /* 0x00006400000c000b */
[----:B01----:R-:W-:Y:S01]  /*36540*/  ENDCOLLECTIVE ;  /* 0x000000000000791b */ /* 0x003fe20003800000 */
.L_x_1948:
[----:B------:R-:W-:Y:S02]  /*36550*/  ULDC UR4, c[0x0][0xc3c] ;  /* 0x00030f0000047ab9 */ /* 0x000fe40000000800 */
[----:B------:R-:W-:-:S13]  /*36560*/  ISETP.GE.OR P1, PT, R4, UR4, !P0 ;  /* 0x0000000404007c0c */ /* 0x000fda000c726670 */
[----:B------:R-:W0:Y:S01]  /*36570*/  @!P1 LDC.64 R2, c[0x0][0xc80] ;  /* 0x00032000ff029b82 */ /* 0x000e220000000a00 */
[----:B------:R-:W-:Y:S02]  /*36580*/  IMAD.MOV.U32 R11, RZ, RZ, RZ ;  /* 0x000000ffff0b7224 */ /* 0x000fe400078e00ff */
        /* <DEDUP_REMOVED lines=14> */
.L_x_1949:
[----:B------:R-:W-:Y:S02]  /*36670*/  IMAD.MOV.U32 R12, RZ, RZ, 0x2 ;  /* 0x00000002ff0c7424 */ /* 0x000fe400078e00ff */
[----:B------:R-:W-:-:S05]  /*36680*/  IMAD.MOV.U32 R3, RZ, RZ, R14 ;  /* 0x000000ffff037224 */ /* 0x000fca00078e000e */
[----:B------:R-:W-:-:S05]  /*36690*/  SEL R3, R3, RZ, P1 ;  /* 0x000000ff03037207 */ /* 0x000fca0000800000 */
[----:B------:R-:W-:-:S04]  /*366a0*/  IMAD.IADD R3, R2, 0x1, R3 ;  /* 0x0000000102037824 */ /* 0x000fc800078e0203 */
[----:B------:R-:W-:-:S07]  /*366b0*/  IMAD.MOV.U32 R13, RZ, RZ, R3 ;  /* 0x000000ffff0d7224 */ /* 0x000fce00078e0003 */
[----:B------:R-:W-:Y:S05]  /*366c0*/  WARPSYNC.COLLECTIVE R15, `(.L_x_1950) ;  /* 0x000000000f087348 */ /* 0x000fea0003c00000 */
[----:B------:R0:W1:Y:S02]  /*366d0*/  SHFL.UP P6, R14, R13, R12, R11 ;  /* 0x0400000c0d0e7389 */ /* 0x00006400000c000b */
[----:B01----:R-:W-:Y:S01]  /*366e0*/  ENDCOLLECTIVE ;  /* 0x000000000000791b */ /* 0x003fe20003800000 */
.L_x_1950:
        /* <DEDUP_REMOVED lines=8> */
.L_x_1951:
        /* <DEDUP_REMOVED lines=8> */
.L_x_1952:
        /* <DEDUP_REMOVED lines=8> */
.L_x_1953:
[----:B------:R-:W-:Y:S02]  /*36870*/  IMAD.MOV.U32 R12, RZ, RZ, 0x1f ;  /* 0x0000001fff0c7424 */ /* 0x000fe400078e00ff */
        /* <DEDUP_REMOVED lines=8> */
.L_x_1954:
[----:B------:R-:W-:Y:S01]  /*36900*/  IMAD.MOV.U32 R8, RZ, RZ, R14 ;  /* 0x000000ffff087224 */ /* 0x000fe200078e000e */
[----:B------:R-:W-:Y:S06]  /*36910*/  BRA `(.L_x_1955) ;  /* 0xffffffc000ec7947 */ /* 0x000fec000383ffff */
.L_x_1822:
[----:B------:R-:W-:Y:S01]  /*36920*/  BSSY B0, `(.L_x_1956) ;  /* 0x0000008000007945 */ /* 0x000fe20003800000 */
[----:B-----5:R-:W-:Y:S02]  /*36930*/  IMAD.MOV.U32 R13, RZ, RZ, R2 ;  /* 0x000000ffff0d7224 */ /* 0x020fe400078e0002 */
[----:B------:R-:W-:Y:S02]  /*36940*/  IMAD.MOV.U32 R12, RZ, RZ, 0x1 ;  /* 0x00000001ff0c7424 */ /* 0x000fe400078e00ff */
[----:B0-----:R-:W-:Y:S02]  /*36950*/  IMAD.MOV.U32 R11, RZ, RZ, RZ ;  /* 0x000000ffff0b7224 */ /* 0x001fe400078e00ff */
[----:B------:R-:W-:-:S07]  /*36960*/  IMAD.MOV.U32 R15, RZ, RZ, -0x1 ;  /* 0xffffffffff0f7424 */ /* 0x000fce00078e00ff */
[----:B-12---:R-:W-:Y:S05]  /*36970*/  WARPSYNC.COLLECTIVE R15, `(.L_x_1957) ;  /* 0x000000000f087348 */ /* 0x006fea0003c00000 */
[----:B------:R0:W3:Y:S02]  /*36980*/  SHFL.UP P6, R14, R13, R12, R11 ;  /* 0x0400000c0d0e7389 */ /* 0x0000e400000c000b */
[----:B0123--:R-:W-:Y:S01]  /*36990*/  ENDCOLLECTIVE ;  /* 0x000000000000791b */ /* 0x00ffe20003800000 */
.L_x_1957:
[----:B------:R-:W-:Y:S05]  /*369a0*/  BSYNC B0 ;  /* 0x0000000000007941 */ /* 0x000fea0003800000 */
.L_x_1956:
[----:B------:R-:W-:Y:S02]  /*369b0*/  IMAD.MOV.U32 R3, RZ, RZ, R14 ;  /* 0x000000ffff037224 */ /* 0x000fe400078e000e */
[----:B------:R-:W-:Y:S02]  /*369c0*/  IMAD.MOV.U32 R12, RZ, RZ, 0x2 ;  /* 0x00000002ff0c7424 */ /* 0x000fe400078e00ff */
[----:B------:R-:W-:Y:S01]  /*369d0*/  IMAD.MOV.U32 R11, RZ, RZ, RZ ;  /* 0x000000ffff0b7224 */ /* 0x000fe200078e00ff */
[----:B------:R-:W-:Y:S01]  /*369e0*/  SEL R3, R3, RZ, P1 ;  /* 0x000000ff03037207 */ /* 0x000fe20000800000 */
[----:B------:R-:W-:-:S04]  /*369f0*/  IMAD.MOV.U32 R15, RZ, RZ, -0x1 ;  /* 0xffffffffff0f7424 */ /* 0x000fc800078e00ff */
[----:B------:R-:W-:-:S04]  /*36a00*/  IMAD.IADD R3, R2, 0x1, R3 ;  /* 0x0000000102037824 */ /* 0x000fc800078e0203 */
[----:B------:R-:W-:-:S07]  /*36a10*/  IMAD.MOV.U32 R13, RZ, RZ, R3 ;  /* 0x000000ffff0d7224 */ /* 0x000fce00078e0003 */
[----:B------:R-:W-:Y:S05]  /*36a20*/  WARPSYNC.COLLECTIVE R15, `(.L_x_1958) ;  /* 0x000000000f087348 */ /* 0x000fea0003c00000 */
[----:B------:R0:W1:Y:S02]  /*36a30*/  SHFL.UP P6, R14, R13, R12, R11 ;  /* 0x0400000c0d0e7389 */ /* 0x00006400000c000b */
[----:B01----:R-:W-:Y:S01]  /*36a40*/  ENDCOLLECTIVE ;  /* 0x000000000000791b */ /* 0x003fe20003800000 */
.L_x_1958:
        /* <DEDUP_REMOVED lines=8> */
.L_x_1959:
        /* <DEDUP_REMOVED lines=8> */
.L_x_1960:
        /* <DEDUP_REMOVED lines=8> */
.L_x_1961:
        /* <DEDUP_REMOVED lines=9> */
.L_x_1962:
[----:B------:R-:W-:Y:S01]  /*36c60*/  IMAD.MOV.U32 R8, RZ, RZ, R14 ;  /* 0x000000ffff087224 */ /* 0x000fe200078e000e */
[----:B------:R-:W-:Y:S06]  /*36c70*/  BRA `(.L_x_1963) ;  /* 0xffffffc000b07947 */ /* 0x000fec000383ffff */
.L_x_1824:
[----:B------:R-:W-:Y:S01]  /*36c80*/  BSSY B0, `(.L_x_1964) ;  /* 0x0000006000007945 */ /* 0x000fe20003800000 */
[----:B------:R-:W-:Y:S01]  /*36c90*/  PLOP3.LUT P6, PT, P6, PT, PT, 0x8, 0x0 ;  /* 0x000000000000781c */ /* 0x000fe200037ce170 */
[----:B------:R-:W-:-:S12]  /*36ca0*/  IMAD.MOV.U32 R15, RZ, RZ, -0x1 ;  /* 0xffffffffff0f7424 */ /* 0x000fd800078e00ff */
[----:B01----:R-:W-:Y:S05]  /*36cb0*/  WARPSYNC.COLLECTIVE R15, `(.L_x_1965) ;  /* 0x000000000f087348 */ /* 0x003fea0003c00000 */
[----:B------:R-:W-:Y:S01]  /*36cc0*/  VOTE.ANY R14, PT, P6 ;  /* 0x00000000000e7806 */ /* 0x000fe200030e0100 */
[----:B01----:R-:W-:Y:S06]  /*36cd0*/  ENDCOLLECTIVE ;  /* 0x000000000000791b */ /* 0x003fec0003800000 */
.L_x_1965:
[----:B------:R-:W-:Y:S05]  /*36ce0*/  BSYNC B0 ;  /* 0x0000000000007941 */ /* 0x000fea0003800000 */
.L_x_1964:
[----:B------:R-:W-:Y:S02]  /*36cf0*/  IMAD.MOV.U32 R3, RZ, RZ, R14 ;  /* 0x000000ffff037224 */ /* 0x000fe400078e000e */
[----:B------:R-:W-:Y:S02]  /*36d00*/  IMAD.MOV.U32 R13, RZ, RZ, R2 ;  /* 0x000000ffff0d7224 */ /* 0x000fe400078e0002 */
[----:B------:R-:W0:Y:S01]  /*36d10*/  POPC R5, R3 ;  /* 0x0000000300057309 */ /* 0x000e220000000000 */
[----:B------:R-:W-:Y:S02]  /*36d20*/  IMAD.MOV.U32 R11, RZ, RZ, 0x1f ;  /* 0x0000001fff0b7424 */ /* 0x000fe400078e00ff */
[----:B------:R-:W-:Y:S02]  /*36d30*/  IMAD.MOV.U32 R15, RZ, RZ, -0x1 ;  /* 0xffffffffff0f7424 */ /* 0x000fe400078e00ff */
[----:B0-----:R-:W-:-:S07]  /*36d40*/  IMAD.MOV.U32 R12, RZ, RZ, R5 ;  /* 0x000000ffff0c7224 */ /* 0x001fce00078e0005 */
[----:B------:R-:W-:Y:S05]  /*36d50*/  WARPSYNC.COLLECTIVE R15, `(.L_x_1966) ;  /* 0x000000000f087348 */ /* 0x000fea0003c00000 */
[----:B------:R0:W1:Y:S02]  /*36d60*/  SHFL.IDX P6, R14, R13, R12, R11 ;  /* 0x0000000c0d0e7389 */ /* 0x00006400000c000b */
[----:B01----:R-:W-:Y:S01]  /*36d70*/  ENDCOLLECTIVE ;  /* 0x000000000000791b */ /* 0x003fe20003800000 */
.L_x_1966:
[----:B------:R-:W-:Y:S01]  /*36d80*/  IMAD.MOV.U32 R17, RZ, RZ, R14 ;  /* 0x000000ffff117224 */ /* 0x000fe200078e000e */
[----:B------:R-:W-:Y:S06]  /*36d90*/  BRA `(.L_x_1967) ;  /* 0xffffffc000a07947 */ /* 0x000fec000383ffff */
.L_x_1826:
[----:B------:R-:W-:Y:S01]  /*36da0*/  BSSY B0, `(.L_x_1968) ;  /* 0x0000007000007945 */ /* 0x000fe20003800000 */
[----:B------:R-:W-:Y:S02]  /*36db0*/  IMAD.MOV.U32 R13, RZ, RZ, R6 ;  /* 0x000000ffff0d7224 */ /* 0x000fe400078e0006 */
[----:B0-----:R-:W-:Y:S02]  /*36dc0*/  IMAD.MOV.U32 R11, RZ, RZ, 0x1f ;  /* 0x0000001fff0b7424 */ /* 0x001fe400078e00ff */
[----:B------:R-:W-:-:S07]  /*36dd0*/  IMAD.MOV.U32 R15, RZ, RZ, -0x1 ;  /* 0xffffffffff0f7424 */ /* 0x000fce00078e00ff */
[----:B-123--:R-:W-:Y:S05]  /*36de0*/  WARPSYNC.COLLECTIVE R15, `(.L_x_1969) ;  /* 0x000000000f087348 */ /* 0x00efea0003c00000 */
[----:B------:R0:W4:Y:S02]  /*36df0*/  SHFL.IDX P6, R14, R13, R12, R11 ;  /* 0x0000000c0d0e7389 */ /* 0x00012400000c000b */
[----:B01234-:R-:W-:Y:S01]  /*36e00*/  ENDCOLLECTIVE ;  /* 0x000000000000791b */ /* 0x01ffe20003800000 */
.L_x_1969:
[----:B------:R-:W-:Y:S05]  /*36e10*/  BSYNC B0 ;  /* 0x0000000000007941 */ /* 0x000fea0003800000 */
.L_x_1968:
[----:B------:R-:W-:Y:S01]  /*36e20*/  IMAD.MOV.U32 R6, RZ, RZ, R14 ;  /* 0x000000ffff067224 */ /* 0x000fe200078e000e */
[----:B------:R-:W-:Y:S06]  /*36e30*/  BRA `(.L_x_1970) ;  /* 0xffffffc000947947 */ /* 0x000fec000383ffff */
.L_x_1830:
[----:B0-----:R0:W2:Y:S02]  /*36e40*/  SYNCS.PHASECHK.TRANS64.TRYWAIT P0, [R0+URZ+0x29820], R3 ;  /* 0x02982003000075a7 */ /* 0x0010a4000800017f */
[----:B--2---:R-:W-:Y:S05]  /*36e50*/  @!P0 NANOSLEEP.SYNCS 0x989680 ;  /* 0x009896800000895d */ /* 0x004fea0003900000 */
[----:B------:R-:W2:Y:S02]  /*36e60*/  @!P0 SYNCS.PHASECHK.TRANS64 P0, [R0+URZ+0x29820], R3 ;  /* 0x02982003000085a7 */ /* 0x000ea4000800007f */
[----:B--2---:R-:W-:Y:S05]  /*36e70*/  @!P0 BRA `(.L_x_1830) ;  /* 0xfffffffc00f08947 */ /* 0x004fea000383ffff */
[----:B------:R-:W-:Y:S05]  /*36e80*/  BRA `(.L_x_1971) ;  /* 0xffffffc8001c7947 */ /* 0x000fea000383ffff */
.L_x_1831:
[----:B------:R-:W2:Y:S01]  /*36e90*/  S2R R2, SR_TID.X ;  /* 0x0000000000027919 */ /* 0x000ea20000002100 */
[----:B------:R-:W-:Y:S01]  /*36ea0*/  BSSY B0, `(.L_x_1972) ;  /* 0x000000a000007945 */ /* 0x000fe20003800000 */
[----:B------:R-:W-:Y:S02]  /*36eb0*/  IMAD.MOV.U32 R12, RZ, RZ, RZ ;  /* 0x000000ffff0c7224 */ /* 0x000fe400078e00ff */
[----:B------:R-:W-:Y:S02]  /*36ec0*/  IMAD.MOV.U32 R11, RZ, RZ, 0x1f ;  /* 0x0000001fff0b7424 */ /* 0x000fe400078e00ff */
[----:B------:R-:W-:Y:S01]  /*36ed0*/  IMAD.MOV.U32 R15, RZ, RZ, -0x1 ;  /* 0xffffffffff0f7424 */ /* 0x000fe200078e00ff */
[----:B--2---:R-:W-:-:S04]  /*36ee0*/  SHF.R.U32.HI R2, RZ, 0x5, R2 ;  /* 0x00000005ff027819 */ /* 0x004fc80000011602 */
[----:B------:R-:W-:-:S05]  /*36ef0*/  LOP3.LUT R2, R2, 0x3, RZ, 0xc0, !PT ;  /* 0x0000000302027812 */ /* 0x000fca00078ec0ff */
[----:B------:R-:W-:-:S07]  /*36f00*/  IMAD.MOV.U32 R13, RZ, RZ, R2 ;  /* 0x000000ffff0d7224 */ /* 0x000fce00078e0002 */
[----:B01----:R-:W-:Y:S05]  /*36f10*/  WARPSYNC.COLLECTIVE R15, `(.L_x_1973) ;  /* 0x000000000f087348 */ /* 0x003fea0003c00000 */
[----:B------:R2:W3:Y:S02]  /*36f20*/  SHFL.IDX P6, R14, R13, R12, R11 ;  /* 0x0000000c0d0e7389 */ /* 0x0004e400000c000b */
[----:B0123--:R-:W-:Y:S01]  /*36f30*/  ENDCOLLECTIVE ;  /* 0x000000000000791b */ /* 0x00ffe20003800000 */
.L_x_1973:
[----:B------:R-:W-:Y:S05]  /*36f40*/  BSYNC B0 ;  /* 0x0000000000007941 */ /* 0x000fea0003800000 */
.L_x_1972:
[----:B------:R-:W-:Y:S05]  /*36f50*/  BRA `(.L_x_1974) ;  /* 0xffffffc800047947 */ /* 0x000fea000383ffff */
.L_x_1832:
[----:B------:R-:W-:Y:S01]  /*36f60*/  BSSY B0, `(.L_x_1975) ;  /* 0x0000006000007945 */ /* 0x000fe20003800000 */
[----:B------:R-:W-:-:S07]  /*36f70*/  IMAD.MOV.U32 R15, RZ, RZ, -0x1 ;  /* 0xffffffffff0f7424 */ /* 0x000fce00078e00ff */
[----:B012---:R-:W-:Y:S05]  /*36f80*/  WARPSYNC.COLLECTIVE R15, `(.L_x_1976) ;  /* 0x000000000f0c7348 */ /* 0x007fea0003c00000 */
[----:B------:R-:W-:Y:S02]  /*36f90*/  ELECT P6, UR62, PT ;  /* 0x00000000003e782f */ /* 0x000fe400038c0000 */
[----:B------:R-:W-:Y:S01]  /*36fa0*/  MOV R14, UR62 ;  /* 0x0000003e000e7c02 */ /* 0x000fe20008000f00 */
[----:B012---:R-:W-:Y:S10]  /*36fb0*/  ENDCOLLECTIVE ;  /* 0x000000000000791b */ /* 0x007ff40003800000 */
.L_x_1976:
[----:B------:R-:W-:Y:S05]  /*36fc0*/  BSYNC B0 ;  /* 0x0000000000007941 */ /* 0x000fea0003800000 */
.L_x_1975:
[----:B------:R-:W-:Y:S05]  /*36fd0*/  BRA `(.L_x_1977) ;  /* 0xffffffc400f87947 */ /* 0x000fea000383ffff */
.L_x_1834:
[----:B0-----:R0:W1:Y:S02]  /*36fe0*/  SYNCS.PHASECHK.TRANS64.TRYWAIT P1, [R6+URZ], R5 ;  /* 0x00000005060075a7 */ /* 0x001064000802017f */
[----:B-1----:R-:W-:Y:S05]  /*36ff0*/  @!P1 NANOSLEEP.SYNCS 0x989680 ;  /* 0x009896800000995d */ /* 0x002fea0003900000 */
[----:B------:R-:W1:Y:S02]  /*37000*/  @!P1 SYNCS.PHASECHK.TRANS64 P1, [R6+URZ], R5 ;  /* 0x00000005060095a7 */ /* 0x000e64000802007f */
[----:B-1----:R-:W-:Y:S05]  /*37010*/  @!P1 BRA `(.L_x_1834) ;  /* 0xfffffffc00f09947 */ /* 0x002fea000383ffff */
[----:B------:R-:W-:Y:S05]  /*37020*/  BRA `(.L_x_1978) ;  /* 0xffffffc800347947 */ /* 0x000fea000383ffff */
.L_x_1835:
[----:B-1----:R1:W2:Y:S02]  /*37030*/  SYNCS.PHASECHK.TRANS64.TRYWAIT P1, [R7+URZ], R2 ;  /* 0x00000002070075a7 */ /* 0x0022a4000802017f */
[----:B--2---:R-:W-:Y:S05]  /*37040*/  @!P1 NANOSLEEP.SYNCS 0x989680 ;  /* 0x009896800000995d */ /* 0x004fea0003900000 */
[----:B------:R-:W2:Y:S02]  /*37050*/  @!P1 SYNCS.PHASECHK.TRANS64 P1, [R7+URZ], R2 ;  /* 0x00000002070095a7 */ /* 0x000ea4000802007f */
[----:B--2---:R-:W-:Y:S05]  /*37060*/  @!P1 BRA `(.L_x_1835) ;  /* 0xfffffffc00f09947 */ /* 0x004fea000383ffff */
[----:B------:R-:W-:Y:S05]  /*37070*/  BRA `(.L_x_1979) ;  /* 0xffffffc800287947 */ /* 0x000fea000383ffff */
.L_x_1837:
[----:B--2---:R2:W3:Y:S02]  /*37080*/  SYNCS.PHASECHK.TRANS64.TRYWAIT P1, [R4+URZ+0x29860], R5 ;  /* 0x02986005040075a7 */ /* 0x0044e4000802017f */
[----:B---3--:R-:W-:Y:S05]  /*37090*/  @!P1 NANOSLEEP.SYNCS 0x989680 ;  /* 0x009896800000995d */ /* 0x008fea0003900000 */
[----:B------:R-:W3:Y:S02]  /*370a0*/  @!P1 SYNCS.PHASECHK.TRANS64 P1, [R4+URZ+0x29860], R5 ;  /* 0x02986005040095a7 */ /* 0x000ee4000802007f */
[----:B---3--:R-:W-:Y:S05]  /*370b0*/  @!P1 BRA `(.L_x_1837) ;  /* 0xfffffffc00f09947 */ /* 0x008fea000383ffff */
[----:B------:R-:W-:Y:S05]  /*370c0*/  BRA `(.L_x_1980) ;  /* 0xffffffc8002c7947 */ /* 0x000fea000383ffff */
.L_x_1839:
[----:B---3--:R3:W4:Y:S02]  /*370d0*/  SYNCS.PHASECHK.TRANS64.TRYWAIT P1, [R3+URZ+0x29860], R2 ;  /* 0x02986002030075a7 */ /* 0x008724000802017f */
[----:B----4-:R-:W-:Y:S05]  /*370e0*/  @!P1 NANOSLEEP.SYNCS 0x989680 ;  /* 0x009896800000995d */ /* 0x010fea0003900000 */
[----:B------:R-:W4:Y:S02]  /*370f0*/  @!P1 SYNCS.PHASECHK.TRANS64 P1, [R3+URZ+0x29860], R2 ;  /* 0x02986002030095a7 */ /* 0x000f24000802007f */
[----:B----4-:R-:W-:Y:S05]  /*37100*/  @!P1 BRA `(.L_x_1839) ;  /* 0xfffffffc00f09947 */ /* 0x010fea000383ffff */
[----:B------:R-:W-:Y:S05]  /*37110*/  BRA `(.L_x_1981) ;  /* 0xffffffc8002c7947 */ /* 0x000fea000383ffff */
.L_x_1841:
[----:B----4-:R4:W0:Y:S02]  /*37120*/  SYNCS.PHASECHK.TRANS64.TRYWAIT P0, [R4+URZ+0x29880], R5 ;  /* 0x02988005040075a7 */ /* 0x010824000800017f */
[----:B0-----:R-:W-:Y:S05]  /*37130*/  @!P0 NANOSLEEP.SYNCS 0x989680 ;  /* 0x009896800000895d */ /* 0x001fea0003900000 */
[----:B------:R-:W0:Y:S02]  /*37140*/  @!P0 SYNCS.PHASECHK.TRANS64 P0, [R4+URZ+0x29880], R5 ;  /* 0x02988005040085a7 */ /* 0x000e24000800007f */
[----:B0-----:R-:W-:Y:S05]  /*37150*/  @!P0 BRA `(.L_x_1841) ;  /* 0xfffffffc00f08947 */ /* 0x001fea000383ffff */
[----:B------:R-:W-:Y:S05]  /*37160*/  BRA `(.L_x_1842) ;  /* 0xffffffc800287947 */ /* 0x000fea000383ffff */
.L_x_1982:
        /* <DEDUP_REMOVED lines=9> */
.L_x_2855:


//--------------------- .text._ZN7cutlass13device_kernelIN5flash11enable_sm90INS1_16FlashAttnFwdSm90INS1_25CollectiveMainloopFwdSm90ILi2EN4cute5tupleIJNS5_1CILi1EEES8_S8_EEENS6_IJNS7_ILi128EEENS7_ILi160EEENS7_ILi192EEEEEELi128ENS_12float_e4m3_tEfNS_4arch4Sm90ELb1ELb0ELb0ELb0ELb0ELb0ELb0ELb1ELb1ELb1ELb0ELb0EEENS1_21CollectiveEpilogueFwdINS6_IJSA_SA_SB_EEES9_NS_10bfloat16_tESG_Li256ELb0ELb1ELb0ELb1EEENS1_30DynamicPersistentTileSchedulerILi256ELi128ELb0ELb1ELb1EEEEEEEEEvNT_6ParamsE --------------------------
	.section	.text._ZN7cutlass13device_kernelIN5flash11enable_sm90INS1_16FlashAttnFwdSm90INS1_25CollectiveMainloopFwdSm90ILi2EN4cute5tupleIJNS5_1CILi1EEES8_S8_EEENS6_IJNS7_ILi128EEENS7_ILi160EEENS7_ILi192EEEEEELi128ENS_12float_e4m3_tEfNS_4arch4Sm90ELb1ELb0ELb0ELb0ELb0ELb0ELb0ELb1ELb1ELb1ELb0ELb0EEENS1_21CollectiveEpilogueFwdINS6_IJSA_SA_SB_EEES9_NS_10bfloat16_tESG_Li256ELb0ELb1ELb0ELb1EEENS1_30DynamicPersistentTileSchedulerILi256ELi128ELb0ELb1ELb1EEEEEEEEEvNT_6ParamsE,"ax",@progbits
	.align	128
.text._ZN7cutlass13device_kernelIN5flash11enable_sm90INS1_16FlashAttnFwdSm90INS1_25CollectiveMainloopFwdSm90ILi2EN4cute5tupleIJNS5_1CILi1EEES8_S8_EEENS6_IJNS7_ILi128EEENS7_ILi160EEENS7_ILi192EEEEEELi128ENS_12float_e4m3_tEfNS_4arch4Sm90ELb1ELb0ELb0ELb0ELb0ELb0ELb0ELb1ELb1ELb1ELb0ELb0EEENS1_21CollectiveEpilogueFwdINS6_IJSA_SA_SB_EEES9_NS_10bfloat16_tESG_Li256ELb0ELb1ELb0ELb1EEENS1_30DynamicPersistentTileSchedulerILi256ELi128ELb0ELb1ELb1EEEEEEEEEvNT_6ParamsE:
        .type           _ZN7cutlass13device_kernelIN5flash11enable_sm90INS1_16FlashAttnFwdSm90INS1_25CollectiveMainloopFwdSm90ILi2EN4cute5tupleIJNS5_1CILi1EEES8_S8_EEENS6_IJNS7_ILi128EEENS7_ILi160EEENS7_ILi192EEEEEELi128ENS_12float_e4m3_tEfNS_4arch4Sm90ELb1ELb0ELb0ELb0ELb0ELb0ELb0ELb1ELb1ELb1ELb0ELb0EEENS1_21CollectiveEpilogueFwdINS6_IJSA_SA_SB_EEES9_NS_10bfloat16_tESG_Li256ELb0ELb1ELb0ELb1EEENS1_30DynamicPersistentTileSchedulerILi256ELi128ELb0ELb1ELb1EEEEEEEEEvNT_6ParamsE,@function
        .size           _ZN7cutlass13device_kernelIN5flash11enable_sm90INS1_16FlashAttnFwdSm90INS1_25CollectiveMainloopFwdSm90ILi2EN4cute5tupleIJNS5_1CILi1EEES8_S8_EEENS6_IJNS7_ILi128EEENS7_ILi160EEENS7_ILi192EEEEEELi128ENS_12float_e4m3_tEfNS_4arch4Sm90ELb1ELb0ELb0ELb0ELb0ELb0ELb0ELb1ELb1ELb1ELb0ELb0EEENS1_21CollectiveEpilogueFwdINS6_IJSA_SA_SB_EEES9_NS_10bfloat16_tESG_Li256ELb0ELb1ELb0ELb1EEENS1_30DynamicPersistentTileSchedulerILi256ELi128ELb0ELb1ELb1EEEEEEEEEvNT_6ParamsE,(.L_x_2856 - _ZN7cutlass13device_kernelIN5flash11enable_sm90INS1_16FlashAttnFwdSm90INS1_25CollectiveMainloopFwdSm90ILi2EN4cute5tupleIJNS5_1CILi1EEES8_S8_EEENS6_IJNS7_ILi128EEENS7_ILi160EEENS7_ILi192EEEEEELi128ENS_12float_e4m3_tEfNS_4arch4Sm90ELb1ELb0ELb0ELb0ELb0ELb0ELb0ELb1ELb1ELb1ELb0ELb0EEENS1_21CollectiveEpilogueFwdINS6_IJSA_SA_SB_EEES9_NS_10bfloat16_tESG_Li256ELb0ELb1ELb0ELb1EEENS1_30DynamicPersistentTileSchedulerILi256ELi128ELb0ELb1ELb1EEEEEEEEEvNT_6ParamsE)
        .other          _ZN7cutlass13device_kernelIN5flash11enable_sm90INS1_16FlashAttnFwdSm90INS1_25CollectiveMainloopFwdSm90ILi2EN4cute5tupleIJNS5_1CILi1EEES8_S8_EEENS6_IJNS7_ILi128EEENS7_ILi160EEENS7_ILi192EEEEEELi128ENS_12float_e4m3_tEfNS_4arch4Sm90ELb1ELb0ELb0ELb0ELb0ELb0ELb0ELb1ELb1ELb1ELb0ELb0EEENS1_21CollectiveEpilogueFwdINS6_IJSA_SA_SB_EEES9_NS_10bfloat16_tESG_Li256ELb0ELb1ELb0ELb1EEENS1_30DynamicPersistentTileSchedulerILi256ELi128ELb0ELb1ELb1EEEEEEEEEvNT_6ParamsE,@"STO_CUDA_ENTRY STV_DEFAULT"
_ZN7cutlass13device_kernelIN5flash11enable_sm90INS1_16FlashAttnFwdSm90INS1_25CollectiveMainloopFwdSm90ILi2EN4cute5tupleIJNS5_1CILi1EEES8_S8_EEENS6_IJNS7_ILi128EEENS7_ILi160EEENS7_ILi192EEEEEELi128ENS_12float_e4m3_tEfNS_4arch4Sm90ELb1ELb0ELb0ELb0ELb0ELb0ELb0ELb1ELb1ELb1ELb0ELb0EEENS1_21CollectiveEpilogueFwdINS6_IJSA_SA_SB_EEES9_NS_10bfloat16_tESG_Li256ELb0ELb1ELb0ELb1EEENS1_30DynamicPersistentTileSchedulerILi256ELi128ELb0ELb1ELb1EEEEEEEEEvNT_6ParamsE:
        /* <DEDUP_REMOVED lines=18> */
.L_x_1984:
[----:B------:R-:W-:Y:S05]  /*0120*/  BSYNC B0 ;  /* 0x0000000000007941 */ /* 0x000fea0003800000 */
.L_x_1983:
        /* <DEDUP_REMOVED lines=41> */
.L_x_1985:
        /* <DEDUP_REMOVED lines=22> */
.L_x_1986:
        /* <DEDUP_REMOVED lines=18> */
.L_x_1987:
        /* <DEDUP_REMOVED lines=22> */
.L_x_1988:
        /* <DEDUP_REMOVED lines=22> */
.L_x_1989:
[----:B------:R-:W-:Y:S01]  /*0900*/  PLOP3.LUT P0, PT, PT, PT, UP0, 0x80, 0x0 ;  /* 0x000000000000781c */ /* 0x000fe20003f0f008 */
[----:B------:R-:W-:Y:S01]  /*0910*/  UMOV UR38, 0x1 ;  /* 0x0000000100267882 */ /* 0x000fe20000000000 */
[----:B------:R-:W-:Y:S01]  /*0920*/  NOP ;  /* 0x0000000000007918 */ /* 0x000fe20000000000 */
[----:B------:R-:W-:Y:S01]  /*0930*/  USEL UR38, UR38, 0x2, !UP0 ;  /* 0x0000000226267887 */ /* 0x000fe2000c000000 */
[----:B------:R-:W-:Y:S01]  /*0940*/  ULDC.64 UR50, c[0x0][0x208] ;  /* 0x0000820000327ab9 */ /* 0x000fe20000000a00 */
[----:B012-4-:R-:W-:Y:S08]  /*0950*/  BAR.SYNC.DEFER_BLOCKING 0x0 ;  /* 0x0000000000007b1d */ /* 0x017ff00000010000 */
[----:B------:R-:W-:Y:S05]  /*0960*/  @!P0 BRA `(.L_x_1990) ;  /* 0x000000d400a08947 */ /* 0x000fea0003800000 */
.L_x_1991:
        /* <DEDUP_REMOVED lines=23> */
[----:B------:R-:W-:Y:S01]  /*0ae0*/  LEA.HI R2, R3, R194, RZ, 0x4 ;  /* 0x000000c203027211 */ /* 0x000fe200078f20ff */
[----:B------:R-:W-:Y:S01]  /*0af0*/  IMAD.SHL.U32 R4, R4, 0x20, RZ ;  /* 0x0000002004047824 */ /* 0x000fe200078e00ff */
[----:B------:R-:W-:Y:S01]  /*0b00*/  SHF.R.S32.HI R189, RZ, 0x7, R0 ;  /* 0x00000007ffbd7819 */ /* 0x000fe20000011400 */
[----:B------:R-:W-:Y:S01]  /*0b10*/  IMAD.IADD R188, R194, 0x1, -R5 ;  /* 0x00000001c2bc7824 */ /* 0x000fe200078e0a05 */
[----:B------:R-:W-:-:S02]  /*0b20*/  SHF.R.S32.HI R7, RZ, 0x4, R2 ;  /* 0x00000004ff077819 */ /* 0x000fc40000011402 */
[----:B------:R-:W-:Y:S02]  /*0b30*/  LOP3.LUT R5, R2, 0x3fffff0, RZ, 0xc0, !PT ;  /* 0x03fffff002057812 */ /* 0x000fe400078ec0ff */
[----:B------:R-:W-:Y:S02]  /*0b40*/  SHF.R.S32.HI R9, RZ, 0x1f, R188 ;  /* 0x0000001fff097819 */ /* 0x000fe400000114bc */
[----:B------:R-:W-:Y:S01]  /*0b50*/  LOP3.LUT R4, R4, 0xfffffc00, RZ, 0xc0, !PT ;  /* 0xfffffc0004047812 */ /* 0x000fe200078ec0ff */
[----:B------:R-:W-:Y:S01]  /*0b60*/  IMAD.IADD R5, R194, 0x1, -R5 ;  /* 0x00000001c2057824 */ /* 0x000fe200078e0a05 */
[----:B------:R-:W-:Y:S02]  /*0b70*/  LEA.HI R2, R2, R7, RZ, 0x1 ;  /* 0x0000000702027211 */ /* 0x000fe400078f08ff */
[----:B------:R-:W-:Y:S01]  /*0b80*/  LEA.HI R6, R9, R188, RZ, 0x2 ;  /* 0x000000bc09067211 */ /* 0x000fe200078f10ff */
[----:B------:R-:W-:Y:S01]  /*0b90*/  IMAD R5, R5, 0x40, R4 ;  /* 0x0000004005057824 */ /* 0x000fe200078e0204 */
[----:B------:R-:W-:-:S02]  /*0ba0*/  LOP3.LUT R2, R2, 0x1ffffffe, RZ, 0xc0, !PT ;  /* 0x1ffffffe02027812 */ /* 0x000fc400078ec0ff */
[-C--:B------:R-:W-:Y:S02]  /*0bb0*/  LEA.HI R4, R3, R194.reuse, RZ, 0x2 ;  /* 0x000000c203047211 */ /* 0x080fe400078f10ff */
[----:B------:R-:W-:Y:S01]  /*0bc0*/  SHF.R.S32.HI R8, RZ, 0x2, R6 ;  /* 0x00000002ff087819 */ /* 0x000fe20000011406 */
        /* <DEDUP_REMOVED lines=29> */
.L_x_2045:
        /* <DEDUP_REMOVED lines=21> */
.L_x_1992:
[----:B------:R-:W-:Y:S01]  /*0ef0*/  ULDC UR6, c[0x0][0xc54] ;  /* 0x0003150000067ab9 */ /* 0x000fe20000000800 */
[----:B------:R-:W-:Y:S01]  /*0f00*/  UMOV UR8, UR7 ;  /* 0x0000000700087c82 */ /* 0x000fe20008000000 */
[----:B------:R-:W-:-:S11]  /*0f10*/  UISETP.NE.AND UP0, UPT, UR6, 0x1, UPT ;  /* 0x000000010600788c */ /* 0x000fd6000bf05270 */
[----:B------:R-:W-:Y:S02]  /*0f20*/  @UP0 ULDC.64 UR10, c[0x0][0xc58] ;  /* 0x00031600000a0ab9 */ /* 0x000fe40000000a00 */
[----:B------:R-:W-:-:S04]  /*0f30*/  UIMAD.WIDE.U32 UR4, UR7, UR10, URZ ;  /* 0x0000000a070472a5 */ /* 0x000fc8000f8e003f */
[----:B------:R-:W-:-:S04]  /*0f40*/  @UP0 USHF.R.U32.HI UR8, URZ, UR11, UR5 ;  /* 0x0000000b3f080299 */ /* 0x000fc80008011605 */
[----:B------:R-:W-:-:S12]  /*0f50*/  UIMAD UR4, UR8, UR6, URZ ;  /* 0x00000006080472a4 */ /* 0x000fd8000f8e023f */
.L_x_1993:
[----:B------:R-:W-:Y:S01]  /*0f60*/  ULDC UR36, c[0x0][0xc48] ;  /* 0x0003120000247ab9 */ /* 0x000fe20000000800 */
[----:B------:R-:W-:Y:S01]  /*0f70*/  UIADD3 UR6, UR7, -UR4, URZ ;  /* 0x8000000407067290 */ /* 0x000fe2000fffe03f */
[----:B------:R-:W-:Y:S01]  /*0f80*/  IMAD.MOV.U32 R7, RZ, RZ, 0x3f800000 ;  /* 0x3f800000ff077424 */ /* 0x000fe200078e00ff */
[----:B------:R-:W-:Y:S01]  /*0f90*/  UISETP.NE.AND UP2, UPT, UR36, 0x1, UPT ;  /* 0x000000012400788c */ /* 0x000fe2000bf45270 */
[----:B------:R-:W-:Y:S01]  /*0fa0*/  IMAD.MOV.U32 R0, RZ, RZ, 0x3f800000 ;  /* 0x3f800000ff007424 */ /* 0x000fe200078e00ff */
[----:B------:R-:W-:Y:S01]  /*0fb0*/  ULDC.64 UR4, c[0x0][0x990] ;  /* 0x0002640000047ab9 */ /* 0x000fe20000000a00 */
[----:B------:R-:W-:Y:S01]  /*0fc0*/  ULDC UR18, c[0x0][0xc54] ;  /* 0x0003150000127ab9 */ /* 0x000fe20000000800 */
[----:B------:R-:W-:Y:S02]  /*0fd0*/  UISETP.NE.U32.AND UP0, UPT, UR4, URZ, UPT ;  /* 0x0000003f0400728c */ /* 0x000fe4000bf05070 */
[----:B------:R-:W-:Y:S02]  /*0fe0*/  UIMAD UR18, UR9, UR18, UR6 ;  /* 0x00000012091272a4 */ /* 0x000fe4000f8e0206 */
[----:B------:R-:W-:Y:S01]  /*0ff0*/  UISETP.NE.AND.EX UP0, UPT, UR5, URZ, UPT, UP0 ;  /* 0x0000003f0500728c */ /* 0x000fe2000bf05300 */
[----:B------:R-:W-:-:S02]  /*1000*/  ULDC.64 UR6, c[0x0][0x998] ;  /* 0x0002660000067ab9 */ /* 0x000fc40000000a00 */
[----:B------:R-:W-:Y:S01]  /*1010*/  @UP2 ULDC UR10, c[0x0][0xc4c] ;  /* 0x00031300000a2ab9 */ /* 0x000fe20000000800 */
[----:B------:R-:W-:Y:S02]  /*1020*/  UISETP.NE.U32.AND UP1, UPT, UR6, URZ, UPT ;  /* 0x0000003f0600728c */ /* 0x000fe4000bf25070 */
[----:B------:R-:W-:Y:S01]  /*1030*/  UIMAD.WIDE.U32 UR10, UR18, UR10, URZ ;  /* 0x0000000a120a72a5 */ /* 0x000fe2000f8e003f */
[----:B------:R-:W-:Y:S01]  /*1040*/  PLOP3.LUT P0, PT, PT, PT, UP0, 0x80, 0x0 ;  /* 0x000000000000781c */ /* 0x000fe20003f0f008 */
[----:B------:R-:W-:Y:S01]  /*1050*/  @UP2 ULDC UR9, c[0x0][0xc50] ;  /* 0x0003140000092ab9 */ /* 0x000fe20000000800 */
[----:B------:R-:W-:Y:S01]  /*1060*/  UISETP.NE.AND.EX UP1, UPT, UR7, URZ, UPT, UP1 ;  /* 0x0000003f0700728c */ /* 0x000fe2000bf25310 */
[----:B------:R-:W-:Y:S01]  /*1070*/  UMOV UR43, UR18 ;  /* 0x00000012002b7c82 */ /* 0x000fe20008000000 */
[----:B------:R-:W-:Y:S02]  /*1080*/  @UP2 USHF.R.U32.HI UR43, URZ, UR9, UR11 ;  /* 0x000000093f2b2299 */ /* 0x000fe4000801160b */
[----:B------:R-:W-:-:S02]  /*1090*/  ULOP3.LUT UR8, UR8, 0x1ffffff, URZ, 0x3c, !UPT ;  /* 0x01ffffff08087892 */ /* 0x000fc4000f8e3c3f */
[----:B------:R-:W-:Y:S01]  /*10a0*/  PLOP3.LUT P1, PT, PT, PT, UP1, 0x80, 0x0 ;  /* 0x000000000000781c */ /* 0x000fe20003f2f018 */
[----:B------:R-:W-:Y:S01]  /*10b0*/  @UP0 USHF.R.S32.HI UR9, URZ, 0x1f, UR43 ;  /* 0x0000001f3f090899 */ /* 0x000fe2000801142b */
[----:B------:R-:W-:Y:S01]  /*10c0*/  @UP0 ULDC.64 UR10, c[0x0][0x9a8] ;  /* 0x00026a00000a0ab9 */ /* 0x000fe20000000a00 */
[----:B------:R-:W-:Y:S02]  /*10d0*/  UIADD3 UR15, -UR43, URZ, URZ ;  /* 0x0000003f2b0f7290 */ /* 0x000fe4000fffe13f */
[----:B------:R-:W-:Y:S02]  /*10e0*/  @UP0 UIMAD UR9, UR9, UR10, URZ ;  /* 0x0000000a090902a4 */ /* 0x000fe4000f8e023f */
[----:B------:R-:W-:Y:S02]  /*10f0*/  @UP0 UIMAD.WIDE.U32 UR12, UR43, UR10, URZ ;  /* 0x0000000a2b0c02a5 */ /* 0x000fe4000f8e003f */
[----:B------:R-:W-:Y:S01]  /*1100*/  @UP1 USHF.R.S32.HI UR10, URZ, 0x1f, UR43 ;  /* 0x0000001f3f0a1899 */ /* 0x000fe2000801142b */
[----:B------:R-:W-:Y:S01]  /*1110*/  @UP1 ULDC.64 UR16, c[0x0][0x9b8] ;  /* 0x00026e0000101ab9 */ /* 0x000fe20000000a00 */
[----:B------:R-:W-:-:S02]  /*1120*/  @UP0 UIMAD UR14, UR43, UR11, UR9 ;  /* 0x0000000b2b0e02a4 */ /* 0x000fc4000f8e0209 */
[----:B------:R-:W-:Y:S02]  /*1130*/  @UP1 UIMAD UR9, UR10, UR16, URZ ;  /* 0x000000100a0912a4 */ /* 0x000fe4000f8e023f */
[----:B------:R-:W-:Y:S02]  /*1140*/  UIMAD UR36, UR36, UR15, UR18 ;  /* 0x0000000f242472a4 */ /* 0x000fe4000f8e0212 */
[----:B------:R-:W-:Y:S02]  /*1150*/  @UP1 UIMAD UR15, UR43, UR17, UR9 ;  /* 0x000000112b0f12a4 */ /* 0x000fe4000f8e0209 */
[----:B------:R-:W-:Y:S02]  /*1160*/  @UP0 USHF.R.S32.HI UR9, URZ, 0x1f, UR36 ;  /* 0x0000001f3f090899 */ /* 0x000fe40008011424 */
[----:B------:R-:W-:Y:S02]  /*1170*/  @UP1 UIMAD.WIDE.U32 UR10, UR43, UR16, URZ ;  /* 0x000000102b0a12a5 */ /* 0x000fe4000f8e003f */
[----:B------:R-:W-:Y:S01]  /*1180*/  @UP1 USHF.R.S32.HI UR20, URZ, 0x1f, UR36 ;  /* 0x0000001f3f141899 */ /* 0x000fe20008011424 */
[----:B------:R-:W-:Y:S01]  /*1190*/  @UP0 ULDC.64 UR16, c[0x0][0x9b0] ;  /* 0x00026c0000100ab9 */ /* 0x000fe20000000a00 */
[----:B------:R-:W-:Y:S01]  /*11a0*/  @UP1 ULDC.64 UR18, c[0x0][0x9c0] ;  /* 0x0002700000121ab9 */ /* 0x000fe20000000a00 */
[----:B------:R-:W-:-:S02]  /*11b0*/  @UP0 UIADD3 UR13, UR13, UR14, URZ ;  /* 0x0000000e0d0d0290 */ /* 0x000fc4000fffe03f */
[----:B------:R-:W-:Y:S02]  /*11c0*/  @UP0 UIMAD UR9, UR9, UR16, URZ ;  /* 0x00000010090902a4 */ /* 0x000fe4000f8e023f */
[----:B------:R-:W-:Y:S02]  /*11d0*/  @UP1 UIADD3 UR11, UR11, UR15, URZ ;  /* 0x0000000f0b0b1290 */ /* 0x000fe4000fffe03f */
[----:B------:R-:W-:Y:S02]  /*11e0*/  @UP1 UIMAD UR14, UR20, UR18, URZ ;  /* 0x00000012140e12a4 */ /* 0x000fe4000f8e023f */
[----:B------:R-:W-:Y:S02]  /*11f0*/  @UP0 UIMAD UR9, UR36, UR17, UR9 ;  /* 0x00000011240902a4 */ /* 0x000fe4000f8e0209 */
[----:B------:R-:W-:Y:S02]  /*1200*/  @UP0 UIMAD.WIDE.U32 UR12, UR36, UR16, UR12 ;  /* 0x00000010240c02a5 */ /* 0x000fe4000f8e000c */
[----:B------:R-:W-:-:S02]  /*1210*/  @UP1 UIMAD UR14, UR36, UR19, UR14 ;  /* 0x00000013240e12a4 */ /* 0x000fc4000f8e020e */
[----:B------:R-:W-:Y:S02]  /*1220*/  @UP1 UIMAD.WIDE.U32 UR10, UR36, UR18, UR10 ;  /* 0x00000012240a12a5 */ /* 0x000fe4000f8e000a */
        /* <DEDUP_REMOVED lines=8> */
[----:B------:R-:W-:Y:S01]  /*12b0*/  ULDC UR4, c[0x0][0x988] ;  /* 0x0002620000047ab9 */ /* 0x000fe20000000800 */
[----:B------:R-:W-:Y:S01]  /*12c0*/  IMAD.U32 R3, RZ, RZ, UR5 ;  /* 0x00000005ff037e24 */ /* 0x000fe2000f8e00ff */
[----:B------:R-:W-:Y:S01]  /*12d0*/  ULDC UR5, c[0x0][0x448] ;  /* 0x0001120000057ab9 */ /* 0x000fe20000000800 */
[----:B------:R-:W-:Y:S01]  /*12e0*/  IMAD.U32 R5, RZ, RZ, UR7 ;  /* 0x00000007ff057e24 */ /* 0x000fe2000f8e00ff */
[----:B------:R-:W-:Y:S01]  /*12f0*/  ULDC UR48, c[0x0][0x424] ;  /* 0x0001090000307ab9 */ /* 0x000fe20000000800 */
[----:B------:R-:W-:Y:S01]  /*1300*/  ULDC UR9, c[0x0][0x2f0] ;  /* 0x0000bc0000097ab9 */ /* 0x000fe20000000800 */
[----:B------:R0:W2:Y:S01]  /*1310*/  @P0 LDG.E R7, desc[UR50][R2.64] ;  /* 0x0000003202070981 */ /* 0x0000a2000c1e1900 */
[----:B------:R-:W-:Y:S01]  /*1320*/  UISETP.NE.AND UP1, UPT, UR5, 0x1, UPT ;  /* 0x000000010500788c */ /* 0x000fe2000bf25270 */
[----:B------:R-:W-:Y:S02]  /*1330*/  ULDC.64 UR6, c[0x0][0x418] ;  /* 0x0001060000067ab9 */ /* 0x000fe40000000a00 */
[----:B------:R1:W2:Y:S01]  /*1340*/  @P1 LDG.E R0, desc[UR50][R4.64] ;  /* 0x0000003204001981 */ /* 0x0002a2000c1e1900 */
[----:B------:R-:W-:Y:S01]  /*1350*/  UISETP.NE.U32.AND UP0, UPT, UR6, URZ, UPT ;  /* 0x0000003f0600728c */ /* 0x000fe2000bf05070 */
[----:B------:R-:W-:-:S02]  /*1360*/  PLOP3.LUT P0, PT, PT, PT, PT, 0x80, 0x0 ;  /* 0x000000000000781c */ /* 0x000fc40003f0f070 */
[----:B------:R-:W-:Y:S02]  /*1370*/  CS2R R86, SRZ ;  /* 0x0000000000567805 */ /* 0x000fe4000001ff00 */
[----:B------:R-:W-:Y:S01]  /*1380*/  CS2R R84, SRZ ;  /* 0x0000000000547805 */ /* 0x000fe2000001ff00 */
[----:B------:R-:W-:Y:S01]  /*1390*/  UISETP.NE.AND.EX UP0, UPT, UR7, URZ, UPT, UP0 ;  /* 0x0000003f0700728c */ /* 0x000fe2000bf05300 */
[----:B0-----:R-:W-:Y:S02]  /*13a0*/  CS2R R2, SRZ ;  /* 0x0000000000027805 */ /* 0x001fe4000001ff00 */
[----:B------:R-:W-:Y:S01]  /*13b0*/  CS2R R78, SRZ ;  /* 0x00000000004e7805 */ /* 0x000fe2000001ff00 */
[----:B------:R-:W-:Y:S01]  /*13c0*/  ULDC UR7, c[0x0][0x288] ;  /* 0x0000a20000077ab9 */ /* 0x000fe20000000800 */
[----:B------:R-:W-:Y:S01]  /*13d0*/  USEL UR48, UR48, 0x1, UP0 ;  /* 0x0000000130307887 */ /* 0x000fe20008000000 */
[----:B-1----:R-:W-:Y:S01]  /*13e0*/  CS2R R4, SRZ ;  /* 0x0000000000047805 */ /* 0x002fe2000001ff00 */
[----:B------:R-:W-:Y:S01]  /*13f0*/  UIADD3 UR7, -UR7, 0xa0, URZ ;  /* 0x000000a007077890 */ /* 0x000fe2000fffe13f */
[----:B------:R-:W-:-:S02]  /*1400*/  CS2R R8, SRZ ;  /* 0x0000000000087805 */ /* 0x000fc4000001ff00 */
[----:B------:R-:W-:Y:S02]  /*1410*/  CS2R R76, SRZ ;  /* 0x00000000004c7805 */ /* 0x000fe4000001ff00 */
[----:B------:R-:W-:Y:S01]  /*1420*/  CS2R R10, SRZ ;  /* 0x00000000000a7805 */ /* 0x000fe2000001ff00 */
[----:B------:R-:W-:Y:S01]  /*1430*/  UIMAD UR7, UR48, UR9, UR7 ;  /* 0x00000009300772a4 */ /* 0x000fe2000f8e0207 */
        /* <DEDUP_REMOVED lines=25> */
[----:B--2---:R-:W-:Y:S01]  /*15d0*/  FMUL.FTZ R0, R7, R0 ;  /* 0x0000000007007220 */ /* 0x004fe20000410000 */
[----:B------:R-:W-:-:S03]  /*15e0*/  CS2R R6, SRZ ;  /* 0x0000000000067805 */ /* 0x000fc6000001ff00 */
[----:B------:R-:W-:Y:S01]  /*15f0*/  FMUL.FTZ R0, R0, UR4 ;  /* 0x0000000400007c20 */ /* 0x000fe20008410000 */
[----:B------:R-:W-:Y:S02]  /*1600*/  ULDC UR4, c[0x0][0xc3c] ;  /* 0x00030f0000047ab9 */ /* 0x000fe40000000800 */
[----:B------:R-:W-:Y:S02]  /*1610*/  UIADD3 UR4, UR8, UR4, URZ ;  /* 0x0000000408047290 */ /* 0x000fe4000fffe03f */
[----:B------:R-:W-:Y:S01]  /*1620*/  R2UR UR37, R0 ;  /* 0x00000000002572ca */ /* 0x000fe200000e0000 */
[----:B------:R-:W-:Y:S01]  /*1630*/  @UP1 ULDC UR8, c[0x0][0x450] ;  /* 0x0001140000081ab9 */ /* 0x000fe20000000800 */
[----:B------:R-:W-:-:S03]  /*1640*/  USHF.L.U32 UR39, UR4, 0x7, URZ ;  /* 0x0000000704277899 */ /* 0x000fc6000800063f */
[----:B------:R-:W-:Y:S01]  /*1650*/  @UP1 ULDC UR4, c[0x0][0x44c] ;  /* 0x0001130000041ab9 */ /* 0x000fe20000000800 */
[----:B------:R-:W-:-:S04]  /*1660*/  UIADD3 UR6, UR39, 0x7f, URZ ;  /* 0x0000007f27067890 */ /* 0x000fc8000fffe03f */
[----:B------:R-:W-:Y:S02]  /*1670*/  UIMAD.WIDE.U32 UR4, UR6, UR4, URZ ;  /* 0x00000004060472a5 */ /* 0x000fe4000f8e003f */
[----:B------:R-:W-:Y:S02]  /*1680*/  UIMAD UR4, UR48, UR9, 0x9f ;  /* 0x0000009f300474a4 */ /* 0x000fe4000f8e0209 */
[----:B------:R-:W-:Y:S02]  /*1690*/  @UP1 USHF.R.U32.HI UR6, URZ, UR8, UR5 ;  /* 0x000000083f061299 */ /* 0x000fe40008011605 */
[----:B------:R-:W-:Y:S02]  /*16a0*/  UIMAD.WIDE UR4, UR4, 0x66666667, URZ ;  /* 0x66666667040478a5 */ /* 0x000fe4000f8e023f */
[----:B------:R-:W-:Y:S02]  /*16b0*/  UIADD3 UR6, UR7, UR6, URZ ;  /* 0x0000000607067290 */ /* 0x000fe4000fffe03f */
[----:B------:R-:W-:-:S02]  /*16c0*/  USHF.R.U32.HI UR4, URZ, 0x1f, UR5 ;  /* 0x0000001f3f047899 */ /* 0x000fc40008011605 */
[----:B------:R-:W-:Y:S02]  /*16d0*/  UIMAD.WIDE UR6, UR6, 0x66666667, URZ ;  /* 0x66666667060678a5 */ /* 0x000fe4000f8e023f */
[----:B------:R-:W-:Y:S02]  /*16e0*/  ULEA.HI.SX32 UR4, UR5, UR4, 0x1a ;  /* 0x0000000405047291 */ /* 0x000fe4000f8fd23f */
[----:B------:R-:W-:-:S04]  /*16f0*/  USHF.R.U32.HI UR6, URZ, 0x1f, UR7 ;  /* 0x0000001f3f067899 */ /* 0x000fc80008011607 */
[----:B------:R-:W-:-:S04]  /*1700*/  ULEA.HI.SX32 UR6, UR7, UR6, 0x1a ;  /* 0x0000000607067291 */ /* 0x000fc8000f8fd23f */
[----:B------:R-:W-:-:S04]  /*1710*/  UISETP.LT.AND UP0, UPT, UR4, UR6, UPT ;  /* 0x000000060400728c */ /* 0x000fc8000bf01270 */
[----:B------:R-:W-:-:S04]  /*1720*/  USEL UR52, UR4, UR6, UP0 ;  /* 0x0000000604347287 */ /* 0x000fc80008000000 */
[----:B------:R-:W-:-:S06]  /*1730*/  UISETP.GE.AND UP0, UPT, UR52, 0x1, UPT ;  /* 0x000000013400788c */ /* 0x000fcc000bf06270 */
[----:B------:R-:W-:-:S13]  /*1740*/  PLOP3.LUT P1, PT, PT, PT, UP0, 0x80, 0x0 ;  /* 0x000000000000781c */ /* 0x000fda0003f2f008 */
[----:B------:R-:W-:Y:S05]  /*1750*/  @!P1 BRA `(.L_x_1994) ;  /* 0x000000a400449947 */ /* 0x000fea0003800000 */
        /* <DEDUP_REMOVED lines=31> */
.L_x_1995:
        /* <DEDUP_REMOVED lines=9> */
.L_x_2126:
[----:B------:R-:W-:Y:S05]  /*19e0*/  @!P0 BRA `(.L_x_1997) ;  /* 0x0000000000048947 */ /* 0x000fea0003800000 */
[----:B------:R-:W-:Y:S01]  /*19f0*/  BPT.TRAP 0x1 ;  /* 0x000000040000795c */ /* 0x000fe20000300000 */
.L_x_1997:
[----:B------:R-:W-:Y:S02]  /*1a00*/  IMAD.U32 R2, RZ, RZ, UR49 ;  /* 0x00000031ff027e24 */ /* 0x000fe4000f8e00ff */
[----:B0-----:R-:W-:-:S03]  /*1a10*/  IMAD.U32 R3, RZ, RZ, UR44 ;  /* 0x0000002cff037e24 */ /* 0x001fc6000f8e00ff */
[----:B------:R-:W-:Y:S02]  /*1a20*/  LEA R2, R2, UR41, 0x3 ;  /* 0x0000002902027c11 */ /* 0x000fe4000f8e18ff */
[----:B------:R-:W-:-:S04]  /*1a30*/  SHF.L.U32 R3, R3, 0x1f, RZ ;  /* 0x0000001f03037819 */ /* 0x000fc800000006ff */
[----:B------:R0:W1:Y:S01]  /*1a40*/  SYNCS.PHASECHK.TRANS64.TRYWAIT P2, [R2+URZ+0x29830], R3 ;  /* 0x02983003020075a7 */ /* 0x000062000804017f */
[----:B------:R-:W-:Y:S05]  /*1a50*/  @!P0 BRA `(.L_x_1998) ;  /* 0x0000000000048947 */ /* 0x000fea0003800000 */
[----:B------:R-:W-:Y:S01]  /*1a60*/  BPT.TRAP 0x1 ;  /* 0x000000040000795c */ /* 0x000fe20000300000 */
.L_x_1998:
[----:B------:R-:W2:Y:S02]  /*1a70*/  S2R R0, SR_TID.X ;  /* 0x0000000000007919 */ /* 0x000ea40000002100 */
[----:B--2---:R-:W-:Y:S01]  /*1a80*/  LOP3.LUT P1, RZ, R0, 0x7f, RZ, 0xc0, !PT ;  /* 0x0000007f00ff7812 */ /* 0x004fe2000782c0ff */
[----:B-1----:R-:W-:-:S12]  /*1a90*/  @P2 BRA `(.L_x_1999) ;  /* 0x0000000000082947 */ /* 0x002fd80003800000 */
[----:B------:R-:W1:Y:S02]  /*1aa0*/  SYNCS.PHASECHK.TRANS64.TRYWAIT P2, [R2+URZ+0x29830], R3 ;  /* 0x02983003020075a7 */ /* 0x000e64000804017f */
[----:B-1----:R-:W-:Y:S05]  /*1ab0*/  @!P2 BRA `(.L_x_2000) ;  /* 0x000001040054a947 */ /* 0x002fea0003800000 */
.L_x_1999:
[----:B------:R-:W-:Y:S05]  /*1ac0*/  WARPSYNC.ALL ;  /* 0x0000000000007948 */ /* 0x000fea0003800000 */
[----:B------:R-:W-:Y:S01]  /*1ad0*/  UIADD3 UR4, UR41, 0x1a400, URZ ;  /* 0x0001a40029047890 */ /* 0x000fe2000fffe03f */
[----:B------:R-:W-:Y:S01]  /*1ae0*/  WARPGROUP.ARRIVE ;  /* 0x00000000000079c5 */ /* 0x000fe20000000000 */
[----:B------:R-:W-:Y:S01]  /*1af0*/  ULOP3.LUT UR20, UR53, 0x10000, URZ, 0xfc, !UPT ;  /* 0x0001000035147892 */ /* 0x000fe2000f8efc3f */
[----:B------:R-:W-:Y:S01]  /*1b00*/  VIADD R0, R18, UR39 ;  /* 0x0000002712007c36 */ /* 0x000fe20008000000 */
[----:B------:R-:W-:Y:S01]  /*1b10*/  USHF.R.U32.HI UR4, URZ, 0x4, UR4 ;  /* 0x000000043f047899 */ /* 0x000fe20008011604 */
[----:B01----:R-:W-:Y:S01]  /*1b20*/  @!P1 VIADD R2, R2, 0x29840 ;  /* 0x0002984002029836 */ /* 0x003fe20000000000 */
[----:B------:R-:W-:Y:S01]  /*1b30*/  UMOV UR25, 0x80000020 ;  /* 0x8000002000197882 */ /* 0x000fe20000000000 */
[----:B------:R-:W-:Y:S01]  /*1b40*/  UMOV UR27, 0x80000020 ;  /* 0x80000020001b7882 */ /* 0x000fe20000000000 */
[----:B------:R-:W-:Y:S01]  /*1b50*/  ULOP3.LUT UR4, UR4, 0x3fff, URZ, 0xc0, !UPT ;  /* 0x00003fff04047892 */ /* 0x000fe2000f8ec03f */
[----:B------:R-:W-:Y:S01]  /*1b60*/  IMAD.MOV.U32 R9, RZ, RZ, R0 ;  /* 0x000000ffff097224 */ /* 0x000fe200078e0000 */
[----:B------:R-:W-:Y:S01]  /*1b70*/  UMOV UR24, UR20 ;  /* 0x0000001400187c82 */ /* 0x000fe20008000000 */
[----:B------:R-:W-:Y:S01]  /*1b80*/  UIADD3 UR6, UR20, 0x2, URZ ;  /* 0x0000000214067890 */ /* 0x000fe2000fffe03f */
[----:B------:R-:W-:Y:S01]  /*1b90*/  @!P1 PRMT R2, RZ, 0x654, R2 ;  /* 0x00000654ff029816 */ /* 0x000fe20000000002 */
        /* <DEDUP_REMOVED lines=11> */
[----:B------:R-:W-:Y:S01]  /*1c50*/  UIADD3 UR26, UR28, 0x80, URZ ;  /* 0x000000801c1a7890 */ /* 0x000fe2000fffe03f */
[----:B------:R-:W-:Y:S01]  /*1c60*/  UMOV UR27, 0x80000020 ;  /* 0x80000020001b7882 */ /* 0x000fe20000000000 */
[----:B------:R-:W-:-:S02]  /*1c70*/  UIADD3 UR9, UR28, 0x202, URZ ;  /* 0x000002021c097890 */ /* 0x000fc4000fffe03f */
[----:B------:R-:W-:Y:S02]  /*1c80*/  UIADD3 UR12, UR28, 0x280, URZ ;  /* 0x000002801c0c7890 */ /* 0x000fe4000fffe03f */
[----:B------:R-:W-:Y:S01]  /*1c90*/  UIADD3 UR14, UR28, 0x282, URZ ;  /* 0x000002821c0e7890 */ /* 0x000fe2000fffe03f */
[----:B------:R-:W-:Y:S01]  /*1ca0*/  UMOV UR15, 0x80000020 ;  /* 0x80000020000f7882 */ /* 0x000fe20000000000 */
[----:B------:R-:W-:Y:S02]  /*1cb0*/  UIADD3 UR16, UR20, 0x400, URZ ;  /* 0x0000040014107890 */ /* 0x000fe4000fffe03f */
[----:B------:R-:W-:Y:S01]  /*1cc0*/  UIADD3 UR18, UR28, 0x500, URZ ;  /* 0x000005001c127890 */ /* 0x000fe2000fffe03f */
[----:B------:R-:W-:Y:S01]  /*1cd0*/  UMOV UR17, 0x80000020 ;  /* 0x8000002000117882 */ /* 0x000fe20000000000 */
[----:B------:R-:W-:Y:S01]  /*1ce0*/  UMOV UR19, 0x80000020 ;  /* 0x8000002000137882 */ /* 0x000fe20000000000 */
[----:B------:R-:W-:Y:S01]  /*1cf0*/  UIADD3 UR22, UR28, 0x502, URZ ;  /* 0x000005021c167890 */ /* 0x000fe2000fffe03f */
[----:B------:R-:W-:Y:S01]  /*1d00*/  UMOV UR21, 0x80000020 ;  /* 0x8000002000157882 */ /* 0x000fe20000000000 */
[----:B------:R-:W-:Y:S01]  /*1d10*/  UMOV UR23, 0x80000020 ;  /* 0x8000002000177882 */ /* 0x000fe20000000000 */
[----:B------:R-:W-:Y:S01]  /*1d20*/  UIADD3 UR53, UR52, -0x2, URZ ;  /* 0xfffffffe34357890 */ /* 0x000fe2000fffe03f */
        /* <DEDUP_REMOVED lines=10> */
[----:B------:R-:W-:Y:S01]  /*1dd0*/  UMOV UR4, UR6 ;  /* 0x0000000600047c82 */ /* 0x000fe20008000000 */
[----:B------:R-:W-:Y:S01]  /*1de0*/  UMOV UR6, UR8 ;  /* 0x0000000800067c82 */ /* 0x000fe20008000000 */
        /* <DEDUP_REMOVED lines=25> */
[----:B------:R-:W-:Y:S01]  /*1f80*/  UMOV UR8, UR10 ;  /* 0x0000000a00087c82 */ /* 0x000fe20008000000 */
[----:B------:R-:W-:Y:S01]  /*1f90*/  UMOV UR10, UR12 ;  /* 0x0000000c000a7c82 */ /* 0x000fe20008000000 */
        /* <DEDUP_REMOVED lines=38> */
[----:B------:R-:W-:Y:S01]  /*2200*/  ULDC UR10, c[0x0][0x448] ;  /* 0x00011200000a7ab9 */ /* 0x000fe20000000800 */
[----:B------:R-:W-:Y:S01]  /*2210*/  ULDC UR11, c[0x0][0x2f0] ;  /* 0x0000bc00000b7ab9 */ /* 0x000fe20000000800 */
[----:B------:R-:W-:Y:S01]  /*2220*/  UISETP.NE.AND UP0, UPT, UR10, 0x1, UPT ;  /* 0x000000010a00788c */ /* 0x000fe2000bf05270 */
[----:B------:R-:W-:Y:S02]  /*2230*/  IMAD.U32 R11, RZ, RZ, UR11 ;  /* 0x0000000bff0b7e24 */ /* 0x000fe4000f8e00ff */
[----:B------:R-:W-:-:S03]  /*2240*/  UMOV UR10, UR39 ;  /* 0x00000027000a7c82 */ /* 0x000fc60008000000 */
[----:B------:R-:W-:Y:S01]  /*2250*/  PLOP3.LUT P2, PT, PT, PT, UP0, 0x80, 0x0 ;  /* 0x000000000000781c */ /* 0x000fe20003f4f008 */
        /* <DEDUP_REMOVED lines=43> */
[----:B------:R-:W-:Y:S01]  /*2510*/  UIMAD UR6, UR52, -0xa0, URZ ;  /* 0xffffff60340678a4 */ /* 0x000fe2000f8e023f */
[----:B------:R-:W-:Y:S02]  /*2520*/  WARPGROUP.DEPBAR.LE gsb0, 0x0 ;  /* 0x00008000000079c5 */ /* 0x000fe40000010000 */
[----:B------:R-:W-:-:S06]  /*2530*/  WARPGROUP.ARRIVE ;  /* 0x00000000000079c5 */ /* 0x000fcc0000000000 */
[----:B------:R-:W-:Y:S01]  /*2540*/  QGMMA.64x32x32.F32.E4M3.E4M3 R40, gdesc[UR16], R40, gsb0 ;  /* 0x00600000102879f3 */ /* 0x000fe20008000828 */
[----:B------:R-:W-:Y:S01]  /*2550*/  UMOV UR18, UR7 ;  /* 0x0000000700127c82 */ /* 0x000fe20008000000 */
[----:B------:R-:W-:Y:S01]  /*2560*/  UMOV UR19, 0x80000020 ;  /* 0x8000002000137882 */ /* 0x000fe20000000000 */
[----:B------:R-:W-:Y:S02]  /*2570*/  @UP0 ULDC UR7, c[0x0][0x450] ;  /* 0x0001140000070ab9 */ /* 0x000fe40000000800 */
[----:B------:R-:W-:Y:S01]  /*2580*/  @P2 SHF.R.U32.HI R9, RZ, UR7, R3 ;  /* 0x00000007ff092c19 */ /* 0x000fe20008011603 */
[----:B------:R-:W-:Y:S02]  /*2590*/  UIADD3 UR7, UR6, 0xa1, URZ ;  /* 0x000000a106077890 */ /* 0x000fe4000fffe03f */
[----:B------:R-:W-:Y:S02]  /*25a0*/  UIMAD UR6, UR48, UR11, UR6 ;  /* 0x0000000b300672a4 */ /* 0x000fe4000f8e0206 */
[----:B------:R-:W0:Y:S01]  /*25b0*/  SHFL.IDX PT, R4, R9, RZ, 0x1c1f ;  /* 0x001c1fff09047589 */ /* 0x000e2200000e0000 */
[----:B------:R-:W-:Y:S01]  /*25c0*/  UIMAD UR11, UR48, UR11, -UR14 ;  /* 0x0000000b300b72a4 */ /* 0x000fe2000f8e0a0e */
[----:B------:R-:W-:Y:S01]  /*25d0*/  IMAD.U32 R0, RZ, RZ, UR7 ;  /* 0x00000007ff007e24 */ /* 0x000fe2000f8e00ff */
[----:B------:R-:W-:-:S03]  /*25e0*/  UIADD3 UR6, UR6, 0xa0, URZ ;  /* 0x000000a006067890 */ /* 0x000fc6000fffe03f */
[----:B------:R-:W-:-:S03]  /*25f0*/  IMAD R0, R17, -0x2, R0 ;  /* 0xfffffffe11007824 */ /* 0x000fc600078e0200 */
[----:B------:R-:W-:Y:S01]  /*2600*/  IMAD.U32 R10, RZ, RZ, UR6 ;  /* 0x00000006ff0a7e24 */ /* 0x000fe2000f8e00ff */
[----:B------:R-:W-:Y:S01]  /*2610*/  @UP0 ULDC UR6, c[0x0][0x44c] ;  /* 0x0001130000060ab9 */ /* 0x000fe20000000800 */
[----:B------:R-:W-:Y:S01]  /*2620*/  IMAD R11, R11, UR48, R0 ;  /* 0x000000300b0b7c24 */ /* 0x000fe2000f8e0200 */
[----:B------:R-:W-:Y:S01]  /*2630*/  UIMAD.WIDE.U32 UR6, UR39, UR6, URZ ;  /* 0x00000006270672a5 */ /* 0x000fe2000f8e003f */
[----:B------:R-:W-:Y:S02]  /*2640*/  IMAD R10, R17, -0x2, R10 ;  /* 0xfffffffe110a7824 */ /* 0x000fe400078e020a */
[----:B------:R-:W-:-:S05]  /*2650*/  VIADD R3, R11, -UR14 ;  /* 0x8000000e0b037c36 */ /* 0x000fca0008000000 */
[----:B0-----:R-:W-:-:S04]  /*2660*/  VIADDMNMX R3, R4, R3, R10, PT ;  /* 0x0000000304037246 */ /* 0x001fc8000380010a */
[C---:B------:R-:W-:Y:S02]  /*2670*/  ISETP.GT.AND P3, PT, R3.reuse, RZ, PT ;  /* 0x000000ff0300720c */ /* 0x040fe40003f64270 */
[C---:B------:R-:W-:Y:S02]  /*2680*/  ISETP.GT.AND P4, PT, R3.reuse, 0x1, PT ;  /* 0x000000010300780c */ /* 0x040fe40003f84270 */
[----:B------:R-:W-:Y:S01]  /*2690*/  ISETP.GT.AND P5, PT, R3, 0x8, PT ;  /* 0x000000080300780c */ /* 0x000fe20003fa4270 */
        /* <DEDUP_REMOVED lines=12> */
[----:B------:R-:W-:Y:S01]  /*2760*/  ISETP.GT.AND P3, PT, R3, 0x9, PT ;  /* 0x000000090300780c */ /* 0x000fe20003f64270 */
[----:B------:R-:W-:Y:S01]  /*2770*/  QGMMA.64x32x32.F32.E4M3.E4M3 R72, gdesc[UR20], R72, gsb0 ;  /* 0x00600000144879f3 */ /* 0x000fe20008000848 */
[----:B------:R-:W-:Y:S01]  /*2780*/  UIADD3 UR22, UR28, 0x602, URZ ;  /* 0x000006021c167890 */ /* 0x000fe2000fffe03f */
[----:B------:R-:W-:Y:S01]  /*2790*/  FSEL R92, R92, -INF , P5 ;  /* 0xff8000005c5c7808 */ /* 0x000fe20002800000 */
[----:B------:R-:W-:Y:S01]  /*27a0*/  UMOV UR23, 0x80000020 ;  /* 0x8000002000177882 */ /* 0x000fe20000000000 */
[----:B------:R-:W-:-:S02]  /*27b0*/  FMNMX.FTZ R5, R88, R8, !PT ;  /* 0x0000000858057209 */ /* 0x000fc40007810000 */
[----:B------:R-:W-:Y:S02]  /*27c0*/  ISETP.GT.AND P4, PT, R3, 0x10, PT ;  /* 0x000000100300780c */ /* 0x000fe40003f84270 */
[----:B------:R-:W-:Y:S02]  /*27d0*/  FSEL R12, R93, -INF , P3 ;  /* 0xff8000005d0c7808 */ /* 0x000fe40001800000 */
[----:B------:R-:W-:Y:S02]  /*27e0*/  FMNMX.FTZ R5, R92, R5, !PT ;  /* 0x000000055c057209 */ /* 0x000fe40007810000 */
[----:B------:R-:W-:Y:S02]  /*27f0*/  ISETP.GT.AND P3, PT, R3, 0x11, PT ;  /* 0x000000110300780c */ /* 0x000fe40003f64270 */
[----:B------:R-:W-:Y:S02]  /*2800*/  FSEL R96, R96, -INF , P4 ;  /* 0xff80000060607808 */ /* 0x000fe40002000000 */
        /* <DEDUP_REMOVED lines=11> */
[----:B------:R-:W-:Y:S01]  /*28c0*/  FMNMX.FTZ R5, R20, R5, !PT ;  /* 0x0000000514057209 */ /* 0x000fe20007810000 */
[----:B------:R-:W-:Y:S02]  /*28d0*/  WARPGROUP.DEPBAR.LE gsb0, 0x0 ;  /* 0x00008000000079c5 */ /* 0x000fe40000010000 */
[----:B------:R-:W-:Y:S01]  /*28e0*/  WARPGROUP.ARRIVE ;  /* 0x00000000000079c5 */ /* 0x000fe20000000000 */
[----:B------:R-:W-:-:S02]  /*28f0*/  FSEL R72, R72, -INF , P4 ;  /* 0xff80000048487808 */ /* 0x000fc40002000000 */
[----:B------:R-:W-:Y:S02]  /*2900*/  ISETP.GT.AND P4, PT, R3, 0x28, PT ;  /* 0x000000280300780c */ /* 0x000fe40003f84270 */
[----:B------:R-:W-:Y:S01]  /*2910*/  FSEL R104, R73, -INF , P3 ;  /* 0xff80000049687808 */ /* 0x000fe20001800000 */
[----:B------:R-:W-:Y:S01]  /*2920*/  QGMMA.64x32x32.F32.E4M3.E4M3 R56, gdesc[UR20], R56, gsb0 ;  /* 0x00600000143879f3 */ /* 0x000fe20008000838 */
[----:B------:R-:W-:Y:S01]  /*2930*/  UIADD3 UR22, UR28, 0x682, URZ ;  /* 0x000006821c167890 */ /* 0x000fe2000fffe03f */
[----:B------:R-:W-:Y:S01]  /*2940*/  FMNMX.FTZ R5, R72, R5, !PT ;  /* 0x0000000548057209 */ /* 0x000fe20007810000 */
[----:B------:R-:W-:Y:S01]  /*2950*/  UMOV UR23, 0x80000020 ;  /* 0x8000002000177882 */ /* 0x000fe20000000000 */
        /* <DEDUP_REMOVED lines=23> */
[----:B------:R-:W-:Y:S01]  /*2ad0*/  ISETP.GT.AND P4, PT, R3, 0x48, PT ;  /* 0x000000480300780c */ /* 0x000fe20003f84270 */
[----:B------:R-:W0:Y:S01]  /*2ae0*/  SHFL.IDX PT, R56, R9, 0x1, 0x1c1f ;  /* 0x003c1f0009387f89 */ /* 0x000e2200000e0000 */
        /* <DEDUP_REMOVED lines=24> */
[----:B------:R-:W-:Y:S02]  /*2c70*/  FMNMX.FTZ R5, R69, R0, !PT ;  /* 0x0000000045057209 */ /* 0x000fe40007810000 */
[----:B0-----:R-:W-:Y:S01]  /*2c80*/  IADD3 R11, R56, -UR14, R11 ;  /* 0x8000000e380b7c10 */ /* 0x001fe2000fffe00b */
[----:B------:R-:W-:-:S02]  /*2c90*/  @UP0 ULDC UR14, c[0x0][0x450] ;  /* 0x00011400000e0ab9 */ /* 0x000fc40000000800 */
[----:B------:R-:W-:Y:S01]  /*2ca0*/  @UP0 USHF.R.U32.HI UR10, URZ, UR14, UR7 ;  /* 0x0000000e3f0a0299 */ /* 0x000fe20008011607 */
[----:B------:R-:W-:-:S03]  /*2cb0*/  VIMNMX R73, R10, R11, PT ;  /* 0x0000000b0a497248 */ /* 0x000fc60003fe0100 */
[----:B------:R-:W-:Y:S01]  /*2cc0*/  UIADD3 UR6, UR11, UR10, URZ ;  /* 0x0000000a0b067290 */ /* 0x000fe2000fffe03f */
[----:B------:R-:W-:-:S03]  /*2cd0*/  ISETP.GT.AND P5, PT, R73, 0x8, PT ;  /* 0x000000084900780c */ /* 0x000fc60003fa4270 */
[----:B------:R-:W-:Y:S01]  /*2ce0*/  UIMAD.WIDE UR6, UR6, 0x66666667, URZ ;  /* 0x66666667060678a5 */ /* 0x000fe2000f8e023f */
[----:B------:R-:W-:-:S03]  /*2cf0*/  FSEL R94, R94, -INF , P5 ;  /* 0xff8000005e5e7808 */ /* 0x000fc60002800000 */
[----:B------:R-:W-:Y:S01]  /*2d00*/  USHF.R.U32.HI UR6, URZ, 0x1f, UR7 ;  /* 0x0000001f3f067899 */ /* 0x000fe20008011607 */
[----:B------:R-:W-:Y:S02]  /*2d10*/  WARPGROUP.DEPBAR.LE gsb0, 0x0 ;  /* 0x00008000000079c5 */ /* 0x000fe40000010000 */
[----:B------:R-:W-:Y:S01]  /*2d20*/  WARPGROUP.ARRIVE ;  /* 0x00000000000079c5 */ /* 0x000fe20000000000 */
[----:B------:R-:W-:Y:S01]  /*2d30*/  FSEL R40, R40, -INF , P4 ;  /* 0xff80000028287808 */ /* 0x000fe20002000000 */
[----:B------:R-:W-:Y:S01]  /*2d40*/  ULEA.HI.SX32 UR6, UR7, UR6, 0x1a ;  /* 0x0000000607067291 */ /* 0x000fe2000f8fd23f */
[----:B------:R-:W-:Y:S02]  /*2d50*/  ISETP.GT.AND P4, PT, R3, 0x68, PT ;  /* 0x000000680300780c */ /* 0x000fe40003f84270 */
[----:B------:R-:W-:Y:S01]  /*2d60*/  FSEL R41, R41, -INF , P3 ;  /* 0xff80000029297808 */ /* 0x000fe20001800000 */
[----:B------:R-:W-:Y:S01]  /*2d70*/  QGMMA.64x32x32.F32.E4M3.E4M3 R24, gdesc[UR20], R24, gsb0 ;  /* 0x00600000141879f3 */ /* 0x000fe20008000818 */
[----:B------:R-:W-:Y:S01]  /*2d80*/  FMNMX.FTZ R0, R40, R5, !PT ;  /* 0x0000000528007209 */ /* 0x000fe20007810000 */
[----:B------:R-:W-:Y:S01]  /*2d90*/  UISETP.LT.AND UP1, UPT, URZ, UR6, UPT ;  /* 0x000000063f00728c */ /* 0x000fe2000bf21270 */
[----:B------:R-:W-:-:S02]  /*2da0*/  ISETP.GT.AND P3, PT, R3, 0x69, PT ;  /* 0x000000690300780c */ /* 0x000fc40003f64270 */
[----:B------:R-:W-:Y:S01]  /*2db0*/  FSEL R44, R44, -INF , P4 ;  /* 0xff8000002c2c7808 */ /* 0x000fe20002000000 */
[----:B------:R-:W-:Y:S01]  /*2dc0*/  USEL UR52, URZ, UR6, !UP1 ;  /* 0x000000063f347287 */ /* 0x000fe2000c800000 */
[----:B------:R-:W-:Y:S02]  /*2dd0*/  FMNMX.FTZ R5, R41, R0, !PT ;  /* 0x0000000029057209 */ /* 0x000fe40007810000 */
[----:B------:R-:W-:Y:S01]  /*2de0*/  ISETP.GT.AND P4, PT, R3, 0x70, PT ;  /* 0x000000700300780c */ /* 0x000fe20003f84270 */
[----:B------:R-:W-:Y:S01]  /*2df0*/  UISETP.GE.AND UP1, UPT, UR53, UR52, UPT ;  /* 0x000000343500728c */ /* 0x000fe2000bf26270 */
[----:B------:R-:W-:Y:S02]  /*2e00*/  FSEL R45, R45, -INF , P3 ;  /* 0xff8000002d2d7808 */ /* 0x000fe40001800000 */
[----:B------:R-:W-:Y:S02]  /*2e10*/  FMNMX.FTZ R0, R44, R5, !PT ;  /* 0x000000052c007209 */ /* 0x000fe40007810000 */
[----:B------:R-:W-:-:S02]  /*2e20*/  ISETP.GT.AND P3, PT, R3, 0x71, PT ;  /* 0x000000710300780c */ /* 0x000fc40003f64270 */
[----:B------:R-:W-:Y:S02]  /*2e30*/  FSEL R48, R48, -INF , P4 ;  /* 0xff80000030307808 */ /* 0x000fe40002000000 */
[----:B------:R-:W-:Y:S02]  /*2e40*/  FMNMX.FTZ R5, R45, R0, !PT ;  /* 0x000000002d057209 */ /* 0x000fe40007810000 */
[----:B------:R-:W-:Y:S02]  /*2e50*/  ISETP.GT.AND P4, PT, R3, 0x78, PT ;  /* 0x000000780300780c */ /* 0x000fe40003f84270 */
        /* <DEDUP_REMOVED lines=9> */
[----:B------:R-:W-:Y:S01]  /*2ef0*/  FMNMX.FTZ R5, R53, R0, !PT ;  /* 0x0000000035057209 */ /* 0x000fe20007810000 */
[----:B------:R-:W-:Y:S02]  /*2f00*/  WARPGROUP.DEPBAR.LE gsb0, 0x0 ;  /* 0x00008000000079c5 */ /* 0x000fe40000010000 */
[----:B------:R-:W-:Y:S01]  /*2f10*/  FSEL R24, R24, -INF , P4 ;  /* 0xff80000018187808 */ /* 0x000fe20002000000 */
[----:B------:R0:W-:Y:S01]  /*2f20*/  @!P1 SYNCS.ARRIVE.TRANS64.RED.A1T0 RZ, [R2+URZ], RZ ;  /* 0x000000ff02ff99a7 */ /* 0x0001e2000810043f */
        /* <DEDUP_REMOVED lines=18> */
[----:B------:R-:W-:Y:S02]  /*3050*/  FSEL R37, R37, -INF , P3 ;  /* 0xff80000025257808 */ /* 0x000fe40001800000 */
[----:B------:R-:W-:Y:S01]  /*3060*/  FMNMX.FTZ R0, R36, R3, !PT ;  /* 0x0000000324007209 */ /* 0x000fe20007810000 */
[----:B------:R-:W-:Y:S01]  /*3070*/  IMAD.U32 R3, RZ, RZ, UR37 ;  /* 0x00000025ff037e24 */ /* 0x000fe2000f8e00ff */
[----:B------:R-:W-:Y:S02]  /*3080*/  ISETP.GT.AND P4, PT, R73, 0x1, PT ;  /* 0x000000014900780c */ /* 0x000fe40003f84270 */
[----:B------:R-:W-:-:S02]  /*3090*/  FMNMX.FTZ R5, R37, R0, !PT ;  /* 0x0000000025057209 */ /* 0x000fc40007810000 */
[----:B------:R-:W-:Y:S02]  /*30a0*/  FSEL R91, R91, -INF , P4 ;  /* 0xff8000005b5b7808 */ /* 0x000fe40002000000 */
[C---:B------:R-:W-:Y:S01]  /*30b0*/  ISETP.GT.AND P4, PT, R73.reuse, 0x10, PT ;  /* 0x000000104900780c */ /* 0x040fe20003f84270 */
[----:B------:R-:W1:Y:S03]  /*30c0*/  SHFL.BFLY PT, R0, R5, 0x2, 0x1f ;  /* 0x0c401f0005007f89 */ /* 0x000e6600000e0000 */
[----:B------:R-:W-:Y:S02]  /*30d0*/  FSEL R98, R98, -INF , P4 ;  /* 0xff80000062627808 */ /* 0x000fe40002000000 */
[----:B------:R-:W-:-:S04]  /*30e0*/  ISETP.GT.AND P4, PT, R73, 0x18, PT ;  /* 0x000000184900780c */ /* 0x000fc80003f84270 */
[----:B------:R-:W-:Y:S02]  /*30f0*/  FSEL R102, R102, -INF , P4 ;  /* 0xff80000066667808 */ /* 0x000fe40002000000 */
[----:B------:R-:W-:-:S04]  /*3100*/  ISETP.GT.AND P4, PT, R73, 0x21, PT ;  /* 0x000000214900780c */ /* 0x000fc80003f84270 */
[----:B------:R-:W-:Y:S02]  /*3110*/  FSEL R75, R75, -INF , P4 ;  /* 0xff8000004b4b7808 */ /* 0x000fe40002000000 */
[----:B------:R-:W-:-:S04]  /*3120*/  ISETP.GT.AND P4, PT, R73, 0x29, PT ;  /* 0x000000294900780c */ /* 0x000fc80003f84270 */
[----:B------:R-:W-:Y:S02]  /*3130*/  FSEL R79, R79, -INF , P4 ;  /* 0xff8000004f4f7808 */ /* 0x000fe40002000000 */
[----:B------:R-:W-:Y:S02]  /*3140*/  ISETP.GT.AND P4, PT, R73, 0x31, PT ;  /* 0x000000314900780c */ /* 0x000fe40003f84270 */
[----:B-1----:R-:W-:Y:S02]  /*3150*/  FMNMX.FTZ R7, R5, R0, !PT ;  /* 0x0000000005077209 */ /* 0x002fe40007810000 */
[----:B------:R-:W-:Y:S02]  /*3160*/  FSEL R83, R83, -INF , P4 ;  /* 0xff80000053537808 */ /* 0x000fe40002000000 */
[----:B------:R-:W-:Y:S01]  /*3170*/  ISETP.GT.AND P4, PT, R73, 0x39, PT ;  /* 0x000000394900780c */ /* 0x000fe20003f84270 */
[----:B------:R-:W1:Y:S03]  /*3180*/  SHFL.BFLY PT, R0, R7, 0x1, 0x1f ;  /* 0x0c201f0007007f89 */ /* 0x000e6600000e0000 */
[----:B------:R-:W-:-:S02]  /*3190*/  FSEL R87, R87, -INF , P4 ;  /* 0xff80000057577808 */ /* 0x000fc40002000000 */
[----:B------:R-:W-:-:S04]  /*31a0*/  ISETP.GT.AND P4, PT, R73, 0x41, PT ;  /* 0x000000414900780c */ /* 0x000fc80003f84270 */
[----:B------:R-:W-:Y:S02]  /*31b0*/  FSEL R59, R59, -INF , P4 ;  /* 0xff8000003b3b7808 */ /* 0x000fe40002000000 */
[----:B------:R-:W-:Y:S02]  /*31c0*/  ISETP.GT.AND P4, PT, R73, 0x49, PT ;  /* 0x000000494900780c */ /* 0x000fe40003f84270 */
[----:B-1----:R-:W-:-:S04]  /*31d0*/  FMNMX.FTZ R0, R7, R0, !PT ;  /* 0x0000000007007209 */ /* 0x002fc80007810000 */
[C---:B------:R-:W-:Y:S01]  /*31e0*/  FSETP.NEU.FTZ.AND P3, PT, R0.reuse, -INF , PT ;  /* 0xff8000000000780b */ /* 0x040fe20003f7d000 */
[----:B------:R-:W-:-:S05]  /*31f0*/  FFMA.FTZ R3, R0, R3, -8 ;  /* 0xc100000000037423 */ /* 0x000fca0000010003 */
[----:B------:R-:W-:Y:S02]  /*3200*/  FSEL R3, R3, RZ, P3 ;  /* 0x000000ff03037208 */ /* 0x000fe40001800000 */
[----:B------:R-:W-:-:S03]  /*3210*/  ISETP.GT.AND P3, PT, R73, RZ, PT ;  /* 0x000000ff4900720c */ /* 0x000fc60003f64270 */
[--C-:B------:R-:W-:Y:S01]  /*3220*/  FFMA.FTZ R10, R14, UR37, -R3.reuse ;  /* 0x000000250e0a7c23 */ /* 0x100fe20008010803 */
[----:B------:R-:W-:Y:S01]  /*3230*/  FSEL R90, R90, -INF , P3 ;  /* 0xff8000005a5a7808 */ /* 0x000fe20001800000 */
[--C-:B------:R-:W-:Y:S01]  /*3240*/  FFMA.FTZ R5, R8, UR37, -R3.reuse ;  /* 0x0000002508057c23 */ /* 0x100fe20008010803 */
[----:B------:R-:W-:Y:S01]  /*3250*/  ISETP.GT.AND P3, PT, R73, 0x9, PT ;  /* 0x000000094900780c */ /* 0x000fe20003f64270 */
[--C-:B------:R-:W-:Y:S01]  /*3260*/  FFMA.FTZ R8, R12, UR37, -R3.reuse ;  /* 0x000000250c087c23 */ /* 0x100fe20008010803 */
[----:B------:R-:W-:Y:S01]  /*3270*/  FMNMX.FTZ R13, R90, R91, !PT ;  /* 0x0000005b5a0d7209 */ /* 0x000fe20007810000 */
[--C-:B------:R-:W-:Y:S01]  /*3280*/  FFMA.FTZ R12, R20, UR37, -R3.reuse ;  /* 0x00000025140c7c23 */ /* 0x100fe20008010803 */
[----:B------:R-:W-:Y:S01]  /*3290*/  FSEL R95, R95, -INF , P3 ;  /* 0xff8000005f5f7808 */ /* 0x000fe20001800000 */
[--C-:B------:R-:W-:Y:S01]  /*32a0*/  FFMA.FTZ R72, R72, UR37, -R3.reuse ;  /* 0x0000002548487c23 */ /* 0x100fe20008010803 */
[----:B------:R-:W-:Y:S01]  /*32b0*/  FMNMX.FTZ R14, R94, R13, !PT ;  /* 0x0000000d5e0e7209 */ /* 0x000fe20007810000 */
        /* <DEDUP_REMOVED lines=10> */
[----:B------:R1:W-:Y:S01]  /*3360*/  MUFU.EX2 R13, R72 ;  /* 0x00000048000d7308 */ /* 0x0003e20000000800 */
[----:B------:R-:W-:Y:S01]  /*3370*/  FMNMX.FTZ R15, R99, R14, !PT ;  /* 0x0000000e630f7209 */ /* 0x000fe20007810000 */
[--C-:B------:R-:W-:Y:S01]  /*3380*/  FFMA.FTZ R7, R92, UR37, -R3.reuse ;  /* 0x000000255c077c23 */ /* 0x100fe20008010803 */
[----:B------:R-:W-:Y:S01]  /*3390*/  FSEL R103, R103, -INF , P3 ;  /* 0xff80000067677808 */ /* 0x000fe20001800000 */
[--C-:B------:R-:W-:Y:S01]  /*33a0*/  FFMA.FTZ R96, R96, UR37, -R3.reuse ;  /* 0x0000002560607c23 */ /* 0x100fe20008010803 */
[----:B------:R-:W-:Y:S01]  /*33b0*/  ISETP.GT.AND P3, PT, R73, 0x20, PT ;  /* 0x000000204900780c */ /* 0x000fe20003f64270 */
[--C-:B------:R-:W-:Y:S01]  /*33c0*/  FFMA.FTZ R11, R100, UR37, -R3.reuse ;  /* 0x00000025640b7c23 */ /* 0x100fe20008010803 */
[----:B------:R-:W-:Y:S01]  /*33d0*/  FMNMX.FTZ R20, R102, R15, !PT ;  /* 0x0000000f66147209 */ /* 0x000fe20007810000 */
[----:B------:R-:W-:Y:S01]  /*33e0*/  MUFU.EX2 R4, R4 ;  /* 0x0000000400047308 */ /* 0x000fe20000000800 */
[----:B------:R-:W-:Y:S01]  /*33f0*/  FSEL R74, R74, -INF , P3 ;  /* 0xff8000004a4a7808 */ /* 0x000fe20001800000 */
[--C-:B------:R-:W-:Y:S01]  /*3400*/  FFMA.FTZ R14, R104, UR37, -R3.reuse ;  /* 0x00000025680e7c23 */ /* 0x100fe20008010803 */
[----:B------:R-:W-:Y:S01]  /*3410*/  FMNMX.FTZ R15, R103, R20, !PT ;  /* 0x00000014670f7209 */ /* 0x000fe20007810000 */
[--C-:B------:R-:W-:Y:S01]  /*3420*/  FFMA.FTZ R114, R114, UR37, -R3.reuse ;  /* 0x0000002572727c23 */ /* 0x100fe20008010803 */
[----:B------:R-:W-:Y:S01]  /*3430*/  ISETP.GT.AND P3, PT, R73, 0x28, PT ;  /* 0x000000284900780c */ /* 0x000fe20003f64270 */
[--C-:B------:R-:W-:Y:S01]  /*3440*/  FFMA.FTZ R24, R24, UR37, -R3.reuse ;  /* 0x0000002518187c23 */ /* 0x100fe20008010803 */
[----:B------:R-:W-:Y:S01]  /*3450*/  FMNMX.FTZ R20, R74, R15, !PT ;  /* 0x0000000f4a147209 */ /* 0x000fe20007810000 */
[----:B------:R-:W2:Y:S01]  /*3460*/  MUFU.EX2 R5, R5 ;  /* 0x0000000500057308 */ /* 0x000ea20000000800 */
[----:B------:R-:W-:Y:S01]  /*3470*/  FSEL R78, R78, -INF , P3 ;  /* 0xff8000004e4e7808 */ /* 0x000fe20001800000 */
[--C-:B------:R-:W-:Y:S01]  /*3480*/  FFMA.FTZ R25, R25, UR37, -R3.reuse ;  /* 0x0000002519197c23 */ /* 0x100fe20008010803 */
[----:B------:R-:W-:Y:S01]  /*3490*/  FMNMX.FTZ R21, R75, R20, !PT ;  /* 0x000000144b157209 */ /* 0x000fe20007810000 */
[--C-:B------:R-:W-:Y:S01]  /*34a0*/  FFMA.FTZ R20, R106, UR37, -R3.reuse ;  /* 0x000000256a147c23 */ /* 0x100fe20008010803 */
[----:B------:R-:W-:Y:S01]  /*34b0*/  ISETP.GT.AND P3, PT, R73, 0x30, PT ;  /* 0x000000304900780c */ /* 0x000fe20003f64270 */
[--C-:B------:R-:W-:Y:S01]  /*34c0*/  FFMA.FTZ R28, R28, UR37, -R3.reuse ;  /* 0x000000251c1c7c23 */ /* 0x100fe20008010803 */
[----:B------:R-:W-:Y:S01]  /*34d0*/  FMNMX.FTZ R56, R78, R21, !PT ;  /* 0x000000154e387209 */ /* 0x000fe20007810000 */
[----:B------:R3:W-:Y:S01]  /*34e0*/  MUFU.EX2 R15, R76 ;  /* 0x0000004c000f7308 */ /* 0x0007e20000000800 */
[----:B------:R-:W-:Y:S01]  /*34f0*/  FSEL R82, R82, -INF , P3 ;  /* 0xff80000052527808 */ /* 0x000fe20001800000 */
[--C-:B------:R-:W-:Y:S01]  /*3500*/  FFMA.FTZ R29, R29, UR37, -R3.reuse ;  /* 0x000000251d1d7c23 */ /* 0x100fe20008010803 */
[----:B------:R-:W-:Y:S01]  /*3510*/  FMNMX.FTZ R21, R79, R56, !PT ;  /* 0x000000384f157209 */ /* 0x000fe20007810000 */
[--C-:B------:R-:W-:Y:S01]  /*3520*/  FFMA.FTZ R32, R32, UR37, -R3.reuse ;  /* 0x0000002520207c23 */ /* 0x100fe20008010803 */
[----:B------:R-:W-:Y:S01]  /*3530*/  ISETP.GT.AND P3, PT, R73, 0x38, PT ;  /* 0x000000384900780c */ /* 0x000fe20003f64270 */
[--C-:B------:R-:W-:Y:S01]  /*3540*/  FFMA.FTZ R33, R33, UR37, -R3.reuse ;  /* 0x0000002521217c23 */ /* 0x100fe20008010803 */
[----:B------:R-:W-:Y:S01]  /*3550*/  FMNMX.FTZ R56, R82, R21, !PT ;  /* 0x0000001552387209 */ /* 0x000fe20007810000 */
[----:B------:R-:W4:Y:S01]  /*3560*/  MUFU.EX2 R7, R7 ;  /* 0x0000000700077308 */ /* 0x000f220000000800 */
[----:B------:R-:W-:Y:S01]  /*3570*/  FSEL R86, R86, -INF , P3 ;  /* 0xff80000056567808 */ /* 0x000fe20001800000 */
[--C-:B------:R-:W-:Y:S01]  /*3580*/  FFMA.FTZ R36, R36, UR37, -R3.reuse ;  /* 0x0000002524247c23 */ /* 0x100fe20008010803 */
[----:B------:R-:W-:Y:S01]  /*3590*/  FMNMX.FTZ R57, R83, R56, !PT ;  /* 0x0000003853397209 */ /* 0x000fe20007810000 */
[----:B------:R-:W-:Y:S01]  /*35a0*/  FFMA.FTZ R56, R108, UR37, -R3 ;  /* 0x000000256c387c23 */ /* 0x000fe20008010803 */
[----:B------:R-:W-:-:S02]  /*35b0*/  ISETP.GT.AND P3, PT, R73, 0x40, PT ;  /* 0x000000404900780c */ /* 0x000fc40003f64270 */
[----:B-1----:R-:W-:Y:S01]  /*35c0*/  FMNMX.FTZ R72, R86, R57, !PT ;  /* 0x0000003956487209 */ /* 0x002fe20007810000 */
[----:B------:R1:W-:Y:S01]  /*35d0*/  MUFU.EX2 R21, R80 ;  /* 0x0000005000157308 */ /* 0x0003e20000000800 */
[----:B------:R-:W-:Y:S02]  /*35e0*/  FSEL R58, R58, -INF , P3 ;  /* 0xff8000003a3a7808 */ /* 0x000fe40001800000 */
[----:B------:R-:W-:Y:S02]  /*35f0*/  FMNMX.FTZ R57, R87, R72, !PT ;  /* 0x0000004857397209 */ /* 0x000fe40007810000 */
[----:B------:R-:W-:Y:S02]  /*3600*/  ISETP.GT.AND P3, PT, R73, 0x48, PT ;  /* 0x000000484900780c */ /* 0x000fe40003f64270 */
[----:B---3--:R-:W-:Y:S01]  /*3610*/  FMNMX.FTZ R76, R58, R57, !PT ;  /* 0x000000393a4c7209 */ /* 0x008fe20007810000 */
[----:B------:R-:W-:Y:S01]  /*3620*/  MUFU.EX2 R8, R8 ;  /* 0x0000000800087308 */ /* 0x000fe20000000800 */
[----:B------:R-:W-:Y:S01]  /*3630*/  FSEL R72, R62, -INF , P3 ;  /* 0xff8000003e487808 */ /* 0x000fe20001800000 */
[----:B------:R-:W-:Y:S01]  /*3640*/  FFMA.FTZ R62, R110, UR37, -R3 ;  /* 0x000000256e3e7c23 */ /* 0x000fe20008010803 */
[----:B------:R-:W-:-:S02]  /*3650*/  FMNMX.FTZ R61, R59, R76, !PT ;  /* 0x0000004c3b3d7209 */ /* 0x000fc40007810000 */
[----:B------:R-:W-:Y:S02]  /*3660*/  ISETP.GT.AND P3, PT, R73, 0x50, PT ;  /* 0x000000504900780c */ /* 0x000fe40003f64270 */
[----:B------:R-:W-:Y:S01]  /*3670*/  FSEL R76, R63, -INF , P4 ;  /* 0xff8000003f4c7808 */ /* 0x000fe20002000000 */
[----:B------:R3:W-:Y:S01]  /*3680*/  MUFU.EX2 R57, R84 ;  /* 0x0000005400397308 */ /* 0x0007e20000000800 */
[----:B------:R-:W-:Y:S02]  /*3690*/  FMNMX.FTZ R61, R72, R61, !PT ;  /* 0x0000003d483d7209 */ /* 0x000fe40007810000 */
[----:B------:R-:W-:Y:S02]  /*36a0*/  FSEL R77, R66, -INF , P3 ;  /* 0xff800000424d7808 */ /* 0x000fe40001800000 */
[C---:B------:R-:W-:Y:S02]  /*36b0*/  ISETP.GT.AND P4, PT, R73.reuse, 0x51, PT ;  /* 0x000000514900780c */ /* 0x040fe40003f84270 */
[----:B------:R-:W-:Y:S01]  /*36c0*/  FMNMX.FTZ R66, R76, R61, !PT ;  /* 0x0000003d4c427209 */ /* 0x000fe20007810000 */
[----:B------:R-:W-:Y:S01]  /*36d0*/  MUFU.EX2 R9, R96 ;  /* 0x0000006000097308 */ /* 0x000fe20000000800 */
[----:B------:R-:W-:Y:S01]  /*36e0*/  ISETP.GT.AND P3, PT, R73, 0x58, PT ;  /* 0x000000584900780c */ /* 0x000fe20003f64270 */
[----:B------:R-:W-:Y:S01]  /*36f0*/  FFMA.FTZ R61, R112, UR37, -R3 ;  /* 0x00000025703d7c23 */ /* 0x000fe20008010803 */
[----:B-1----:R-:W-:-:S02]  /*3700*/  FSEL R80, R67, -INF , P4 ;  /* 0xff80000043507808 */ /* 0x002fc40002000000 */
[----:B------:R-:W-:Y:S02]  /*3710*/  FMNMX.FTZ R63, R77, R66, !PT ;  /* 0x000000424d3f7209 */ /* 0x000fe40007810000 */
[----:B------:R-:W-:Y:S01]  /*3720*/  ISETP.GT.AND P4, PT, R73, 0x59, PT ;  /* 0x000000594900780c */ /* 0x000fe20003f84270 */
[----:B------:R-:W-:Y:S01]  /*3730*/  MUFU.EX2 R10, R10 ;  /* 0x0000000a000a7308 */ /* 0x000fe20000000800 */
[----:B------:R-:W-:Y:S02]  /*3740*/  FSEL R81, R70, -INF , P3 ;  /* 0xff80000046517808 */ /* 0x000fe40001800000 */
[----:B------:R-:W-:Y:S02]  /*3750*/  FMNMX.FTZ R66, R80, R63, !PT ;  /* 0x0000003f50427209 */ /* 0x000fe40007810000 */
[----:B------:R-:W-:Y:S02]  /*3760*/  FSEL R71, R71, -INF , P4 ;  /* 0xff80000047477808 */ /* 0x000fe40002000000 */
[----:B------:R-:W-:Y:S01]  /*3770*/  ISETP.GT.AND P3, PT, R73, 0x60, PT ;  /* 0x000000604900780c */ /* 0x000fe20003f64270 */
[----:B------:R-:W-:Y:S01]  /*3780*/  MUFU.EX2 R11, R11 ;  /* 0x0000000b000b7308 */ /* 0x000fe20000000800 */
[----:B------:R-:W-:-:S02]  /*3790*/  FMNMX.FTZ R66, R81, R66, !PT ;  /* 0x0000004251427209 */ /* 0x000fc40007810000 */
[----:B------:R-:W-:Y:S02]  /*37a0*/  ISETP.GT.AND P4, PT, R73, 0x61, PT ;  /* 0x000000614900780c */ /* 0x000fe40003f84270 */
[----:B---3--:R-:W-:Y:S02]  /*37b0*/  FSEL R84, R42, -INF , P3 ;  /* 0xff8000002a547808 */ /* 0x008fe40001800000 */
[----:B------:R-:W-:Y:S01]  /*37c0*/  FMNMX.FTZ R67, R71, R66, !PT ;  /* 0x0000004247437209 */ /* 0x000fe20007810000 */
[----:B------:R-:W-:Y:S01]  /*37d0*/  MUFU.EX2 R12, R12 ;  /* 0x0000000c000c7308 */ /* 0x000fe20000000800 */
[----:B------:R-:W-:Y:S02]  /*37e0*/  ISETP.GT.AND P3, PT, R73, 0x68, PT ;  /* 0x000000684900780c */ /* 0x000fe40003f64270 */
[----:B------:R-:W-:Y:S01]  /*37f0*/  FSEL R63, R43, -INF , P4 ;  /* 0xff8000002b3f7808 */ /* 0x000fe20002000000 */
[----:B------:R-:W-:-:S01]  /*3800*/  FFMA.FTZ R43, R60, UR37, -R3 ;  /* 0x000000253c2b7c23 */ /* 0x000fc20008010803 */
[----:B------:R-:W-:-:S02]  /*3810*/  FMNMX.FTZ R66, R84, R67, !PT ;  /* 0x0000004354427209 */ /* 0x000fc40007810000 */
[----:B------:R-:W-:Y:S01]  /*3820*/  ISETP.GT.AND P4, PT, R73, 0x69, PT ;  /* 0x000000694900780c */ /* 0x000fe20003f84270 */
[----:B------:R-:W-:Y:S01]  /*3830*/  MUFU.EX2 R14, R14 ;  /* 0x0000000e000e7308 */ /* 0x000fe20000000800 */
[----:B------:R-:W-:Y:S01]  /*3840*/  FSEL R60, R46, -INF , P3 ;  /* 0xff8000002e3c7808 */ /* 0x000fe20001800000 */
[--C-:B------:R-:W-:Y:S01]  /*3850*/  FFMA.FTZ R46, R6, UR37, -R3.reuse ;  /* 0x00000025062e7c23 */ /* 0x100fe20008010803 */
[----:B------:R-:W-:Y:S02]  /*3860*/  FMNMX.FTZ R67, R63, R66, !PT ;  /* 0x000000423f437209 */ /* 0x000fe40007810000 */
[----:B------:R-:W-:Y:S02]  /*3870*/  ISETP.GT.AND P3, PT, R73, 0x70, PT ;  /* 0x000000704900780c */ /* 0x000fe40003f64270 */
[----:B------:R-:W-:Y:S01]  /*3880*/  FSEL R66, R47, -INF , P4 ;  /* 0xff8000002f427808 */ /* 0x000fe20002000000 */
[----:B------:R-:W-:Y:S01]  /*3890*/  FFMA.FTZ R47, R64, UR37, -R3 ;  /* 0x00000025402f7c23 */ /* 0x000fe20008010803 */
[----:B------:R-:W-:Y:S01]  /*38a0*/  FMNMX.FTZ R67, R60, R67, !PT ;  /* 0x000000433c437209 */ /* 0x000fe20007810000 */
[----:B------:R-:W-:Y:S01]  /*38b0*/  MUFU.EX2 R20, R20 ;  /* 0x0000001400147308 */ /* 0x000fe20000000800 */
[----:B------:R-:W-:-:S02]  /*38c0*/  ISETP.GT.AND P4, PT, R73, 0x71, PT ;  /* 0x000000714900780c */ /* 0x000fc40003f84270 */
[----:B------:R-:W-:Y:S02]  /*38d0*/  FSEL R50, R50, -INF , P3 ;  /* 0xff80000032327808 */ /* 0x000fe40001800000 */
[----:B------:R-:W-:Y:S02]  /*38e0*/  FMNMX.FTZ R67, R66, R67, !PT ;  /* 0x0000004342437209 */ /* 0x000fe40007810000 */
[----:B------:R-:W-:Y:S01]  /*38f0*/  ISETP.GT.AND P3, PT, R73, 0x78, PT ;  /* 0x000000784900780c */ /* 0x000fe20003f64270 */
[----:B------:R-:W-:Y:S01]  /*3900*/  MUFU.EX2 R56, R56 ;  /* 0x0000003800387308 */ /* 0x000fe20000000800 */
[----:B------:R-:W-:Y:S02]  /*3910*/  FSEL R51, R51, -INF , P4 ;  /* 0xff80000033337808 */ /* 0x000fe40002000000 */
[----:B------:R-:W-:Y:S02]  /*3920*/  FMNMX.FTZ R6, R50, R67, !PT ;  /* 0x0000004332067209 */ /* 0x000fe40007810000 */
[----:B------:R-:W-:-:S02]  /*3930*/  ISETP.GT.AND P4, PT, R73, 0x79, PT ;  /* 0x000000794900780c */ /* 0x000fc40003f84270 */
[----:B------:R-:W-:Y:S01]  /*3940*/  FSEL R54, R54, -INF , P3 ;  /* 0xff80000036367808 */ /* 0x000fe20001800000 */
[----:B------:R-:W-:Y:S01]  /*3950*/  MUFU.EX2 R62, R62 ;  /* 0x0000003e003e7308 */ /* 0x000fe20000000800 */
[----:B------:R-:W-:Y:S02]  /*3960*/  FMNMX.FTZ R67, R51, R6, !PT ;  /* 0x0000000633437209 */ /* 0x000fe40007810000 */
[----:B------:R-:W-:Y:S02]  /*3970*/  FSEL R55, R55, -INF , P4 ;  /* 0xff80000037377808 */ /* 0x000fe40002000000 */
[C---:B------:R-:W-:Y:S02]  /*3980*/  ISETP.GT.AND P3, PT, R73.reuse, 0x80, PT ;  /* 0x000000804900780c */ /* 0x040fe40003f64270 */
[----:B------:R-:W-:Y:S01]  /*3990*/  FMNMX.FTZ R6, R54, R67, !PT ;  /* 0x0000004336067209 */ /* 0x000fe20007810000 */
[----:B------:R-:W-:Y:S01]  /*39a0*/  MUFU.EX2 R61, R61 ;  /* 0x0000003d003d7308 */ /* 0x000fe20000000800 */
[----:B------:R-:W-:-:S02]  /*39b0*/  ISETP.GT.AND P4, PT, R73, 0x81, PT ;  /* 0x000000814900780c */ /* 0x000fc40003f84270 */
[----:B------:R-:W-:Y:S02]  /*39c0*/  FSEL R70, R26, -INF , P3 ;  /* 0xff8000001a467808 */ /* 0x000fe40001800000 */
[----:B------:R-:W-:Y:S02]  /*39d0*/  FMNMX.FTZ R65, R55, R6, !PT ;  /* 0x0000000637417209 */ /* 0x000fe40007810000 */
[----:B------:R-:W-:Y:S01]  /*39e0*/  ISETP.GT.AND P3, PT, R73, 0x88, PT ;  /* 0x000000884900780c */ /* 0x000fe20003f64270 */
[----:B------:R1:W-:Y:S01]  /*39f0*/  MUFU.EX2 R26, R85 ;  /* 0x00000055001a7308 */ /* 0x0003e20000000800 */
[----:B------:R-:W-:Y:S01]  /*3a00*/  FSEL R64, R27, -INF , P4 ;  /* 0xff8000001b407808 */ /* 0x000fe20002000000 */
[----:B------:R-:W-:Y:S01]  /*3a10*/  FFMA.FTZ R27, R68, UR37, -R3 ;  /* 0x00000025441b7c23 */ /* 0x000fe20008010803 */
[----:B------:R-:W-:Y:S02]  /*3a20*/  FMNMX.FTZ R67, R70, R65, !PT ;  /* 0x0000004146437209 */ /* 0x000fe40007810000 */
[----:B------:R-:W-:-:S02]  /*3a30*/  ISETP.GT.AND P4, PT, R73, 0x89, PT ;  /* 0x000000894900780c */ /* 0x000fc40003f84270 */
[----:B------:R-:W-:Y:S01]  /*3a40*/  FSEL R65, R30, -INF , P3 ;  /* 0xff8000001e417808 */ /* 0x000fe20001800000 */
[--C-:B------:R-:W-:Y:S01]  /*3a50*/  FFMA.FTZ R30, R69, UR37, -R3.reuse ;  /* 0x00000025451e7c23 */ /* 0x100fe20008010803 */
[----:B------:R-:W-:Y:S01]  /*3a60*/  FMNMX.FTZ R6, R64, R67, !PT ;  /* 0x0000004340067209 */ /* 0x000fe20007810000 */
[----:B------:R-:W-:Y:S01]  /*3a70*/  MUFU.EX2 R42, R114 ;  /* 0x00000072002a7308 */ /* 0x000fe20000000800 */
[----:B------:R-:W-:Y:S02]  /*3a80*/  FSEL R68, R31, -INF , P4 ;  /* 0xff8000001f447808 */ /* 0x000fe40002000000 */
[----:B------:R-:W-:Y:S02]  /*3a90*/  ISETP.GT.AND P3, PT, R73, 0x90, PT ;  /* 0x000000904900780c */ /* 0x000fe40003f64270 */
[----:B------:R-:W-:Y:S02]  /*3aa0*/  FMNMX.FTZ R31, R65, R6, !PT ;  /* 0x00000006411f7209 */ /* 0x000fe40007810000 */
[----:B------:R-:W-:Y:S01]  /*3ab0*/  ISETP.GT.AND P4, PT, R73, 0x91, PT ;  /* 0x000000914900780c */ /* 0x000fe20003f84270 */
[----:B------:R-:W-:Y:S01]  /*3ac0*/  MUFU.EX2 R43, R43 ;  /* 0x0000002b002b7308 */ /* 0x000fe20000000800 */
[----:B------:R-:W-:Y:S01]  /*3ad0*/  FSEL R67, R34, -INF , P3 ;  /* 0xff80000022437808 */ /* 0x000fe20001800000 */
[--C-:B------:R-:W-:Y:S01]  /*3ae0*/  FFMA.FTZ R34, R41, UR37, -R3.reuse ;  /* 0x0000002529227c23 */ /* 0x100fe20008010803 */
[----:B------:R-:W-:Y:S01]  /*3af0*/  FMNMX.FTZ R6, R68, R31, !PT ;  /* 0x0000001f44067209 */ /* 0x000fe20007810000 */
[--C-:B------:R-:W-:Y:S01]  /*3b00*/  FFMA.FTZ R31, R40, UR37, -R3.reuse ;  /* 0x00000025281f7c23 */ /* 0x100fe20008010803 */
[----:B------:R-:W-:Y:S01]  /*3b10*/  ISETP.GT.AND P3, PT, R73, 0x98, PT ;  /* 0x000000984900780c */ /* 0x000fe20003f64270 */
[--C-:B------:R-:W-:Y:S01]  /*3b20*/  FFMA.FTZ R40, R45, UR37, -R3.reuse ;  /* 0x000000252d287c23 */ /* 0x100fe20008010803 */
[----:B------:R-:W-:Y:S01]  /*3b30*/  FSEL R69, R35, -INF , P4 ;  /* 0xff80000023457808 */ /* 0x000fe20002000000 */
[----:B------:R-:W-:Y:S01]  /*3b40*/  IMAD.U32 R45, RZ, RZ, UR37 ;  /* 0x00000025ff2d7e24 */ /* 0x000fe2000f8e00ff */
[----:B------:R-:W-:Y:S01]  /*3b50*/  FMNMX.FTZ R6, R67, R6, !PT ;  /* 0x0000000643067209 */ /* 0x000fe20007810000 */
[----:B------:R-:W-:Y:S01]  /*3b60*/  FFMA.FTZ R41, R52, UR37, -R3 ;  /* 0x0000002534297c23 */ /* 0x000fe20008010803 */
[----:B------:R-:W-:Y:S01]  /*3b70*/  ISETP.GT.AND P4, PT, R73, 0x99, PT ;  /* 0x000000994900780c */ /* 0x000fe20003f84270 */
[----:B--2---:R-:W-:Y:S01]  /*3b80*/  FADD.FTZ R52, R4, R5 ;  /* 0x0000000504347221 */ /* 0x004fe20000010000 */
[----:B------:R-:W-:Y:S01]  /*3b90*/  FSEL R73, R38, -INF , P3 ;  /* 0xff80000026497808 */ /* 0x000fe20001800000 */
[--C-:B------:R-:W-:Y:S01]  /*3ba0*/  FFMA.FTZ R35, R44, UR37, -R3.reuse ;  /* 0x000000252c237c23 */ /* 0x100fe20008010803 */
[----:B------:R-:W-:Y:S01]  /*3bb0*/  FMNMX.FTZ R6, R69, R6, !PT ;  /* 0x0000000645067209 */ /* 0x000fe20007810000 */
[--C-:B------:R-:W-:Y:S01]  /*3bc0*/  FFMA.FTZ R44, R53, UR37, -R3.reuse ;  /* 0x00000025352c7c23 */ /* 0x100fe20008010803 */
[----:B-1----:R-:W-:Y:S01]  /*3bd0*/  FSEL R85, R39, -INF , P4 ;  /* 0xff80000027557808 */ /* 0x002fe20002000000 */
[--C-:B------:R-:W-:Y:S01]  /*3be0*/  FFMA.FTZ R39, R49, UR37, -R3.reuse ;  /* 0x0000002531277c23 */ /* 0x100fe20008010803 */
[----:B------:R-:W-:Y:S01]  /*3bf0*/  FMNMX.FTZ R6, R73, R6, !PT ;  /* 0x0000000649067209 */ /* 0x000fe20007810000 */
[----:B----4-:R-:W-:Y:S01]  /*3c00*/  FADD.FTZ R53, R7, R52 ;  /* 0x0000003407357221 */ /* 0x010fe20000010000 */
[----:B------:R-:W-:-:S01]  /*3c10*/  FFMA.FTZ R38, R48, UR37, -R3 ;  /* 0x0000002530267c23 */ /* 0x000fc20008010803 */
[----:B------:R-:W-:Y:S01]  /*3c20*/  FFMA.FTZ R3, R37, UR37, -R3 ;  /* 0x0000002525037c23 */ /* 0x000fe20008010803 */
[----:B------:R-:W-:Y:S01]  /*3c30*/  FMNMX.FTZ R6, R85, R6, !PT ;  /* 0x0000000655067209 */ /* 0x000fe20007810000 */
[----:B------:R-:W-:Y:S04]  /*3c40*/  MUFU.EX2 R46, R46 ;  /* 0x0000002e002e7308 */ /* 0x000fe80000000800 */
[----:B------:R-:W1:Y:S04]  /*3c50*/  SHFL.BFLY PT, R89, R6, 0x2, 0x1f ;  /* 0x0c401f0006597f89 */ /* 0x000e6800000e0000 */
[----:B------:R-:W-:Y:S08]  /*3c60*/  MUFU.EX2 R47, R47 ;  /* 0x0000002f002f7308 */ /* 0x000ff00000000800 */
[----:B------:R-:W-:Y:S08]  /*3c70*/  MUFU.EX2 R27, R27 ;  /* 0x0000001b001b7308 */ /* 0x000ff00000000800 */
[----:B------:R-:W-:Y:S01]  /*3c80*/  MUFU.EX2 R30, R30 ;  /* 0x0000001e001e7308 */ /* 0x000fe20000000800 */
[----:B-1----:R-:W-:-:S07]  /*3c90*/  FMNMX.FTZ R89, R6, R89, !PT ;  /* 0x0000005906597209 */ /* 0x002fce0007810000 */
[----:B------:R-:W-:Y:S01]  /*3ca0*/  MUFU.EX2 R31, R31 ;  /* 0x0000001f001f7308 */ /* 0x000fe20000000800 */
[----:B------:R-:W1:Y:S07]  /*3cb0*/  SHFL.BFLY PT, R6, R89, 0x1, 0x1f ;  /* 0x0c201f0059067f89 */ /* 0x000e6e00000e0000 */
[----:B------:R-:W-:Y:S08]  /*3cc0*/  MUFU.EX2 R34, R34 ;  /* 0x0000002200227308 */ /* 0x000ff00000000800 */
[----:B------:R-:W-:Y:S08]  /*3cd0*/  MUFU.EX2 R35, R35 ;  /* 0x0000002300237308 */ /* 0x000ff00000000800 */
[----:B------:R-:W-:Y:S01]  /*3ce0*/  MUFU.EX2 R40, R40 ;  /* 0x0000002800287308 */ /* 0x000fe20000000800 */
[----:B-1----:R-:W-:-:S04]  /*3cf0*/  FMNMX.FTZ R6, R89, R6, !PT ;  /* 0x0000000659067209 */ /* 0x002fc80007810000 */
        /* <DEDUP_REMOVED lines=28> */
[----:B------:R-:W-:-:S01]  /*3ec0*/  FFMA.FTZ R72, R72, UR37, -R45 ;  /* 0x0000002548487c23 */ /* 0x000fc2000801082d */
[--C-:B------:R-:W-:Y:S01]  /*3ed0*/  FFMA.FTZ R77, R77, UR37, -R45.reuse ;  /* 0x000000254d4d7c23 */ /* 0x100fe2000801082d */
[----:B------:R-:W-:-:S01]  /*3ee0*/  FFMA.FTZ R80, R80, UR37, -R45 ;  /* 0x0000002550507c23 */ /* 0x000fc2000801082d */
[--C-:B------:R-:W-:Y:S01]  /*3ef0*/  FFMA.FTZ R81, R81, UR37, -R45.reuse ;  /* 0x0000002551517c23 */ /* 0x100fe2000801082d */
[----:B------:R-:W-:-:S01]  /*3f00*/  FFMA.FTZ R84, R84, UR37, -R45 ;  /* 0x0000002554547c23 */ /* 0x000fc2000801082d */
[--C-:B------:R-:W-:Y:S01]  /*3f10*/  FFMA.FTZ R63, R63, UR37, -R45.reuse ;  /* 0x000000253f3f7c23 */ /* 0x100fe2000801082d */
[----:B------:R-:W-:-:S01]  /*3f20*/  FFMA.FTZ R60, R60, UR37, -R45 ;  /* 0x000000253c3c7c23 */ /* 0x000fc2000801082d */
[----:B------:R-:W3:Y:S01]  /*3f30*/  MUFU.EX2 R95, R95 ;  /* 0x0000005f005f7308 */ /* 0x000ee20000000800 */
        /* <DEDUP_REMOVED lines=9> */
[--C-:B------:R-:W-:Y:S01]  /*3fd0*/  FFMA.FTZ R64, R64, UR37, -R45.reuse ;  /* 0x0000002540407c23 */ /* 0x100fe2000801082d */
[----:B------:R-:W-:-:S01]  /*3fe0*/  FFMA.FTZ R65, R65, UR37, -R45 ;  /* 0x0000002541417c23 */ /* 0x000fc2000801082d */
[--C-:B------:R-:W-:Y:S01]  /*3ff0*/  FFMA.FTZ R68, R68, UR37, -R45.reuse ;  /* 0x0000002544447c23 */ /* 0x100fe2000801082d */
[----:B------:R-:W-:-:S01]  /*4000*/  FFMA.FTZ R67, R67, UR37, -R45 ;  /* 0x0000002543437c23 */ /* 0x000fc2000801082d */
[--C-:B------:R-:W-:Y:S01]  /*4010*/  FFMA.FTZ R69, R69, UR37, -R45.reuse ;  /* 0x0000002545457c23 */ /* 0x100fe2000801082d */
[----:B------:R-:W-:-:S01]  /*4020*/  FFMA.FTZ R73, R73, UR37, -R45 ;  /* 0x0000002549497c23 */ /* 0x000fc2000801082d */
[----:B------:R-:W1:Y:S01]  /*4030*/  MUFU.EX2 R99, R99 ;  /* 0x0000006300637308 */ /* 0x000e620000000800 */
[----:B---3--:R-:W-:-:S01]  /*4040*/  FADD.FTZ R49, R95, R52 ;  /* 0x000000345f317221 */ /* 0x008fc20000010000 */
[----:B------:R-:W-:Y:S01]  /*4050*/  FFMA.FTZ R45, R85, UR37, -R45 ;  /* 0x00000025552d7c23 */ /* 0x000fe2000801082d */
[----:B------:R-:W-:-:S04]  /*4060*/  F2FP.SATFINITE.E4M3.F32.PACK_AB_MERGE_C R94, R95, R94, RZ ;  /* 0x0000005e5f5e723e */ /* 0x000fc800048070ff */
[----:B------:R-:W-:Y:S01]  /*4070*/  F2FP.SATFINITE.E4M3.F32.PACK_AB_MERGE_C R185, R91, R90, R94 ;  /* 0x0000005a5bb9723e */ /* 0x000fe2000480705e */
[----:B------:R-:W2:Y:S01]  /*4080*/  MUFU.EX2 R102, R102 ;  /* 0x0000006600667308 */ /* 0x000ea20000000800 */
[----:B0-----:R-:W-:-:S07]  /*4090*/  FADD.FTZ R2, R98, R49 ;  /* 0x0000003162027221 */ /* 0x001fce0000010000 */
[----:B------:R0:W-:Y:S01]  /*40a0*/  MUFU.EX2 R37, R76 ;  /* 0x0000004c00257308 */ /* 0x0001e20000000800 */
[----:B-1----:R-:W-:-:S07]  /*40b0*/  FADD.FTZ R49, R99, R2 ;  /* 0x0000000263317221 */ /* 0x002fce0000010000 */
[----:B------:R-:W1:Y:S01]  /*40c0*/  MUFU.EX2 R103, R103 ;  /* 0x0000006700677308 */ /* 0x000e620000000800 */
[----:B0-----:R-:W-:-:S01]  /*40d0*/  FADD.FTZ R76, R8, R53 ;  /* 0x00000035084c7221 */ /* 0x001fc20000010000 */
[----:B--2---:R-:W-:-:S03]  /*40e0*/  FADD.FTZ R2, R102, R49 ;  /* 0x0000003166027221 */ /* 0x004fc60000010000 */
[----:B------:R-:W-:-:S03]  /*40f0*/  FADD.FTZ R53, R9, R76 ;  /* 0x0000004c09357221 */ /* 0x000fc60000010000 */
[----:B------:R-:W0:Y:S01]  /*4100*/  MUFU.EX2 R74, R74 ;  /* 0x0000004a004a7308 */ /* 0x000e220000000800 */
[----:B------:R-:W-:-:S04]  /*4110*/  FADD.FTZ R52, R10, R53 ;  /* 0x000000350a347221 */ /* 0x000fc80000010000 */
[----:B------:R-:W-:-:S03]  /*4120*/  FADD.FTZ R53, R11, R52 ;  /* 0x000000340b357221 */ /* 0x000fc60000010000 */
[----:B------:R-:W2:Y:S01]  /*4130*/  MUFU.EX2 R75, R75 ;  /* 0x0000004b004b7308 */ /* 0x000ea20000000800 */
[----:B------:R-:W-:-:S01]  /*4140*/  FADD.FTZ R52, R12, R53 ;  /* 0x000000350c347221 */ /* 0x000fc20000010000 */
[----:B-1----:R-:W-:Y:S01]  /*4150*/  FADD.FTZ R49, R103, R2 ;  /* 0x0000000267317221 */ /* 0x002fe20000010000 */
[----:B------:R-:W-:Y:S02]  /*4160*/  F2FP.SATFINITE.E4M3.F32.PACK_AB_MERGE_C R12, R12, R11, RZ ;  /* 0x0000000b0c0c723e */ /* 0x000fe400048070ff */
[----:B------:R-:W-:Y:S01]  /*4170*/  FADD.FTZ R53, R13, R52 ;  /* 0x000000340d357221 */ /* 0x000fe20000010000 */
[----:B------:R-:W-:Y:S02]  /*4180*/  F2FP.SATFINITE.E4M3.F32.PACK_AB_MERGE_C R102, R103, R102, RZ ;  /* 0x000000666766723e */ /* 0x000fe400048070ff */
[----:B------:R-:W1:Y:S01]  /*4190*/  MUFU.EX2 R78, R78 ;  /* 0x0000004e004e7308 */ /* 0x000e620000000800 */
[----:B0-----:R-:W-:-:S01]  /*41a0*/  FADD.FTZ R2, R74, R49 ;  /* 0x000000314a027221 */ /* 0x001fc20000010000 */
[----:B------:R-:W-:Y:S01]  /*41b0*/  FADD.FTZ R52, R14, R53 ;  /* 0x000000350e347221 */ /* 0x000fe20000010000 */
[----:B------:R-:W-:-:S02]  /*41c0*/  F2FP.SATFINITE.E4M3.F32.PACK_AB_MERGE_C R186, R10, R9, R12 ;  /* 0x000000090aba723e */ /* 0x000fc4000480700c */
[----:B------:R-:W-:-:S03]  /*41d0*/  F2FP.SATFINITE.E4M3.F32.PACK_AB_MERGE_C R187, R99, R98, R102 ;  /* 0x0000006263bb723e */ /* 0x000fc60004807066 */
[----:B------:R-:W0:Y:S01]  /*41e0*/  MUFU.EX2 R79, R79 ;  /* 0x0000004f004f7308 */ /* 0x000e220000000800 */
[----:B--2---:R-:W-:-:S07]  /*41f0*/  FADD.FTZ R53, R75, R2 ;  /* 0x000000024b357221 */ /* 0x004fce0000010000 */
[----:B------:R-:W2:Y:S01]  /*4200*/  MUFU.EX2 R82, R82 ;  /* 0x0000005200527308 */ /* 0x000ea20000000800 */
[----:B-1----:R-:W-:-:S07]  /*4210*/  FADD.FTZ R2, R78, R53 ;  /* 0x000000354e027221 */ /* 0x002fce0000010000 */
[----:B------:R-:W1:Y:S01]  /*4220*/  MUFU.EX2 R83, R83 ;  /* 0x0000005300537308 */ /* 0x000e620000000800 */
[----:B0-----:R-:W-:-:S01]  /*4230*/  FADD.FTZ R53, R79, R2 ;  /* 0x000000024f357221 */ /* 0x001fc20000010000 */
[----:B------:R-:W-:-:S04]  /*4240*/  F2FP.SATFINITE.E4M3.F32.PACK_AB_MERGE_C R78, R79, R78, RZ ;  /* 0x0000004e4f4e723e */ /* 0x000fc800048070ff */
[----:B------:R-:W-:Y:S02]  /*4250*/  F2FP.SATFINITE.E4M3.F32.PACK_AB_MERGE_C R181, R75, R74, R78 ;  /* 0x0000004a4bb5723e */ /* 0x000fe4000480704e */
[----:B------:R-:W-:Y:S01]  /*4260*/  CS2R R78, SRZ ;  /* 0x00000000004e7805 */ /* 0x000fe2000001ff00 */
[----:B------:R0:W-:Y:S01]  /*4270*/  MUFU.EX2 R48, R71 ;  /* 0x0000004700307308 */ /* 0x0001e20000000800 */
[----:B--2---:R-:W-:-:S01]  /*4280*/  FADD.FTZ R2, R82, R53 ;  /* 0x0000003552027221 */ /* 0x004fc20000010000 */
[----:B------:R-:W-:-:S06]  /*4290*/  CS2R R74, SRZ ;  /* 0x00000000004a7805 */ /* 0x000fcc000001ff00 */
[----:B------:R-:W2:Y:S01]  /*42a0*/  MUFU.EX2 R86, R86 ;  /* 0x0000005600567308 */ /* 0x000ea20000000800 */
[----:B0-----:R-:W-:-:S01]  /*42b0*/  FADD.FTZ R71, R15, R52 ;  /* 0x000000340f477221 */ /* 0x001fc20000010000 */
[----:B-1----:R-:W-:Y:S01]  /*42c0*/  FADD.FTZ R53, R83, R2 ;  /* 0x0000000253357221 */ /* 0x002fe20000010000 */
[C---:B------:R-:W-:Y:S02]  /*42d0*/  F2FP.SATFINITE.E4M3.F32.PACK_AB_MERGE_C R15, R20.reuse, R15, RZ ;  /* 0x0000000f140f723e */ /* 0x040fe400048070ff */
[----:B------:R-:W-:Y:S02]  /*42e0*/  FADD.FTZ R52, R20, R71 ;  /* 0x0000004714347221 */ /* 0x000fe40000010000 */
[----:B------:R-:W-:Y:S01]  /*42f0*/  F2FP.SATFINITE.E4M3.F32.PACK_AB_MERGE_C R180, R14, R13, R15 ;  /* 0x0000000d0eb4723e */ /* 0x000fe2000480700f */
[----:B------:R-:W0:Y:S01]  /*4300*/  MUFU.EX2 R87, R87 ;  /* 0x0000005700577308 */ /* 0x000e220000000800 */
[----:B------:R-:W-:-:S04]  /*4310*/  FADD.FTZ R71, R21, R52 ;  /* 0x0000003415477221 */ /* 0x000fc80000010000 */
[----:B------:R-:W-:-:S03]  /*4320*/  FADD.FTZ R52, R56, R71 ;  /* 0x0000004738347221 */ /* 0x000fc60000010000 */
[----:B------:R-:W1:Y:S01]  /*4330*/  MUFU.EX2 R58, R58 ;  /* 0x0000003a003a7308 */ /* 0x000e620000000800 */
[----:B------:R-:W-:-:S01]  /*4340*/  FADD.FTZ R71, R57, R52 ;  /* 0x0000003439477221 */ /* 0x000fc20000010000 */
[----:B--2---:R-:W-:Y:S01]  /*4350*/  FADD.FTZ R2, R86, R53 ;  /* 0x0000003556027221 */ /* 0x004fe20000010000 */
[----:B------:R-:W-:Y:S02]  /*4360*/  F2FP.SATFINITE.E4M3.F32.PACK_AB_MERGE_C R52, R8, R7, RZ ;  /* 0x000000070834723e */ /* 0x000fe400048070ff */
[C---:B------:R-:W-:Y:S01]  /*4370*/  FADD.FTZ R8, R62.reuse, R71 ;  /* 0x000000473e087221 */ /* 0x040fe20000010000 */
[----:B------:R-:W-:Y:S02]  /*4380*/  F2FP.SATFINITE.E4M3.F32.PACK_AB_MERGE_C R57, R62, R57, RZ ;  /* 0x000000393e39723e */ /* 0x000fe400048070ff */
[----:B------:R-:W2:Y:S01]  /*4390*/  MUFU.EX2 R59, R59 ;  /* 0x0000003b003b7308 */ /* 0x000ea20000000800 */
[----:B0-----:R-:W-:-:S01]  /*43a0*/  FADD.FTZ R7, R87, R2 ;  /* 0x0000000257077221 */ /* 0x001fc20000010000 */
[----:B------:R-:W-:Y:S01]  /*43b0*/  FADD.FTZ R53, R61, R8 ;  /* 0x000000083d357221 */ /* 0x000fe20000010000 */
[----:B------:R-:W-:-:S02]  /*43c0*/  F2FP.SATFINITE.E4M3.F32.PACK_AB_MERGE_C R184, R5, R4, R52 ;  /* 0x0000000405b8723e */ /* 0x000fc40004807034 */
[----:B------:R-:W-:Y:S01]  /*43d0*/  F2FP.SATFINITE.E4M3.F32.PACK_AB_MERGE_C R86, R87, R86, RZ ;  /* 0x000000565756723e */ /* 0x000fe200048070ff */
[----:B------:R-:W-:-:S01]  /*43e0*/  FADD.FTZ R8, R42, R53 ;  /* 0x000000352a087221 */ /* 0x000fc20000010000 */
[----:B------:R-:W-:Y:S01]  /*43f0*/  F2FP.SATFINITE.E4M3.F32.PACK_AB_MERGE_C R182, R56, R21, R57 ;  /* 0x0000001538b6723e */ /* 0x000fe20004807039 */
[----:B------:R-:W0:Y:S01]  /*4400*/  MUFU.EX2 R72, R72 ;  /* 0x0000004800487308 */ /* 0x000e220000000800 */
[----:B-1----:R-:W-:-:S01]  /*4410*/  FADD.FTZ R2, R58, R7 ;  /* 0x000000073a027221 */ /* 0x002fc20000010000 */
[----:B------:R-:W-:Y:S01]  /*4420*/  FADD.FTZ R11, R43, R8 ;  /* 0x000000082b0b7221 */ /* 0x000fe20000010000 */
[C---:B------:R-:W-:Y:S02]  /*4430*/  F2FP.SATFINITE.E4M3.F32.PACK_AB_MERGE_C R43, R46.reuse, R43, RZ ;  /* 0x0000002b2e2b723e */ /* 0x040fe400048070ff */
[----:B------:R-:W-:Y:S02]  /*4440*/  CS2R R56, SRZ ;  /* 0x0000000000387805 */ /* 0x000fe4000001ff00 */
[----:B------:R-:W-:Y:S01]  /*4450*/  F2FP.SATFINITE.E4M3.F32.PACK_AB_MERGE_C R183, R83, R82, R86 ;  /* 0x0000005253b7723e */ /* 0x000fe20004807056 */
[----:B------:R-:W-:Y:S01]  /*4460*/  FADD.FTZ R8, R46, R11 ;  /* 0x0000000b2e087221 */ /* 0x000fe20000010000 */
[----:B------:R-:W-:Y:S01]  /*4470*/  F2FP.SATFINITE.E4M3.F32.PACK_AB_MERGE_C R176, R42, R61, R43 ;  /* 0x0000003d2ab0723e */ /* 0x000fe2000480702b */
[----:B------:R-:W1:Y:S01]  /*4480*/  MUFU.EX2 R77, R77 ;  /* 0x0000004d004d7308 */ /* 0x000e620000000800 */
[----:B--2---:R-:W-:-:S01]  /*4490*/  FADD.FTZ R7, R59, R2 ;  /* 0x000000023b077221 */ /* 0x004fc20000010000 */
[----:B------:R-:W-:-:S02]  /*44a0*/  CS2R R86, SRZ ;  /* 0x0000000000567805 */ /* 0x000fc4000001ff00 */
[----:B------:R-:W-:Y:S02]  /*44b0*/  CS2R R82, SRZ ;  /* 0x0000000000527805 */ /* 0x000fe4000001ff00 */
[----:B------:R-:W-:Y:S02]  /*44c0*/  CS2R R52, SRZ ;  /* 0x0000000000347805 */ /* 0x000fe4000001ff00 */
[----:B------:R-:W-:Y:S01]  /*44d0*/  CS2R R42, SRZ ;  /* 0x00000000002a7805 */ /* 0x000fe2000001ff00 */
[----:B------:R-:W2:Y:S01]  /*44e0*/  MUFU.EX2 R80, R80 ;  /* 0x0000005000507308 */ /* 0x000ea20000000800 */
[----:B0-----:R-:W-:-:S01]  /*44f0*/  FADD.FTZ R2, R72, R7 ;  /* 0x0000000748027221 */ /* 0x001fc20000010000 */
[----:B------:R-:W-:-:S03]  /*4500*/  FADD.FTZ R7, R47, R8 ;  /* 0x000000082f077221 */ /* 0x000fc60000010000 */
[C---:B------:R-:W-:Y:S01]  /*4510*/  FADD.FTZ R2, R37.reuse, R2 ;  /* 0x0000000225027221 */ /* 0x040fe20000010000 */
[----:B------:R-:W-:Y:S02]  /*4520*/  F2FP.SATFINITE.E4M3.F32.PACK_AB_MERGE_C R37, R37, R72, RZ ;  /* 0x000000482525723e */ /* 0x000fe400048070ff */
[----:B------:R-:W0:Y:S01]  /*4530*/  MUFU.EX2 R81, R81 ;  /* 0x0000005100517308 */ /* 0x000e220000000800 */
[----:B-1----:R-:W-:-:S01]  /*4540*/  FADD.FTZ R11, R77, R2 ;  /* 0x000000024d0b7221 */ /* 0x002fc20000010000 */
[----:B------:R-:W-:Y:S01]  /*4550*/  FADD.FTZ R2, R26, R7 ;  /* 0x000000071a027221 */ /* 0x000fe20000010000 */
[----:B------:R-:W-:Y:S02]  /*4560*/  F2FP.SATFINITE.E4M3.F32.PACK_AB_MERGE_C R177, R59, R58, R37 ;  /* 0x0000003a3bb1723e */ /* 0x000fe40004807025 */
[----:B------:R-:W-:Y:S01]  /*4570*/  CS2R R58, SRZ ;  /* 0x00000000003a7805 */ /* 0x000fe2000001ff00 */
[----:B------:R-:W-:-:S01]  /*4580*/  FADD.FTZ R7, R27, R2 ;  /* 0x000000021b077221 */ /* 0x000fc20000010000 */
[----:B------:R-:W-:Y:S01]  /*4590*/  F2FP.SATFINITE.E4M3.F32.PACK_AB_MERGE_C R27, R30, R27, RZ ;  /* 0x0000001b1e1b723e */ /* 0x000fe200048070ff */
[----:B------:R-:W1:Y:S01]  /*45a0*/  MUFU.EX2 R84, R84 ;  /* 0x0000005400547308 */ /* 0x000e620000000800 */
[----:B--2---:R-:W-:-:S01]  /*45b0*/  FADD.FTZ R4, R80, R11 ;  /* 0x0000000b50047221 */ /* 0x004fc20000010000 */
[----:B------:R-:W-:Y:S01]  /*45c0*/  FADD.FTZ R30, R30, R7 ;  /* 0x000000071e1e7221 */ /* 0x000fe20000010000 */
[----:B------:R-:W-:-:S02]  /*45d0*/  F2FP.SATFINITE.E4M3.F32.PACK_AB_MERGE_C R178, R26, R47, R27 ;  /* 0x0000002f1ab2723e */ /* 0x000fc4000480701b */
[----:B------:R-:W-:Y:S02]  /*45e0*/  CS2R R46, SRZ ;  /* 0x00000000002e7805 */ /* 0x000fe4000001ff00 */
[----:B------:R-:W-:Y:S01]  /*45f0*/  CS2R R26, SRZ ;  /* 0x00000000001a7805 */ /* 0x000fe2000001ff00 */
[----:B------:R-:W-:Y:S01]  /*4600*/  FADD.FTZ R7, R31, R30 ;  /* 0x0000001e1f077221 */ /* 0x000fe20000010000 */
[----:B------:R-:W2:Y:S01]  /*4610*/  MUFU.EX2 R63, R63 ;  /* 0x0000003f003f7308 */ /* 0x000ea20000000800 */
[----:B0-----:R-:W-:-:S02]  /*4620*/  FADD.FTZ R11, R81, R4 ;  /* 0x00000004510b7221 */ /* 0x001fc40000010000 */
[----:B------:R-:W-:Y:S01]  /*4630*/  FADD.FTZ R4, R34, R7 ;  /* 0x0000000722047221 */ /* 0x000fe20000010000 */
[C---:B------:R-:W-:Y:S01]  /*4640*/  F2FP.SATFINITE.E4M3.F32.PACK_AB_MERGE_C R81, R48.reuse, R81, RZ ;  /* 0x000000513051723e */ /* 0x040fe200048070ff */
[----:B------:R-:W-:Y:S02]  /*4650*/  FADD.FTZ R11, R48, R11 ;  /* 0x0000000b300b7221 */ /* 0x000fe40000010000 */
[----:B------:R-:W-:-:S01]  /*4660*/  FADD.FTZ R9, R35, R4 ;  /* 0x0000000423097221 */ /* 0x000fc20000010000 */
[----:B------:R-:W-:Y:S01]  /*4670*/  F2FP.SATFINITE.E4M3.F32.PACK_AB_MERGE_C R35, R40, R35, RZ ;  /* 0x000000232823723e */ /* 0x000fe200048070ff */
[----:B------:R-:W0:Y:S01]  /*4680*/  MUFU.EX2 R60, R60 ;  /* 0x0000003c003c7308 */ /* 0x000e220000000800 */
[----:B-1----:R-:W-:-:S01]  /*4690*/  FADD.FTZ R2, R84, R11 ;  /* 0x0000000b54027221 */ /* 0x002fc20000010000 */
[----:B------:R-:W-:Y:S01]  /*46a0*/  FADD.FTZ R9, R40, R9 ;  /* 0x0000000928097221 */ /* 0x000fe20000010000 */
[----:B------:R-:W-:-:S02]  /*46b0*/  F2FP.SATFINITE.E4M3.F32.PACK_AB_MERGE_C R179, R80, R77, R81 ;  /* 0x0000004d50b3723e */ /* 0x000fc40004807051 */
[----:B------:R-:W-:Y:S02]  /*46c0*/  CS2R R80, SRZ ;  /* 0x0000000000507805 */ /* 0x000fe4000001ff00 */
[----:B------:R-:W-:Y:S02]  /*46d0*/  F2FP.SATFINITE.E4M3.F32.PACK_AB_MERGE_C R172, R34, R31, R35 ;  /* 0x0000001f22ac723e */ /* 0x000fe40004807023 */
[----:B------:R-:W-:Y:S02]  /*46e0*/  CS2R R76, SRZ ;  /* 0x00000000004c7805 */ /* 0x000fe4000001ff00 */
[----:B------:R-:W-:Y:S01]  /*46f0*/  CS2R R34, SRZ ;  /* 0x0000000000227805 */ /* 0x000fe2000001ff00 */
[----:B------:R-:W1:Y:S01]  /*4700*/  MUFU.EX2 R49, R66 ;  /* 0x0000004200317308 */ /* 0x000e620000000800 */
[----:B--2---:R-:W-:-:S01]  /*4710*/  FADD.FTZ R7, R63, R2 ;  /* 0x000000023f077221 */ /* 0x004fc20000010000 */
[----:B------:R-:W-:-:S06]  /*4720*/  CS2R R30, SRZ ;  /* 0x00000000001e7805 */ /* 0x000fcc000001ff00 */
[----:B------:R-:W2:Y:S01]  /*4730*/  MUFU.EX2 R50, R50 ;  /* 0x0000003200327308 */ /* 0x000ea20000000800 */
[----:B0-----:R-:W-:-:S07]  /*4740*/  FADD.FTZ R2, R60, R7 ;  /* 0x000000073c027221 */ /* 0x001fce0000010000 */
[----:B------:R-:W0:Y:S01]  /*4750*/  MUFU.EX2 R39, R39 ;  /* 0x0000002700277308 */ /* 0x000e220000000800 */
[C---:B-1----:R-:W-:Y:S01]  /*4760*/  F2FP.SATFINITE.E4M3.F32.PACK_AB_MERGE_C R60, R49.reuse, R60, RZ ;  /* 0x0000003c313c723e */ /* 0x042fe200048070ff */
[----:B------:R-:W-:Y:S01]  /*4770*/  FADD.FTZ R49, R49, R2 ;  /* 0x0000000231317221 */ /* 0x000fe20000010000 */
[----:B------:R-:W-:-:S02]  /*4780*/  FADD.FTZ R2, R38, R9 ;  /* 0x0000000926027221 */ /* 0x000fc40000010000 */
[----:B------:R-:W-:Y:S02]  /*4790*/  F2FP.SATFINITE.E4M3.F32.PACK_AB_MERGE_C R173, R63, R84, R60 ;  /* 0x000000543fad723e */ /* 0x000fe4000480703c */
[----:B------:R-:W-:Y:S02]  /*47a0*/  CS2R R84, SRZ ;  /* 0x0000000000547805 */ /* 0x000fe4000001ff00 */
[----:B------:R-:W-:Y:S01]  /*47b0*/  CS2R R62, SRZ ;  /* 0x00000000003e7805 */ /* 0x000fe2000001ff00 */
[----:B------:R-:W1:Y:S01]  /*47c0*/  MUFU.EX2 R51, R51 ;  /* 0x0000003300337308 */ /* 0x000e620000000800 */
[----:B--2---:R-:W-:-:S01]  /*47d0*/  FADD.FTZ R4, R50, R49 ;  /* 0x0000003132047221 */ /* 0x004fc20000010000 */
[----:B------:R-:W-:-:S02]  /*47e0*/  CS2R R60, SRZ ;  /* 0x00000000003c7805 */ /* 0x000fc4000001ff00 */
[----:B------:R-:W-:-:S04]  /*47f0*/  CS2R R48, SRZ ;  /* 0x0000000000307805 */ /* 0x000fc8000001ff00 */
        /* <DEDUP_REMOVED lines=12> */
[----:B------:R-:W-:Y:S01]  /*48c0*/  CS2R R40, SRZ ;  /* 0x0000000000287805 */ /* 0x000fe2000001ff00 */
[----:B------:R-:W1:Y:S01]  /*48d0*/  MUFU.EX2 R70, R70 ;  /* 0x0000004600467308 */ /* 0x000e620000000800 */
[C---:B--2---:R-:W-:Y:S01]  /*48e0*/  F2FP.SATFINITE.E4M3.F32.PACK_AB_MERGE_C R54, R55.reuse, R54, RZ ;  /* 0x000000363736723e */ /* 0x044fe200048070ff */
[----:B------:R-:W-:Y:S01]  /*48f0*/  FADD.FTZ R55, R55, R4 ;  /* 0x0000000437377221 */ /* 0x000fe20000010000 */
[----:B------:R-:W-:Y:S02]  /*4900*/  CS2R R38, SRZ ;  /* 0x0000000000267805 */ /* 0x000fe4000001ff00 */
[----:B------:R-:W-:Y:S02]  /*4910*/  F2FP.SATFINITE.E4M3.F32.PACK_AB_MERGE_C R175, R51, R50, R54 ;  /* 0x0000003233af723e */ /* 0x000fe40004807036 */
[----:B------:R-:W-:Y:S01]  /*4920*/  CS2R R50, SRZ ;  /* 0x0000000000327805 */ /* 0x000fe2000001ff00 */
[----:B------:R-:W2:Y:S01]  /*4930*/  MUFU.EX2 R25, R25 ;  /* 0x0000001900197308 */ /* 0x000ea20000000800 */
[----:B0-----:R-:W-:-:S07]  /*4940*/  FADD.FTZ R4, R24, R9 ;  /* 0x0000000918047221 */ /* 0x001fce0000010000 */
        /* <DEDUP_REMOVED lines=14> */
[----:B------:R-:W-:Y:S02]  /*4a30*/  F2FP.SATFINITE.E4M3.F32.PACK_AB_MERGE_C R168, R25, R24, R28 ;  /* 0x0000001819a8723e */ /* 0x000fe4000480701c */
[----:B------:R-:W-:Y:S01]  /*4a40*/  CS2R R24, SRZ ;  /* 0x0000000000187805 */ /* 0x000fe2000001ff00 */
[----:B------:R-:W0:Y:S01]  /*4a50*/  MUFU.EX2 R67, R67 ;  /* 0x0000004300437308 */ /* 0x000e220000000800 */
[C---:B-1----:R-:W-:Y:S01]  /*4a60*/  F2FP.SATFINITE.E4M3.F32.PACK_AB_MERGE_C R65, R68.reuse, R65, RZ ;  /* 0x000000414441723e */ /* 0x042fe200048070ff */
[----:B------:R-:W-:-:S03]  /*4a70*/  FADD.FTZ R68, R68, R7 ;  /* 0x0000000744447221 */ /* 0x000fc60000010000 */
[----:B------:R-:W-:Y:S02]  /*4a80*/  F2FP.SATFINITE.E4M3.F32.PACK_AB_MERGE_C R169, R5, R70, R65 ;  /* 0x0000004605a9723e */ /* 0x000fe40004807041 */
[----:B------:R-:W-:Y:S02]  /*4a90*/  CS2R R70, SRZ ;  /* 0x0000000000467805 */ /* 0x000fe4000001ff00 */
[----:B------:R-:W-:Y:S01]  /*4aa0*/  CS2R R64, SRZ ;  /* 0x0000000000407805 */ /* 0x000fe2000001ff00 */
[----:B------:R-:W1:Y:S01]  /*4ab0*/  MUFU.EX2 R33, R33 ;  /* 0x0000002100217308 */ /* 0x000e620000000800 */
[----:B--2---:R-:W-:-:S01]  /*4ac0*/  FADD.FTZ R8, R32, R29 ;  /* 0x0000001d20087221 */ /* 0x004fc20000010000 */
[----:B------:R-:W-:-:S06]  /*4ad0*/  CS2R R28, SRZ ;  /* 0x00000000001c7805 */ /* 0x000fcc000001ff00 */
[----:B------:R2:W3:Y:S01]  /*4ae0*/  MUFU.EX2 R2, R69 ;  /* 0x0000004500027308 */ /* 0x0004e20000000800 */
[----:B0-----:R-:W-:-:S07]  /*4af0*/  FADD.FTZ R7, R67, R68 ;  /* 0x0000004443077221 */ /* 0x001fce0000010000 */
[----:B------:R-:W-:Y:S01]  /*4b00*/  MUFU.EX2 R36, R36 ;  /* 0x0000002400247308 */ /* 0x000fe20000000800 */
[----:B-1----:R-:W-:-:S01]  /*4b10*/  FADD.FTZ R5, R33, R8 ;  /* 0x0000000821057221 */ /* 0x002fc20000010000 */
[----:B--2---:R-:W-:-:S06]  /*4b20*/  CS2R R68, SRZ ;  /* 0x0000000000447805 */ /* 0x004fcc000001ff00 */
[----:B------:R-:W0:Y:S01]  /*4b30*/  MUFU.EX2 R3, R3 ;  /* 0x0000000300037308 */ /* 0x000e220000000800 */
[----:B---3--:R-:W-:-:S07]  /*4b40*/  FADD.FTZ R8, R2, R7 ;  /* 0x0000000702087221 */ /* 0x008fce0000010000 */
[----:B------:R-:W-:Y:S08]  /*4b50*/  MUFU.EX2 R73, R73 ;  /* 0x0000004900497308 */ /* 0x000ff00000000800 */
[----:B------:R1:W2:Y:S01]  /*4b60*/  MUFU.EX2 R4, R45 ;  /* 0x0000002d00047308 */ /* 0x0002a20000000800 */
[----:B0-----:R-:W-:Y:S01]  /*4b70*/  F2FP.SATFINITE.E4M3.F32.PACK_AB_MERGE_C R7, R3, R36, RZ ;  /* 0x000000240307723e */ /* 0x001fe200048070ff */
[----:B------:R-:W-:-:S03]  /*4b80*/  FADD.FTZ R36, R36, R5 ;  /* 0x0000000524247221 */ /* 0x000fc60000010000 */
[----:B------:R-:W-:Y:S01]  /*4b90*/  F2FP.SATFINITE.E4M3.F32.PACK_AB_MERGE_C R170, R33, R32, R7 ;  /* 0x0000002021aa723e */ /* 0x000fe20004807007 */
[----:B------:R-:W-:-:S01]  /*4ba0*/  FADD.FTZ R3, R3, R36 ;  /* 0x0000002403037221 */ /* 0x000fc20000010000 */
[----:B------:R-:W-:Y:S02]  /*4bb0*/  CS2R R36, SRZ ;  /* 0x0000000000247805 */ /* 0x000fe4000001ff00 */
[----:B------:R-:W-:Y:S02]  /*4bc0*/  CS2R R32, SRZ ;  /* 0x0000000000207805 */ /* 0x000fe4000001ff00 */
[----:B-1----:R-:W-:Y:S02]  /*4bd0*/  CS2R R44, SRZ ;  /* 0x00000000002c7805 */ /* 0x002fe4000001ff00 */
[----:B--2---:R-:W-:Y:S01]  /*4be0*/  F2FP.SATFINITE.E4M3.F32.PACK_AB_MERGE_C R9, R4, R73, RZ ;  /* 0x000000490409723e */ /* 0x004fe200048070ff */
[----:B------:R-:W-:-:S03]  /*4bf0*/  FADD.FTZ R73, R73, R8 ;  /* 0x0000000849497221 */ /* 0x000fc60000010000 */
[----:B------:R-:W-:Y:S01]  /*4c00*/  F2FP.SATFINITE.E4M3.F32.PACK_AB_MERGE_C R171, R2, R67, R9 ;  /* 0x0000004302ab723e */ /* 0x000fe20004807009 */
[----:B------:R-:W-:-:S01]  /*4c10*/  FADD.FTZ R2, R4, R73 ;  /* 0x0000004904027221 */ /* 0x000fc20000010000 */
[----:B------:R-:W-:Y:S02]  /*4c20*/  CS2R R72, SRZ ;  /* 0x0000000000487805 */ /* 0x000fe4000001ff00 */
[----:B------:R-:W-:Y:S01]  /*4c30*/  CS2R R66, SRZ ;  /* 0x0000000000427805 */ /* 0x000fe2000001ff00 */
[----:B------:R-:W-:Y:S06]  /*4c40*/  @!P3 BRA `(.L_x_2001) ;  /* 0x000000380018b947 */ /* 0x000fec0003800000 */
[----:B------:R-:W-:Y:S01]  /*4c50*/  IMAD.MOV.U32 R5, RZ, RZ, R6 ;  /* 0x000000ffff057224 */ /* 0x000fe200078e0006 */
[----:B------:R-:W-:Y:S01]  /*4c60*/  UMOV UR55, UR49 ;  /* 0x0000003100377c82 */ /* 0x000fe20008000000 */
[----:B------:R-:W-:Y:S01]  /*4c70*/  IMAD.MOV.U32 R4, RZ, RZ, R0 ;  /* 0x000000ffff047224 */ /* 0x000fe200078e0000 */
[----:B------:R-:W-:Y:S01]  /*4c80*/  UMOV UR56, UR44 ;  /* 0x0000002c00387c82 */ /* 0x000fe20008000000 */
[----:B------:R-:W-:Y:S01]  /*4c90*/  IMAD.MOV.U32 R87, RZ, RZ, RZ ;  /* 0x000000ffff577224 */ /* 0x000fe200078e00ff */
[----:B------:R-:W-:-:S06]  /*4ca0*/  ULDC UR49, c[0x0][0x288] ;  /* 0x0000a20000317ab9 */ /* 0x000fcc0000000800 */
.L_x_2011:
[----:B------:R-:W-:Y:S01]  /*4cb0*/  ISETP.NE.AND P4, PT, RZ, UR42, PT ;  /* 0x0000002aff007c0c */ /* 0x000fe2000bf85270 */
[----:B------:R-:W-:-:S04]  /*4cc0*/  UISETP.NE.AND UP1, UPT, UR55, 0x1, UPT ;  /* 0x000000013700788c */ /* 0x000fc8000bf25270 */
[----:B------:R-:W-:-:S04]  /*4cd0*/  USEL UR44, URZ, 0x1, UP1 ;  /* 0x000000013f2c7887 */ /* 0x000fc80008800000 */
[----:B------:R-:W-:-:S04]  /*4ce0*/  ULOP3.LUT UR44, UR56, UR44, URZ, 0x3c, !UPT ;  /* 0x0000002c382c7292 */ /* 0x000fc8000f8e3c3f */
[----:B------:R-:W-:Y:S08]  /*4cf0*/  @P4 BRA `(.L_x_2002) ;  /* 0x0000000000384947 */ /* 0x000ff00003800000 */
[----:B------:R-:W-:Y:S05]  /*4d00*/  @!P0 BRA `(.L_x_2003) ;  /* 0x0000000000048947 */ /* 0x000fea0003800000 */
[----:B------:R-:W-:Y:S01]  /*4d10*/  BPT.TRAP 0x1 ;  /* 0x000000040000795c */ /* 0x000fe20000300000 */
.L_x_2003:
        /* <DEDUP_REMOVED lines=9> */
.L_x_2004:
[----:B-1----:R-:W-:Y:S05]  /*4db0*/  @P3 BRA `(.L_x_2002) ;  /* 0x0000000000083947 */ /* 0x002fea0003800000 */
[----:B------:R-:W1:Y:S02]  /*4dc0*/  SYNCS.PHASECHK.TRANS64.TRYWAIT P3, [UR6+0x29830], R0 ;  /* 0x02983000ff0075a7 */ /* 0x000e640008060146 */
[----:B-1----:R-:W-:Y:S05]  /*4dd0*/  @!P3 BRA `(.L_x_2005) ;  /* 0x000000d000a0b947 */ /* 0x002fea0003800000 */
.L_x_2002:
        /* <DEDUP_REMOVED lines=191> */
.L_x_2007:
[----:B------:R-:W-:Y:S01]  /*59d0*/  ULEA UR6, UR55, UR41, 0x3 ;  /* 0x0000002937067291 */ /* 0x000fe2000f8e183f */
[----:B------:R-:W-:-:S05]  /*59e0*/  IMAD.U32 R0, RZ, RZ, UR56 ;  /* 0x00000038ff007e24 */ /* 0x000fca000f8e00ff */
[----:B------:R-:W-:-:S04]  /*59f0*/  SHF.L.U32 R0, R0, 0x1f, RZ ;  /* 0x0000001f00007819 */ /* 0x000fc800000006ff */
[----:B------:R0:W1:Y:S01]  /*5a00*/  SYNCS.PHASECHK.TRANS64.TRYWAIT P3, [UR6+0x29850], R0 ;  /* 0x02985000ff0075a7 */ /* 0x0000620008060146 */
[----:B------:R-:W-:Y:S05]  /*5a10*/  @!P0 BRA `(.L_x_2008) ;  /* 0x0000000000048947 */ /* 0x000fea0003800000 */
[----:B------:R-:W-:Y:S01]  /*5a20*/  BPT.TRAP 0x1 ;  /* 0x000000040000795c */ /* 0x000fe20000300000 */
.L_x_2008:
[----:B-1----:R-:W-:Y:S05]  /*5a30*/  @P3 BRA `(.L_x_2006) ;  /* 0x0000000000083947 */ /* 0x002fea0003800000 */
[----:B------:R-:W1:Y:S02]  /*5a40*/  SYNCS.PHASECHK.TRANS64.TRYWAIT P3, [UR6+0x29850], R0 ;  /* 0x02985000ff0075a7 */ /* 0x000e640008060146 */
[----:B-1----:R-:W-:Y:S05]  /*5a50*/  @!P3 BRA `(.L_x_2009) ;  /* 0x000000c40098b947 */ /* 0x002fea0003800000 */
.L_x_2006:
[----:B------:R-:W-:Y:S01]  /*5a60*/  VIADD R15, R18, UR39 ;  /* 0x00000027120f7c36 */ /* 0x000fe20008000000 */
[----:B------:R-:W-:Y:S01]  /*5a70*/  @UP0 ULDC UR6, c[0x0][0x44c] ;  /* 0x0001130000060ab9 */ /* 0x000fe20000000800 */
[----:B------:R-:W2:Y:S01]  /*5a80*/  LDC R9, c[0x0][0x2f0] ;  /* 0x0000bc00ff097b82 */ /* 0x000ea20000000800 */
[----:B------:R-:W-:Y:S01]  /*5a90*/  WARPGROUP.ARRIVE ;  /* 0x00000000000079c5 */ /* 0x000fe20000000000 */
[----:B01----:R-:W-:Y:S01]  /*5aa0*/  @P2 IMAD.HI.U32 R0, R15, UR6, RZ ;  /* 0x000000060f002c27 */ /* 0x003fe2000f8e00ff */
[----:B------:R-:W-:Y:S01]  /*5ab0*/  @UP0 ULDC UR6, c[0x0][0x450] ;  /* 0x0001140000060ab9 */ /* 0x000fe20000000800 */
[----:B------:R-:W-:-:S03]  /*5ac0*/  UMOV UR7, 0xc0000010 ;  /* 0xc000001000077882 */ /* 0x000fc60000000000 */
[----:B------:R-:W0:Y:S01]  /*5ad0*/  S2R R196, SR_TID.X ;  /* 0x0000000000c47919 */ /* 0x000e220000002100 */
[----:B------:R-:W-:Y:S01]  /*5ae0*/  @P2 SHF.R.U32.HI R15, RZ, UR6, R0 ;  /* 0x00000006ff0f2c19 */ /* 0x000fe20008011600 */
[----:B------:R-:W-:Y:S02]  /*5af0*/  UMOV UR6, 0x1 ;  /* 0x0000000100067882 */ /* 0x000fe40000000000 */
[----:B------:R-:W-:Y:S02]  /*5b00*/  UIMAD UR6, UR53, -0xa0, UR6 ;  /* 0xffffff60350678a4 */ /* 0x000fe4000f8e0206 */
[----:B------:R-:W1:Y:S04]  /*5b10*/  SHFL.IDX PT, R7, R15, RZ, 0x1c1f ;  /* 0x001c1fff0f077589 */ /* 0x000e6800000e0000 */
[----:B------:R-:W-:Y:S01]  /*5b20*/  IMAD.U32 R6, RZ, RZ, UR6 ;  /* 0x00000006ff067e24 */ /* 0x000fe2000f8e00ff */
[----:B------:R-:W-:Y:S01]  /*5b30*/  UIADD3 UR6, UR41, 0x400, URZ ;  /* 0x0000040029067890 */ /* 0x000fe2000fffe03f */
[----:B------:R-:W3:Y:S02]  /*5b40*/  SHFL.IDX PT, R15, R15, 0x1, 0x1c1f ;  /* 0x003c1f000f0f7f89 */ /* 0x000ee400000e0000 */
[----:B------:R-:W-:Y:S01]  /*5b50*/  IMAD R6, R17, -0x2, R6 ;  /* 0xfffffffe11067824 */ /* 0x000fe200078e0206 */
[----:B------:R-:W-:-:S03]  /*5b60*/  USHF.R.U32.HI UR6, URZ, 0x4, UR6 ;  /* 0x000000043f067899 */ /* 0x000fc60008011606 */
[----:B--2---:R-:W-:Y:S01]  /*5b70*/  IMAD R6, R9, UR48, R6 ;  /* 0x0000003009067c24 */ /* 0x004fe2000f8e0206 */
[----:B------:R-:W-:-:S04]  /*5b80*/  ULOP3.LUT UR6, UR6, 0x3fff, URZ, 0xc0, !UPT ;  /* 0x00003fff06067892 */ /* 0x000fc8000f8ec03f */
[----:B------:R-:W-:-:S04]  /*5b90*/  ULOP3.LUT UR6, UR6, 0x10000, URZ, 0xfc, !UPT ;  /* 0x0001000006067892 */ /* 0x000fc8000f8efc3f */
[----:B------:R-:W-:Y:S01]  /*5ba0*/  UIMAD UR10, UR55, 0x500, UR6 ;  /* 0x00000500370a78a4 */ /* 0x000fe2000f8e0206 */
[----:B-1----:R-:W-:Y:S02]  /*5bb0*/  IADD3 R0, R7, -UR49, R6 ;  /* 0x8000003107007c10 */ /* 0x002fe4000fffe006 */
[----:B0-----:R-:W-:Y:S02]  /*5bc0*/  SHF.R.U32.HI R196, RZ, 0x7, R196 ;  /* 0x00000007ffc47819 */ /* 0x001fe400000116c4 */
[C---:B------:R-:W-:Y:S02]  /*5bd0*/  ISETP.GT.AND P3, PT, R0.reuse, RZ, PT ;  /* 0x000000ff0000720c */ /* 0x040fe40003f64270 */
[----:B------:R-:W-:Y:S01]  /*5be0*/  UMOV UR6, UR10 ;  /* 0x0000000a00067c82 */ /* 0x000fe20008000000 */
[----:B------:R-:W-:Y:S01]  /*5bf0*/  ISETP.GT.AND P4, PT, R0, 0x1, PT ;  /* 0x000000010000780c */ /* 0x000fe20003f84270 */
[----:B------:R-:W-:Y:S01]  /*5c00*/  QGMMA.64x128x32.F32.E4M3.E4M3 R24, R184, gdesc[UR4], R24, gsb0 ;  /* 0x01e00004b8187df3 */ /* 0x000fe20008000818 */
[----:B------:R-:W-:Y:S01]  /*5c10*/  FSEL R21, R152, -INF , P3 ;  /* 0xff80000098157808 */ /* 0x000fe20001800000 */
[----:B------:R-:W-:Y:S01]  /*5c20*/  UIADD3 UR6, UR10, 0x100, URZ ;  /* 0x000001000a067890 */ /* 0x000fe2000fffe03f */
[----:B------:R-:W-:Y:S01]  /*5c30*/  ISETP.GT.AND P3, PT, R0, 0x8, PT ;  /* 0x000000080000780c */ /* 0x000fe20003f64270 */
[----:B------:R-:W-:Y:S01]  /*5c40*/  UMOV UR7, 0xc0000010 ;  /* 0xc000001000077882 */ /* 0x000fe20000000000 */
[----:B------:R-:W-:-:S02]  /*5c50*/  FSEL R9, R153, -INF , P4 ;  /* 0xff80000099097808 */ /* 0x000fc40002000000 */
[----:B------:R-:W-:Y:S02]  /*5c60*/  FMNMX.FTZ R8, R21, R4, !PT ;  /* 0x0000000415087209 */ /* 0x000fe40007810000 */
[----:B------:R-:W-:Y:S02]  /*5c70*/  ISETP.GT.AND P4, PT, R0, 0x9, PT ;  /* 0x000000090000780c */ /* 0x000fe40003f84270 */
[----:B------:R-:W-:Y:S02]  /*5c80*/  FSEL R11, R156, -INF , P3 ;  /* 0xff8000009c0b7808 */ /* 0x000fe40001800000 */
[----:B------:R-:W-:Y:S02]  /*5c90*/  FMNMX.FTZ R8, R9, R8, !PT ;  /* 0x0000000809087209 */ /* 0x000fe40007810000 */
[----:B------:R-:W-:Y:S02]  /*5ca0*/  ISETP.GT.AND P3, PT, R0, 0x10, PT ;  /* 0x000000100000780c */ /* 0x000fe40003f64270 */
        /* <DEDUP_REMOVED lines=62> */
[----:B------:R-:W-:Y:S01]  /*6090*/  ISETP.GT.AND P4, PT, R0, 0x61, PT ;  /* 0x000000610000780c */ /* 0x000fe20003f84270 */
[----:B------:R-:W-:Y:S02]  /*60a0*/  WARPGROUP.DEPBAR.LE gsb0, 0x0 ;  /* 0x00008000000079c5 */ /* 0x000fe40000010000 */
[----:B------:R-:W-:Y:S01]  /*60b0*/  FSEL R104, R104, -INF , P3 ;  /* 0xff80000068687808 */ /* 0x000fe20001800000 */
[----:B------:R-:W-:Y:S01]  /*60c0*/  WARPGROUP.ARRIVE ;  /* 0x00000000000079c5 */ /* 0x000fe20000000000 */
[----:B------:R-:W-:Y:S01]  /*60d0*/  FMNMX.FTZ R201, R133, R8, !PT ;  /* 0x0000000885c97209 */ /* 0x000fe20007810000 */
[----:B------:R-:W-:Y:S01]  /*60e0*/  IMAD.U32 R185, RZ, RZ, UR37 ;  /* 0x00000025ffb97e24 */ /* 0x000fe2000f8e00ff */
[----:B------:R-:W-:Y:S02]  /*60f0*/  ISETP.GT.AND P3, PT, R0, 0x68, PT ;  /* 0x000000680000780c */ /* 0x000fe40003f64270 */
[----:B------:R-:W-:Y:S01]  /*6100*/  FSEL R105, R105, -INF , P4 ;  /* 0xff80000069697808 */ /* 0x000fe20002000000 */
[----:B------:R-:W-:Y:S01]  /*6110*/  QGMMA.64x128x32.F32.E4M3.E4M3 R24, R180, gdesc[UR4], R24, gsb0 ;  /* 0x01e00004b4187df3 */ /* 0x000fe20008000818 */
[----:B------:R-:W-:Y:S01]  /*6120*/  FMNMX.FTZ R8, R104, R201, !PT ;  /* 0x000000c968087209 */ /* 0x000fe20007810000 */
        /* <DEDUP_REMOVED lines=41> */
[----:B------:R-:W-:Y:S02]  /*63c0*/  FSEL R101, R101, -INF , P4 ;  /* 0xff80000065657808 */ /* 0x000fe40002000000 */
[----:B------:R-:W-:Y:S02]  /*63d0*/  FMNMX.FTZ R0, R100, R201, !PT ;  /* 0x000000c964007209 */ /* 0x000fe40007810000 */
[----:B---3--:R-:W-:Y:S02]  /*63e0*/  IADD3 R6, R15, -UR49, R6 ;  /* 0x800000310f067c10 */ /* 0x008fe4000fffe006 */
[----:B------:R-:W-:Y:S02]  /*63f0*/  FMNMX.FTZ R10, R101, R0, !PT ;  /* 0x00000000650a7209 */ /* 0x000fe40007810000 */
[----:B------:R-:W-:-:S02]  /*6400*/  ISETP.GT.AND P4, PT, R6, RZ, PT ;  /* 0x000000ff0600720c */ /* 0x000fc40003f84270 */
[----:B------:R-:W-:Y:S01]  /*6410*/  ISETP.GT.AND P5, PT, R6, 0x1, PT ;  /* 0x000000010600780c */ /* 0x000fe20003fa4270 */
[----:B------:R-:W0:Y:S01]  /*6420*/  SHFL.BFLY PT, R201, R10, 0x2, 0x1f ;  /* 0x0c401f000ac97f89 */ /* 0x000e2200000e0000 */
[----:B------:R-:W-:Y:S02]  /*6430*/  FSEL R154, R154, -INF , P4 ;  /* 0xff8000009a9a7808 */ /* 0x000fe40002000000 */
[----:B------:R-:W-:Y:S02]  /*6440*/  ISETP.GT.AND P4, PT, R6, 0x8, PT ;  /* 0x000000080600780c */ /* 0x000fe40003f84270 */
[----:B------:R-:W-:Y:S02]  /*6450*/  FSEL R155, R155, -INF , P5 ;  /* 0xff8000009b9b7808 */ /* 0x000fe40002800000 */
[----:B------:R-:W-:Y:S02]  /*6460*/  FMNMX.FTZ R136, R154, R5, !PT ;  /* 0x000000059a887209 */ /* 0x000fe40007810000 */
[----:B------:R-:W-:-:S02]  /*6470*/  ISETP.GT.AND P5, PT, R6, 0x9, PT ;  /* 0x000000090600780c */ /* 0x000fc40003fa4270 */
[----:B------:R-:W-:Y:S02]  /*6480*/  FSEL R158, R158, -INF , P4 ;  /* 0xff8000009e9e7808 */ /* 0x000fe40002000000 */
[C---:B------:R-:W-:Y:S02]  /*6490*/  ISETP.GT.AND P4, PT, R6.reuse, 0x10, PT ;  /* 0x000000100600780c */ /* 0x040fe40003f84270 */
[----:B------:R-:W-:Y:S02]  /*64a0*/  FSEL R159, R159, -INF , P5 ;  /* 0xff8000009f9f7808 */ /* 0x000fe40002800000 */
[----:B------:R-:W-:Y:S02]  /*64b0*/  ISETP.GT.AND P5, PT, R6, 0x11, PT ;  /* 0x000000110600780c */ /* 0x000fe40003fa4270 */
[----:B------:R-:W-:Y:S02]  /*64c0*/  FSEL R162, R162, -INF , P4 ;  /* 0xff800000a2a27808 */ /* 0x000fe40002000000 */
[----:B------:R-:W-:-:S02]  /*64d0*/  ISETP.GT.AND P4, PT, R6, 0x18, PT ;  /* 0x000000180600780c */ /* 0x000fc40003f84270 */
[----:B------:R-:W-:Y:S02]  /*64e0*/  FSEL R163, R163, -INF , P5 ;  /* 0xff800000a3a37808 */ /* 0x000fe40002800000 */
[----:B0-----:R-:W-:Y:S02]  /*64f0*/  FMNMX.FTZ R201, R10, R201, !PT ;  /* 0x000000c90ac97209 */ /* 0x001fe40007810000 */
[----:B------:R-:W-:Y:S02]  /*6500*/  ISETP.GT.AND P5, PT, R6, 0x19, PT ;  /* 0x000000190600780c */ /* 0x000fe40003fa4270 */
[----:B------:R-:W-:Y:S01]  /*6510*/  FSEL R166, R166, -INF , P4 ;  /* 0xff800000a6a67808 */ /* 0x000fe20002000000 */
[----:B------:R-:W0:Y:S01]  /*6520*/  SHFL.BFLY PT, R0, R201, 0x1, 0x1f ;  /* 0x0c201f00c9007f89 */ /* 0x000e2200000e0000 */
[----:B------:R-:W-:Y:S02]  /*6530*/  FSEL R167, R167, -INF , P5 ;  /* 0xff800000a7a77808 */ /* 0x000fe40002800000 */
[----:B------:R-:W-:-:S02]  /*6540*/  ISETP.GT.AND P4, PT, R6, 0x20, PT ;  /* 0x000000200600780c */ /* 0x000fc40003f84270 */
[----:B------:R-:W-:-:S04]  /*6550*/  ISETP.GT.AND P5, PT, R6, 0x21, PT ;  /* 0x000000210600780c */ /* 0x000fc80003fa4270 */
[----:B------:R-:W-:Y:S02]  /*6560*/  FSEL R139, R139, -INF , P5 ;  /* 0xff8000008b8b7808 */ /* 0x000fe40002800000 */
[----:B------:R-:W-:-:S04]  /*6570*/  ISETP.GT.AND P5, PT, R6, 0x29, PT ;  /* 0x000000290600780c */ /* 0x000fc80003fa4270 */
[----:B------:R-:W-:Y:S02]  /*6580*/  FSEL R143, R143, -INF , P5 ;  /* 0xff8000008f8f7808 */ /* 0x000fe40002800000 */
[----:B------:R-:W-:Y:S01]  /*6590*/  ISETP.GT.AND P5, PT, R6, 0x31, PT ;  /* 0x000000310600780c */ /* 0x000fe20003fa4270 */
[----:B------:R-:W-:-:S03]  /*65a0*/  WARPGROUP.DEPBAR.LE gsb0, 0x0 ;  /* 0x00008000000079c5 */ /* 0x000fc60000010000 */
[----:B------:R-:W-:Y:S01]  /*65b0*/  FSEL R147, R147, -INF , P5 ;  /* 0xff80000093937808 */ /* 0x000fe20002800000 */
[----:B------:R-:W-:Y:S01]  /*65c0*/  WARPGROUP.ARRIVE ;  /* 0x00000000000079c5 */ /* 0x000fe20000000000 */
[----:B0-----:R-:W-:Y:S02]  /*65d0*/  FMNMX.FTZ R0, R201, R0, !PT ;  /* 0x00000000c9007209 */ /* 0x001fe40007810000 */
[----:B------:R-:W-:Y:S02]  /*65e0*/  ISETP.GT.AND P5, PT, R6, 0x39, PT ;  /* 0x000000390600780c */ /* 0x000fe40003fa4270 */
[C---:B------:R-:W-:Y:S01]  /*65f0*/  FSETP.NEU.FTZ.AND P3, PT, R0.reuse, -INF , PT ;  /* 0xff8000000000780b */ /* 0x040fe20003f7d000 */
[----:B------:R-:W-:-:S01]  /*6600*/  FFMA.FTZ R8, R0, R185, -8 ;  /* 0xc100000000087423 */ /* 0x000fc200000100b9 */
[----:B------:R-:W-:Y:S01]  /*6610*/  FSEL R151, R151, -INF , P5 ;  /* 0xff80000097977808 */ /* 0x000fe20002800000 */
[----:B------:R-:W-:Y:S01]  /*6620*/  QGMMA.64x128x32.F32.E4M3.E4M3 R24, R176, gdesc[UR4], R24, gsb0 ;  /* 0x01e00004b0187df3 */ /* 0x000fe20008000818 */
[----:B------:R-:W-:Y:S01]  /*6630*/  ISETP.GT.AND P5, PT, R6, 0x41, PT ;  /* 0x000000410600780c */ /* 0x000fe20003fa4270 */
[----:B------:R-:W-:Y:S01]  /*6640*/  UIADD3 UR6, UR10, 0x300, URZ ;  /* 0x000003000a067890 */ /* 0x000fe2000fffe03f */
[----:B------:R-:W-:Y:S01]  /*6650*/  FSEL R8, R8, RZ, P3 ;  /* 0x000000ff08087208 */ /* 0x000fe20001800000 */
[----:B------:R-:W-:Y:S01]  /*6660*/  UMOV UR7, 0xc0000010 ;  /* 0xc000001000077882 */ /* 0x000fe20000000000 */
[----:B------:R-:W-:-:S02]  /*6670*/  FSEL R123, R123, -INF , P5 ;  /* 0xff8000007b7b7808 */ /* 0x000fc40002800000 */
[----:B------:R-:W-:Y:S01]  /*6680*/  ISETP.GT.AND P5, PT, R6, 0x49, PT ;  /* 0x000000490600780c */ /* 0x000fe20003fa4270 */
[----:B------:R-:W-:-:S01]  /*6690*/  FFMA.FTZ R15, R161, UR37, -R8 ;  /* 0x00000025a10f7c23 */ /* 0x000fc20008010808 */
[----:B------:R-:W-:Y:S01]  /*66a0*/  FMNMX.FTZ R161, R155, R136, !PT ;  /* 0x000000889ba17209 */ /* 0x000fe20007810000 */
[----:B------:R-:W-:-:S01]  /*66b0*/  FFMA.FTZ R136, R157, UR37, -R8 ;  /* 0x000000259d887c23 */ /* 0x000fc20008010808 */
        /* <DEDUP_REMOVED lines=18> */
[--C-:B0-----:R-:W-:Y:S01]  /*67e0*/  FFMA.FTZ R21, R165, UR37, -R8.reuse ;  /* 0x00000025a5157c23 */ /* 0x101fe20008010808 */
[----:B------:R-:W-:Y:S01]  /*67f0*/  FMNMX.FTZ R144, R166, R157, !PT ;  /* 0x0000009da6907209 */ /* 0x000fe20007810000 */
[----:B------:R0:W-:Y:S01]  /*6800*/  MUFU.EX2 R138, R148 ;  /* 0x00000094008a7308 */ /* 0x0001e20000000800 */
        /* <DEDUP_REMOVED lines=22> */
[----:B0-----:R-:W-:Y:S01]  /*6970*/  FMNMX.FTZ R148, R146, R153, !PT ;  /* 0x0000009992947209 */ /* 0x001fe20007810000 */
        /* <DEDUP_REMOVED lines=17> */
[----:B------:R-:W-:Y:S01]  /*6a90*/  FSEL R145, R126, -INF , P4 ;  /* 0xff8000007e917808 */ /* 0x000fe20002000000 */
[--C-:B------:R-:W-:Y:S01]  /*6aa0*/  FFMA.FTZ R97, R97, UR37, -R8.reuse ;  /* 0x0000002561617c23 */ /* 0x100fe20008010808 */
[----:B------:R-:W-:Y:S01]  /*6ab0*/  FMNMX.FTZ R148, R123, R148, !PT ;  /* 0x000000947b947209 */ /* 0x000fe20007810000 */
[----:B------:R0:W-:Y:S01]  /*6ac0*/  MUFU.EX2 R126, R152 ;  /* 0x00000098007e7308 */ /* 0x0001e20000000800 */
[----:B------:R-:W-:Y:S01]  /*6ad0*/  ISETP.GT.AND P4, PT, R6, 0x50, PT ;  /* 0x000000500600780c */ /* 0x000fe20003f84270 */
[--C-:B------:R-:W-:Y:S01]  /*6ae0*/  FFMA.FTZ R100, R100, UR37, -R8.reuse ;  /* 0x0000002564647c23 */ /* 0x100fe20008010808 */
[----:B------:R-:W-:Y:S01]  /*6af0*/  FMNMX.FTZ R148, R145, R148, !PT ;  /* 0x0000009491947209 */ /* 0x000fe20007810000 */
[----:B------:R-:W-:Y:S01]  /*6b00*/  FFMA.FTZ R101, R101, UR37, -R8 ;  /* 0x0000002565657c23 */ /* 0x000fe20008010808 */
[----:B------:R-:W-:-:S02]  /*6b10*/  FSEL R130, R130, -INF , P4 ;  /* 0xff80000082827808 */ /* 0x000fc40002000000 */
[----:B------:R-:W-:Y:S01]  /*6b20*/  FMNMX.FTZ R149, R127, R148, !PT ;  /* 0x000000947f957209 */ /* 0x000fe20007810000 */
[----:B------:R-:W-:Y:S01]  /*6b30*/  MUFU.EX2 R9, R9 ;  /* 0x0000000900097308 */ /* 0x000fe20000000800 */
[----:B------:R-:W-:Y:S01]  /*6b40*/  ISETP.GT.AND P4, PT, R6, 0x58, PT ;  /* 0x000000580600780c */ /* 0x000fe20003f84270 */
[----:B0-----:R-:W-:Y:S01]  /*6b50*/  FFMA.FTZ R152, R124, UR37, -R8 ;  /* 0x000000257c987c23 */ /* 0x001fe20008010808 */
[----:B------:R-:W-:Y:S02]  /*6b60*/  FMNMX.FTZ R148, R130, R149, !PT ;  /* 0x0000009582947209 */ /* 0x000fe40007810000 */
[----:B------:R-:W-:Y:S02]  /*6b70*/  FSEL R134, R134, -INF , P4 ;  /* 0xff80000086867808 */ /* 0x000fe40002000000 */
[----:B------:R-:W-:Y:S01]  /*6b80*/  FMNMX.FTZ R149, R131, R148, !PT ;  /* 0x0000009483957209 */ /* 0x000fe20007810000 */
[----:B------:R-:W-:Y:S01]  /*6b90*/  MUFU.EX2 R11, R11 ;  /* 0x0000000b000b7308 */ /* 0x000fe20000000800 */
[----:B------:R-:W-:-:S02]  /*6ba0*/  ISETP.GT.AND P4, PT, R6, 0x60, PT ;  /* 0x000000600600780c */ /* 0x000fc40003f84270 */
[----:B------:R-:W-:Y:S02]  /*6bb0*/  FMNMX.FTZ R148, R134, R149, !PT ;  /* 0x0000009586947209 */ /* 0x000fe40007810000 */
[----:B------:R-:W-:Y:S02]  /*6bc0*/  ISETP.GT.AND P5, PT, R6, 0x61, PT ;  /* 0x000000610600780c */ /* 0x000fe40003fa4270 */
[----:B------:R-:W-:Y:S01]  /*6bd0*/  FSEL R124, R106, -INF , P4 ;  /* 0xff8000006a7c7808 */ /* 0x000fe20002000000 */
[----:B------:R-:W-:Y:S01]  /*6be0*/  MUFU.EX2 R12, R12 ;  /* 0x0000000c000c7308 */ /* 0x000fe20000000800 */
[----:B------:R-:W-:Y:S02]  /*6bf0*/  FMNMX.FTZ R149, R135, R148, !PT ;  /* 0x0000009487957209 */ /* 0x000fe40007810000 */
[----:B------:R-:W-:Y:S02]  /*6c00*/  ISETP.GT.AND P4, PT, R6, 0x68, PT ;  /* 0x000000680600780c */ /* 0x000fe40003f84270 */
[----:B------:R-:W-:-:S02]  /*6c10*/  FSEL R107, R107, -INF , P5 ;  /* 0xff8000006b6b7808 */ /* 0x000fc40002800000 */
[----:B------:R-:W-:Y:S01]  /*6c20*/  FMNMX.FTZ R148, R124, R149, !PT ;  /* 0x000000957c947209 */ /* 0x000fe20007810000 */
[----:B------:R0:W-:Y:S01]  /*6c30*/  MUFU.EX2 R106, R152 ;  /* 0x00000098006a7308 */ /* 0x0001e20000000800 */
[----:B------:R-:W-:Y:S02]  /*6c40*/  ISETP.GT.AND P5, PT, R6, 0x69, PT ;  /* 0x000000690600780c */ /* 0x000fe40003fa4270 */
[----:B------:R-:W-:Y:S02]  /*6c50*/  FSEL R110, R110, -INF , P4 ;  /* 0xff8000006e6e7808 */ /* 0x000fe40002000000 */
[----:B------:R-:W-:Y:S02]  /*6c60*/  FMNMX.FTZ R149, R107, R148, !PT ;  /* 0x000000946b957209 */ /* 0x000fe40007810000 */
[----:B------:R-:W-:Y:S01]  /*6c70*/  ISETP.GT.AND P4, PT, R6, 0x70, PT ;  /* 0x000000700600780c */ /* 0x000fe20003f84270 */
[----:B------:R-:W-:Y:S01]  /*6c80*/  MUFU.EX2 R14, R14 ;  /* 0x0000000e000e7308 */ /* 0x000fe20000000800 */
[----:B------:R-:W-:Y:S01]  /*6c90*/  FSEL R111, R111, -INF , P5 ;  /* 0xff8000006f6f7808 */ /* 0x000fe20002800000 */
[----:B0-----:R-:W-:Y:S01]  /*6ca0*/  FFMA.FTZ R152, R128, UR37, -R8 ;  /* 0x0000002580987c23 */ /* 0x001fe20008010808 */
[----:B------:R-:W-:-:S02]  /*6cb0*/  FMNMX.FTZ R148, R110, R149, !PT ;  /* 0x000000956e947209 */ /* 0x000fc40007810000 */
[----:B------:R-:W-:Y:S02]  /*6cc0*/  ISETP.GT.AND P5, PT, R6, 0x71, PT ;  /* 0x000000710600780c */ /* 0x000fe40003fa4270 */
[----:B------:R-:W-:Y:S01]  /*6cd0*/  FSEL R128, R114, -INF , P4 ;  /* 0xff80000072807808 */ /* 0x000fe20002000000 */
[----:B------:R-:W-:Y:S01]  /*6ce0*/  MUFU.EX2 R15, R15 ;  /* 0x0000000f000f7308 */ /* 0x000fe20000000800 */
[----:B------:R-:W-:Y:S02]  /*6cf0*/  FMNMX.FTZ R149, R111, R148, !PT ;  /* 0x000000946f957209 */ /* 0x000fe40007810000 */
[----:B------:R-:W-:Y:S02]  /*6d00*/  ISETP.GT.AND P4, PT, R6, 0x78, PT ;  /* 0x000000780600780c */ /* 0x000fe40003f84270 */
[----:B------:R-:W-:Y:S02]  /*6d10*/  FSEL R115, R115, -INF , P5 ;  /* 0xff80000073737808 */ /* 0x000fe40002800000 */
[----:B------:R-:W-:Y:S01]  /*6d20*/  FMNMX.FTZ R148, R128, R149, !PT ;  /* 0x0000009580947209 */ /* 0x000fe20007810000 */
[----:B------:R0:W-:Y:S01]  /*6d30*/  MUFU.EX2 R114, R152 ;  /* 0x0000009800727308 */ /* 0x0001e20000000800 */
[----:B------:R-:W-:-:S02]  /*6d40*/  ISETP.GT.AND P5, PT, R6, 0x79, PT ;  /* 0x000000790600780c */ /* 0x000fc40003fa4270 */
[----:B------:R-:W-:Y:S02]  /*6d50*/  FSEL R118, R118, -INF , P4 ;  /* 0xff80000076767808 */ /* 0x000fe40002000000 */
[----:B------:R-:W-:Y:S02]  /*6d60*/  FMNMX.FTZ R149, R115, R148, !PT ;  /* 0x0000009473957209 */ /* 0x000fe40007810000 */
[----:B------:R-:W-:Y:S01]  /*6d70*/  FSEL R119, R119, -INF , P5 ;  /* 0xff80000077777808 */ /* 0x000fe20002800000 */
[----:B------:R-:W-:Y:S01]  /*6d80*/  MUFU.EX2 R20, R20 ;  /* 0x0000001400147308 */ /* 0x000fe20000000800 */
[----:B------:R-:W-:Y:S02]  /*6d90*/  ISETP.GT.AND P4, PT, R6, 0x80, PT ;  /* 0x000000800600780c */ /* 0x000fe40003f84270 */
[----:B------:R-:W-:Y:S01]  /*6da0*/  FMNMX.FTZ R148, R118, R149, !PT ;  /* 0x0000009576947209 */ /* 0x000fe20007810000 */
[----:B------:R-:W-:Y:S02]  /*6db0*/  WARPGROUP.DEPBAR.LE gsb0, 0x0 ;  /* 0x00008000000079c5 */ /* 0x000fe40000010000 */
[----:B------:R-:W-:Y:S01]  /*6dc0*/  ISETP.GT.AND P5, PT, R6, 0x81, PT ;  /* 0x000000810600780c */ /* 0x000fe20003fa4270 */
[----:B------:R-:W-:Y:S01]  /*6dd0*/  WARPGROUP.ARRIVE ;  /* 0x00000000000079c5 */ /* 0x000fe20000000000 */
[----:B------:R-:W-:Y:S01]  /*6de0*/  FSEL R132, R90, -INF , P4 ;  /* 0xff8000005a847808 */ /* 0x000fe20002000000 */
[----:B------:R-:W-:Y:S01]  /*6df0*/  MUFU.EX2 R21, R21 ;  /* 0x0000001500157308 */ /* 0x000fe20000000800 */
[----:B------:R-:W-:-:S02]  /*6e00*/  FMNMX.FTZ R149, R119, R148, !PT ;  /* 0x0000009477957209 */ /* 0x000fc40007810000 */
[----:B------:R-:W-:Y:S01]  /*6e10*/  ISETP.GT.AND P4, PT, R6, 0x88, PT ;  /* 0x000000880600780c */ /* 0x000fe20003f84270 */
[----:B------:R-:W-:Y:S01]  /*6e20*/  QGMMA.64x128x32.F32.E4M3.E4M3 R24, R172, gdesc[UR4], R24, gsb0 ;  /* 0x01e00004ac187df3 */ /* 0x000fe20008000818 */
[----:B------:R-:W-:Y:S01]  /*6e30*/  FSEL R91, R91, -INF , P5 ;  /* 0xff8000005b5b7808 */ /* 0x000fe20002800000 */
[----:B------:R-:W-:Y:S01]  /*6e40*/  UIADD3 UR6, UR10, 0x400, URZ ;  /* 0x000004000a067890 */ /* 0x000fe2000fffe03f */
[----:B0-----:R-:W-:Y:S01]  /*6e50*/  FMNMX.FTZ R152, R132, R149, !PT ;  /* 0x0000009584987209 */ /* 0x001fe20007810000 */
[----:B------:R0:W-:Y:S01]  /*6e60*/  MUFU.EX2 R90, R153 ;  /* 0x00000099005a7308 */ /* 0x0001e20000000800 */
[----:B------:R-:W-:Y:S01]  /*6e70*/  ISETP.GT.AND P5, PT, R6, 0x89, PT ;  /* 0x000000890600780c */ /* 0x000fe20003fa4270 */
[----:B------:R-:W-:Y:S01]  /*6e80*/  UMOV UR7, 0xc0000010 ;  /* 0xc000001000077882 */ /* 0x000fe20000000000 */
[----:B------:R-:W-:Y:S01]  /*6e90*/  FSEL R148, R94, -INF , P4 ;  /* 0xff8000005e947808 */ /* 0x000fe20002000000 */
[----:B------:R-:W-:Y:S01]  /*6ea0*/  FFMA.FTZ R94, R104, UR37, -R8 ;  /* 0x00000025685e7c23 */ /* 0x000fe20008010808 */
[----:B------:R-:W-:-:S02]  /*6eb0*/  FMNMX.FTZ R149, R91, R152, !PT ;  /* 0x000000985b957209 */ /* 0x000fc40007810000 */
[----:B------:R-:W-:Y:S01]  /*6ec0*/  ISETP.GT.AND P4, PT, R6, 0x90, PT ;  /* 0x000000900600780c */ /* 0x000fe20003f84270 */
[----:B------:R-:W-:Y:S01]  /*6ed0*/  MUFU.EX2 R136, R136 ;  /* 0x0000008800887308 */ /* 0x000fe20000000800 */
[----:B------:R-:W-:Y:S02]  /*6ee0*/  FSEL R95, R95, -INF , P5 ;  /* 0xff8000005f5f7808 */ /* 0x000fe40002800000 */
[----:B------:R-:W-:Y:S02]  /*6ef0*/  FMNMX.FTZ R104, R148, R149, !PT ;  /* 0x0000009594687209 */ /* 0x000fe40007810000 */
[----:B------:R-:W-:Y:S02]  /*6f00*/  ISETP.GT.AND P5, PT, R6, 0x91, PT ;  /* 0x000000910600780c */ /* 0x000fe40003fa4270 */
[----:B------:R-:W-:Y:S01]  /*6f10*/  FSEL R98, R98, -INF , P4 ;  /* 0xff80000062627808 */ /* 0x000fe20002000000 */
[----:B------:R-:W-:Y:S01]  /*6f20*/  MUFU.EX2 R137, R137 ;  /* 0x0000008900897308 */ /* 0x000fe20000000800 */
[----:B------:R-:W-:-:S02]  /*6f30*/  FMNMX.FTZ R149, R95, R104, !PT ;  /* 0x000000685f957209 */ /* 0x000fc40007810000 */
[----:B------:R-:W-:Y:S02]  /*6f40*/  ISETP.GT.AND P4, PT, R6, 0x98, PT ;  /* 0x000000980600780c */ /* 0x000fe40003f84270 */
[----:B------:R-:W-:Y:S02]  /*6f50*/  FSEL R99, R99, -INF , P5 ;  /* 0xff80000063637808 */ /* 0x000fe40002800000 */
[----:B------:R-:W-:Y:S01]  /*6f60*/  FMNMX.FTZ R104, R98, R149, !PT ;  /* 0x0000009562687209 */ /* 0x000fe20007810000 */
[----:B------:R-:W-:Y:S01]  /*6f70*/  MUFU.EX2 R141, R141 ;  /* 0x0000008d008d7308 */ /* 0x000fe20000000800 */
[----:B------:R-:W-:Y:S02]  /*6f80*/  ISETP.GT.AND P5, PT, R6, 0x99, PT ;  /* 0x000000990600780c */ /* 0x000fe40003fa4270 */
[----:B------:R-:W-:Y:S02]  /*6f90*/  FSEL R102, R102, -INF , P4 ;  /* 0xff80000066667808 */ /* 0x000fe40002000000 */
[----:B------:R-:W-:Y:S01]  /*6fa0*/  FMNMX.FTZ R149, R99, R104, !PT ;  /* 0x0000006863957209 */ /* 0x000fe20007810000 */
[--C-:B------:R-:W-:Y:S01]  /*6fb0*/  FFMA.FTZ R104, R108, UR37, -R8.reuse ;  /* 0x000000256c687c23 */ /* 0x100fe20008010808 */
[----:B------:R-:W-:Y:S01]  /*6fc0*/  FSEL R103, R103, -INF , P5 ;  /* 0xff80000067677808 */ /* 0x000fe20002800000 */
[--C-:B------:R-:W-:Y:S01]  /*6fd0*/  FFMA.FTZ R108, R112, UR37, -R8.reuse ;  /* 0x00000025706c7c23 */ /* 0x100fe20008010808 */
[----:B------:R-:W-:Y:S01]  /*6fe0*/  FMNMX.FTZ R6, R102, R149, !PT ;  /* 0x0000009566067209 */ /* 0x000fe20007810000 */
[----:B------:R-:W-:Y:S01]  /*6ff0*/  FFMA.FTZ R112, R116, UR37, -R8 ;  /* 0x0000002574707c23 */ /* 0x000fe20008010808 */
[----:B------:R-:W-:Y:S02]  /*7000*/  MUFU.EX2 R13, R13 ;  /* 0x0000000d000d7308 */ /* 0x000fe40000000800 */
[----:B------:R-:W-:-:S05]  /*7010*/  FMNMX.FTZ R6, R103, R6, !PT ;  /* 0x0000000667067209 */ /* 0x000fca0007810000 */
[----:B------:R-:W1:Y:S01]  /*7020*/  SHFL.BFLY PT, R149, R6, 0x2, 0x1f ;  /* 0x0c401f0006957f89 */ /* 0x000e6200000e0000 */
        /* <DEDUP_REMOVED lines=9> */
[----:B-1----:R-:W-:Y:S01]  /*70c0*/  FMNMX.FTZ R6, R149, R6, !PT ;  /* 0x0000000695067209 */ /* 0x002fe20007810000 */
[----:B------:R-:W-:-:S03]  /*70d0*/  IMAD.U32 R149, RZ, RZ, UR37 ;  /* 0x00000025ff957e24 */ /* 0x000fc6000f8e00ff */
[C---:B------:R-:W-:Y:S01]  /*70e0*/  FSETP.NEU.FTZ.AND P4, PT, R6.reuse, -INF , PT ;  /* 0xff8000000600780b */ /* 0x040fe20003f9d000 */
[----:B------:R-:W-:-:S02]  /*70f0*/  FFMA.FTZ R116, R6, R149, -8 ;  /* 0xc100000006747423 */ /* 0x000fc40000010095 */
[----:B------:R-:W-:Y:S03]  /*7100*/  MUFU.EX2 R94, R94 ;  /* 0x0000005e005e7308 */ /* 0x000fe60000000800 */
[----:B------:R-:W-:-:S05]  /*7110*/  FSEL R8, R116, RZ, P4 ;  /* 0x000000ff74087208 */ /* 0x000fca0002000000 */
[----:B------:R-:W-:Y:S01]  /*7120*/  MUFU.EX2 R105, R105 ;  /* 0x0000006900697308 */ /* 0x000fe20000000800 */
[----:B------:R-:W-:-:S01]  /*7130*/  FFMA.FTZ R152, R158, UR37, -R8 ;  /* 0x000000259e987c23 */ /* 0x000fc20008010808 */
[--C-:B0-----:R-:W-:Y:S01]  /*7140*/  FFMA.FTZ R153, R159, UR37, -R8.reuse ;  /* 0x000000259f997c23 */ /* 0x101fe20008010808 */
[----:B------:R-:W-:Y:S01]  /*7150*/  FSEL R158, R6, RZ, P4 ;  /* 0x000000ff069e7208 */ /* 0x000fe20002000000 */
[--C-:B------:R-:W-:Y:S01]  /*7160*/  FFMA.FTZ R149, R154, UR37, -R8.reuse ;  /* 0x000000259a957c23 */ /* 0x100fe20008010808 */
[----:B------:R-:W-:Y:S01]  /*7170*/  FSEL R159, R0, RZ, P3 ;  /* 0x000000ff009f7208 */ /* 0x000fe20001800000 */
[--C-:B------:R-:W-:Y:S01]  /*7180*/  FFMA.FTZ R116, R155, UR37, -R8.reuse ;  /* 0x000000259b747c23 */ /* 0x100fe20008010808 */
[----:B------:R-:W-:-:S01]  /*7190*/  FFMA.FTZ R154, R162, UR37, -R8 ;  /* 0x00000025a29a7c23 */ /* 0x000fc20008010808 */
[----:B------:R-:W-:Y:S01]  /*71a0*/  FADD.FTZ R158, -R158, R5 ;  /* 0x000000059e9e7221 */ /* 0x000fe20000010100 */
[----:B------:R-:W-:Y:S01]  /*71b0*/  MUFU.EX2 R152, R152 ;  /* 0x0000009800987308 */ /* 0x000fe20000000800 */
[----:B------:R-:W-:-:S01]  /*71c0*/  FADD.FTZ R159, -R159, R4 ;  /* 0x000000049f9f7221 */ /* 0x000fc20000010100 */
[--C-:B------:R-:W-:Y:S01]  /*71d0*/  FFMA.FTZ R155, R163, UR37, -R8.reuse ;  /* 0x00000025a39b7c23 */ /* 0x100fe20008010808 */
[----:B------:R-:W-:Y:S01]  /*71e0*/  FMUL.FTZ R158, R158, UR37 ;  /* 0x000000259e9e7c20 */ /* 0x000fe20008410000 */
[--C-:B------:R-:W-:Y:S01]  /*71f0*/  FFMA.FTZ R156, R166, UR37, -R8.reuse ;  /* 0x00000025a69c7c23 */ /* 0x100fe20008010808 */
[----:B------:R-:W-:Y:S01]  /*7200*/  FMUL.FTZ R159, R159, UR37 ;  /* 0x000000259f9f7c20 */ /* 0x000fe20008410000 */
        /* <DEDUP_REMOVED lines=14> */
[----:B------:R-:W-:-:S02]  /*72f0*/  WARPGROUP.DEPBAR.LE gsb0, 0x0 ;  /* 0x00008000000079c5 */ /* 0x000fc40000010000 */
[----:B------:R-:W-:Y:S01]  /*7300*/  WARPGROUP.ARRIVE ;  /* 0x00000000000079c5 */ /* 0x000fe20000000000 */
[--C-:B------:R-:W-:Y:S01]  /*7310*/  FFMA.FTZ R127, R127, UR37, -R8.reuse ;  /* 0x000000257f7f7c23 */ /* 0x100fe20008010808 */
[----:B------:R-:W1:Y:S01]  /*7320*/  MUFU.EX2 R158, R158 ;  /* 0x0000009e009e7308 */ /* 0x000e620000000800 */
[----:B------:R-:W-:-:S01]  /*7330*/  FFMA.FTZ R130, R130, UR37, -R8 ;  /* 0x0000002582827c23 */ /* 0x000fc20008010808 */
[--C-:B------:R-:W-:Y:S01]  /*7340*/  FFMA.FTZ R131, R131, UR37, -R8.reuse ;  /* 0x0000002583837c23 */ /* 0x100fe20008010808 */
[----:B------:R-:W-:-:S01]  /*7350*/  FFMA.FTZ R134, R134, UR37, -R8 ;  /* 0x0000002586867c23 */ /* 0x000fc20008010808 */
[----:B------:R-:W-:Y:S01]  /*7360*/  QGMMA.64x128x32.F32.E4M3.E4M3 R24, R168, gdesc[UR4], R24, gsb0 ;  /* 0x01e00004a8187df3 */ /* 0x000fe20008000818 */
[----:B------:R-:W-:-:S01]  /*7370*/  FFMA.FTZ R135, R135, UR37, -R8 ;  /* 0x0000002587877c23 */ /* 0x000fc20008010808 */
[--C-:B------:R-:W-:Y:S01]  /*7380*/  FFMA.FTZ R124, R124, UR37, -R8.reuse ;  /* 0x000000257c7c7c23 */ /* 0x100fe20008010808 */
[----:B------:R-:W-:-:S01]  /*7390*/  FFMA.FTZ R107, R107, UR37, -R8 ;  /* 0x000000256b6b7c23 */ /* 0x000fc20008010808 */
[----:B------:R-:W2:Y:S01]  /*73a0*/  MUFU.EX2 R116, R116 ;  /* 0x0000007400747308 */ /* 0x000ea20000000800 */
        /* <DEDUP_REMOVED lines=8> */
[----:B-1----:R-:W-:-:S01]  /*7430*/  FFMA.FTZ R3, R158, R2, R149 ;  /* 0x000000029e037223 */ /* 0x002fc20000010095 */
[--C-:B------:R-:W-:Y:S01]  /*7440*/  FFMA.FTZ R148, R148, UR37, -R8.reuse ;  /* 0x0000002594947c23 */ /* 0x100fe20008010808 */
[----:B------:R-:W-:-:S01]  /*7450*/  FFMA.FTZ R95, R95, UR37, -R8 ;  /* 0x000000255f5f7c23 */ /* 0x000fc20008010808 */
[--C-:B------:R-:W-:Y:S01]  /*7460*/  FFMA.FTZ R99, R99, UR37, -R8.reuse ;  /* 0x0000002563637c23 */ /* 0x100fe20008010808 */
[----:B------:R-:W-:-:S03]  /*7470*/  FFMA.FTZ R102, R102, UR37, -R8 ;  /* 0x0000002566667c23 */ /* 0x000fc60008010808 */
[----:B------:R-:W1:Y:S01]  /*7480*/  MUFU.EX2 R154, R154 ;  /* 0x0000009a009a7308 */ /* 0x000e620000000800 */
[----:B--2---:R-:W-:-:S04]  /*7490*/  FADD.FTZ R3, R116, R3 ;  /* 0x0000000374037221 */ /* 0x004fc80000010000 */
[----:B------:R-:W-:-:S03]  /*74a0*/  FADD.FTZ R2, R152, R3 ;  /* 0x0000000398027221 */ /* 0x000fc60000010000 */
[----:B------:R-:W2:Y:S01]  /*74b0*/  MUFU.EX2 R155, R155 ;  /* 0x0000009b009b7308 */ /* 0x000ea20000000800 */
[----:B0-----:R-:W-:-:S07]  /*74c0*/  FADD.FTZ R3, R153, R2 ;  /* 0x0000000299037221 */ /* 0x001fce0000010000 */
[----:B------:R0:W-:Y:S08]  /*74d0*/  MUFU.EX2 R4, R145 ;  /* 0x0000009100047308 */ /* 0x0001f00000000800 */
[----:B------:R-:W3:Y:S01]  /*74e0*/  MUFU.EX2 R156, R156 ;  /* 0x0000009c009c7308 */ /* 0x000ee20000000800 */
        /* <DEDUP_REMOVED lines=8> */
[----:B------:R-:W-:-:S01]  /*7570*/  FADD.FTZ R2, R20, R3 ;  /* 0x0000000314027221 */ /* 0x000fc20000010000 */
[----:B---3--:R-:W-:-:S03]  /*7580*/  FADD.FTZ R160, R156, R145 ;  /* 0x000000919ca07221 */ /* 0x008fc60000010000 */
[----:B------:R-:W-:-:S03]  /*7590*/  FADD.FTZ R3, R21, R2 ;  /* 0x0000000215037221 */ /* 0x000fc60000010000 */
        /* <DEDUP_REMOVED lines=25> */
[----:B--2---:R-:W-:-:S01]  /*7730*/  FADD.FTZ R3, R151, R2 ;  /* 0x0000000297037221 */ /* 0x004fc20000010000 */
[----:B------:R-:W-:Y:S01]  /*7740*/  FADD.FTZ R2, R120, R145 ;  /* 0x0000009178027221 */ /* 0x000fe20000010000 */
[----:B------:R-:W-:-:S01]  /*7750*/  FFMA.FTZ R145, R119, UR37, -R8 ;  /* 0x0000002577917c23 */ /* 0x000fc20008010808 */
[----:B------:R-:W-:-:S04]  /*7760*/  FFMA.FTZ R119, R132, UR37, -R8 ;  /* 0x0000002584777c23 */ /* 0x000fc80008010808 */
[----:B------:R-:W2:Y:S01]  /*7770*/  MUFU.EX2 R127, R127 ;  /* 0x0000007f007f7308 */ /* 0x000ea20000000800 */
[----:B0-----:R-:W-:-:S01]  /*7780*/  FADD.FTZ R160, R122, R3 ;  /* 0x000000037aa07221 */ /* 0x001fc20000010000 */
[----:B------:R-:W-:Y:S01]  /*7790*/  FADD.FTZ R3, R121, R2 ;  /* 0x0000000279037221 */ /* 0x000fe20000010000 */
[----:B------:R-:W-:-:S03]  /*77a0*/  WARPGROUP.DEPBAR.LE gsb0, 0x0 ;  /* 0x00008000000079c5 */ /* 0x000fc60000010000 */
[----:B------:R-:W-:Y:S02]  /*77b0*/  FADD.FTZ R2, R106, R3 ;  /* 0x000000036a027221 */ /* 0x000fe40000010000 */
[----:B------:R-:W0:Y:S01]  /*77c0*/  MUFU.EX2 R130, R130 ;  /* 0x0000008200827308 */ /* 0x000e220000000800 */
[----:B-1----:R-:W-:-:S01]  /*77d0*/  FADD.FTZ R159, R123, R160 ;  /* 0x000000a07b9f7221 */ /* 0x002fc20000010000 */
[----:B------:R-:W-:-:S03]  /*77e0*/  FADD.FTZ R3, R125, R2 ;  /* 0x000000027d037221 */ /* 0x000fc60000010000 */
[----:B------:R-:W-:Y:S01]  /*77f0*/  FADD.FTZ R160, R4, R159 ;  /* 0x0000009f04a07221 */ /* 0x000fe20000010000 */
        /* <DEDUP_REMOVED lines=11> */
[----:B------:R-:W-:Y:S01]  /*78b0*/  FFMA.FTZ R132, R91, UR37, -R8 ;  /* 0x000000255b847c23 */ /* 0x000fe20008010808 */
[----:B------:R-:W-:-:S05]  /*78c0*/  FADD.FTZ R3, R105, R2 ;  /* 0x0000000269037221 */ /* 0x000fca0000010000 */
        /* <DEDUP_REMOVED lines=12> */
[--C-:B------:R-:W-:Y:S01]  /*7990*/  FFMA.FTZ R91, R98, UR37, -R8.reuse ;  /* 0x00000025625b7c23 */ /* 0x100fe20008010808 */
[----:B------:R-:W-:-:S05]  /*79a0*/  FFMA.FTZ R8, R103, UR37, -R8 ;  /* 0x0000002567087c23 */ /* 0x000fca0008010808 */
[----:B------:R-:W1:Y:S01]  /*79b0*/  MUFU.EX2 R108, R108 ;  /* 0x0000006c006c7308 */ /* 0x000e620000000800 */
[----:B--2---:R-:W-:-:S01]  /*79c0*/  FADD.FTZ R3, R109, R2 ;  /* 0x000000026d037221 */ /* 0x004fc20000010000 */
[----:B------:R-:W-:-:S06]  /*79d0*/  IADD3 R2, -R196, 0xb, RZ ;  /* 0x0000000bc4027810 */ /* 0x000fcc0007ffe1ff */
[----:B------:R-:W-:Y:S01]  /*79e0*/  MUFU.EX2 R128, R128 ;  /* 0x0000008000807308 */ /* 0x000fe20000000800 */
[----:B0-----:R-:W-:-:S07]  /*79f0*/  FADD.FTZ R159, R111, R160 ;  /* 0x000000a06f9f7221 */ /* 0x001fce0000010000 */
[----:B------:R-:W0:Y:S01]  /*7a00*/  MUFU.EX2 R113, R113 ;  /* 0x0000007100717308 */ /* 0x000e220000000800 */
[----:B-1----:R-:W-:-:S07]  /*7a10*/  FADD.FTZ R98, R108, R3 ;  /* 0x000000036c627221 */ /* 0x002fce0000010000 */
        /* <DEDUP_REMOVED lines=11> */
[----:B-1----:R-:W-:-:S07]  /*7ad0*/  FADD.FTZ R98, R88, R3 ;  /* 0x0000000358627221 */ /* 0x002fce0000010000 */
[----:B------:R-:W-:Y:S01]  /*7ae0*/  MUFU.EX2 R89, R89 ;  /* 0x0000005900597308 */ /* 0x000fe20000000800 */
[----:B--2---:R-:W-:-:S04]  /*7af0*/  FADD.FTZ R148, R128, R159 ;  /* 0x0000009f80947221 */ /* 0x004fc80000010000 */
[----:B------:R-:W-:-:S03]  /*7b00*/  FADD.FTZ R159, R115, R148 ;  /* 0x00000094739f7221 */ /* 0x000fc60000010000 */
[----:B------:R-:W1:Y:S01]  /*7b10*/  MUFU.EX2 R132, R132 ;  /* 0x0000008400847308 */ /* 0x000e620000000800 */
[----:B------:R-:W-:-:S04]  /*7b20*/  FADD.FTZ R148, R118, R159 ;  /* 0x0000009f76947221 */ /* 0x000fc80000010000 */
[----:B------:R-:W-:-:S03]  /*7b30*/  FADD.FTZ R148, R145, R148 ;  /* 0x0000009491947221 */ /* 0x000fc60000010000 */
[----:B------:R-:W2:Y:S01]  /*7b40*/  MUFU.EX2 R92, R92 ;  /* 0x0000005c005c7308 */ /* 0x000ea20000000800 */
[----:B0-----:R-:W-:-:S07]  /*7b50*/  FADD.FTZ R3, R119, R148 ;  /* 0x0000009477037221 */ /* 0x001fce0000010000 */
[----:B------:R0:W-:Y:S01]  /*7b60*/  MUFU.EX2 R161, R95 ;  /* 0x0000005f00a17308 */ /* 0x0001e20000000800 */
[----:B-1----:R-:W-:-:S04]  /*7b70*/  FADD.FTZ R3, R132, R3 ;  /* 0x0000000384037221 */ /* 0x002fc80000010000 */
[----:B------:R-:W-:-:S03]  /*7b80*/  FADD.FTZ R3, R162, R3 ;  /* 0x00000003a2037221 */ /* 0x000fc60000010000 */
[----:B------:R-:W1:Y:S01]  /*7b90*/  MUFU.EX2 R93, R93 ;  /* 0x0000005d005d7308 */ /* 0x000e620000000800 */
[----:B0-----:R-:W-:-:S05]  /*7ba0*/  IMAD.U32 R95, RZ, RZ, UR54 ;  /* 0x00000036ff5f7e24 */ /* 0x001fca000f8e00ff */
[----:B------:R-:W-:Y:S01]  /*7bb0*/  @!P1 LEA R95, R95, UR41, 0x3 ;  /* 0x000000295f5f9c11 */ /* 0x000fe2000f8e18ff */
[----:B------:R0:W-:Y:S06]  /*7bc0*/  BAR.ARV R2, 0x100 ;  /* 0x000400020000751d */ /* 0x0001ec0000002000 */
[----:B------:R-:W3:Y:S01]  /*7bd0*/  MUFU.EX2 R96, R96 ;  /* 0x0000006000607308 */ /* 0x000ee20000000800 */
[----:B0-----:R-:W-:Y:S02]  /*7be0*/  @!P1 VIADD R2, R95, 0x29840 ;  /* 0x000298405f029836 */ /* 0x001fe40000000000 */
[----:B------:R-:W-:-:S03]  /*7bf0*/  FADD.FTZ R95, R89, R98 ;  /* 0x00000062595f7221 */ /* 0x000fc60000010000 */
[----:B------:R-:W-:Y:S02]  /*7c00*/  @!P1 PRMT R2, RZ, 0x654, R2 ;  /* 0x00000654ff029816 */ /* 0x000fe40000000002 */
[----:B------:R-:W0:Y:S01]  /*7c10*/  MUFU.EX2 R91, R91 ;  /* 0x0000005b005b7308 */ /* 0x000e220000000800 */
[----:B--2---:R-:W-:-:S01]  /*7c20*/  FADD.FTZ R98, R92, R95 ;  /* 0x0000005f5c627221 */ /* 0x004fc20000010000 */
[----:B------:R2:W-:Y:S03]  /*7c30*/  @!P1 SYNCS.ARRIVE.TRANS64.RED.A1T0 RZ, [R2+URZ], RZ ;  /* 0x000000ff02ff99a7 */ /* 0x0005e6000810043f */
[----:B-1----:R-:W-:-:S03]  /*7c40*/  FADD.FTZ R95, R93, R98 ;  /* 0x000000625d5f7221 */ /* 0x002fc60000010000 */
[----:B------:R-:W1:Y:S01]  /*7c50*/  MUFU.EX2 R97, R97 ;  /* 0x0000006100617308 */ /* 0x000e620000000800 */
[----:B---3--:R-:W-:-:S01]  /*7c60*/  FADD.FTZ R98, R96, R95 ;  /* 0x0000005f60627221 */ /* 0x008fc20000010000 */
[----:B--2---:R-:W-:-:S06]  /*7c70*/  FADD.FTZ R2, R161, R3 ;  /* 0x00000003a1027221 */ /* 0x004fcc0000010000 */
        /* <DEDUP_REMOVED lines=14> */
.L_x_2010:
[----:B------:R-:W-:Y:S01]  /*7d60*/  UISETP.GT.AND UP1, UPT, UR53, UR52, UPT ;  /* 0x000000343500728c */ /* 0x000fe2000bf24270 */
[----:B------:R-:W-:Y:S01]  /*7d70*/  F2FP.SATFINITE.E4M3.F32.PACK_AB_MERGE_C R11, R12, R11, RZ ;  /* 0x0000000b0c0b723e */ /* 0x000fe200048070ff */
[----:B------:R-:W-:Y:S01]  /*7d80*/  ULEA UR6, UR55, UR41, 0x3 ;  /* 0x0000002937067291 */ /* 0x000fe2000f8e183f */
[----:B------:R-:W-:Y:S01]  /*7d90*/  F2FP.SATFINITE.E4M3.F32.PACK_AB_MERGE_C R4, R127, R4, RZ ;  /* 0x000000047f04723e */ /* 0x000fe200048070ff */
[----:B------:R-:W-:Y:S01]  /*7da0*/  UIADD3 UR53, UR53, -0x1, URZ ;  /* 0xffffffff35357890 */ /* 0x000fe2000fffe03f */
[----:B------:R-:W-:Y:S01]  /*7db0*/  F2FP.SATFINITE.E4M3.F32.PACK_AB_MERGE_C R152, R153, R152, RZ ;  /* 0x000000989998723e */ /* 0x000fe200048070ff */
[----:B------:R-:W-:Y:S01]  /*7dc0*/  UIADD3 UR6, UR6, 0x29860, URZ ;  /* 0x0002986006067890 */ /* 0x000fe2000fffe03f */
[----:B------:R-:W-:Y:S01]  /*7dd0*/  PLOP3.LUT P3, PT, PT, PT, UP1, 0x80, 0x0 ;  /* 0x000000000000781c */ /* 0x000fe20003f6f018 */
[----:B------:R-:W-:Y:S01]  /*7de0*/  UMOV UR56, UR44 ;  /* 0x0000002c00387c82 */ /* 0x000fe20008000000 */
[----:B------:R-:W-:Y:S01]  /*7df0*/  F2FP.SATFINITE.E4M3.F32.PACK_AB_MERGE_C R20, R21, R20, RZ ;  /* 0x000000141514723e */ /* 0x000fe200048070ff */
[----:B------:R-:W-:Y:S01]  /*7e00*/  UPRMT UR6, UR40, 0x654, UR6 ;  /* 0x0000065428067896 */ /* 0x000fe20008000006 */
[----:B------:R-:W-:Y:S01]  /*7e10*/  F2FP.SATFINITE.E4M3.F32.PACK_AB_MERGE_C R156, R157, R156, RZ ;  /* 0x0000009c9d9c723e */ /* 0x000fe200048070ff */
[----:B------:R-:W-:Y:S01]  /*7e20*/  UMOV UR55, UR54 ;  /* 0x0000003600377c82 */ /* 0x000fe20008000000 */
[----:B------:R-:W-:Y:S01]  /*7e30*/  F2FP.SATFINITE.E4M3.F32.PACK_AB_MERGE_C R138, R141, R138, RZ ;  /* 0x0000008a8d8a723e */ /* 0x000fe200048070ff */
[-C--:B------:R-:W-:Y:S01]  /*7e40*/  FMUL.FTZ R24, R24, R5.reuse ;  /* 0x0000000518187220 */ /* 0x080fe20000410000 */
[----:B------:R-:W-:Y:S01]  /*7e50*/  F2FP.SATFINITE.E4M3.F32.PACK_AB_MERGE_C R142, R143, R142, RZ ;  /* 0x0000008e8f8e723e */ /* 0x000fe200048070ff */
[----:B------:R-:W-:Y:S01]  /*7e60*/  FMUL.FTZ R25, R25, R5 ;  /* 0x0000000519197220 */ /* 0x000fe20000410000 */
        /* <DEDUP_REMOVED lines=100> */
.L_x_2001:
[----:B------:R-:W-:-:S13]  /*84b0*/  ISETP.LE.AND P2, PT, RZ, UR53, PT ;  /* 0x00000035ff007c0c */ /* 0x000fda000bf43270 */
[----:B------:R-:W-:Y:S05]  /*84c0*/  @!P2 BRA `(.L_x_2012) ;  /* 0x0000002c0028a947 */ /* 0x000fea0003800000 */
[----:B------:R-:W-:Y:S01]  /*84d0*/  IMAD.MOV.U32 R7, RZ, RZ, R6 ;  /* 0x000000ffff077224 */ /* 0x000fe200078e0006 */
[----:B------:R-:W-:Y:S01]  /*84e0*/  UMOV UR52, UR44 ;  /* 0x0000002c00347c82 */ /* 0x000fe20008000000 */
[----:B------:R-:W-:Y:S01]  /*84f0*/  IMAD.MOV.U32 R5, RZ, RZ, R0 ;  /* 0x000000ffff057224 */ /* 0x000fe200078e0000 */
[----:B------:R-:W-:-:S06]  /*8500*/  UMOV UR48, UR49 ;  /* 0x0000003100307c82 */ /* 0x000fcc0008000000 */
.L_x_2022:
        /* <DEDUP_REMOVED lines=9> */
.L_x_2014:
[----:B------:R-:W-:Y:S01]  /*85a0*/  ULEA UR6, UR49, UR41, 0x3 ;  /* 0x0000002931067291 */ /* 0x000fe2000f8e183f */
[----:B------:R-:W-:-:S05]  /*85b0*/  IMAD.U32 R0, RZ, RZ, UR44 ;  /* 0x0000002cff007e24 */ /* 0x000fca000f8e00ff */
[----:B------:R-:W-:-:S04]  /*85c0*/  SHF.L.U32 R0, R0, 0x1f, RZ ;  /* 0x0000001f00007819 */ /* 0x000fc800000006ff */
[----:B------:R0:W1:Y:S01]  /*85d0*/  SYNCS.PHASECHK.TRANS64.TRYWAIT P2, [UR6+0x29830], R0 ;  /* 0x02983000ff0075a7 */ /* 0x0000620008040146 */
[----:B------:R-:W-:Y:S05]  /*85e0*/  @!P0 BRA `(.L_x_2015) ;  /* 0x0000000000048947 */ /* 0x000fea0003800000 */
[----:B------:R-:W-:Y:S01]  /*85f0*/  BPT.TRAP 0x1 ;  /* 0x000000040000795c */ /* 0x000fe20000300000 */
.L_x_2015:
[----:B-1----:R-:W-:Y:S05]  /*8600*/  @P2 BRA `(.L_x_2013) ;  /* 0x0000000000082947 */ /* 0x002fea0003800000 */
[----:B------:R-:W1:Y:S02]  /*8610*/  SYNCS.PHASECHK.TRANS64.TRYWAIT P2, [UR6+0x29830], R0 ;  /* 0x02983000ff0075a7 */ /* 0x000e640008040146 */
[----:B-1----:R-:W-:Y:S05]  /*8620*/  @!P2 BRA `(.L_x_2016) ;  /* 0x0000009800bca947 */ /* 0x002fea0003800000 */
.L_x_2013:
[----:B------:R-:W2:Y:S01]  /*8630*/  S2R R4, SR_TID.X ;  /* 0x0000000000047919 */ /* 0x000ea20000002100 */
        /* <DEDUP_REMOVED lines=21> */
[----:B--2---:R-:W-:-:S05]  /*8790*/  SHF.R.U32.HI R4, RZ, 0x7, R4 ;  /* 0x00000007ff047819 */ /* 0x004fca0000011604 */
        /* <DEDUP_REMOVED lines=165> */
.L_x_2018:
[----:B------:R-:W-:Y:S01]  /*91f0*/  ULEA UR6, UR48, UR41, 0x3 ;  /* 0x0000002930067291 */ /* 0x000fe2000f8e183f */
[----:B------:R-:W-:-:S05]  /*9200*/  IMAD.U32 R0, RZ, RZ, UR52 ;  /* 0x00000034ff007e24 */ /* 0x000fca000f8e00ff */
[----:B------:R-:W-:-:S04]  /*9210*/  SHF.L.U32 R0, R0, 0x1f, RZ ;  /* 0x0000001f00007819 */ /* 0x000fc800000006ff */
[----:B------:R0:W1:Y:S01]  /*9220*/  SYNCS.PHASECHK.TRANS64.TRYWAIT P2, [UR6+0x29850], R0 ;  /* 0x02985000ff0075a7 */ /* 0x0000620008040146 */
[----:B------:R-:W-:Y:S05]  /*9230*/  @!P0 BRA `(.L_x_2019) ;  /* 0x0000000000048947 */ /* 0x000fea0003800000 */
[----:B------:R-:W-:Y:S01]  /*9240*/  BPT.TRAP 0x1 ;  /* 0x000000040000795c */ /* 0x000fe20000300000 */
.L_x_2019:
[----:B-1----:R-:W-:Y:S05]  /*9250*/  @P2 BRA `(.L_x_2017) ;  /* 0x0000000000082947 */ /* 0x002fea0003800000 */
[----:B------:R-:W1:Y:S02]  /*9260*/  SYNCS.PHASECHK.TRANS64.TRYWAIT P2, [UR6+0x29850], R0 ;  /* 0x02985000ff0075a7 */ /* 0x000e640008040146 */
[----:B-1----:R-:W-:Y:S05]  /*9270*/  @!P2 BRA `(.L_x_2020) ;  /* 0x0000008c00c0a947 */ /* 0x002fea0003800000 */
.L_x_2017:
        /* <DEDUP_REMOVED lines=118> */
[----:B------:R-:W-:Y:S01]  /*99e0*/  FFMA.FTZ R101, R6, R149, -8 ;  /* 0xc100000006657423 */ /* 0x000fe20000010095 */
[----:B------:R-:W-:-:S01]  /*99f0*/  FFMA.FTZ R15, R136, UR37, -R195 ;  /* 0x00000025880f7c23 */ /* 0x000fc200080108c3 */
[--C-:B------:R-:W-:Y:S01]  /*9a00*/  FFMA.FTZ R136, R141, UR37, -R195.reuse ;  /* 0x000000258d887c23 */ /* 0x100fe200080108c3 */
[----:B------:R-:W-:-:S01]  /*9a10*/  FFMA.FTZ R7, R152, UR37, -R195 ;  /* 0x0000002598077c23 */ /* 0x000fc200080108c3 */
[----:B------:R-:W-:Y:S01]  /*9a20*/  FFMA.FTZ R141, R148, UR37, -R195 ;  /* 0x00000025948d7c23 */ /* 0x000fe200080108c3 */
[----:B------:R-:W-:Y:S01]  /*9a30*/  FMUL.FTZ R5, R5, UR37 ;  /* 0x0000002505057c20 */ /* 0x000fe20008410000 */
        /* <DEDUP_REMOVED lines=76> */
[----:B0-----:R-:W-:-:S01]  /*9f00*/  FADD.FTZ R2, R152, R3 ;  /* 0x0000000398027221 */ /* 0x001fc20000010000 */
[----:B------:R-:W-:Y:S01]  /*9f10*/  FFMA.FTZ R92, R92, UR37, -R195 ;  /* 0x000000255c5c7c23 */ /* 0x000fe200080108c3 */
[----:B------:R-:W-:-:S01]  /*9f20*/  FFMA.FTZ R94, R94, UR37, -R101 ;  /* 0x000000255e5e7c23 */ /* 0x000fc20008010865 */
[----:B------:R-:W-:Y:S01]  /*9f30*/  FFMA.FTZ R93, R93, UR37, -R195 ;  /* 0x000000255d5d7c23 */ /* 0x000fe200080108c3 */
[----:B------:R-:W-:Y:S01]  /*9f40*/  QGMMA.64x128x32.F32.E4M3.E4M3 R24, R176, gdesc[UR4], R24, gsb0 ;  /* 0x01e00004b0187df3 */ /* 0x000fe20008000818 */
[----:B------:R-:W-:Y:S01]  /*9f50*/  UIADD3 UR6, UR10, 0x300, URZ ;  /* 0x000003000a067890 */ /* 0x000fe2000fffe03f */
[----:B------:R-:W-:Y:S01]  /*9f60*/  FFMA.FTZ R95, R95, UR37, -R101 ;  /* 0x000000255f5f7c23 */ /* 0x000fe20008010865 */
[----:B------:R-:W-:Y:S01]  /*9f70*/  UMOV UR7, 0xc0000010 ;  /* 0xc000001000077882 */ /* 0x000fe20000000000 */
        /* <DEDUP_REMOVED lines=11> */
[----:B------:R-:W-:-:S05]  /*a030*/  IADD3 R163, -R196, 0xb, RZ ;  /* 0x0000000bc4a37810 */ /* 0x000fca0007ffe1ff */
        /* <DEDUP_REMOVED lines=32> */
[----:B------:R-:W-:Y:S02]  /*a240*/  WARPGROUP.DEPBAR.LE gsb0, 0x0 ;  /* 0x00008000000079c5 */ /* 0x000fe40000010000 */
[----:B------:R-:W-:-:S04]  /*a250*/  WARPGROUP.ARRIVE ;  /* 0x00000000000079c5 */ /* 0x000fc80000000000 */
[----:B------:R-:W0:Y:S01]  /*a260*/  MUFU.EX2 R140, R140 ;  /* 0x0000008c008c7308 */ /* 0x000e220000000800 */
[----:B--2---:R-:W-:-:S01]  /*a270*/  FADD.FTZ R159, R137, R158 ;  /* 0x0000009e899f7221 */ /* 0x004fc20000010000 */
[----:B------:R-:W-:Y:S01]  /*a280*/  QGMMA.64x128x32.F32.E4M3.E4M3 R24, R172, gdesc[UR4], R24, gsb0 ;  /* 0x01e00004ac187df3 */ /* 0x000fe20008000818 */
[----:B------:R-:W-:Y:S01]  /*a290*/  UIADD3 UR6, UR10, 0x400, URZ ;  /* 0x000004000a067890 */ /* 0x000fe2000fffe03f */
[----:B------:R-:W-:-:S04]  /*a2a0*/  UMOV UR7, 0xc0000010 ;  /* 0xc000001000077882 */ /* 0x000fc80000000000 */
        /* <DEDUP_REMOVED lines=39> */
[----:B-1----:R-:W-:-:S05]  /*a520*/  FADD.FTZ R159, R131, R158 ;  /* 0x0000009e839f7221 */ /* 0x002fca0000010000 */
        /* <DEDUP_REMOVED lines=35> */
[----:B------:R-:W-:-:S06]  /*a760*/  WARPGROUP.DEPBAR.LE gsb0, 0x0 ;  /* 0x00008000000079c5 */ /* 0x000fcc0000010000 */
[----:B------:R-:W1:Y:S01]  /*a770*/  MUFU.EX2 R119, R119 ;  /* 0x0000007700777308 */ /* 0x000e620000000800 */
[----:B--2---:R-:W-:-:S01]  /*a780*/  FADD.FTZ R158, R118, R159 ;  /* 0x0000009f769e7221 */ /* 0x004fc20000010000 */
[----:B------:R-:W-:-:S06]  /*a790*/  IMAD.U32 R159, RZ, RZ, UR49 ;  /* 0x00000031ff9f7e24 */ /* 0x000fcc000f8e00ff */
[----:B------:R-:W-:Y:S01]  /*a7a0*/  MUFU.EX2 R88, R88 ;  /* 0x0000005800587308 */ /* 0x000fe20000000800 */
[----:B0-----:R-:W-:-:S01]  /*a7b0*/  FADD.FTZ R3, R117, R2 ;  /* 0x0000000275037221 */ /* 0x001fc20000010000 */
        /* <DEDUP_REMOVED lines=13> */
[----:B-1----:R-:W-:-:S04]  /*a890*/  FADD.FTZ R95, R119, R158 ;  /* 0x0000009e775f7221 */ /* 0x002fc80000010000 */
[----:B0-----:R-:W-:-:S03]  /*a8a0*/  FADD.FTZ R158, R90, R95 ;  /* 0x0000005f5a9e7221 */ /* 0x001fc60000010000 */
        /* <DEDUP_REMOVED lines=24> */
.L_x_2021:
        /* <DEDUP_REMOVED lines=16> */
[----:B------:R-:W-:Y:S01]  /*ab30*/  FMUL.FTZ R27, R27, R5 ;  /* 0x000000051b1b7220 */ /* 0x000fe20000410000 */
        /* <DEDUP_REMOVED lines=99> */
.L_x_2012:
[----:B------:R-:W-:Y:S06]  /*b170*/  BAR.ARV 0x8, 0x180 ;  /* 0x0206000000007b1d */ /* 0x000fec0000002000 */
[----:B------:R-:W-:Y:S05]  /*b180*/  @!P0 BRA `(.L_x_2023) ;  /* 0x0000000000048947 */ /* 0x000fea0003800000 */
[----:B------:R-:W-:Y:S01]  /*b190*/  BPT.TRAP 0x1 ;  /* 0x000000040000795c */ /* 0x000fe20000300000 */
.L_x_2023:
[----:B------:R-:W-:Y:S01]  /*b1a0*/  ULEA UR9, UR49, UR41, 0x3 ;  /* 0x0000002931097291 */ /* 0x000fe2000f8e183f */
[----:B------:R-:W-:-:S05]  /*b1b0*/  IMAD.U32 R4, RZ, RZ, UR44 ;  /* 0x0000002cff047e24 */ /* 0x000fca000f8e00ff */
[----:B------:R-:W-:-:S04]  /*b1c0*/  SHF.L.U32 R4, R4, 0x1f, RZ ;  /* 0x0000001f04047819 */ /* 0x000fc800000006ff */
[----:B------:R0:W1:Y:S01]  /*b1d0*/  SYNCS.PHASECHK.TRANS64.TRYWAIT P1, [UR9+0x29850], R4 ;  /* 0x02985004ff0075a7 */ /* 0x0000620008020149 */
[----:B------:R-:W-:Y:S05]  /*b1e0*/  @!P0 BRA `(.L_x_2024) ;  /* 0x0000000000048947 */ /* 0x000fea0003800000 */
[----:B------:R-:W-:Y:S01]  /*b1f0*/  BPT.TRAP 0x1 ;  /* 0x000000040000795c */ /* 0x000fe20000300000 */
.L_x_2024:
[----:B-1----:R-:W-:Y:S05]  /*b200*/  @P1 BRA `(.L_x_2025) ;  /* 0x0000000000081947 */ /* 0x002fea0003800000 */
[----:B------:R-:W1:Y:S02]  /*b210*/  SYNCS.PHASECHK.TRANS64.TRYWAIT P1, [UR9+0x29850], R4 ;  /* 0x02985004ff0075a7 */ /* 0x000e640008020149 */
[----:B-1----:R-:W-:Y:S05]  /*b220*/  @!P1 BRA `(.L_x_2026) ;  /* 0x0000006c00ec9947 */ /* 0x002fea0003800000 */
.L_x_2025:
        /* <DEDUP_REMOVED lines=35> */
[----:B01----:R-:W-:-:S03]  /*b460*/  IMAD.U32 R4, RZ, RZ, UR6 ;  /* 0x00000006ff047e24 */ /* 0x003fc6000f8e00ff */
        /* <DEDUP_REMOVED lines=11> */
[----:B------:R-:W1:Y:S04]  /*b520*/  SHFL.BFLY PT, R8, R3, 0x2, 0x1f ;  /* 0x0c401f0003087f89 */ /* 0x000e6800000e0000 */
[----:B------:R-:W3:Y:S01]  /*b530*/  SHFL.BFLY PT, R9, R2, 0x2, 0x1f ;  /* 0x0c401f0002097f89 */ /* 0x000ee200000e0000 */
[----:B------:R-:W-:Y:S02]  /*b540*/  WARPGROUP.DEPBAR.LE gsb0, 0x0 ;  /* 0x00008000000079c5 */ /* 0x000fe40000010000 */
[----:B------:R-:W-:-:S06]  /*b550*/  WARPGROUP.ARRIVE ;  /* 0x00000000000079c5 */ /* 0x000fcc0000000000 */
[----:B------:R-:W-:Y:S01]  /*b560*/  QGMMA.64x128x32.F32.E4M3.E4M3 R24, R172, gdesc[UR4], R24, gsb0 ;  /* 0x01e00004ac187df3 */ /* 0x000fe20008000818 */
[----:B------:R-:W-:Y:S01]  /*b570*/  UMOV UR6, UR8 ;  /* 0x0000000800067c82 */ /* 0x000fe20008000000 */
        /* <DEDUP_REMOVED lines=37> */
.L_x_2027:
        /* <DEDUP_REMOVED lines=74> */
.L_x_1994:
        /* <DEDUP_REMOVED lines=45> */
[----:B------:R-:W-:Y:S01]  /*bf40*/  USHF.R.S32.HI UR12, URZ, 0x1f, UR36 ;  /* 0x0000001f3f0c7899 */ /* 0x000fe20008011424 */
[----:B------:R-:W-:Y:S01]  /*bf50*/  LOP3.LUT R24, R24, 0xc, RZ, 0xc0, !PT ;  /* 0x0000000c18187812 */ /* 0x000fe200078ec0ff */
[----:B------:R-:W-:Y:S01]  /*bf60*/  ULDC.64 UR8, c[0x0][0xb90] ;  /* 0x0002e40000087ab9 */ /* 0x000fe20000000a00 */
[----:B------:R-:W-:Y:S01]  /*bf70*/  USHF.R.S32.HI UR13, URZ, 0x1f, UR43 ;  /* 0x0000001f3f0d7899 */ /* 0x000fe2000801142b */
[----:B------:R-:W-:Y:S01]  /*bf80*/  BAR.SYNC.DEFER_BLOCKING 0x1, 0x100 ;  /* 0x0044000000007b1d */ /* 0x000fe20000010000 */
[----:B------:R-:W-:-:S05]  /*bf90*/  IADD3 R24, P0, R24, UR6, RZ ;  /* 0x0000000618187c10 */ /* 0x000fca000ff1e0ff */
[----:B------:R-:W-:Y:S01]  /*bfa0*/  IMAD.X R25, RZ, RZ, UR7, P0 ;  /* 0x00000007ff197e24 */ /* 0x000fe200080e06ff */
[----:B------:R-:W-:-:S04]  /*bfb0*/  ULDC.64 UR10, c[0x0][0xb98] ;  /* 0x0002e600000a7ab9 */ /* 0x000fc80000000a00 */
[----:B------:R0:W2:Y:S01]  /*bfc0*/  LDG.E.CONSTANT R24, desc[UR50][R24.64] ;  /* 0x0000003218187981 */ /* 0x0000a2000c1e9900 */
[----:B------:R-:W-:Y:S02]  /*bfd0*/  MOV R4, R0 ;  /* 0x0000000000047202 */ /* 0x000fe40000000f00 */
[----:B-1----:R-:W-:Y:S01]  /*bfe0*/  MOV R5, R35 ;  /* 0x0000002300057202 */ /* 0x002fe20000000f00 */
[----:B------:R-:W-:Y:S02]  /*bff0*/  UIMAD UR5, UR12, UR8, URZ ;  /* 0x000000080c0572a4 */ /* 0x000fe4000f8e023f */
[----:B------:R-:W-:Y:S02]  /*c000*/  UIMAD.WIDE.U32 UR6, UR36, UR8, URZ ;  /* 0x00000008240672a5 */ /* 0x000fe4000f8e003f */
[----:B------:R-:W-:Y:S02]  /*c010*/  UIMAD UR5, UR36, UR9, UR5 ;  /* 0x00000009240572a4 */ /* 0x000fe4000f8e0205 */
[----:B------:R-:W-:Y:S01]  /*c020*/  UIMAD UR8, UR13, UR10, URZ ;  /* 0x0000000a0d0872a4 */ /* 0x000fe2000f8e023f */
[----:B0-----:R-:W-:Y:S01]  /*c030*/  LOP3.LUT P0, R25, R42, 0x3, RZ, 0xc0, !PT ;  /* 0x000000032a197812 */ /* 0x001fe2000780c0ff */
[----:B------:R-:W-:-:S02]  /*c040*/  UIADD3 UR7, UR7, UR5, URZ ;  /* 0x0000000507077290 */ /* 0x000fc4000fffe03f */
[----:B------:R-:W-:Y:S01]  /*c050*/  UIMAD UR8, UR43, UR11, UR8 ;  /* 0x0000000b2b0872a4 */ /* 0x000fe2000f8e0208 */
[----:B------:R-:W-:Y:S01]  /*c060*/  ISETP.EQ.OR P0, PT, R25, 0x3, !P0 ;  /* 0x000000031900780c */ /* 0x000fe20004702670 */
[----:B------:R-:W-:Y:S01]  /*c070*/  UIMAD.WIDE.U32 UR6, UR43, UR10, UR6 ;  /* 0x0000000a2b0672a5 */ /* 0x000fe2000f8e0006 */
[----:B------:R-:W-:Y:S02]  /*c080*/  ULDC UR5, c[0x0][0xa88] ;  /* 0x0002a20000057ab9 */ /* 0x000fe40000000800 */
[----:B------:R-:W-:Y:S01]  /*c090*/  SEL R61, R7, R6, P0 ;  /* 0x00000006073d7207 */ /* 0x000fe20000000000 */
[----:B------:R-:W-:Y:S01]  /*c0a0*/  ULDC.64 UR10, c[0x0][0xaf0] ;  /* 0x0002bc00000a7ab9 */ /* 0x000fe20000000a00 */
[----:B------:R-:W-:Y:S01]  /*c0b0*/  SEL R58, R6, R7, P0 ;  /* 0x00000007063a7207 */ /* 0x000fe20000000000 */
[----:B------:R-:W-:Y:S01]  /*c0c0*/  IMAD.WIDE R6, R191, 0x2, R4 ;  /* 0x00000002bf067825 */ /* 0x000fe200078e0204 */
[----:B------:R-:W-:Y:S02]  /*c0d0*/  SEL R53, R33, R32, P0 ;  /* 0x0000002021357207 */ /* 0x000fe40000000000 */
[----:B------:R-:W-:-:S02]  /*c0e0*/  SEL R50, R32, R33, P0 ;  /* 0x0000002120327207 */ /* 0x000fc40000000000 */
[----:B------:R-:W-:Y:S02]  /*c0f0*/  IADD3 R33, P6, R6, 0x4060, RZ ;  /* 0x0000406006217810 */ /* 0x000fe40007fde0ff */
[----:B------:R-:W-:Y:S02]  /*c100*/  SEL R55, R29, R28, P0 ;  /* 0x0000001c1d377207 */ /* 0x000fe40000000000 */
[----:B------:R-:W-:Y:S02]  /*c110*/  LOP3.LUT R32, R33, 0x380, RZ, 0xc0, !PT ;  /* 0x0000038021207812 */ /* 0x000fe400078ec0ff */
[----:B------:R-:W-:Y:S01]  /*c120*/  SEL R52, R28, R29, P0 ;  /* 0x0000001d1c347207 */ /* 0x000fe20000000000 */
[----:B------:R-:W-:Y:S01]  /*c130*/  IMAD R29, R23, 0x40, R16 ;  /* 0x00000040171d7824 */ /* 0x000fe200078e0210 */
[----:B------:R-:W-:Y:S02]  /*c140*/  SHF.R.U64 R32, R32, 0x3, RZ ;  /* 0x0000000320207819 */ /* 0x000fe400000012ff */
[----:B------:R-:W-:Y:S01]  /*c150*/  SEL R65, R31, R30, P0 ;  /* 0x0000001e1f417207 */ /* 0x000fe20000000000 */
[----:B------:R-:W-:Y:S01]  /*c160*/  IMAD.WIDE R28, R29, 0x2, R4 ;  /* 0x000000021d1c7825 */ /* 0x000fe200078e0204 */
[----:B------:R-:W-:-:S02]  /*c170*/  SEL R62, R30, R31, P0 ;  /* 0x0000001f1e3e7207 */ /* 0x000fc40000000000 */
[----:B------:R-:W0:Y:S01]  /*c180*/  LDC R30, c[0x0][0xbe8] ;  /* 0x0002fa00ff1e7b82 */ /* 0x000e220000000800 */
[----:B------:R-:W-:Y:S01]  /*c190*/  LOP3.LUT R32, R32, R33, RZ, 0x3c, !PT ;  /* 0x0000002120207212 */ /* 0x000fe200078e3cff */
[--C-:B------:R-:W-:Y:S01]  /*c1a0*/  IMAD.X R33, RZ, RZ, R7.reuse, P6 ;  /* 0x000000ffff217224 */ /* 0x100fe200030e0607 */
[----:B------:R-:W-:Y:S02]  /*c1b0*/  SEL R73, R9, R8, P0 ;  /* 0x0000000809497207 */ /* 0x000fe40000000000 */
[----:B------:R-:W-:Y:S02]  /*c1c0*/  SEL R72, R8, R9, P0 ;  /* 0x0000000908487207 */ /* 0x000fe40000000000 */
[C---:B------:R-:W-:Y:S02]  /*c1d0*/  IADD3 R5, P2, R6.reuse, 0x20, RZ ;  /* 0x0000002006057810 */ /* 0x040fe40007f5e0ff */
[----:B------:R-:W-:Y:S02]  /*c1e0*/  IADD3 R9, P6, R6, 0x40, RZ ;  /* 0x0000004006097810 */ /* 0x000fe40007fde0ff */
[----:B------:R-:W-:Y:S01]  /*c1f0*/  SEL R67, R27, R26, P0 ;  /* 0x0000001a1b437207 */ /* 0x000fe20000000000 */
[--C-:B------:R-:W-:Y:S01]  /*c200*/  IMAD.X R43, RZ, RZ, R7.reuse, P2 ;  /* 0x000000ffff2b7224 */ /* 0x100fe200010e0607 */
[----:B------:R-:W-:Y:S01]  /*c210*/  SEL R64, R26, R27, P0 ;  /* 0x0000001b1a407207 */ /* 0x000fe20000000000 */
[----:B------:R-:W-:Y:S01]  /*c220*/  IMAD.X R27, RZ, RZ, R7, P6 ;  /* 0x000000ffff1b7224 */ /* 0x000fe200030e0607 */
[----:B------:R-:W-:-:S02]  /*c230*/  SEL R57, R15, R14, P0 ;  /* 0x0000000e0f397207 */ /* 0x000fc40000000000 */
[----:B------:R-:W-:Y:S02]  /*c240*/  SEL R54, R14, R15, P0 ;  /* 0x0000000f0e367207 */ /* 0x000fe40000000000 */
[----:B------:R-:W-:Y:S02]  /*c250*/  SEL R69, R21, R20, P0 ;  /* 0x0000001415457207 */ /* 0x000fe40000000000 */
[----:B------:R-:W-:Y:S02]  /*c260*/  SEL R66, R20, R21, P0 ;  /* 0x0000001514427207 */ /* 0x000fe40000000000 */
[----:B------:R-:W-:Y:S02]  /*c270*/  LOP3.LUT R4, R5, 0x380, RZ, 0xc0, !PT ;  /* 0x0000038005047812 */ /* 0x000fe400078ec0ff */
[C---:B------:R-:W-:Y:S02]  /*c280*/  IADD3 R21, P6, R28.reuse, 0x1000, RZ ;  /* 0x000010001c157810 */ /* 0x040fe40007fde0ff */
[----:B------:R-:W-:-:S02]  /*c290*/  IADD3 R15, P2, R28, 0x2000, RZ ;  /* 0x000020001c0f7810 */ /* 0x000fc40007f5e0ff */
[----:B------:R-:W-:Y:S02]  /*c2a0*/  SHF.R.U64 R4, R4, 0x3, RZ ;  /* 0x0000000304047819 */ /* 0x000fe400000012ff */
[----:B------:R-:W-:Y:S02]  /*c2b0*/  LOP3.LUT R20, R21, 0x380, RZ, 0xc0, !PT ;  /* 0x0000038015147812 */ /* 0x000fe400078ec0ff */
[----:B------:R-:W-:Y:S02]  /*c2c0*/  LOP3.LUT R14, R15, 0x380, RZ, 0xc0, !PT ;  /* 0x000003800f0e7812 */ /* 0x000fe400078ec0ff */
[----:B------:R-:W-:Y:S02]  /*c2d0*/  LOP3.LUT R42, R4, R5, RZ, 0x3c, !PT ;  /* 0x00000005042a7212 */ /* 0x000fe400078e3cff */
[----:B------:R-:W-:Y:S02]  /*c2e0*/  SHF.R.U64 R20, R20, 0x3, RZ ;  /* 0x0000000314147819 */ /* 0x000fe400000012ff */
[----:B------:R-:W-:-:S02]  /*c2f0*/  SHF.R.U64 R14, R14, 0x3, RZ ;  /* 0x000000030e0e7819 */ /* 0x000fc400000012ff */
[----:B------:R-:W-:Y:S02]  /*c300*/  LOP3.LUT R4, R9, 0x380, RZ, 0xc0, !PT ;  /* 0x0000038009047812 */ /* 0x000fe400078ec0ff */
[----:B------:R-:W-:Y:S01]  /*c310*/  LOP3.LUT R20, R20, R21, RZ, 0x3c, !PT ;  /* 0x0000001514147212 */ /* 0x000fe200078e3cff */
[--C-:B------:R-:W-:Y:S01]  /*c320*/  IMAD.X R21, RZ, RZ, R29.reuse, P6 ;  /* 0x000000ffff157224 */ /* 0x100fe200030e061d */
[----:B------:R-:W-:Y:S01]  /*c330*/  LOP3.LUT R14, R14, R15, RZ, 0x3c, !PT ;  /* 0x0000000f0e0e7212 */ /* 0x000fe200078e3cff */
[----:B------:R-:W-:Y:S01]  /*c340*/  IMAD.X R15, RZ, RZ, R29, P2 ;  /* 0x000000ffff0f7224 */ /* 0x000fe200010e061d */
[----:B------:R-:W-:Y:S02]  /*c350*/  SHF.R.U64 R4, R4, 0x3, RZ ;  /* 0x0000000304047819 */ /* 0x000fe400000012ff */
[----:B------:R-:W-:Y:S02]  /*c360*/  IADD3 R31, P6, R28, 0x7000, RZ ;  /* 0x000070001c1f7810 */ /* 0x000fe40007fde0ff */
[----:B0-----:R-:W-:-:S02]  /*c370*/  ISETP.NE.AND P2, PT, R30, 0x1, PT ;  /* 0x000000011e00780c */ /* 0x001fc40003f45270 */
[----:B------:R-:W-:Y:S02]  /*c380*/  LOP3.LUT R26, R4, R9, RZ, 0x3c, !PT ;  /* 0x00000009041a7212 */ /* 0x000fe400078e3cff */
[----:B------:R-:W-:Y:S02]  /*c390*/  LOP3.LUT R4, R31, 0x380, RZ, 0xc0, !PT ;  /* 0x000003801f047812 */ /* 0x000fe400078ec0ff */
[----:B------:R-:W-:Y:S02]  /*c3a0*/  SEL R71, R13, R12, P0 ;  /* 0x0000000c0d477207 */ /* 0x000fe40000000000 */
[----:B------:R-:W-:Y:S02]  /*c3b0*/  SHF.R.U64 R4, R4, 0x3, RZ ;  /* 0x0000000304047819 */ /* 0x000fe400000012ff */
[----:B------:R-:W-:Y:S02]  /*c3c0*/  SEL R70, R12, R13, P0 ;  /* 0x0000000d0c467207 */ /* 0x000fe40000000000 */
[----:B------:R-:W-:-:S02]  /*c3d0*/  LOP3.LUT R4, R4, R31, RZ, 0x3c, !PT ;  /* 0x0000001f04047212 */ /* 0x000fc400078e3cff */
[----:B------:R-:W0:Y:S01]  /*c3e0*/  @P2 LDC R31, c[0x0][0xbec] ;  /* 0x0002fb00ff1f2b82 */ /* 0x000e220000000800 */
[C---:B------:R-:W-:Y:S02]  /*c3f0*/  IADD3 R13, P5, R6.reuse, 0x4040, RZ ;  /* 0x00004040060d7810 */ /* 0x040fe40007fbe0ff */
[----:B------:R-:W-:Y:S02]  /*c400*/  MOV R74, R32 ;  /* 0x00000020004a7202 */ /* 0x000fe40000000f00 */
[----:B------:R-:W-:Y:S01]  /*c410*/  LOP3.LUT R12, R13, 0x380, RZ, 0xc0, !PT ;  /* 0x000003800d0c7812 */ /* 0x000fe200078ec0ff */
[----:B------:R-:W-:Y:S01]  /*c420*/  IMAD.X R35, RZ, RZ, R7, P5 ;  /* 0x000000ffff237224 */ /* 0x000fe200028e0607 */
[----:B------:R-:W-:Y:S01]  /*c430*/  LOP3.LUT R45, R6, 0x380, RZ, 0xc0, !PT ;  /* 0x00000380062d7812 */ /* 0x000fe200078ec0ff */
[----:B------:R-:W1:Y:S01]  /*c440*/  @P2 LDC R32, c[0x0][0xbf0] ;  /* 0x0002fc00ff202b82 */ /* 0x000e620000000800 */
[----:B------:R-:W-:Y:S02]  /*c450*/  SHF.R.U64 R12, R12, 0x3, RZ ;  /* 0x000000030c0c7819 */ /* 0x000fe400000012ff */
[----:B------:R-:W-:-:S02]  /*c460*/  SHF.R.U64 R45, R45, 0x3, RZ ;  /* 0x000000032d2d7819 */ /* 0x000fc400000012ff */
[----:B------:R-:W-:Y:S02]  /*c470*/  LOP3.LUT R34, R12, R13, RZ, 0x3c, !PT ;  /* 0x0000000d0c227212 */ /* 0x000fe400078e3cff */
[----:B------:R-:W-:Y:S01]  /*c480*/  LOP3.LUT R44, R45, R6, RZ, 0x3c, !PT ;  /* 0x000000062d2c7212 */ /* 0x000fe200078e3cff */
[----:B------:R-:W-:Y:S01]  /*c490*/  IMAD.MOV.U32 R45, RZ, RZ, R7 ;  /* 0x000000ffff2d7224 */ /* 0x000fe200078e0007 */
[----:B------:R-:W-:Y:S02]  /*c4a0*/  SEL R59, R11, R10, P0 ;  /* 0x0000000a0b3b7207 */ /* 0x000fe40000000000 */
[----:B------:R-:W-:Y:S02]  /*c4b0*/  SEL R56, R10, R11, P0 ;  /* 0x0000000b0a387207 */ /* 0x000fe40000000000 */
[C---:B------:R-:W-:Y:S02]  /*c4c0*/  IADD3 R10, P4, R6.reuse, 0x4020, RZ ;  /* 0x00004020060a7810 */ /* 0x040fe40007f9e0ff */
[----:B------:R-:W-:-:S02]  /*c4d0*/  IADD3 R11, P3, R6, 0x4000, RZ ;  /* 0x00004000060b7810 */ /* 0x000fc40007f7e0ff */
[----:B------:R-:W-:Y:S02]  /*c4e0*/  IADD3 R8, P1, R6, 0x60, RZ ;  /* 0x0000006006087810 */ /* 0x000fe40007f3e0ff */
[----:B------:R-:W-:Y:S01]  /*c4f0*/  MOV R76, R34 ;  /* 0x00000022004c7202 */ /* 0x000fe20000000f00 */
[----:B------:R-:W-:Y:S01]  /*c500*/  VIADD R34, R18, UR39 ;  /* 0x0000002712227c36 */ /* 0x000fe20008000000 */
[----:B------:R-:W-:Y:S01]  /*c510*/  SEL R63, R48, R49, P0 ;  /* 0x00000031303f7207 */ /* 0x000fe20000000000 */
[--C-:B------:R-:W-:Y:S01]  /*c520*/  IMAD.X R41, RZ, RZ, R7.reuse, P1 ;  /* 0x000000ffff297224 */ /* 0x100fe200008e0607 */
[----:B------:R-:W-:Y:S02]  /*c530*/  SEL R48, R49, R48, P0 ;  /* 0x0000003031307207 */ /* 0x000fe40000000000 */
[----:B------:R-:W-:Y:S02]  /*c540*/  SEL R51, R37, R36, P0 ;  /* 0x0000002425337207 */ /* 0x000fe40000000000 */
[----:B------:R-:W-:Y:S01]  /*c550*/  SEL R46, R36, R37, P0 ;  /* 0x00000025242e7207 */ /* 0x000fe20000000000 */
[----:B------:R-:W-:Y:S01]  /*c560*/  IMAD.X R37, RZ, RZ, R7, P4 ;  /* 0x000000ffff257224 */ /* 0x000fe200020e0607 */
[----:B------:R-:W-:-:S02]  /*c570*/  SEL R49, R38, R39, P0 ;  /* 0x0000002726317207 */ /* 0x000fc40000000000 */
[----:B------:R-:W-:Y:S01]  /*c580*/  SEL R60, R39, R38, P0 ;  /* 0x00000026273c7207 */ /* 0x000fe20000000000 */
[----:B------:R-:W-:Y:S01]  /*c590*/  IMAD.X R39, RZ, RZ, R7, P3 ;  /* 0x000000ffff277224 */ /* 0x000fe200018e0607 */
[----:B------:R-:W-:Y:S02]  /*c5a0*/  LOP3.LUT R6, R11, 0x380, RZ, 0xc0, !PT ;  /* 0x000003800b067812 */ /* 0x000fe400078ec0ff */
[----:B------:R-:W-:Y:S02]  /*c5b0*/  MOV R81, R44 ;  /* 0x0000002c00517202 */ /* 0x000fe40000000f00 */
[----:B------:R-:W-:Y:S02]  /*c5c0*/  SEL R25, R94, R93, P0 ;  /* 0x0000005d5e197207 */ /* 0x000fe40000000000 */
[----:B------:R-:W-:Y:S02]  /*c5d0*/  SEL R47, R90, R89, P0 ;  /* 0x000000595a2f7207 */ /* 0x000fe40000000000 */
[----:B------:R-:W-:Y:S01]  /*c5e0*/  MOV R45, R26 ;  /* 0x0000001a002d7202 */ /* 0x000fe20000000f00 */
[----:B0-----:R-:W-:Y:S01]  /*c5f0*/  @P2 IMAD.HI.U32 R27, R34, R31, RZ ;  /* 0x0000001f221b2227 */ /* 0x001fe200078e00ff */
[----:B------:R-:W-:-:S02]  /*c600*/  SEL R94, R93, R94, P0 ;  /* 0x0000005e5d5e7207 */ /* 0x000fc40000000000 */
[----:B------:R-:W-:Y:S01]  /*c610*/  SEL R90, R89, R90, P0 ;  /* 0x0000005a595a7207 */ /* 0x000fe20000000000 */
[----:B------:R-:W-:Y:S01]  /*c620*/  IMAD.MOV.U32 R26, RZ, RZ, R34 ;  /* 0x000000ffff1a7224 */ /* 0x000fe200078e0022 */
[----:B------:R-:W-:Y:S02]  /*c630*/  LOP3.LUT R7, R10, 0x380, RZ, 0xc0, !PT ;  /* 0x000003800a077812 */ /* 0x000fe400078ec0ff */
[----:B------:R-:W-:Y:S02]  /*c640*/  SHF.R.U64 R6, R6, 0x3, RZ ;  /* 0x0000000306067819 */ /* 0x000fe400000012ff */
[----:B------:R-:W-:Y:S02]  /*c650*/  SHF.R.U64 R7, R7, 0x3, RZ ;  /* 0x0000000307077819 */ /* 0x000fe400000012ff */
[----:B------:R-:W-:Y:S02]  /*c660*/  LOP3.LUT R38, R6, R11, RZ, 0x3c, !PT ;  /* 0x0000000b06267212 */ /* 0x000fe400078e3cff */
[----:B------:R-:W-:-:S02]  /*c670*/  IADD3 R13, P1, R28, 0x3000, RZ ;  /* 0x000030001c0d7810 */ /* 0x000fc40007f3e0ff */
[----:B------:R-:W-:Y:S02]  /*c680*/  LOP3.LUT R6, R8, 0x380, RZ, 0xc0, !PT ;  /* 0x0000038008067812 */ /* 0x000fe400078ec0ff */
[----:B------:R-:W-:Y:S02]  /*c690*/  LOP3.LUT R36, R7, R10, RZ, 0x3c, !PT ;  /* 0x0000000a07247212 */ /* 0x000fe400078e3cff */
[----:B-1----:R-:W-:Y:S01]  /*c6a0*/  @P2 SHF.R.U32.HI R26, RZ, R32, R27 ;  /* 0x00000020ff1a2219 */ /* 0x002fe2000001161b */
[----:B------:R-:W-:Y:S01]  /*c6b0*/  IMAD.U32 R27, RZ, RZ, UR8 ;  /* 0x00000008ff1b7e24 */ /* 0x000fe2000f8e00ff */
[----:B------:R-:W-:Y:S01]  /*c6c0*/  LOP3.LUT R12, R13, 0x380, RZ, 0xc0, !PT ;  /* 0x000003800d0c7812 */ /* 0x000fe200078ec0ff */
[----:B------:R-:W-:Y:S01]  /*c6d0*/  ULDC.64 UR8, c[0x0][0xae8] ;  /* 0x0002ba0000087ab9 */ /* 0x000fe20000000a00 */
[----:B------:R-:W-:Y:S02]  /*c6e0*/  SHF.R.U64 R5, R6, 0x3, RZ ;  /* 0x0000000306057819 */ /* 0x000fe400000012ff */
[----:B------:R-:W-:Y:S01]  /*c6f0*/  MOV R77, R36 ;  /* 0x00000024004d7202 */ /* 0x000fe20000000f00 */
[----:B------:R-:W-:Y:S01]  /*c700*/  IMAD.MOV R37, RZ, RZ, -R26 ;  /* 0x000000ffff257224 */ /* 0x000fe200078e0a1a */
[----:B------:R-:W-:-:S02]  /*c710*/  SEL R75, R86, R87, P0 ;  /* 0x00000057564b7207 */ /* 0x000fc40000000000 */
[----:B------:R-:W-:Y:S01]  /*c720*/  SHF.R.U64 R12, R12, 0x3, RZ ;  /* 0x000000030c0c7819 */ /* 0x000fe200000012ff */
[----:B------:R-:W-:Y:S01]  /*c730*/  IMAD R37, R30, R37, R34 ;  /* 0x000000251e257224 */ /* 0x000fe200078e0222 */
[----:B------:R-:W-:Y:S02]  /*c740*/  LOP3.LUT R40, R5, R8, RZ, 0x3c, !PT ;  /* 0x0000000805287212 */ /* 0x000fe400078e3cff */
[----:B------:R-:W-:Y:S02]  /*c750*/  SEL R86, R87, R86, P0 ;  /* 0x0000005657567207 */ /* 0x000fe40000000000 */
[----:B------:R-:W-:Y:S01]  /*c760*/  LOP3.LUT R12, R12, R13, RZ, 0x3c, !PT ;  /* 0x0000000d0c0c7212 */ /* 0x000fe200078e3cff */
[----:B------:R-:W-:Y:S01]  /*c770*/  IMAD.X R13, RZ, RZ, R29, P1 ;  /* 0x000000ffff0d7224 */ /* 0x000fe200008e061d */
[----:B------:R-:W-:Y:S02]  /*c780*/  MOV R80, R42 ;  /* 0x0000002a00507202 */ /* 0x000fe40000000f00 */
[----:B------:R-:W-:-:S02]  /*c790*/  MOV R79, R40 ;  /* 0x00000028004f7202 */ /* 0x000fc40000000f00 */
[----:B------:R-:W-:Y:S02]  /*c7a0*/  IADD3 R40, P1, R26, UR6, RZ ;  /* 0x000000061a287c10 */ /* 0x000fe4000ff3e0ff */
[----:B------:R-:W-:Y:S02]  /*c7b0*/  SHF.R.S32.HI R36, RZ, 0x1f, R37 ;  /* 0x0000001fff247819 */ /* 0x000fe40000011425 */
[C---:B------:R-:W-:Y:S02]  /*c7c0*/  IADD3 R9, P4, R28.reuse, 0x5000, RZ ;  /* 0x000050001c097810 */ /* 0x040fe40007f9e0ff */
[----:B------:R-:W-:Y:S02]  /*c7d0*/  IADD3 R11, P3, R28, 0x4000, RZ ;  /* 0x000040001c0b7810 */ /* 0x000fe40007f7e0ff */
[----:B------:R-:W-:Y:S02]  /*c7e0*/  LOP3.LUT R8, R9, 0x380, RZ, 0xc0, !PT ;  /* 0x0000038009087812 */ /* 0x000fe400078ec0ff */
[----:B------:R-:W-:-:S02]  /*c7f0*/  LOP3.LUT R10, R11, 0x380, RZ, 0xc0, !PT ;  /* 0x000003800b0a7812 */ /* 0x000fc400078ec0ff */
[----:B------:R-:W-:Y:S02]  /*c800*/  MOV R78, R38 ;  /* 0x00000026004e7202 */ /* 0x000fe40000000f00 */
[----:B------:R-:W-:Y:S02]  /*c810*/  SHF.R.U64 R8, R8, 0x3, RZ ;  /* 0x0000000308087819 */ /* 0x000fe400000012ff */
[----:B------:R-:W-:Y:S02]  /*c820*/  SHF.R.U64 R10, R10, 0x3, RZ ;  /* 0x000000030a0a7819 */ /* 0x000fe400000012ff */
[----:B------:R-:W-:Y:S01]  /*c830*/  LOP3.LUT R8, R8, R9, RZ, 0x3c, !PT ;  /* 0x0000000908087212 */ /* 0x000fe200078e3cff */
[--C-:B------:R-:W-:Y:S01]  /*c840*/  IMAD.X R9, RZ, RZ, R29.reuse, P4 ;  /* 0x000000ffff097224 */ /* 0x100fe200020e061d */
[----:B------:R-:W-:Y:S01]  /*c850*/  LOP3.LUT R10, R10, R11, RZ, 0x3c, !PT ;  /* 0x0000000b0a0a7212 */ /* 0x000fe200078e3cff */
[----:B------:R-:W-:Y:S01]  /*c860*/  IMAD.X R11, RZ, RZ, R29, P3 ;  /* 0x000000ffff0b7224 */ /* 0x000fe200018e061d */
[----:B------:R-:W-:-:S02]  /*c870*/  IADD3 R7, P5, R28, 0x6000, RZ ;  /* 0x000060001c077810 */ /* 0x000fc40007fbe0ff */
[----:B------:R-:W-:Y:S02]  /*c880*/  LOP3.LUT R5, R28, 0x380, RZ, 0xc0, !PT ;  /* 0x000003801c057812 */ /* 0x000fe400078ec0ff */
        /* <DEDUP_REMOVED lines=16> */
[----:B------:R-:W-:Y:S04]  /*c990*/  SHFL.IDX PT, R49, R49, R24, 0x1c1f ;  /* 0x001c1f1831317589 */ /* 0x000fe800000e0000 */
[----:B------:R-:W2:Y:S01]  /*c9a0*/  SHFL.IDX PT, R60, R60, R31, 0x1c1f ;  /* 0x001c1f1f3c3c7589 */ /* 0x000ea200000e0000 */
[----:B0-----:R-:W-:-:S02]  /*c9b0*/  SEL R32, R47, R90, P0 ;  /* 0x0000005a2f207207 */ /* 0x001fc40000000000 */
[----:B------:R-:W-:Y:S01]  /*c9c0*/  SEL R34, R90, R47, P0 ;  /* 0x0000002f5a227207 */ /* 0x000fe20000000000 */
[----:B------:R-:W-:Y:S04]  /*c9d0*/  SHFL.IDX PT, R65, R65, R24, 0x1c1f ;  /* 0x001c1f1841417589 */ /* 0x000fe800000e0000 */
[----:B------:R-:W0:Y:S04]  /*c9e0*/  SHFL.IDX PT, R62, R62, R31, 0x1c1f ;  /* 0x001c1f1f3e3e7589 */ /* 0x000e2800000e0000 */
[----:B------:R-:W-:Y:S04]  /*c9f0*/  SHFL.IDX PT, R53, R53, R24, 0x1c1f ;  /* 0x001c1f1835357589 */ /* 0x000fe800000e0000 */
[----:B------:R-:W-:Y:S01]  /*ca00*/  SHFL.IDX PT, R55, R55, R24, 0x1c1f ;  /* 0x001c1f1837377589 */ /* 0x000fe200000e0000 */
[----:B-1----:R-:W-:-:S03]  /*ca10*/  SEL R38, R46, R51, P0 ;  /* 0x000000332e267207 */ /* 0x002fc60000000000 */
[----:B------:R-:W-:Y:S04]  /*ca20*/  SHFL.IDX PT, R57, R57, R24, 0x1c1f ;  /* 0x001c1f1839397589 */ /* 0x000fe800000e0000 */
[----:B------:R-:W-:Y:S01]  /*ca30*/  SHFL.IDX PT, R59, R59, R24, 0x1c1f ;  /* 0x001c1f183b3b7589 */ /* 0x000fe200000e0000 */
[----:B--2---:R-:W-:Y:S02]  /*ca40*/  SEL R33, R49, R60, P0 ;  /* 0x0000003c31217207 */ /* 0x004fe40000000000 */
[----:B------:R-:W-:Y:S01]  /*ca50*/  SEL R35, R60, R49, P0 ;  /* 0x000000313c237207 */ /* 0x000fe20000000000 */
[----:B------:R-:W-:Y:S04]  /*ca60*/  SHFL.IDX PT, R42, R61, R24, 0x1c1f ;  /* 0x001c1f183d2a7589 */ /* 0x000fe800000e0000 */
[----:B------:R-:W-:Y:S01]  /*ca70*/  SHFL.IDX PT, R67, R67, R24, 0x1c1f ;  /* 0x001c1f1843437589 */ /* 0x000fe200000e0000 */
[----:B0-----:R-:W-:-:S03]  /*ca80*/  SEL R39, R62, R65, P0 ;  /* 0x000000413e277207 */ /* 0x001fc60000000000 */
[----:B------:R-:W-:Y:S04]  /*ca90*/  SHFL.IDX PT, R69, R69, R24, 0x1c1f ;  /* 0x001c1f1845457589 */ /* 0x000fe800000e0000 */
[----:B------:R-:W-:Y:S04]  /*caa0*/  SHFL.IDX PT, R71, R71, R24, 0x1c1f ;  /* 0x001c1f1847477589 */ /* 0x000fe800000e0000 */
[----:B------:R-:W-:Y:S04]  /*cab0*/  SHFL.IDX PT, R73, R73, R24, 0x1c1f ;  /* 0x001c1f1849497589 */ /* 0x000fe800000e0000 */
[----:B------:R0:W-:Y:S04]  /*cac0*/  SHFL.IDX PT, R75, R75, R24, 0x1c1f ;  /* 0x001c1f184b4b7589 */ /* 0x0001e800000e0000 */
[----:B------:R-:W-:Y:S04]  /*cad0*/  SHFL.IDX PT, R50, R50, R31, 0x1c1f ;  /* 0x001c1f1f32327589 */ /* 0x000fe800000e0000 */
[----:B------:R-:W-:Y:S01]  /*cae0*/  SHFL.IDX PT, R52, R52, R31, 0x1c1f ;  /* 0x001c1f1f34347589 */ /* 0x000fe200000e0000 */
[----:B0-----:R-:W-:-:S03]  /*caf0*/  SHF.R.S32.HI R24, RZ, 0x1f, R26 ;  /* 0x0000001fff187819 */ /* 0x001fc6000001141a */
[----:B------:R-:W-:Y:S01]  /*cb00*/  SHFL.IDX PT, R44, R64, R31, 0x1c1f ;  /* 0x001c1f1f402c7589 */ /* 0x000fe200000e0000 */
[----:B------:R-:W-:Y:S02]  /*cb10*/  SEL R26, R94, R25, P0 ;  /* 0x000000195e1a7207 */ /* 0x000fe40000000000 */
[----:B------:R-:W-:Y:S01]  /*cb20*/  IADD3.X R41, R24, UR7, R27, P1, !PT ;  /* 0x0000000718297c10 */ /* 0x000fe20008ffe41b */
[----:B------:R-:W-:Y:S01]  /*cb30*/  SHFL.IDX PT, R54, R54, R31, 0x1c1f ;  /* 0x001c1f1f36367589 */ /* 0x000fe200000e0000 */
[----:B------:R-:W-:Y:S01]  /*cb40*/  ULDC.64 UR6, c[0x0][0xb88] ;  /* 0x0002e20000067ab9 */ /* 0x000fe20000000a00 */
[----:B------:R-:W-:Y:S01]  /*cb50*/  SEL R24, R25, R94, P0 ;  /* 0x0000005e19187207 */ /* 0x000fe20000000000 */
[----:B------:R-:W-:Y:S01]  /*cb60*/  IMAD R36, R36, UR6, RZ ;  /* 0x0000000624247c24 */ /* 0x000fe2000f8e02ff */
[----:B------:R-:W-:Y:S01]  /*cb70*/  SHFL.IDX PT, R68, R66, R31, 0x1c1f ;  /* 0x001c1f1f42447589 */ /* 0x000fe200000e0000 */
[----:B------:R-:W-:Y:S01]  /*cb80*/  SEL R25, R63, R48, P0 ;  /* 0x000000303f197207 */ /* 0x000fe20000000000 */
[C---:B------:R-:W-:Y:S01]  /*cb90*/  IMAD.WIDE.U32 R40, R37.reuse, UR6, R40 ;  /* 0x0000000625287c25 */ /* 0x040fe2000f8e0028 */
[----:B------:R-:W-:Y:S01]  /*cba0*/  SEL R27, R48, R63, P0 ;  /* 0x0000003f301b7207 */ /* 0x000fe20000000000 */
[----:B------:R-:W-:Y:S01]  /*cbb0*/  SHFL.IDX PT, R70, R70, R31, 0x1c1f ;  /* 0x001c1f1f46467589 */ /* 0x000fe200000e0000 */
[----:B------:R-:W-:Y:S01]  /*cbc0*/  LOP3.LUT P1, RZ, R188, 0x3, RZ, 0xc0, !PT ;  /* 0x00000003bcff7812 */ /* 0x000fe2000782c0ff */
[----:B------:R-:W-:Y:S01]  /*cbd0*/  IMAD R47, R37, UR7, R36 ;  /* 0x00000007252f7c24 */ /* 0x000fe2000f8e0224 */
[----:B------:R-:W-:Y:S01]  /*cbe0*/  SEL R36, R51, R46, P0 ;  /* 0x0000002e33247207 */ /* 0x000fe20000000000 */
[----:B------:R-:W0:Y:S01]  /*cbf0*/  SHFL.IDX PT, R56, R56, R31, 0x1c1f ;  /* 0x001c1f1f38387589 */ /* 0x000e2200000e0000 */
[----:B------:R-:W-:Y:S01]  /*cc00*/  VIADD R46, R190, UR39 ;  /* 0x00000027be2e7c36 */ /* 0x000fe20008000000 */
[----:B------:R-:W-:Y:S01]  /*cc10*/  ULDC.64 UR6, c[0x0][0xb50] ;  /* 0x0002d40000067ab9 */ /* 0x000fe20000000a00 */
[----:B------:R-:W-:Y:S01]  /*cc20*/  SEL R37, R65, R62, P0 ;  /* 0x0000003e41257207 */ /* 0x000fe20000000000 */
[----:B------:R-:W1:Y:S04]  /*cc30*/  SHFL.IDX PT, R72, R72, R31, 0x1c1f ;  /* 0x001c1f1f48487589 */ /* 0x000e6800000e0000 */
[----:B------:R-:W2:Y:S04]  /*cc40*/  SHFL.IDX PT, R43, R58, R31, 0x1c1f ;  /* 0x001c1f1f3a2b7589 */ /* 0x000ea800000e0000 */
[----:B------:R3:W4:Y:S04]  /*cc50*/  SHFL.IDX PT, R86, R86, R31, 0x1c1f ;  /* 0x001c1f1f56567589 */ /* 0x00072800000e0000 */
[----:B------:R2:W-:Y:S04]  /*cc60*/  STSM.16.M88.4 [R81], R24 ;  /* 0x0000001851007844 */ /* 0x0005e80000000200 */
[----:B------:R4:W-:Y:S01]  /*cc70*/  STSM.16.M88.4 [R80], R32 ;  /* 0x0000002050007844 */ /* 0x0009e20000000200 */
[----:B---3--:R-:W-:Y:S01]  /*cc80*/  IMAD R31, R30, UR5, RZ ;  /* 0x000000051e1f7c24 */ /* 0x008fe2000f8e02ff */
[----:B0-----:R-:W-:-:S02]  /*cc90*/  SEL R48, R59, R56, P0 ;  /* 0x000000383b307207 */ /* 0x001fc40000000000 */
[----:B------:R-:W-:Y:S02]  /*cca0*/  STSM.16.M88.4 [R45], R36 ;  /* 0x000000242d007844 */ /* 0x000fe40000000200 */
[----:B------:R-:W-:Y:S02]  /*ccb0*/  ISETP.GE.OR P3, PT, R46, R31, P1 ;  /* 0x0000001f2e00720c */ /* 0x000fe40000f66670 */
[----:B-1----:R-:W-:Y:S02]  /*ccc0*/  SEL R49, R73, R72, P0 ;  /* 0x0000004849317207 */ /* 0x002fe40000000000 */
[----:B------:R-:W-:Y:S01]  /*ccd0*/  SEL R51, R72, R73, P0 ;  /* 0x0000004948337207 */ /* 0x000fe20000000000 */
[----:B--2---:R-:W-:Y:S01]  /*cce0*/  VIADD R24, R46, 0x8 ;  /* 0x000000082e187836 */ /* 0x004fe20000000000 */
[----:B------:R-:W-:Y:S01]  /*ccf0*/  SEL R26, R50, R53, P0 ;  /* 0x00000035321a7207 */ /* 0x000fe20000000000 */
[----:B------:R-:W-:Y:S01]  /*cd00*/  IMAD.IADD R25, R41, 0x1, R47 ;  /* 0x0000000129197824 */ /* 0x000fe200078e022f */
[----:B------:R-:W-:-:S02]  /*cd10*/  LEA R41, P4, R40, UR6, 0x2 ;  /* 0x0000000628297c11 */ /* 0x000fc4000f8810ff */
[----:B------:R-:W-:Y:S02]  /*cd20*/  ISETP.GE.OR P1, PT, R24, R31, P1 ;  /* 0x0000001f1800720c */ /* 0x000fe40000f26670 */
[----:B------:R-:W-:Y:S01]  /*cd30*/  LEA.HI.X R40, R40, UR7, R25, 0x2, P4 ;  /* 0x0000000728287c11 */ /* 0x000fe2000a0f1419 */
[----:B------:R-:W-:Y:S01]  /*cd40*/  SHFL.IDX PT, R60, R41, RZ, 0x1c1f ;  /* 0x001c1fff293c7589 */ /* 0x000fe200000e0000 */
[----:B------:R-:W-:Y:S02]  /*cd50*/  SEL R24, R53, R50, P0 ;  /* 0x0000003235187207 */ /* 0x000fe40000000000 */
[----:B----4-:R-:W-:Y:S01]  /*cd60*/  SEL R32, R55, R52, P0 ;  /* 0x0000003437207207 */ /* 0x010fe20000000000 */
[----:B------:R-:W0:Y:S01]  /*cd70*/  SHFL.IDX PT, R61, R40, RZ, 0x1c1f ;  /* 0x001c1fff283d7589 */ /* 0x000e2200000e0000 */
[----:B------:R-:W-:Y:S02]  /*cd80*/  SEL R34, R52, R55, P0 ;  /* 0x0000003734227207 */ /* 0x000fe40000000000 */
[----:B------:R-:W-:Y:S01]  /*cd90*/  SEL R25, R67, R44, P0 ;  /* 0x0000002c43197207 */ /* 0x000fe20000000000 */
[----:B------:R-:W-:Y:S01]  /*cda0*/  SHFL.IDX PT, R62, R41, 0x1, 0x1c1f ;  /* 0x003c1f00293e7f89 */ /* 0x000fe200000e0000 */
[----:B------:R-:W-:-:S02]  /*cdb0*/  SEL R27, R44, R67, P0 ;  /* 0x000000432c1b7207 */ /* 0x000fc40000000000 */
[----:B------:R-:W-:Y:S01]  /*cdc0*/  SEL R52, R57, R54, P0 ;  /* 0x0000003639347207 */ /* 0x000fe20000000000 */
[----:B------:R-:W1:Y:S01]  /*cdd0*/  SHFL.IDX PT, R63, R40, 0x1, 0x1c1f ;  /* 0x003c1f00283f7f89 */ /* 0x000e6200000e0000 */
[----:B------:R-:W-:Y:S02]  /*cde0*/  SEL R33, R69, R68, P0 ;  /* 0x0000004445217207 */ /* 0x000fe40000000000 */
[----:B------:R-:W-:Y:S01]  /*cdf0*/  SEL R35, R68, R69, P0 ;  /* 0x0000004544237207 */ /* 0x000fe20000000000 */
[----:B------:R-:W-:Y:S01]  /*ce00*/  STSM.16.M88.4 [R79], R24 ;  /* 0x000000184f007844 */ /* 0x000fe20000000200 */
[----:B------:R-:W-:Y:S02]  /*ce10*/  SEL R54, R54, R57, P0 ;  /* 0x0000003936367207 */ /* 0x000fe40000000000 */
[----:B------:R-:W-:Y:S01]  /*ce20*/  SEL R53, R71, R70, P0 ;  /* 0x0000004647357207 */ /* 0x000fe20000000000 */
[----:B------:R-:W-:Y:S01]  /*ce30*/  STSM.16.M88.4 [R78], R32 ;  /* 0x000000204e007844 */ /* 0x000fe20000000200 */
[----:B------:R-:W-:-:S02]  /*ce40*/  SEL R55, R70, R71, P0 ;  /* 0x0000004746377207 */ /* 0x000fc40000000000 */
[----:B------:R-:W-:Y:S02]  /*ce50*/  SEL R50, R56, R59, P0 ;  /* 0x0000003b38327207 */ /* 0x000fe40000000000 */
[----:B------:R-:W-:Y:S01]  /*ce60*/  SEL R64, R42, R43, P0 ;  /* 0x0000002b2a407207 */ /* 0x000fe20000000000 */
[----:B------:R-:W-:Y:S01]  /*ce70*/  STSM.16.M88.4 [R77], R52 ;  /* 0x000000344d007844 */ /* 0x000fe20000000200 */
[----:B------:R-:W-:Y:S02]  /*ce80*/  SEL R66, R43, R42, P0 ;  /* 0x0000002a2b427207 */ /* 0x000fe40000000000 */
[----:B------:R-:W-:Y:S01]  /*ce90*/  SEL R65, R75, R86, P0 ;  /* 0x000000564b417207 */ /* 0x000fe20000000000 */
[----:B------:R-:W-:Y:S01]  /*cea0*/  STSM.16.M88.4 [R76], R48 ;  /* 0x000000304c007844 */ /* 0x000fe20000000200 */
[----:B------:R-:W-:-:S05]  /*ceb0*/  SEL R67, R86, R75, P0 ;  /* 0x0000004b56437207 */ /* 0x000fca0000000000 */
[----:B------:R2:W-:Y:S01]  /*cec0*/  STSM.16.M88.4 [R74], R64 ;  /* 0x000000404a007844 */ /* 0x0005e20000000200 */
[----:B------:R-:W-:Y:S08]  /*ced0*/  BAR.SYNC.DEFER_BLOCKING 0x1, 0x100 ;  /* 0x0044000000007b1d */ /* 0x000ff00000010000 */
[----:B--2---:R-:W2:Y:S01]  /*cee0*/  @P2 LDC R65, c[0x0][0xbec] ;  /* 0x0002fb00ff412b82 */ /* 0x004ea20000000800 */
[----:B0-----:R0:W-:Y:S01]  /*cef0*/  @!P3 ST.E desc[UR50][R60.64], R3 ;  /* 0x000000033c00b985 */ /* 0x0011e2000c101932 */
[----:B------:R-:W-:-:S03]  /*cf00*/  UIMAD UR5, UR12, UR8, URZ ;  /* 0x000000080c0572a4 */ /* 0x000fc6000f8e023f */
[----:B-1----:R1:W-:Y:S03]  /*cf10*/  @!P1 ST.E desc[UR50][R62.64], R2 ;  /* 0x000000023e009985 */ /* 0x0023e6000c101932 */
[----:B0-----:R-:W0:Y:S01]  /*cf20*/  @P2 LDC R3, c[0x0][0xbf0] ;  /* 0x0002fc00ff032b82 */ /* 0x001e220000000800 */
[----:B------:R3:W5:Y:S01]  /*cf30*/  LD.E.128 R48, desc[UR50][R6.64] ;  /* 0x0000003206307980 */ /* 0x000762000c101d00 */
[----:B-1----:R-:W-:Y:S01]  /*cf40*/  IMAD R2, R22, 0x20, R23 ;  /* 0x0000002016027824 */ /* 0x002fe200078e0217 */
[----:B------:R-:W-:Y:S02]  /*cf50*/  UIMAD.WIDE.U32 UR6, UR36, UR8, URZ ;  /* 0x00000008240672a5 */ /* 0x000fe4000f8e003f */
[----:B------:R1:W5:Y:S01]  /*cf60*/  LD.E.128 R32, desc[UR50][R4.64] ;  /* 0x0000003204207980 */ /* 0x000362000c101d00 */
[----:B------:R-:W-:-:S03]  /*cf70*/  UIMAD UR5, UR36, UR9, UR5 ;  /* 0x00000009240572a4 */ /* 0x000fc6000f8e0205 */
[----:B------:R-:W5:Y:S01]  /*cf80*/  LD.E.128 R44, desc[UR50][R28.64] ;  /* 0x000000321c2c7980 */ /* 0x000f62000c101d00 */
[----:B---3--:R-:W-:Y:S01]  /*cf90*/  VIADD R6, R2, UR39 ;  /* 0x0000002702067c36 */ /* 0x008fe20008000000 */
[----:B------:R-:W-:Y:S02]  /*cfa0*/  UIMAD UR8, UR13, UR10, URZ ;  /* 0x0000000a0d0872a4 */ /* 0x000fe4000f8e023f */
[----:B------:R-:W5:Y:S01]  /*cfb0*/  LD.E.128 R40, desc[UR50][R20.64] ;  /* 0x0000003214287980 */ /* 0x000f62000c101d00 */
[----:B--2---:R-:W-:Y:S01]  /*cfc0*/  @P2 IMAD.HI.U32 R2, R6, R65, RZ ;  /* 0x0000004106022227 */ /* 0x004fe200078e00ff */
[----:B------:R-:W-:Y:S02]  /*cfd0*/  UIADD3 UR7, UR7, UR5, URZ ;  /* 0x0000000507077290 */ /* 0x000fe4000fffe03f */
[----:B------:R-:W5:Y:S01]  /*cfe0*/  LD.E.128 R36, desc[UR50][R14.64] ;  /* 0x000000320e247980 */ /* 0x000f62000c101d00 */
[----:B-1----:R-:W-:Y:S01]  /*cff0*/  IMAD.MOV.U32 R5, RZ, RZ, R6 ;  /* 0x000000ffff057224 */ /* 0x002fe200078e0006 */
[----:B------:R-:W-:-:S02]  /*d000*/  UIMAD UR5, UR43, UR11, UR8 ;  /* 0x0000000b2b0572a4 */ /* 0x000fc4000f8e0208 */
[----:B------:R-:W-:Y:S01]  /*d010*/  UIMAD.WIDE.U32 UR6, UR43, UR10, UR6 ;  /* 0x0000000a2b0672a5 */ /* 0x000fe2000f8e0006 */
[----:B------:R-:W5:Y:S01]  /*d020*/  LD.E.128 R24, desc[UR50][R12.64] ;  /* 0x000000320c187980 */ /* 0x000f62000c101d00 */
[----:B0-----:R-:W-:Y:S01]  /*d030*/  @P2 SHF.R.U32.HI R5, RZ, R3, R2 ;  /* 0x00000003ff052219 */ /* 0x001fe20000011602 */
[----:B------:R-:W-:Y:S01]  /*d040*/  ULDC.64 UR8, c[0x0][0xae0] ;  /* 0x0002b80000087ab9 */ /* 0x000fe20000000a00 */
[----:B------:R-:W-:Y:S01]  /*d050*/  UIADD3 UR5, UR7, UR5, URZ ;  /* 0x0000000507057290 */ /* 0x000fe2000fffe03f */
[----:B------:R-:W5:Y:S01]  /*d060*/  LD.E.128 R56, desc[UR50][R10.64] ;  /* 0x000000320a387980 */ /* 0x000f62000c101d00 */
[--C-:B------:R-:W-:Y:S01]  /*d070*/  SHF.R.S32.HI R4, RZ, 0x1f, R5.reuse ;  /* 0x0000001fff047819 */ /* 0x100fe20000011405 */
[----:B------:R-:W-:Y:S02]  /*d080*/  IMAD.MOV R7, RZ, RZ, -R5 ;  /* 0x000000ffff077224 */ /* 0x000fe400078e0a05 */
[----:B------:R-:W-:Y:S01]  /*d090*/  IMAD.U32 R3, RZ, RZ, UR7 ;  /* 0x00000007ff037e24 */ /* 0x000fe2000f8e00ff */
[----:B------:R0:W5:Y:S01]  /*d0a0*/  LD.E.128 R52, desc[UR50][R8.64] ;  /* 0x0000003208347980 */ /* 0x000162000c101d00 */
[----:B------:R-:W-:-:S02]  /*d0b0*/  IMAD R4, R4, UR8, RZ ;  /* 0x0000000804047c24 */ /* 0x000fc4000f8e02ff */
[----:B------:R-:W-:Y:S01]  /*d0c0*/  IMAD R7, R30, R7, R6 ;  /* 0x000000071e077224 */ /* 0x000fe200078e0206 */
[----:B------:R-:W-:Y:S01]  /*d0d0*/  @!PT LDS RZ, [RZ] ;  /* 0x00000000fffff984 */ /* 0x000fe20000000800 */
[----:B------:R-:W-:Y:S01]  /*d0e0*/  @!PT LDS RZ, [RZ] ;  /* 0x00000000fffff984 */ /* 0x000fe20000000800 */
[----:B------:R-:W-:Y:S01]  /*d0f0*/  @!PT LDS RZ, [RZ] ;  /* 0x00000000fffff984 */ /* 0x000fe20000000800 */
[----:B------:R-:W-:Y:S01]  /*d100*/  @!PT LDS RZ, [RZ] ;  /* 0x00000000fffff984 */ /* 0x000fe20000000800 */
[----:B------:R1:W-:Y:S06]  /*d110*/  MEMBAR.ALL.CTA ;  /* 0x0000000000007992 */ /* 0x0003ec0000008000 */
[----:B-1----:R-:W1:Y:S01]  /*d120*/  FENCE.VIEW.ASYNC.S ;  /* 0x00000000000073c6 */ /* 0x002e620000000000 */
[----:B------:R-:W-:Y:S01]  /*d130*/  IMAD.U32 R2, RZ, RZ, UR6 ;  /* 0x00000006ff027e24 */ /* 0x000fe2000f8e00ff */
[----:B------:R-:W-:Y:S01]  /*d140*/  ULDC.64 UR6, c[0x0][0xad8] ;  /* 0x0002b60000067ab9 */ /* 0x000fe20000000a00 */
[----:B------:R-:W-:-:S02]  /*d150*/  IMAD.U32 R3, RZ, RZ, UR5 ;  /* 0x00000005ff037e24 */ /* 0x000fc4000f8e00ff */
[C---:B0-----:R-:W-:Y:S01]  /*d160*/  IMAD R9, R5.reuse, UR9, R4 ;  /* 0x0000000905097c24 */ /* 0x041fe2000f8e0204 */
        /* <DEDUP_REMOVED lines=19> */
[----:B-1----:R0:W-:Y:S01]  /*d2a0*/  SYNCS.ARRIVE.TRANS64.RED.A1T0 RZ, [R0+URZ], RZ ;  /* 0x000000ff00ff79a7 */ /* 0x0021e2000810043f */
        /* <DEDUP_REMOVED lines=12> */
.L_x_2031:
[----:B------:R-:W-:Y:S05]  /*d370*/  BSYNC B1 ;  /* 0x0000000000017941 */ /* 0x000fea0003800000 */
.L_x_2030:
        /* <DEDUP_REMOVED lines=13> */
.L_x_2033:
[----:B------:R-:W-:Y:S05]  /*d450*/  BSYNC B1 ;  /* 0x0000000000017941 */ /* 0x000fea0003800000 */
.L_x_2032:
        /* <DEDUP_REMOVED lines=13> */
.L_x_2035:
[----:B------:R-:W-:Y:S05]  /*d530*/  BSYNC B1 ;  /* 0x0000000000017941 */ /* 0x000fea0003800000 */
.L_x_2034:
[----:B0-----:R-:W-:Y:S01]  /*d540*/  VIADD R0, R8, 0x60 ;  /* 0x0000006008007836 */ /* 0x001fe20000000000 */
[----:B-1--4-:R-:W0:Y:S04]  /*d550*/  SHFL.IDX PT, R7, R7, 0x3, 0x181f ;  /* 0x00781f0007077f89 */ /* 0x012e2800000e0000 */
[----:B------:R-:W-:Y:S01]  /*d560*/  ISETP.GE.AND P0, PT, R0, R31, PT ;  /* 0x0000001f0000720c */ /* 0x000fe20003f06270 */
[----:B------:R-:W1:-:S12]  /*d570*/  SHFL.IDX PT, R6, R6, 0x3, 0x181f ;  /* 0x00781f0006067f89 */ /* 0x000e5800000e0000 */
[----:B------:R-:W-:Y:S05]  /*d580*/  @P0 BRA `(.L_x_2036) ;  /* 0x0000000800800947 */ /* 0x000fea0003800000 */
[----:B------:R-:W-:Y:S02]  /*d590*/  ULDC UR5, c[0x0][0xac8] ;  /* 0x0002b20000057ab9 */ /* 0x000fe40000000800 */
[----:B------:R-:W-:-:S13]  /*d5a0*/  ISETP.GE.AND P1, PT, R16, UR5, PT ;  /* 0x0000000510007c0c */ /* 0x000fda000bf26270 */
[----:B-1-3--:R-:W-:-:S04]  /*d5b0*/  @!P1 LEA R2, P0, R16, R6, 0x1 ;  /* 0x0000000610029211 */ /* 0x00afc800078008ff */
[----:B0-----:R-:W-:Y:S02]  /*d5c0*/  @!P1 LEA.HI.X R3, R16, R7, R193, 0x1, P0 ;  /* 0x0000000710039211 */ /* 0x001fe400000f0cc1 */
[----:B------:R-:W-:-:S03]  /*d5d0*/  ISETP.GE.AND P0, PT, R19, UR5, PT ;  /* 0x0000000513007c0c */ /* 0x000fc6000bf06270 */
[----:B-----5:R4:W-:Y:S10]  /*d5e0*/  @!P1 ST.E.128 desc[UR50][R2.64], R24 ;  /* 0x0000001802009985 */ /* 0x0209f4000c101d32 */
[----:B------:R-:W-:Y:S05]  /*d5f0*/  @P0 BRA `(.L_x_2036) ;  /* 0x0000000800640947 */ /* 0x000fea0003800000 */
[----:B----4-:R-:W-:-:S04]  /*d600*/  LEA R2, P0, R19, R6, 0x1 ;  /* 0x0000000613027211 */ /* 0x010fc800078008ff */
[----:B------:R-:W-:-:S05]  /*d610*/  LEA.HI.X R3, R19, R7, R192, 0x1, P0 ;  /* 0x0000000713037211 */ /* 0x000fca00000f0cc0 */
[----:B------:R0:W-:Y:S01]  /*d620*/  ST.E.128 desc[UR50][R2.64], R32 ;  /* 0x0000002002007985 */ /* 0x0001e2000c101d32 */
[----:B------:R-:W-:Y:S05]  /*d630*/  BRA `(.L_x_2036) ;  /* 0x0000000800547947 */ /* 0x000fea0003800000 */
.L_x_2029:
        /* <DEDUP_REMOVED lines=50> */
.L_x_2038:
[----:B------:R-:W-:Y:S05]  /*d960*/  BSYNC B1 ;  /* 0x0000000000017941 */ /* 0x000fea0003800000 */
.L_x_2037:
        /* <DEDUP_REMOVED lines=55> */
.L_x_2040:
[----:B------:R-:W-:Y:S05]  /*dce0*/  BSYNC B1 ;  /* 0x0000000000017941 */ /* 0x000fea0003800000 */
.L_x_2039:
        /* <DEDUP_REMOVED lines=13> */
.L_x_2042:
[----:B------:R-:W-:Y:S05]  /*ddc0*/  BSYNC B1 ;  /* 0x0000000000017941 */ /* 0x000fea0003800000 */
.L_x_2041:
        /* <DEDUP_REMOVED lines=13> */
.L_x_2044:
[----:B------:R-:W-:Y:S05]  /*dea0*/  BSYNC B1 ;  /* 0x0000000000017941 */ /* 0x000fea0003800000 */
.L_x_2043:
        /* <DEDUP_REMOVED lines=14> */
.L_x_2036:
[----:B------:R-:W-:Y:S05]  /*df90*/  BSYNC B0 ;  /* 0x0000000000007941 */ /* 0x000fea0003800000 */
.L_x_2028:
[----:B------:R-:W-:Y:S02]  /*dfa0*/  ULDC UR5, c[0x0][0xc38] ;  /* 0x00030e0000057ab9 */ /* 0x000fe40000000800 */
[----:B------:R-:W-:-:S06]  /*dfb0*/  UISETP.GE.AND UP0, UPT, UR4, UR5, UPT ;  /* 0x000000050400728c */ /* 0x000fcc000bf06270 */
[----:B------:R-:W-:-:S13]  /*dfc0*/  PLOP3.LUT P0, PT, PT, PT, UP0, 0x80, 0x0 ;  /* 0x000000000000781c */ /* 0x000fda0003f0f008 */
[----:B------:R-:W-:Y:S05]  /*dfd0*/  @!P0 BRA `(.L_x_2045) ;  /* 0xffffff2c00708947 */ /* 0x000fea000383ffff */
[----:B------:R-:W-:Y:S05]  /*dfe0*/  EXIT ;  /* 0x000000000000794d */ /* 0x000fea0003800000 */
.L_x_1990:
        /* <DEDUP_REMOVED lines=44> */
[----:B------:R-:W-:-:S03]  /*e2b0*/  LOP3.LUT R5, R2, 0x80, RZ, 0xc0, !PT ;  /* 0x0000008002057812 */ /* 0x000fc600078ec0ff */
[----:B------:R-:W-:Y:S01]  /*e2c0*/  IMAD.IADD R0, R17, 0x1, R0 ;  /* 0x0000000111007824 */ /* 0x000fe200078e0200 */
[----:B------:R-:W-:-:S04]  /*e2d0*/  LOP3.LUT R5, R5, 0x10, R11, 0xf8, !PT ;  /* 0x0000001005057812 */ /* 0x000fc800078ef80b */
[----:B------:R-:W-:Y:S02]  /*e2e0*/  LOP3.LUT R7, R5, 0x10, R8, 0x78, !PT ;  /* 0x0000001005077812 */ /* 0x000fe400078e7808 */
[----:B------:R-:W-:Y:S02]  /*e2f0*/  LOP3.LUT R5, R6, 0x70, R3, 0x78, !PT ;  /* 0x0000007006057812 */ /* 0x000fe400078e7803 */
[----:B------:R-:W-:Y:S02]  /*e300*/  LOP3.LUT R6, R9, 0x100, R2, 0xf8, !PT ;  /* 0x0000010009067812 */ /* 0x000fe400078ef802 */
[----:B------:R-:W-:Y:S02]  /*e310*/  LOP3.LUT R5, R5, 0xc00, R4, 0xf8, !PT ;  /* 0x00000c0005057812 */ /* 0x000fe400078ef804 */
[----:B------:R-:W-:-:S03]  /*e320*/  LOP3.LUT R4, R6, R7, RZ, 0xfc, !PT ;  /* 0x0000000706047212 */ /* 0x000fc600078efcff */
[----:B------:R0:W-:Y:S04]  /*e330*/  STL [R1+0x14], R5 ;  /* 0x0000140501007387 */ /* 0x0001e80000100800 */
[----:B------:R1:W-:Y:S04]  /*e340*/  STL [R1+0x10], R4 ;  /* 0x0000100401007387 */ /* 0x0003e80000100800 */
[----:B------:R2:W-:Y:S01]  /*e350*/  STL [R1+0x18], R0 ;  /* 0x0000180001007387 */ /* 0x0005e20000100800 */
[----:B0-----:R-:W-:Y:S02]  /*e360*/  SHF.R.U32.HI R5, RZ, 0x2, R10 ;  /* 0x00000002ff057819 */ /* 0x001fe4000001160a */
[----:B-1----:R-:W-:Y:S01]  /*e370*/  LOP3.LUT R4, R3, 0x30, RZ, 0xc0, !PT ;  /* 0x0000003003047812 */ /* 0x002fe200078ec0ff */
[----:B------:R-:W-:-:S02]  /*e380*/  IMAD.MOV.U32 R3, RZ, RZ, 0x40 ;  /* 0x00000040ff037424 */ /* 0x000fc400078e00ff */
[----:B--2---:R-:W-:-:S03]  /*e390*/  IMAD.MOV.U32 R0, RZ, RZ, 0x1 ;  /* 0x00000001ff007424 */ /* 0x004fc600078e00ff */
[----:B------:R-:W-:Y:S02]  /*e3a0*/  SEL R6, R3, 0xffffffc0, !P0 ;  /* 0xffffffc003067807 */ /* 0x000fe40004000000 */
[----:B------:R-:W-:Y:S01]  /*e3b0*/  LOP3.LUT R3, R5, 0x60, R2, 0xf8, !PT ;  /* 0x0000006005037812 */ /* 0x000fe200078ef802 */
[----:B------:R-:W-:-:S05]  /*e3c0*/  IMAD.U32 R2, RZ, RZ, UR6 ;  /* 0x00000006ff027e24 */ /* 0x000fca000f8e00ff */
[----:B------:R0:W-:Y:S04]  /*e3d0*/  STL [R1+0x1c], R2 ;  /* 0x00001c0201007387 */ /* 0x0001e80000100800 */
[----:B------:R-:W-:Y:S04]  /*e3e0*/  STL [R1+0x20], RZ ;  /* 0x000020ff01007387 */ /* 0x000fe80000100800 */
[----:B------:R1:W-:Y:S01]  /*e3f0*/  STL [R1], R0 ;  /* 0x0000000001007387 */ /* 0x0003e20000100800 */
[C---:B0-----:R-:W-:Y:S02]  /*e400*/  LOP3.LUT R2, R4.reuse, 0x40, RZ, 0xfc, !PT ;  /* 0x0000004004027812 */ /* 0x041fe400078efcff */
[----:B-1----:R-:W-:-:S07]  /*e410*/  LOP3.LUT R0, R4, 0x80, RZ, 0xfc, !PT ;  /* 0x0000008004007812 */ /* 0x002fce00078efcff */
.L_x_2109:
[----:B------:R-:W2:Y:S01]  /*e420*/  LDL R0, [R1+0x1c] ;  /* 0x00001c0001007983 */ /* 0x000ea20000100800 */
        /* <DEDUP_REMOVED lines=22> */
.L_x_2047:
[----:B------:R-:W-:Y:S01]  /*e590*/  ULDC UR9, c[0x0][0xc54] ;  /* 0x0003150000097ab9 */ /* 0x000fe20000000800 */
[----:B------:R-:W-:Y:S01]  /*e5a0*/  UMOV UR5, UR8 ;  /* 0x0000000800057c82 */ /* 0x000fe20008000000 */
[----:B------:R-:W-:-:S11]  /*e5b0*/  UISETP.NE.AND UP0, UPT, UR9, 0x1, UPT ;  /* 0x000000010900788c */ /* 0x000fd6000bf05270 */
[----:B------:R-:W-:Y:S02]  /*e5c0*/  @UP0 ULDC.64 UR10, c[0x0][0xc58] ;  /* 0x00031600000a0ab9 */ /* 0x000fe40000000a00 */
[----:B------:R-:W-:-:S04]  /*e5d0*/  UIMAD.WIDE.U32 UR6, UR8, UR10, URZ ;  /* 0x0000000a080672a5 */ /* 0x000fc8000f8e003f */
[----:B------:R-:W-:-:S04]  /*e5e0*/  @UP0 USHF.R.U32.HI UR5, URZ, UR11, UR7 ;  /* 0x0000000b3f050299 */ /* 0x000fc80008011607 */
[----:B------:R-:W-:-:S12]  /*e5f0*/  UIMAD UR6, UR5, UR9, URZ ;  /* 0x00000009050672a4 */ /* 0x000fd8000f8e023f */
.L_x_2048:
[----:B------:R-:W-:Y:S01]  /*e600*/  ULOP3.LUT UR41, URZ, UR5, URZ, 0x33, !UPT ;  /* 0x000000053f297292 */ /* 0x000fe2000f8e333f */
[----:B------:R-:W-:Y:S01]  /*e610*/  BSSY B7, `(.L_x_2049) ;  /* 0x000033e000077945 */ /* 0x000fe20003800000 */
[----:B------:R-:W-:Y:S01]  /*e620*/  ULDC UR7, c[0x0][0x448] ;  /* 0x0001120000077ab9 */ /* 0x000fe20000000800 */
[----:B------:R-:W-:Y:S01]  /*e630*/  ULDC UR5, c[0x0][0xc3c] ;  /* 0x00030f0000057ab9 */ /* 0x000fe20000000800 */
[----:B------:R-:W-:Y:S02]  /*e640*/  UISETP.NE.AND UP1, UPT, UR7, 0x1, UPT ;  /* 0x000000010700788c */ /* 0x000fe4000bf25270 */
[----:B------:R-:W-:Y:S01]  /*e650*/  UIADD3 UR41, UR41, UR5, URZ ;  /* 0x0000000529297290 */ /* 0x000fe2000fffe03f */
[----:B------:R-:W-:Y:S01]  /*e660*/  ULDC.64 UR10, c[0x0][0x418] ;  /* 0x00010600000a7ab9 */ /* 0x000fe20000000a00 */
[----:B------:R-:W-:Y:S02]  /*e670*/  UIADD3 UR5, UR8, -UR6, URZ ;  /* 0x8000000608057290 */ /* 0x000fe4000fffe03f */
[----:B------:R-:W-:-:S02]  /*e680*/  UISETP.NE.U32.AND UP0, UPT, UR10, URZ, UPT ;  /* 0x0000003f0a00728c */ /* 0x000fc4000bf05070 */
[----:B------:R-:W-:Y:S02]  /*e690*/  USHF.L.U32 UR8, UR41, 0x7, URZ ;  /* 0x0000000729087899 */ /* 0x000fe4000800063f */
[----:B------:R-:W-:Y:S01]  /*e6a0*/  UISETP.NE.AND.EX UP0, UPT, UR11, URZ, UPT, UP0 ;  /* 0x0000003f0b00728c */ /* 0x000fe2000bf05300 */
[----:B------:R-:W-:Y:S01]  /*e6b0*/  ULDC UR7, c[0x0][0x288] ;  /* 0x0000a20000077ab9 */ /* 0x000fe20000000800 */
[----:B------:R-:W-:Y:S01]  /*e6c0*/  UIADD3 UR8, UR8, 0x7f, URZ ;  /* 0x0000007f08087890 */ /* 0x000fe2000fffe03f */
[----:B------:R-:W-:Y:S01]  /*e6d0*/  ULDC UR6, c[0x0][0x424] ;  /* 0x0001090000067ab9 */ /* 0x000fe20000000800 */
[----:B------:R-:W-:Y:S02]  /*e6e0*/  UIADD3 UR13, -UR7, 0xa0, URZ ;  /* 0x000000a0070d7890 */ /* 0x000fe4000fffe13f */
[----:B------:R-:W-:Y:S01]  /*e6f0*/  USEL UR9, UR6, 0x1, UP0 ;  /* 0x0000000106097887 */ /* 0x000fe20008000000 */
[----:B------:R-:W-:Y:S01]  /*e700*/  @UP1 ULDC UR7, c[0x0][0x44c] ;  /* 0x0001130000071ab9 */ /* 0x000fe20000000800 */
[----:B------:R-:W-:Y:S01]  /*e710*/  ULDC UR12, c[0x0][0x2f0] ;  /* 0x0000bc00000c7ab9 */ /* 0x000fe20000000800 */
[----:B------:R-:W-:Y:S01]  /*e720*/  UIMAD.WIDE.U32 UR6, UR8, UR7, URZ ;  /* 0x00000007080672a5 */ /* 0x000fe2000f8e003f */
[----:B------:R-:W-:Y:S01]  /*e730*/  @UP1 ULDC UR14, c[0x0][0x450] ;  /* 0x00011400000e1ab9 */ /* 0x000fe20000000800 */
[----:B------:R-:W-:-:S02]  /*e740*/  UIMAD UR13, UR9, UR12, UR13 ;  /* 0x0000000c090d72a4 */ /* 0x000fc4000f8e020d */
[----:B------:R-:W-:Y:S02]  /*e750*/  @UP1 USHF.R.U32.HI UR8, URZ, UR14, UR7 ;  /* 0x0000000e3f081299 */ /* 0x000fe40008011607 */
[----:B------:R-:W-:Y:S02]  /*e760*/  UIMAD UR6, UR9, UR12, 0x9f ;  /* 0x0000009f090674a4 */ /* 0x000fe4000f8e020c */
[----:B------:R-:W-:Y:S02]  /*e770*/  UIADD3 UR8, UR13, UR8, URZ ;  /* 0x000000080d087290 */ /* 0x000fe4000fffe03f */
[----:B------:R-:W-:Y:S02]  /*e780*/  UIMAD.WIDE UR6, UR6, 0x66666667, URZ ;  /* 0x66666667060678a5 */ /* 0x000fe4000f8e023f */
[----:B------:R-:W-:Y:S02]  /*e790*/  UIMAD.WIDE UR8, UR8, 0x66666667, URZ ;  /* 0x66666667080878a5 */ /* 0x000fe4000f8e023f */
[----:B------:R-:W-:-:S02]  /*e7a0*/  USHF.R.U32.HI UR12, URZ, 0x1f, UR7 ;  /* 0x0000001f3f0c7899 */ /* 0x000fc40008011607 */
[----:B------:R-:W-:Y:S01]  /*e7b0*/  USHF.R.U32.HI UR6, URZ, 0x1f, UR9 ;  /* 0x0000001f3f067899 */ /* 0x000fe20008011609 */
[----:B------:R-:W-:Y:S01]  /*e7c0*/  ULDC UR11, c[0x0][0xc48] ;  /* 0x00031200000b7ab9 */ /* 0x000fe20000000800 */
[----:B------:R-:W-:Y:S02]  /*e7d0*/  ULEA.HI.SX32 UR12, UR7, UR12, 0x1a ;  /* 0x0000000c070c7291 */ /* 0x000fe4000f8fd23f */
[----:B------:R-:W-:Y:S02]  /*e7e0*/  ULEA.HI.SX32 UR6, UR9, UR6, 0x1a ;  /* 0x0000000609067291 */ /* 0x000fe4000f8fd23f */
[----:B------:R-:W-:Y:S02]  /*e7f0*/  UISETP.NE.AND UP0, UPT, UR11, 0x1, UPT ;  /* 0x000000010b00788c */ /* 0x000fe4000bf05270 */
[----:B------:R-:W-:Y:S01]  /*e800*/  UISETP.LT.AND UP1, UPT, UR12, UR6, UPT ;  /* 0x000000060c00728c */ /* 0x000fe2000bf21270 */
[----:B------:R-:W-:-:S03]  /*e810*/  ULDC UR10, c[0x0][0xc54] ;  /* 0x00031500000a7ab9 */ /* 0x000fc60000000800 */
[----:B------:R-:W-:Y:S02]  /*e820*/  USEL UR40, UR12, UR6, UP1 ;  /* 0x000000060c287287 */ /* 0x000fe40008800000 */
[----:B------:R-:W-:-:S03]  /*e830*/  UIMAD UR10, UR4, UR10, UR5 ;  /* 0x0000000a040a72a4 */ /* 0x000fc6000f8e0205 */
[----:B------:R-:W-:Y:S01]  /*e840*/  @UP0 ULDC UR4, c[0x0][0xc4c] ;  /* 0x0003130000040ab9 */ /* 0x000fe20000000800 */
[----:B------:R-:W-:Y:S01]  /*e850*/  ISETP.LT.AND P0, PT, RZ, UR40, PT ;  /* 0x00000028ff007c0c */ /* 0x000fe2000bf01270 */
[----:B------:R-:W-:Y:S01]  /*e860*/  UIMAD.WIDE.U32 UR4, UR10, UR4, URZ ;  /* 0x000000040a0472a5 */ /* 0x000fe2000f8e003f */
[----:B------:R-:W-:Y:S01]  /*e870*/  @UP0 ULDC UR7, c[0x0][0xc50] ;  /* 0x0003140000070ab9 */ /* 0x000fe20000000800 */
[----:B------:R-:W-:Y:S02]  /*e880*/  UMOV UR43, UR10 ;  /* 0x0000000a002b7c82 */ /* 0x000fe40008000000 */
[----:B------:R-:W-:-:S04]  /*e890*/  @UP0 USHF.R.U32.HI UR43, URZ, UR7, UR5 ;  /* 0x000000073f2b0299 */ /* 0x000fc80008011605 */
[----:B------:R-:W-:-:S04]  /*e8a0*/  UIADD3 UR36, -UR43, URZ, URZ ;  /* 0x0000003f2b247290 */ /* 0x000fc8000fffe13f */
[----:B------:R-:W-:Y:S01]  /*e8b0*/  UIMAD UR36, UR11, UR36, UR10 ;  /* 0x000000240b2472a4 */ /* 0x000fe2000f8e020a */
[----:B------:R-:W-:Y:S11]  /*e8c0*/  @P0 BRA `(.L_x_2050) ;  /* 0x0000000000480947 */ /* 0x000ff60003800000 */
        /* <DEDUP_REMOVED lines=18> */
.L_x_2050:
        /* <DEDUP_REMOVED lines=20> */
.L_x_2053:
[----:B------:R-:W-:Y:S05]  /*eb30*/  BSYNC B6 ;  /* 0x0000000000067941 */ /* 0x000fea0003800000 */
.L_x_2052:
        /* <DEDUP_REMOVED lines=24> */
.L_x_2055:
[----:B------:R-:W-:Y:S05]  /*ecc0*/  BSYNC B6 ;  /* 0x0000000000067941 */ /* 0x000fea0003800000 */
.L_x_2054:
        /* <DEDUP_REMOVED lines=20> */
.L_x_2057:
[----:B------:R-:W-:Y:S05]  /*ee10*/  BSYNC B6 ;  /* 0x0000000000067941 */ /* 0x000fea0003800000 */
.L_x_2056:
        /* <DEDUP_REMOVED lines=20> */
.L_x_2059:
[----:B------:R-:W-:Y:S05]  /*ef60*/  BSYNC B6 ;  /* 0x0000000000067941 */ /* 0x000fea0003800000 */
.L_x_2058:
        /* <DEDUP_REMOVED lines=26> */
.L_x_2128:
        /* <DEDUP_REMOVED lines=12> */
.L_x_2131:
        /* <DEDUP_REMOVED lines=20> */
.L_x_2063:
        /* <DEDUP_REMOVED lines=8> */
.L_x_2132:
        /* <DEDUP_REMOVED lines=8> */
.L_x_2065:
        /* <DEDUP_REMOVED lines=16> */
.L_x_2133:
        /* <DEDUP_REMOVED lines=8> */
.L_x_2067:
        /* <DEDUP_REMOVED lines=34> */
.L_x_2061:
        /* <DEDUP_REMOVED lines=22> */
.L_x_2069:
[----:B---3--:R-:W-:Y:S05]  /*f910*/  BSYNC B6 ;  /* 0x0000000000067941 */ /* 0x008fea0003800000 */
.L_x_2068:
[----:B------:R-:W0:Y:S01]  /*f920*/  LDC R7, c[0x0][0x448] ;  /* 0x00011200ff077b82 */ /* 0x000e220000000800 */
[----:B------:R-:W2:Y:S01]  /*f930*/  S2R R2, SR_TID.X ;  /* 0x0000000000027919 */ /* 0x000ea20000002100 */
[----:B------:R-:W-:Y:S01]  /*f940*/  USHF.R.S32.HI UR4, URZ, 0x1f, UR36 ;  /* 0x0000001f3f047899 */ /* 0x000fe20008011424 */
[----:B------:R-:W-:Y:S01]  /*f950*/  ULDC.64 UR8, c[0x0][0x2d8] ;  /* 0x0000b60000087ab9 */ /* 0x000fe20000000a00 */
[----:B-1----:R-:W1:Y:S02]  /*f960*/  S2R R19, SR_TID.X ;  /* 0x0000000000137919 */ /* 0x002e640000002100 */
[----:B------:R-:W-:Y:S02]  /*f970*/  UIMAD UR6, UR4, UR8, URZ ;  /* 0x00000008040672a4 */ /* 0x000fe4000f8e023f */
[----:B------:R-:W-:Y:S01]  /*f980*/  UIMAD.WIDE.U32 UR4, UR36, UR8, URZ ;  /* 0x00000008240472a5 */ /* 0x000fe2000f8e003f */
[----:B------:R-:W3:Y:S01]  /*f990*/  S2R R8, SR_TID.X ;  /* 0x0000000000087919 */ /* 0x000ee20000002100 */
        /* <DEDUP_REMOVED lines=12> */
[----:B--2---:R-:W-:Y:S02]  /*fa60*/  LOP3.LUT R2, R2, 0x7f, RZ, 0xc0, !PT ;  /* 0x0000007f02027812 */ /* 0x004fe400078ec0ff */
[----:B------:R-:W0:Y:S01]  /*fa70*/  @P0 LDC R3, c[0x0][0x44c] ;  /* 0x00011300ff030b82 */ /* 0x000e220000000800 */
[----:B-1----:R-:W-:Y:S01]  /*fa80*/  IMAD.SHL.U32 R19, R19, 0x20, RZ ;  /* 0x0000002013137824 */ /* 0x002fe200078e00ff */
[----:B------:R-:W-:Y:S01]  /*fa90*/  SHF.R.U32.HI R2, RZ, 0x2, R2 ;  /* 0x00000002ff027819 */ /* 0x000fe20000011602 */
[----:B---3--:R-:W-:-:S03]  /*faa0*/  IMAD.SHL.U32 R10, R8, 0x10, RZ ;  /* 0x00000010080a7824 */ /* 0x008fc600078e00ff */
[----:B------:R-:W-:Y:S01]  /*fab0*/  LOP3.LUT R19, R2, 0x60, R19, 0xf8, !PT ;  /* 0x0000006002137812 */ /* 0x000fe200078ef813 */
[----:B------:R-:W-:Y:S01]  /*fac0*/  IMAD.U32 R2, RZ, RZ, UR41 ;  /* 0x00000029ff027e24 */ /* 0x000fe2000f8e00ff */
[----:B------:R-:W1:Y:S01]  /*fad0*/  @P0 LDC R0, c[0x0][0x450] ;  /* 0x00011400ff000b82 */ /* 0x000e620000000800 */
[----:B------:R-:W-:Y:S02]  /*fae0*/  LOP3.LUT R10, R10, 0x30, RZ, 0xc0, !PT ;  /* 0x000000300a0a7812 */ /* 0x000fe400078ec0ff */
[----:B------:R-:W-:Y:S02]  /*faf0*/  IMAD R2, R2, 0x80, R19 ;  /* 0x0000008002027824 */ /* 0x000fe400078e0213 */
[C---:B------:R-:W-:Y:S01]  /*fb00*/  LOP3.LUT R8, R10.reuse, 0x40, RZ, 0xfc, !PT ;  /* 0x000000400a087812 */ /* 0x040fe200078efcff */
[----:B------:R-:W2:Y:S01]  /*fb10*/  S2R R19, SR_TID.X ;  /* 0x0000000000137919 */ /* 0x000ea20000002100 */
[----:B------:R-:W-:Y:S01]  /*fb20*/  IMAD.MOV.U32 R6, RZ, RZ, R2 ;  /* 0x000000ffff067224 */ /* 0x000fe200078e0002 */
[----:B------:R-:W-:Y:S01]  /*fb30*/  LOP3.LUT R10, R10, 0x80, RZ, 0xfc, !PT ;  /* 0x000000800a0a7812 */ /* 0x000fe200078efcff */
        /* <DEDUP_REMOVED lines=31> */
[----:B------:R-:W-:Y:S01]  /*fd30*/  IMAD.U32 R0, RZ, RZ, UR41 ;  /* 0x00000029ff007e24 */ /* 0x000fe2000f8e00ff */
[----:B------:R-:W-:Y:S02]  /*fd40*/  ULDC UR4, c[0x0][0x288] ;  /* 0x0000a20000047ab9 */ /* 0x000fe40000000800 */
[----:B------:R-:W1:Y:S01]  /*fd50*/  SHFL.IDX PT, R5, R3, RZ, 0x1c1f ;  /* 0x001c1fff03057589 */ /* 0x000e6200000e0000 */
[----:B------:R-:W-:Y:S02]  /*fd60*/  IMAD R2, R7, UR4, RZ ;  /* 0x0000000407027c24 */ /* 0x000fe4000f8e02ff */
[----:B------:R-:W-:-:S05]  /*fd70*/  IMAD R0, R0, 0x80, R10 ;  /* 0x0000008000007824 */ /* 0x000fca00078e020a */
        /* <DEDUP_REMOVED lines=30> */
.L_x_2142:
        /* <DEDUP_REMOVED lines=12> */
.L_x_2072:
[----:B------:R-:W-:Y:S05]  /*10020*/  BSYNC B0 ;  /* 0x0000000000007941 */ /* 0x000fea0003800000 */
.L_x_2071:
[----:B------:R-:W-:Y:S01]  /*10030*/  NOP ;  /* 0x0000000000007918 */ /* 0x000fe20000000000 */
[----:B------:R-:W-:-:S13]  /*10040*/  PLOP3.LUT P0, PT, PT, PT, PT, 0x80, 0x0 ;  /* 0x000000000000781c */ /* 0x000fda0003f0f070 */
.L_x_2073:
        /* <DEDUP_REMOVED lines=18> */
.L_x_2143:
[----:B------:R-:W-:Y:S05]  /*10170*/  BSYNC B0 ;  /* 0x0000000000007941 */ /* 0x000fea0003800000 */
.L_x_2074:
[----:B------:R-:W-:-:S06]  /*10180*/  UISETP.GE.AND UP0, UPT, UR40, 0x2, UPT ;  /* 0x000000022800788c */ /* 0x000fcc000bf06270 */
[----:B------:R-:W-:-:S13]  /*10190*/  PLOP3.LUT P0, PT, PT, PT, UP0, 0x80, 0x0 ;  /* 0x000000000000781c */ /* 0x000fda0003f0f008 */
[----:B------:R-:W-:Y:S05]  /*101a0*/  @!P0 BRA `(.L_x_2076) ;  /* 0x0000001000008947 */ /* 0x000fea0003800000 */
[----:B-1----:R1:W5:Y:S01]  /*101b0*/  LDL.LU R0, [R1] ;  /* 0x0000000001007983 */ /* 0x0023620000300800 */
[----:B------:R-:W-:Y:S01]  /*101c0*/  UIADD3 UR4, UR40, -0x2, URZ ;  /* 0xfffffffe28047890 */ /* 0x000fe2000fffe03f */
[----:B------:R-:W-:-:S05]  /*101d0*/  IMAD.MOV.U32 R3, RZ, RZ, R18 ;  /* 0x000000ffff037224 */ /* 0x000fca00078e0012 */
[----:B------:R-:W-:-:S07]  /*101e0*/  IMAD.U32 R2, RZ, RZ, UR4 ;  /* 0x00000004ff027e24 */ /* 0x000fce000f8e00ff */
.L_x_2098:
[----:B0-----:R-:W2:Y:S01]  /*101f0*/  LDL R5, [R1+0x4] ;  /* 0x0000040001057983 */ /* 0x001ea20000100800 */
        /* <DEDUP_REMOVED lines=8> */
[----:B--2---:R-:W-:-:S13]  /*10280*/  LOP3.LUT P1, RZ, R5, 0x2, RZ, 0xc0, !PT ;  /* 0x0000000205ff7812 */ /* 0x004fda000782c0ff */
[----:B---3--:R-:W-:Y:S05]  /*10290*/  @!P1 BRA `(.L_x_2078) ;  /* 0x0000000800009947 */ /* 0x008fea0003800000 */
[----:B------:R-:W-:Y:S01]  /*102a0*/  LOP3.LUT P1, RZ, R5, 0x1, RZ, 0xc0, !PT ;  /* 0x0000000105ff7812 */ /* 0x000fe2000782c0ff */
[----:B0-----:R-:W-:-:S12]  /*102b0*/  IMAD.MOV.U32 R8, RZ, RZ, R2 ;  /* 0x000000ffff087224 */ /* 0x001fd800078e0002 */
[----:B------:R-:W-:Y:S05]  /*102c0*/  @!P1 BRA `(.L_x_2079) ;  /* 0x0000000000509947 */ /* 0x000fea0003800000 */
[----:B------:R-:W2:Y:S01]  /*102d0*/  LDL R10, [R1+0xc] ;  /* 0x00000c00010a7983 */ /* 0x000ea20000100800 */
[----:B------:R-:W0:Y:S01]  /*102e0*/  LDC R8, c[0x0][0x43c] ;  /* 0x00010f00ff087b82 */ /* 0x000e220000000800 */
[----:B------:R-:W-:Y:S02]  /*102f0*/  ULDC.64 UR4, c[0x0][0x428] ;  /* 0x00010a0000047ab9 */ /* 0x000fe40000000a00 */
[----:B------:R-:W3:Y:S01]  /*10300*/  LDL R7, [R1+0x8] ;  /* 0x0000080001077983 */ /* 0x000ee20000100800 */
        /* <DEDUP_REMOVED lines=8> */
[----:B--2---:R-:W-:-:S04]  /*10390*/  IMAD R6, R10, UR4, RZ ;  /* 0x000000040a067c24 */ /* 0x004fc8000f8e02ff */
[C---:B---3--:R-:W-:Y:S02]  /*103a0*/  IMAD R6, R7.reuse, UR5, R6 ;  /* 0x0000000507067c24 */ /* 0x048fe4000f8e0206 */
[----:B------:R-:W-:Y:S01]  /*103b0*/  IMAD.WIDE.U32 R4, R7, UR4, R4 ;  /* 0x0000000407047c25 */ /* 0x000fe2000f8e0004 */
[----:B------:R-:W-:-:S03]  /*103c0*/  ULDC.64 UR4, c[0x0][0x418] ;  /* 0x0001060000047ab9 */ /* 0x000fc60000000a00 */
[----:B------:R-:W-:Y:S01]  /*103d0*/  IMAD.IADD R5, R6, 0x1, R5 ;  /* 0x0000000106057824 */ /* 0x000fe200078e0205 */
[----:B------:R-:W-:-:S04]  /*103e0*/  LEA R6, P0, R4, UR4, 0x2 ;  /* 0x0000000404067c11 */ /* 0x000fc8000f8010ff */
[----:B------:R-:W-:-:S05]  /*103f0*/  LEA.HI.X R7, R4, UR5, R5, 0x2, P0 ;  /* 0x0000000504077c11 */ /* 0x000fca00080f1405 */
[----:B------:R0:W5:Y:S04]  /*10400*/  LDG.E R16, desc[UR50][R6.64] ;  /* 0x0000003206107981 */ /* 0x000168000c1e1900 */
.L_x_2079:
        /* <DEDUP_REMOVED lines=8> */
.L_x_2144:
[----:B------:R-:W-:Y:S05]  /*10490*/  BSYNC B1 ;  /* 0x0000000000017941 */ /* 0x000fea0003800000 */
.L_x_2080:
        /* <DEDUP_REMOVED lines=9> */
.L_x_2083:
[----:B------:R-:W-:Y:S05]  /*10530*/  BSYNC B1 ;  /* 0x0000000000017941 */ /* 0x000fea0003800000 */
.L_x_2082:
        /* <DEDUP_REMOVED lines=11> */
.L_x_2084:
        /* <DEDUP_REMOVED lines=9> */
[----:B--2---:R-:W-:Y:S05]  /*10680*/  @P0 BRA.U.ANY `(.L_x_2084) ;  /* 0xfffffffd00d80947 */ /* 0x004fea000393ffff */
[----:B------:R-:W2:Y:S01]  /*10690*/  SYNCS.PHASECHK.TRANS64.TRYWAIT P0, [R4+URZ+0x29840], R5 ;  /* 0x02984005040075a7 */ /* 0x000ea2000800017f */
[----:B------:R-:W-:Y:S04]  /*106a0*/  BSSY B1, `(.L_x_2085) ;  /* 0x0000002000017945 */ /* 0x000fe80003800000 */
[----:B--2---:R-:W-:Y:S05]  /*106b0*/  @!P0 BRA `(.L_x_2086) ;  /* 0x0000002000bc8947 */ /* 0x004fea0003800000 */
.L_x_2145:
[----:B------:R-:W-:Y:S05]  /*106c0*/  BSYNC B1 ;  /* 0x0000000000017941 */ /* 0x000fea0003800000 */
.L_x_2085:
[----:B------:R-:W-:Y:S01]  /*106d0*/  BSSY B1, `(.L_x_2087) ;  /* 0x000000b000017945 */ /* 0x000fe20003800000 */
[----:B------:R-:W-:Y:S02]  /*106e0*/  IMAD.MOV.U32 R8, RZ, RZ, 0x0 ;  /* 0x00000000ff087424 */ /* 0x000fe400078e00ff */
[----:B------:R-:W-:Y:S01]  /*106f0*/  IMAD.MOV.U32 R9, RZ, RZ, 0x14f00000 ;  /* 0x14f00000ff097424 */ /* 0x000fe200078e00ff */
[----:B------:R-:W-:Y:S06]  /*10700*/  @P1 BRA `(.L_x_2088) ;  /* 0x00000000001c1947 */ /* 0x000fec0003800000 */
[----:B------:R-:W3:Y:S01]  /*10710*/  S2R R7, SR_TID.X ;  /* 0x0000000000077919 */ /* 0x000ee20000002100 */
[----:B0-2---:R-:W-:-:S04]  /*10720*/  IMAD.MOV.U32 R5, RZ, RZ, 0x7800 ;  /* 0x00007800ff057424 */ /* 0x005fc800078e00ff */
[----:B------:R4:W-:Y:S01]  /*10730*/  SYNCS.ARRIVE.TRANS64 RZ, [R4+URZ+0x29830], R5 ;  /* 0x0298300504ff79a7 */ /* 0x0009e2000800003f */
[----:B---3--:R-:W-:-:S04]  /*10740*/  LOP3.LUT R7, R7, 0x1f, RZ, 0xc0, !PT ;  /* 0x0000001f07077812 */ /* 0x008fc800078ec0ff */
[----:B------:R-:W-:-:S13]  /*10750*/  ISETP.NE.AND P0, PT, R7, RZ, PT ;  /* 0x000000ff0700720c */ /* 0x000fda0003f05270 */
[----:B----4-:R-:W-:Y:S05]  /*10760*/  @!P0 BRA `(.L_x_2088) ;  /* 0x0000000000048947 */ /* 0x010fea0003800000 */
[----:B------:R-:W-:Y:S01]  /*10770*/  BPT.TRAP 0x1 ;  /* 0x000000040000795c */ /* 0x000fe20000300000 */
.L_x_2088:
[----:B------:R-:W-:Y:S05]  /*10780*/  BSYNC B1 ;  /* 0x0000000000017941 */ /* 0x000fea0003800000 */
.L_x_2087:
[----:B------:R-:W-:Y:S01]  /*10790*/  R2UR UR10, R10 ;  /* 0x000000000a0a72ca */ /* 0x000fe200000e0000 */
[----:B0-2---:R-:W-:Y:S01]  /*107a0*/  IMAD R5, R18, 0x7800, R17 ;  /* 0x0000780012057824 */ /* 0x005fe200078e0211 */
[----:B------:R-:W-:Y:S01]  /*107b0*/  R2UR UR6, R8 ;  /* 0x00000000080672ca */ /* 0x000fe200000e0000 */
[----:B------:R-:W-:Y:S01]  /*107c0*/  UIADD3 UR4, UP0, UR46, 0x370, URZ ;  /* 0x000003702e047890 */ /* 0x000fe2000ff1e03f */
[----:B------:R-:W-:Y:S01]  /*107d0*/  R2UR UR7, R9 ;  /* 0x00000000090772ca */ /* 0x000fe200000e0000 */
[----:B------:R-:W-:Y:S01]  /*107e0*/  VIADD R4, R4, 0x29830 ;  /* 0x0002983004047836 */ /* 0x000fe20000000000 */
[----:B------:R-:W-:Y:S01]  /*107f0*/  PLOP3.LUT P0, PT, PT, PT, PT, 0x80, 0x0 ;  /* 0x000000000000781c */ /* 0x000fe20003f0f070 */
[----:B------:R-:W-:Y:S01]  /*10800*/  VIADD R7, R5, 0x1a400 ;  /* 0x0001a40005077836 */ /* 0x000fe20000000000 */
[----:B------:R-:W-:-:S12]  /*10810*/  UIADD3.X UR5, URZ, UR47, URZ, UP0, !UPT ;  /* 0x0000002f3f057290 */ /* 0x000fd800087fe43f */
.L_x_2089:
        /* <DEDUP_REMOVED lines=15> */
.L_x_2090:
        /* <DEDUP_REMOVED lines=15> */
.L_x_2091:
        /* <DEDUP_REMOVED lines=10> */
.L_x_2078:
[----:B------:R-:W-:Y:S05]  /*10aa0*/  BSYNC B0 ;  /* 0x0000000000007941 */ /* 0x000fea0003800000 */
.L_x_2077:
[----:B------:R-:W-:-:S06]  /*10ab0*/  UISETP.NE.AND UP0, UPT, UR39, 0x3, UPT ;  /* 0x000000032700788c */ /* 0x000fcc000bf05270 */
[----:B------:R-:W-:-:S13]  /*10ac0*/  PLOP3.LUT P0, PT, PT, PT, UP0, 0x80, 0x0 ;  /* 0x000000000000781c */ /* 0x000fda0003f0f008 */
[----:B------:R-:W-:Y:S05]  /*10ad0*/  @!P0 BRA `(.L_x_2092) ;  /* 0x0000000000048947 */ /* 0x000fea0003800000 */
[----:B------:R-:W-:Y:S01]  /*10ae0*/  BPT.TRAP 0x1 ;  /* 0x000000040000795c */ /* 0x000fe20000300000 */
.L_x_2092:
[----:B------:R-:W-:Y:S01]  /*10af0*/  IMAD.U32 R4, RZ, RZ, UR44 ;  /* 0x0000002cff047e24 */ /* 0x000fe2000f8e00ff */
[----:B------:R-:W-:Y:S01]  /*10b00*/  BSSY B0, `(.L_x_2093) ;  /* 0x0000007000007945 */ /* 0x000fe20003800000 */
[----:B------:R-:W-:-:S03]  /*10b10*/  IMAD R19, R3, 0x8, R17 ;  /* 0x0000000803137824 */ /* 0x000fc600078e0211 */
[----:B------:R-:W-:Y:S02]  /*10b20*/  ISETP.NE.AND P0, PT, R4, 0x3, PT ;  /* 0x000000030400780c */ /* 0x000fe40003f05270 */
[----:B------:R-:W-:-:S04]  /*10b30*/  LOP3.LUT R4, R0, 0x1, RZ, 0x3c, !PT ;  /* 0x0000000100047812 */ /* 0x000fc800078e3cff */
[----:B------:R-:W-:-:S04]  /*10b40*/  SHF.L.U32 R4, R4, 0x1f, RZ ;  /* 0x0000001f04047819 */ /* 0x000fc800000006ff */
[----:B------:R-:W2:Y:S02]  /*10b50*/  SYNCS.PHASECHK.TRANS64.TRYWAIT P1, [R19+URZ+0x29870], R4 ;  /* 0x02987004130075a7 */ /* 0x000ea4000802017f */
[----:B--2---:R-:W-:Y:S05]  /*10b60*/  @!P1 BRA `(.L_x_2094) ;  /* 0x0000001c00a49947 */ /* 0x004fea0003800000 */
.L_x_2146:
[----:B------:R-:W-:Y:S05]  /*10b70*/  BSYNC B0 ;  /* 0x0000000000007941 */ /* 0x000fea0003800000 */
.L_x_2093:
[----:B------:R-:W-:Y:S05]  /*10b80*/  @!P0 BRA `(.L_x_2095) ;  /* 0x0000000000048947 */ /* 0x000fea0003800000 */
[----:B------:R-:W-:Y:S01]  /*10b90*/  BPT.TRAP 0x1 ;  /* 0x000000040000795c */ /* 0x000fe20000300000 */
.L_x_2095:
[----:B------:R-:W-:Y:S01]  /*10ba0*/  SHF.L.U32 R0, R0, 0x1f, RZ ;  /* 0x0000001f00007819 */ /* 0x000fe200000006ff */
[----:B------:R-:W-:-:S03]  /*10bb0*/  IMAD R12, R3, 0x5000, RZ ;  /* 0x00005000030c7824 */ /* 0x000fc600078e02ff */
[----:B------:R-:W3:Y:S02]  /*10bc0*/  SYNCS.PHASECHK.TRANS64.TRYWAIT P1, [R19+URZ+0x29860], R0 ;  /* 0x02986000130075a7 */ /* 0x000ee4000802017f */
[----:B---3--:R-:W-:Y:S05]  /*10bd0*/  @!P1 BRA `(.L_x_2096) ;  /* 0x0000001c009c9947 */ /* 0x008fea0003800000 */
.L_x_2147:
[----:B------:R-:W3:Y:S04]  /*10be0*/  LDL R3, [R1+0x14] ;  /* 0x0000140001037983 */ /* 0x000ee80000100800 */
[----:B------:R-:W4:Y:S01]  /*10bf0*/  LDL R13, [R1+0x10] ;  /* 0x00001000010d7983 */ /* 0x000f220000100800 */
[----:B------:R-:W-:Y:S05]  /*10c00*/  WARPSYNC.ALL ;  /* 0x0000000000007948 */ /* 0x000fea0003800000 */
[----:B---3--:R-:W-:-:S02]  /*10c10*/  LOP3.LUT R0, R12, R3, RZ, 0xfc, !PT ;  /* 0x000000030c007212 */ /* 0x008fc400078efcff */
[----:B------:R-:W3:Y:S01]  /*10c20*/  S2R R3, SR_TID.X ;  /* 0x0000000000037919 */ /* 0x000ee20000002100 */
[----:B----4-:R-:W-:Y:S02]  /*10c30*/  LOP3.LUT R20, R12, R13, RZ, 0xfc, !PT ;  /* 0x0000000d0c147212 */ /* 0x010fe400078efcff */
[----:B------:R-:W-:-:S03]  /*10c40*/  IMAD.IADD R0, R17, 0x1, R0 ;  /* 0x0000000111007824 */ /* 0x000fc600078e0200 */
[----:B------:R-:W-:Y:S02]  /*10c50*/  IMAD.IADD R20, R17, 0x1, R20 ;  /* 0x0000000111147824 */ /* 0x000fe400078e0214 */
[----:B0-----:R-:W2:Y:S01]  /*10c60*/  LDSM.16.MT88.4 R8, [R0+0xa400] ;  /* 0x00a400000008783b */ /* 0x001ea20000004200 */
[----:B---3--:R-:W-:Y:S01]  /*10c70*/  LOP3.LUT P1, RZ, R3, 0x4, RZ, 0xc0, !PT ;  /* 0x0000000403ff7812 */ /* 0x008fe2000782c0ff */
[----:B------:R-:W-:-:S05]  /*10c80*/  IMAD.MOV.U32 R3, RZ, RZ, 0x40 ;  /* 0x00000040ff037424 */ /* 0x000fca00078e00ff */
[----:B------:R-:W-:-:S05]  /*10c90*/  SEL R3, R3, 0xffffffc0, !P1 ;  /* 0xffffffc003037807 */ /* 0x000fca0004800000 */
[----:B------:R-:W-:Y:S01]  /*10ca0*/  IMAD.IADD R3, R3, 0x1, R0 ;  /* 0x0000000103037824 */ /* 0x000fe200078e0200 */
[C-C-:B--2---:R-:W-:Y:S02]  /*10cb0*/  PRMT R4, R8.reuse, 0x6420, R9.reuse ;  /* 0x0000642008047816 */ /* 0x144fe40000000009 */
        /* <DEDUP_REMOVED lines=66> */
.L_x_2097:
        /* <DEDUP_REMOVED lines=12> */
[----:B---3--:R-:W-:Y:S05]  /*111a0*/  @P0 BRA `(.L_x_2098) ;  /* 0xfffffff000100947 */ /* 0x008fea000383ffff */
.L_x_2076:
[----:B0-----:R-:W0:Y:S01]  /*111b0*/  S2R R4, SR_TID.X ;  /* 0x0000000000047919 */ /* 0x001e220000002100 */
[----:B------:R-:W-:Y:S01]  /*111c0*/  BSSY B0, `(.L_x_2099) ;  /* 0x0000011000007945 */ /* 0x000fe20003800000 */
[----:B0-----:R-:W-:-:S04]  /*111d0*/  LOP3.LUT R4, R4, 0x7f, RZ, 0xc0, !PT ;  /* 0x0000007f04047812 */ /* 0x001fc800078ec0ff */
[----:B------:R-:W-:-:S13]  /*111e0*/  ISETP.NE.AND P0, PT, R4, RZ, PT ;  /* 0x000000ff0400720c */ /* 0x000fda0003f05270 */
[----:B------:R-:W-:Y:S05]  /*111f0*/  @P0 BRA `(.L_x_2100) ;  /* 0x0000000000340947 */ /* 0x000fea0003800000 */
[----:B------:R-:W0:Y:S01]  /*11200*/  S2R R3, SR_LANEID ;  /* 0x0000000000037919 */ /* 0x000e220000000000 */
[----:B------:R-:W-:Y:S02]  /*11210*/  VOTEU.ANY UR4, UPT, PT ;  /* 0x0000000000047886 */ /* 0x000fe400038e0100 */
[----:B-1---5:R-:W0:Y:S08]  /*11220*/  FLO.U32 R0, UR4 ;  /* 0x0000000400007d00 */ /* 0x022e3000080e0000 */
        /* <DEDUP_REMOVED lines=9> */
[----:B------:R0:W-:Y:S02]  /*112c0*/  STL [R1+0x1c], R0 ;  /* 0x00001c0001007387 */ /* 0x0001e40000100800 */
.L_x_2100:
[----:B------:R-:W-:Y:S05]  /*112d0*/  BSYNC B0 ;  /* 0x0000000000007941 */ /* 0x000fea0003800000 */
.L_x_2099:
[----:B------:R-:W-:-:S06]  /*112e0*/  UISETP.NE.AND UP0, UPT, UR39, 0x3, UPT ;  /* 0x000000032700788c */ /* 0x000fcc000bf05270 */
[----:B------:R-:W-:-:S13]  /*112f0*/  PLOP3.LUT P1, PT, PT, PT, UP0, 0x80, 0x0 ;  /* 0x000000000000781c */ /* 0x000fda0003f2f008 */
[----:B------:R-:W-:Y:S05]  /*11300*/  @!P1 BRA `(.L_x_2101) ;  /* 0x0000000000049947 */ /* 0x000fea0003800000 */
[----:B------:R-:W-:Y:S01]  /*11310*/  BPT.TRAP 0x1 ;  /* 0x000000040000795c */ /* 0x000fe20000300000 */
.L_x_2101:
[----:B------:R-:W2:Y:S01]  /*11320*/  LDL R2, [R1] ;  /* 0x0000000001027983 */ /* 0x000ea20000100800 */
[----:B------:R-:W-:Y:S01]  /*11330*/  IMAD R16, R18, 0x8, R17 ;  /* 0x0000000812107824 */ /* 0x000fe200078e0211 */
[----:B------:R-:W-:Y:S01]  /*11340*/  BSSY B0, `(.L_x_2102) ;  /* 0x0000007000007945 */ /* 0x000fe20003800000 */
[----:B01---5:R-:W-:-:S05]  /*11350*/  IMAD.U32 R0, RZ, RZ, UR44 ;  /* 0x0000002cff007e24 */ /* 0x023fca000f8e00ff */
[----:B------:R-:W-:Y:S02]  /*11360*/  ISETP.NE.AND P2, PT, R0, 0x3, PT ;  /* 0x000000030000780c */ /* 0x000fe40003f45270 */
[----:B--2---:R-:W-:-:S04]  /*11370*/  LOP3.LUT R3, R2, 0x1, RZ, 0x3c, !PT ;  /* 0x0000000102037812 */ /* 0x004fc800078e3cff */
[----:B------:R-:W-:-:S04]  /*11380*/  SHF.L.U32 R3, R3, 0x1f, RZ ;  /* 0x0000001f03037819 */ /* 0x000fc800000006ff */
[----:B------:R-:W0:Y:S02]  /*11390*/  SYNCS.PHASECHK.TRANS64.TRYWAIT P1, [R16+URZ+0x29870], R3 ;  /* 0x02987003100075a7 */ /* 0x000e24000802017f */
[----:B0-----:R-:W-:Y:S05]  /*113a0*/  @!P1 BRA `(.L_x_2103) ;  /* 0x0000001400bc9947 */ /* 0x001fea0003800000 */
.L_x_2148:
[----:B------:R-:W-:Y:S05]  /*113b0*/  BSYNC B0 ;  /* 0x0000000000007941 */ /* 0x000fea0003800000 */
.L_x_2102:
[----:B------:R-:W-:Y:S05]  /*113c0*/  @!P2 BRA `(.L_x_2104) ;  /* 0x000000000004a947 */ /* 0x000fea0003800000 */
[----:B------:R-:W-:Y:S01]  /*113d0*/  BPT.TRAP 0x1 ;  /* 0x000000040000795c */ /* 0x000fe20000300000 */
.L_x_2104:
[----:B------:R-:W0:Y:S02]  /*113e0*/  LDL R0, [R1] ;  /* 0x0000000001007983 */ /* 0x000e240000100800 */
[----:B0-----:R-:W-:-:S04]  /*113f0*/  SHF.L.U32 R3, R0, 0x1f, RZ ;  /* 0x0000001f00037819 */ /* 0x001fc800000006ff */
[----:B------:R-:W0:Y:S02]  /*11400*/  SYNCS.PHASECHK.TRANS64.TRYWAIT P1, [R16+URZ+0x29860], R3 ;  /* 0x02986003100075a7 */ /* 0x000e24000802017f */
[----:B0-----:R-:W-:Y:S05]  /*11410*/  @!P1 BRA `(.L_x_2105) ;  /* 0x0000001400b49947 */ /* 0x001fea0003800000 */
.L_x_2149:
[----:B------:R-:W2:Y:S04]  /*11420*/  LDL R2, [R1+0x14] ;  /* 0x0000140001027983 */ /* 0x000ea80000100800 */
[----:B------:R-:W3:Y:S01]  /*11430*/  LDL R12, [R1+0x10] ;  /* 0x00001000010c7983 */ /* 0x000ee20000100800 */
[----:B------:R-:W-:Y:S01]  /*11440*/  IMAD R0, R18, 0x5000, RZ ;  /* 0x0000500012007824 */ /* 0x000fe200078e02ff */
[----:B------:R-:W-:Y:S05]  /*11450*/  WARPSYNC.ALL ;  /* 0x0000000000007948 */ /* 0x000fea0003800000 */
[----:B------:R-:W1:Y:S01]  /*11460*/  S2R R9, SR_TID.X ;  /* 0x0000000000097919 */ /* 0x000e620000002100 */
[----:B------:R-:W-:Y:S01]  /*11470*/  IMAD.MOV.U32 R13, RZ, RZ, 0x40 ;  /* 0x00000040ff0d7424 */ /* 0x000fe200078e00ff */
[----:B-1----:R-:W-:-:S04]  /*11480*/  LOP3.LUT P1, RZ, R9, 0x4, RZ, 0xc0, !PT ;  /* 0x0000000409ff7812 */ /* 0x002fc8000782c0ff */
[----:B------:R-:W-:Y:S02]  /*11490*/  SEL R13, R13, 0xffffffc0, !P1 ;  /* 0xffffffc00d0d7807 */ /* 0x000fe40004800000 */
[C---:B--2---:R-:W-:Y:S02]  /*114a0*/  LOP3.LUT R2, R0.reuse, R2, RZ, 0xfc, !PT ;  /* 0x0000000200027212 */ /* 0x044fe400078efcff */
[----:B---3--:R-:W-:-:S03]  /*114b0*/  LOP3.LUT R0, R0, R12, RZ, 0xfc, !PT ;  /* 0x0000000c00007212 */ /* 0x008fc600078efcff */
        /* <DEDUP_REMOVED lines=71> */
.L_x_2106:
[----:B------:R-:W2:Y:S01]  /*11930*/  LDL.LU R2, [R1] ;  /* 0x0000000001027983 */ /* 0x000ea20000300800 */
        /* <DEDUP_REMOVED lines=9> */
[----:B--2---:R-:W-:-:S05]  /*119d0*/  LOP3.LUT R2, R2, R0, RZ, 0x3c, !PT ;  /* 0x0000000002027212 */ /* 0x004fca00078e3cff */
[----:B------:R0:W-:Y:S02]  /*119e0*/  STL [R1], R2 ;  /* 0x0000000201007387 */ /* 0x0001e40000100800 */
.L_x_2051:
[----:B------:R-:W-:Y:S05]  /*119f0*/  BSYNC B7 ;  /* 0x0000000000077941 */ /* 0x000fea0003800000 */
.L_x_2049:
[----:B-1----:R-:W2:Y:S04]  /*11a00*/  LDL R0, [R1+0x4] ;  /* 0x0000040001007983 */ /* 0x002ea80000100800 */
[----:B0-----:R0:W5:Y:S01]  /*11a10*/  LDL R2, [R1+0x1c] ;  /* 0x00001c0001027983 */ /* 0x0011620000100800 */
[----:B--2---:R-:W-:-:S13]  /*11a20*/  LOP3.LUT P1, RZ, R0, 0x4, RZ, 0xc0, !PT ;  /* 0x0000000400ff7812 */ /* 0x004fda000782c0ff */
        /* <DEDUP_REMOVED lines=10> */
.L_x_2107:
        /* <DEDUP_REMOVED lines=8> */
.L_x_2108:
[----:B-1----:R-:W2:Y:S01]  /*11b50*/  LDL R0, [R1+0x1c] ;  /* 0x00001c0001007983 */ /* 0x002ea20000100800 */
[----:B------:R-:W-:Y:S02]  /*11b60*/  ULDC UR4, c[0x0][0xc38] ;  /* 0x00030e0000047ab9 */ /* 0x000fe40000000800 */
[----:B--2---:R-:W-:-:S13]  /*11b70*/  ISETP.GE.AND P0, PT, R0, UR4, PT ;  /* 0x0000000400007c0c */ /* 0x004fda000bf06270 */
[----:B------:R-:W-:Y:S05]  /*11b80*/  @!P0 BRA `(.L_x_2109) ;  /* 0xffffffc800248947 */ /* 0x000fea000383ffff */
.L_x_2046:
[----:B0-----:R-:W2:Y:S01]  /*11b90*/  LDL.LU R0, [R1+0x20] ;  /* 0x0000200001007983 */ /* 0x001ea20000300800 */
[----:B------:R-:W-:Y:S01]  /*11ba0*/  BSSY B0, `(.L_x_2110) ;  /* 0x000000b000007945 */ /* 0x000fe20003800000 */
[----:B------:R-:W0:Y:S01]  /*11bb0*/  S2R R4, SR_CgaCtaId ;  /* 0x0000000000047919 */ /* 0x000e220000008800 */
[----:B--2---:R-:W-:-:S05]  /*11bc0*/  VIADD R0, R0, 0x1 ;  /* 0x0000000100007836 */ /* 0x004fca0000000000 */
        /* <DEDUP_REMOVED lines=8> */
.L_x_2150:
[----:B------:R-:W-:Y:S05]  /*11c50*/  BSYNC B0 ;  /* 0x0000000000007941 */ /* 0x000fea0003800000 */
.L_x_2110:
[----:B------:R-:W-:-:S03]  /*11c60*/  UMOV UR4, 0xffffffff ;  /* 0xffffffff00047882 */ /* 0x000fc60000000000 */
[----:B------:R-:W-:Y:S05]  /*11c70*/  BRA.DIV UR4, `(.L_x_2112) ;  /* 0x0000000e04c47947 */ /* 0x000fea000b800000 */
[----:B0-----:R-:W0:Y:S02]  /*11c80*/  S2R R0, SR_TID.X ;  /* 0x0000000000007919 */ /* 0x001e240000002100 */
[----:B0-----:R-:W-:-:S04]  /*11c90*/  SHF.R.U32.HI R0, RZ, 0x5, R0 ;  /* 0x00000005ff007819 */ /* 0x001fc80000011600 */
[----:B------:R-:W-:-:S05]  /*11ca0*/  LOP3.LUT R0, R0, 0x3, RZ, 0xc0, !PT ;  /* 0x0000000300007812 */ /* 0x000fca00078ec0ff */
[----:B------:R0:W1:Y:S02]  /*11cb0*/  SHFL.IDX PT, R14, R0, RZ, 0x1f ;  /* 0x00001fff000e7589 */ /* 0x00006400000e0000 */
.L_x_2153:
[----:B-1----:R-:W-:Y:S01]  /*11cc0*/  ISETP.NE.AND P0, PT, R14, RZ, PT ;  /* 0x000000ff0e00720c */ /* 0x002fe20003f05270 */
[----:B------:R-:W-:-:S12]  /*11cd0*/  BSSY B0, `(.L_x_2113) ;  /* 0x000002c000007945 */ /* 0x000fd80003800000 */
[----:B------:R-:W-:Y:S05]  /*11ce0*/  @P0 BRA `(.L_x_2114) ;  /* 0x0000000000a80947 */ /* 0x000fea0003800000 */
[----:B------:R-:W-:-:S03]  /*11cf0*/  UMOV UR4, 0xffffffff ;  /* 0xffffffff00047882 */ /* 0x000fc60000000000 */
[----:B------:R-:W-:Y:S05]  /*11d00*/  BRA.DIV UR4, `(.L_x_2115) ;  /* 0x0000000e04d47947 */ /* 0x000fea000b800000 */
[----:B------:R-:W-:-:S13]  /*11d10*/  ELECT P6, URZ, PT ;  /* 0x00000000003f782f */ /* 0x000fda00038c0000 */
.L_x_2156:
[----:B------:R-:W-:Y:S05]  /*11d20*/  @!P6 BRA `(.L_x_2114) ;  /* 0x000000000098e947 */ /* 0x000fea0003800000 */
[----:B------:R-:W-:-:S06]  /*11d30*/  ULOP3.LUT UR4, UR38, 0x2, URZ, 0xfc, !UPT ;  /* 0x0000000226047892 */ /* 0x000fcc000f8efc3f */
[----:B0-----:R-:W-:-:S05]  /*11d40*/  IMAD.U32 R0, RZ, RZ, UR4 ;  /* 0x00000004ff007e24 */ /* 0x001fca000f8e00ff */
[----:B------:R-:W-:-:S13]  /*11d50*/  ISETP.NE.AND P0, PT, R0, 0x3, PT ;  /* 0x000000030000780c */ /* 0x000fda0003f05270 */
[----:B------:R-:W-:Y:S05]  /*11d60*/  @!P0 BRA `(.L_x_2116) ;  /* 0x0000000000048947 */ /* 0x000fea0003800000 */
[----:B------:R-:W-:Y:S01]  /*11d70*/  BPT.TRAP 0x1 ;  /* 0x000000040000795c */ /* 0x000fe20000300000 */
.L_x_2116:
        /* <DEDUP_REMOVED lines=9> */
[----:B------:R-:W-:Y:S02]  /*11e10*/  SEL R2, R0, RZ, P2 ;  /* 0x000000ff00027207 */ /* 0x000fe40001000000 */
[----:B------:R-:W-:-:S03]  /*11e20*/  SHF.L.U32 R0, R6, 0x1f, RZ ;  /* 0x0000001f06007819 */ /* 0x000fc600000006ff */
[----:B------:R-:W-:Y:S01]  /*11e30*/  IMAD R5, R2, 0x8, R5 ;  /* 0x0000000802057824 */ /* 0x000fe200078e0205 */
[----:B0-----:R-:W-:Y:S06]  /*11e40*/  @!P1 BRA `(.L_x_2117) ;  /* 0x0000000c00a49947 */ /* 0x001fec0003800000 */
.L_x_2157:
[----:B------:R-:W1:Y:S02]  /*11e50*/  SYNCS.PHASECHK.TRANS64.TRYWAIT P1, [R5+URZ], R0 ;  /* 0x00000000050075a7 */ /* 0x000e64000802017f */
[----:B-1----:R-:W-:Y:S05]  /*11e60*/  @!P1 BRA `(.L_x_2118) ;  /* 0x0000000c00b09947 */ /* 0x002fea0003800000 */
.L_x_2158:
[----:B------:R-:W-:Y:S05]  /*11e70*/  @!P0 BRA `(.L_x_2119) ;  /* 0x0000000000048947 */ /* 0x000fea0003800000 */
[----:B------:R-:W-:Y:S01]  /*11e80*/  BPT.TRAP 0x1 ;  /* 0x000000040000795c */ /* 0x000fe20000300000 */
.L_x_2119:
[----:B-1----:R-:W-:-:S04]  /*11e90*/  IMAD R5, R18, 0x8, R3 ;  /* 0x0000000812057824 */ /* 0x002fc800078e0203 */
[----:B------:R-:W1:Y:S02]  /*11ea0*/  SYNCS.PHASECHK.TRANS64.TRYWAIT P1, [R5+URZ+0x29860], R4 ;  /* 0x02986004050075a7 */ /* 0x000e64000802017f */
[----:B-1----:R-:W-:Y:S05]  /*11eb0*/  @!P1 BRA `(.L_x_2120) ;  /* 0x0000000c00b09947 */ /* 0x002fea0003800000 */
.L_x_2159:
[----:B------:R-:W-:Y:S05]  /*11ec0*/  @!P0 BRA `(.L_x_2121) ;  /* 0x0000000000048947 */ /* 0x000fea0003800000 */
[----:B------:R-:W-:Y:S01]  /*11ed0*/  BPT.TRAP 0x1 ;  /* 0x000000040000795c */ /* 0x000fe20000300000 */
.L_x_2121:
[----:B------:R-:W-:-:S04]  /*11ee0*/  IMAD R3, R2, 0x8, R3 ;  /* 0x0000000802037824 */ /* 0x000fc800078e0203 */
[----:B------:R-:W2:Y:S02]  /*11ef0*/  SYNCS.PHASECHK.TRANS64.TRYWAIT P1, [R3+URZ+0x29860], R0 ;  /* 0x02986000030075a7 */ /* 0x000ea4000802017f */
[----:B--2---:R-:W-:Y:S05]  /*11f00*/  @!P1 BRA `(.L_x_2122) ;  /* 0x0000000c00b09947 */ /* 0x004fea0003800000 */
.L_x_2160:
[----:B------:R-:W-:Y:S05]  /*11f10*/  @!P0 BRA `(.L_x_2123) ;  /* 0x0000000000048947 */ /* 0x000fea0003800000 */
[----:B------:R-:W-:Y:S01]  /*11f20*/  BPT.TRAP 0x1 ;  /* 0x000000040000795c */ /* 0x000fe20000300000 */
.L_x_2123:
[----:B------:R-:W3:Y:S02]  /*11f30*/  SYNCS.PHASECHK.TRANS64.TRYWAIT P0, [R5+URZ+0x29880], R4 ;  /* 0x02988004050075a7 */ /* 0x000ee4000800017f */
[----:B---3--:R-:W-:Y:S05]  /*11f40*/  @!P0 BRA `(.L_x_2124) ;  /* 0x0000000c00b48947 */ /* 0x008fea0003800000 */
.L_x_2125:
[----:B----4-:R4:W0:Y:S02]  /*11f50*/  SYNCS.PHASECHK.TRANS64.TRYWAIT P0, [R3+URZ+0x29880], R0 ;  /* 0x02988000030075a7 */ /* 0x010824000800017f */
[----:B0-----:R-:W-:Y:S05]  /*11f60*/  @!P0 NANOSLEEP.SYNCS 0x989680 ;  /* 0x009896800000895d */ /* 0x001fea0003900000 */
[----:B------:R-:W0:Y:S02]  /*11f70*/  @!P0 SYNCS.PHASECHK.TRANS64 P0, [R3+URZ+0x29880], R0 ;  /* 0x02988000030085a7 */ /* 0x000e24000800007f */
[----:B0-----:R-:W-:Y:S05]  /*11f80*/  @!P0 BRA `(.L_x_2125) ;  /* 0xfffffffc00f08947 */ /* 0x001fea000383ffff */
.L_x_2114:
[----:B------:R-:W-:Y:S05]  /*11f90*/  BSYNC B0 ;  /* 0x0000000000007941 */ /* 0x000fea0003800000 */
.L_x_2113:
[----:B------:R-:W-:Y:S05]  /*11fa0*/  EXIT ;  /* 0x000000000000794d */ /* 0x000fea0003800000 */
.L_x_1996:
[----:B0-----:R-:W-:-:S04]  /*11fb0*/  IMAD.U32 R3, RZ, RZ, UR41 ;  /* 0x00000029ff037e24 */ /* 0x001fc8000f8e00ff */
[----:B------:R0:W1:Y:S03]  /*11fc0*/  SYNCS.PHASECHK.TRANS64.TRYWAIT P1, [R3+URZ+0x29800], R0 ;  /* 0x02980000030075a7 */ /* 0x000066000802017f */
[----:B-1----:R-:W-:Y:S05]  /*11fd0*/  @!P1 NANOSLEEP.SYNCS 0x989680 ;  /* 0x009896800000995d */ /* 0x002fea0003900000 */
[----:B------:R-:W1:Y:S02]  /*11fe0*/  @!P1 SYNCS.PHASECHK.TRANS64 P1, [R3+URZ+0x29800], R0 ;  /* 0x02980000030095a7 */ /* 0x000e64000802007f */
[----:B-1----:R-:W-:Y:S05]  /*11ff0*/  @!P1 BRA `(.L_x_1996) ;  /* 0xfffffffc00ec9947 */ /* 0x002fea000383ffff */
[----:B------:R-:W-:Y:S05]  /*12000*/  BRA `(.L_x_2126) ;  /* 0xfffffef800747947 */ /* 0x000fea000383ffff */
.L_x_2000:
[----:B-1----:R1:W2:Y:S02]  /*12010*/  SYNCS.PHASECHK.TRANS64.TRYWAIT P2, [R2+URZ+0x29830], R3 ;  /* 0x02983003020075a7 */ /* 0x0022a4000804017f */
[----:B--2---:R-:W-:Y:S05]  /*12020*/  @!P2 NANOSLEEP.SYNCS 0x989680 ;  /* 0x009896800000a95d */ /* 0x004fea0003900000 */
[----:B------:R-:W2:Y:S02]  /*12030*/  @!P2 SYNCS.PHASECHK.TRANS64 P2, [R2+URZ+0x29830], R3 ;  /* 0x029830030200a5a7 */ /* 0x000ea4000804007f */
[----:B--2---:R-:W-:Y:S05]  /*12040*/  @!P2 BRA `(.L_x_2000) ;  /* 0xfffffffc00f0a947 */ /* 0x004fea000383ffff */
[----:B------:R-:W-:Y:S05]  /*12050*/  BRA `(.L_x_1999) ;  /* 0xfffffef800987947 */ /* 0x000fea000383ffff */
.L_x_2005:
[----:B-1----:R-:W-:-:S04]  /*12060*/  IMAD.U32 R7, RZ, RZ, UR6 ;  /* 0x00000006ff077e24 */ /* 0x002fc8000f8e00ff */
[----:B------:R1:W2:Y:S03]  /*12070*/  SYNCS.PHASECHK.TRANS64.TRYWAIT P3, [R7+URZ+0x29830], R0 ;  /* 0x02983000070075a7 */ /* 0x0002a6000806017f */
[----:B--2---:R-:W-:Y:S05]  /*12080*/  @!P3 NANOSLEEP.SYNCS 0x989680 ;  /* 0x009896800000b95d */ /* 0x004fea0003900000 */
[----:B------:R-:W2:Y:S02]  /*12090*/  @!P3 SYNCS.PHASECHK.TRANS64 P3, [R7+URZ+0x29830], R0 ;  /* 0x029830000700b5a7 */ /* 0x000ea4000806007f */
[----:B--2---:R-:W-:Y:S05]  /*120a0*/  @!P3 BRA `(.L_x_2005) ;  /* 0xfffffffc00ecb947 */ /* 0x004fea000383ffff */
[----:B------:R-:W-:Y:S05]  /*120b0*/  BRA `(.L_x_2002) ;  /* 0xffffff2c00487947 */ /* 0x000fea000383ffff */
.L_x_2009:
[----:B-1----:R-:W-:-:S04]  /*120c0*/  IMAD.U32 R7, RZ, RZ, UR6 ;  /* 0x00000006ff077e24 */ /* 0x002fc8000f8e00ff */
[----:B------:R1:W2:Y:S03]  /*120d0*/  SYNCS.PHASECHK.TRANS64.TRYWAIT P3, [R7+URZ+0x29850], R0 ;  /* 0x02985000070075a7 */ /* 0x0002a6000806017f */
[----:B--2---:R-:W-:Y:S05]  /*120e0*/  @!P3 NANOSLEEP.SYNCS 0x989680 ;  /* 0x009896800000b95d */ /* 0x004fea0003900000 */
[----:B------:R-:W2:Y:S02]  /*120f0*/  @!P3 SYNCS.PHASECHK.TRANS64 P3, [R7+URZ+0x29850], R0 ;  /* 0x029850000700b5a7 */ /* 0x000ea4000806007f */
[----:B--2---:R-:W-:Y:S05]  /*12100*/  @!P3 BRA `(.L_x_2009) ;  /* 0xfffffffc00ecb947 */ /* 0x004fea000383ffff */
[----:B------:R-:W-:Y:S05]  /*12110*/  BRA `(.L_x_2006) ;  /* 0xffffff3800507947 */ /* 0x000fea000383ffff */
.L_x_2016:
[----:B-1----:R-:W-:-:S04]  /*12120*/  IMAD.U32 R9, RZ, RZ, UR6 ;  /* 0x00000006ff097e24 */ /* 0x002fc8000f8e00ff */
[----:B------:R1:W2:Y:S03]  /*12130*/  SYNCS.PHASECHK.TRANS64.TRYWAIT P2, [R9+URZ+0x29830], R0 ;  /* 0x02983000090075a7 */ /* 0x0002a6000804017f */
[----:B--2---:R-:W-:Y:S05]  /*12140*/  @!P2 NANOSLEEP.SYNCS 0x989680 ;  /* 0x009896800000a95d */ /* 0x004fea0003900000 */
[----:B------:R-:W2:Y:S02]  /*12150*/  @!P2 SYNCS.PHASECHK.TRANS64 P2, [R9+URZ+0x29830], R0 ;  /* 0x029830000900a5a7 */ /* 0x000ea4000804007f */
[----:B--2---:R-:W-:Y:S05]  /*12160*/  @!P2 BRA `(.L_x_2016) ;  /* 0xfffffffc00eca947 */ /* 0x004fea000383ffff */
[----:B------:R-:W-:Y:S05]  /*12170*/  BRA `(.L_x_2013) ;  /* 0xffffff64002c7947 */ /* 0x000fea000383ffff */
.L_x_2020:
[----:B-1----:R-:W-:-:S04]  /*12180*/  IMAD.U32 R9, RZ, RZ, UR6 ;  /* 0x00000006ff097e24 */ /* 0x002fc8000f8e00ff */
[----:B------:R1:W2:Y:S03]  /*12190*/  SYNCS.PHASECHK.TRANS64.TRYWAIT P2, [R9+URZ+0x29850], R0 ;  /* 0x02985000090075a7 */ /* 0x0002a6000804017f */
[----:B--2---:R-:W-:Y:S05]  /*121a0*/  @!P2 NANOSLEEP.SYNCS 0x989680 ;  /* 0x009896800000a95d */ /* 0x004fea0003900000 */
[----:B------:R-:W2:Y:S02]  /*121b0*/  @!P2 SYNCS.PHASECHK.TRANS64 P2, [R9+URZ+0x29850], R0 ;  /* 0x029850000900a5a7 */ /* 0x000ea4000804007f */
[----:B--2---:R-:W-:Y:S05]  /*121c0*/  @!P2 BRA `(.L_x_2020) ;  /* 0xfffffffc00eca947 */ /* 0x004fea000383ffff */
[----:B------:R-:W-:Y:S05]  /*121d0*/  BRA `(.L_x_2017) ;  /* 0xffffff7000287947 */ /* 0x000fea000383ffff */
.L_x_2026:
[----:B-1----:R-:W-:-:S04]  /*121e0*/  IMAD.U32 R5, RZ, RZ, UR9 ;  /* 0x00000009ff057e24 */ /* 0x002fc8000f8e00ff */
[----:B------:R1:W2:Y:S03]  /*121f0*/  SYNCS.PHASECHK.TRANS64.TRYWAIT P1, [R5+URZ+0x29850], R4 ;  /* 0x02985004050075a7 */ /* 0x0002a6000802017f */
[----:B--2---:R-:W-:Y:S05]  /*12200*/  @!P1 NANOSLEEP.SYNCS 0x989680 ;  /* 0x009896800000995d */ /* 0x004fea0003900000 */
[----:B------:R-:W2:Y:S02]  /*12210*/  @!P1 SYNCS.PHASECHK.TRANS64 P1, [R5+URZ+0x29850], R4 ;  /* 0x02985004050095a7 */ /* 0x000ea4000802007f */
[----:B--2---:R-:W-:Y:S05]  /*12220*/  @!P1 BRA `(.L_x_2026) ;  /* 0xfffffffc00ec9947 */ /* 0x004fea000383ffff */
[----:B------:R-:W-:Y:S05]  /*12230*/  BRA `(.L_x_2025) ;  /* 0xffffff8c00fc7947 */ /* 0x000fea000383ffff */
.L_x_2060:
[----:B------:R-:W-:Y:S02]  /*12240*/  IMAD.MOV.U32 R13, RZ, RZ, R0 ;  /* 0x000000ffff0d7224 */ /* 0x000fe400078e0000 */
[----:B------:R-:W-:Y:S02]  /*12250*/  IMAD.MOV.U32 R12, RZ, RZ, RZ ;  /* 0x000000ffff0c7224 */ /* 0x000fe400078e00ff */
[----:B------:R-:W-:Y:S02]  /*12260*/  IMAD.MOV.U32 R11, RZ, RZ, 0x1f ;  /* 0x0000001fff0b7424 */ /* 0x000fe400078e00ff */
[----:B------:R-:W-:-:S07]  /*12270*/  IMAD.MOV.U32 R15, RZ, RZ, -0x1 ;  /* 0xffffffffff0f7424 */ /* 0x000fce00078e00ff */
[----:B-1----:R-:W-:Y:S05]  /*12280*/  WARPSYNC.COLLECTIVE R15, `(.L_x_2127) ;  /* 0x000000000f087348 */ /* 0x002fea0003c00000 */
[----:B------:R0:W2:Y:S02]  /*12290*/  SHFL.IDX P6, R14, R13, R12, R11 ;  /* 0x0000000c0d0e7389 */ /* 0x0000a400000c000b */
[----:B012---:R-:W-:Y:S01]  /*122a0*/  ENDCOLLECTIVE ;  /* 0x000000000000791b */ /* 0x007fe20003800000 */
.L_x_2127:
[----:B------:R-:W-:Y:S05]  /*122b0*/  BRA `(.L_x_2128) ;  /* 0xffffffcc00947947 */ /* 0x000fea000383ffff */
.L_x_2062:
[----:B------:R-:W-:Y:S01]  /*122c0*/  BSSY B0, `(.L_x_2129) ;  /* 0x0000006000007945 */ /* 0x000fe20003800000 */
[----:B------:R-:W-:-:S07]  /*122d0*/  IMAD.MOV.U32 R15, RZ, RZ, -0x1 ;  /* 0xffffffffff0f7424 */ /* 0x000fce00078e00ff */
[----:B-1----:R-:W-:Y:S05]  /*122e0*/  WARPSYNC.COLLECTIVE R15, `(.L_x_2130) ;  /* 0x000000000f0c7348 */ /* 0x002fea0003c00000 */
[----:B------:R-:W-:Y:S02]  /*122f0*/  ELECT P6, UR62, PT ;  /* 0x00000000003e782f */ /* 0x000fe400038c0000 */
[----:B------:R-:W-:Y:S01]  /*12300*/  MOV R14, UR62 ;  /* 0x0000003e000e7c02 */ /* 0x000fe20008000f00 */
[----:B-1----:R-:W-:Y:S10]  /*12310*/  ENDCOLLECTIVE ;  /* 0x000000000000791b */ /* 0x002ff40003800000 */
.L_x_2130:
[----:B------:R-:W-:Y:S05]  /*12320*/  BSYNC B0 ;  /* 0x0000000000007941 */ /* 0x000fea0003800000 */
.L_x_2129:
[----:B------:R-:W-:Y:S05]  /*12330*/  BRA `(.L_x_2131) ;  /* 0xffffffcc00a47947 */ /* 0x000fea000383ffff */
.L_x_2064:
[----:B0-----:R0:W2:Y:S02]  /*12340*/  SYNCS.PHASECHK.TRANS64.TRYWAIT P1, [R2+URZ+0x29880], R3 ;  /* 0x02988003020075a7 */ /* 0x0010a4000802017f */
[----:B--2---:R-:W-:Y:S05]  /*12350*/  @!P1 NANOSLEEP.SYNCS 0x989680 ;  /* 0x009896800000995d */ /* 0x004fea0003900000 */
[----:B------:R-:W2:Y:S02]  /*12360*/  @!P1 SYNCS.PHASECHK.TRANS64 P1, [R2+URZ+0x29880], R3 ;  /* 0x02988003020095a7 */ /* 0x000ea4000802007f */
[----:B--2---:R-:W-:Y:S05]  /*12370*/  @!P1 BRA `(.L_x_2064) ;  /* 0xfffffffc00f09947 */ /* 0x004fea000383ffff */
[----:B------:R-:W-:Y:S05]  /*12380*/  BRA `(.L_x_2132) ;  /* 0xffffffd000007947 */ /* 0x000fea000383ffff */
.L_x_2066:
[----:B--2---:R2:W3:Y:S02]  /*12390*/  SYNCS.PHASECHK.TRANS64.TRYWAIT P1, [R2+URZ+0x29840], R3 ;  /* 0x02984003020075a7 */ /* 0x0044e4000802017f */
[----:B---3--:R-:W-:Y:S05]  /*123a0*/  @!P1 NANOSLEEP.SYNCS 0x989680 ;  /* 0x009896800000995d */ /* 0x008fea0003900000 */
[----:B------:R-:W3:Y:S02]  /*123b0*/  @!P1 SYNCS.PHASECHK.TRANS64 P1, [R2+URZ+0x29840], R3 ;  /* 0x02984003020095a7 */ /* 0x000ee4000802007f */
[----:B---3--:R-:W-:Y:S05]  /*123c0*/  @!P1 BRA `(.L_x_2066) ;  /* 0xfffffffc00f09947 */ /* 0x008fea000383ffff */
[----:B------:R-:W-:Y:S05]  /*123d0*/  BRA `(.L_x_2133) ;  /* 0xffffffd0004c7947 */ /* 0x000fea000383ffff */
.L_x_2070:
[----:B------:R-:W-:Y:S02]  /*123e0*/  IMAD.MOV.U32 R13, RZ, RZ, R3 ;  /* 0x000000ffff0d7224 */ /* 0x000fe400078e0003 */
[----:B------:R-:W-:Y:S02]  /*123f0*/  IMAD.MOV.U32 R12, RZ, RZ, RZ ;  /* 0x000000ffff0c7224 */ /* 0x000fe400078e00ff */
[----:B------:R-:W-:Y:S02]  /*12400*/  IMAD.MOV.U32 R11, RZ, RZ, 0x1c1f ;  /* 0x00001c1fff0b7424 */ /* 0x000fe400078e00ff */
[----:B------:R-:W-:Y:S02]  /*12410*/  IMAD.MOV.U32 R15, RZ, RZ, -0x1 ;  /* 0xffffffffff0f7424 */ /* 0x000fe400078e00ff */
[----:B------:R-:W-:-:S07]  /*12420*/  IMAD.U32 R0, RZ, RZ, UR41 ;  /* 0x00000029ff007e24 */ /* 0x000fce000f8e00ff */
[----:B-----5:R-:W-:Y:S05]  /*12430*/  WARPSYNC.COLLECTIVE R15, `(.L_x_2134) ;  /* 0x000000000f087348 */ /* 0x020fea0003c00000 */
[----:B------:R0:W1:Y:S02]  /*12440*/  SHFL.IDX P6, R14, R13, R12, R11 ;  /* 0x0000000c0d0e7389 */ /* 0x00006400000c000b */
[----:B01---5:R-:W-:Y:S01]  /*12450*/  ENDCOLLECTIVE ;  /* 0x000000000000791b */ /* 0x023fe20003800000 */
.L_x_2134:
[----:B------:R-:W-:Y:S02]  /*12460*/  IMAD R0, R0, 0x80, R10 ;  /* 0x0000008000007824 */ /* 0x000fe400078e020a */
[----:B------:R-:W-:Y:S02]  /*12470*/  IMAD.MOV.U32 R13, RZ, RZ, R4 ;  /* 0x000000ffff0d7224 */ /* 0x000fe400078e0004 */
[----:B------:R-:W-:-:S07]  /*12480*/  IMAD.MOV.U32 R5, RZ, RZ, R14 ;  /* 0x000000ffff057224 */ /* 0x000fce00078e000e */
[----:B------:R-:W-:Y:S05]  /*12490*/  WARPSYNC.COLLECTIVE R15, `(.L_x_2135) ;  /* 0x000000000f087348 */ /* 0x000fea0003c00000 */
[----:B------:R0:W1:Y:S02]  /*124a0*/  SHFL.IDX P6, R14, R13, R12, R11 ;  /* 0x0000000c0d0e7389 */ /* 0x00006400000c000b */
[----:B01----:R-:W-:Y:S01]  /*124b0*/  ENDCOLLECTIVE ;  /* 0x000000000000791b */ /* 0x003fe20003800000 */
.L_x_2135:
        /* <DEDUP_REMOVED lines=9> */
.L_x_2136:
        /* <DEDUP_REMOVED lines=16> */
.L_x_2137:
[----:B------:R-:W-:Y:S02]  /*12650*/  IMAD.MOV.U32 R13, RZ, RZ, R3 ;  /* 0x000000ffff0d7224 */ /* 0x000fe400078e0003 */
[----:B------:R-:W-:Y:S02]  /*12660*/  IMAD.MOV.U32 R12, RZ, RZ, 0x2 ;  /* 0x00000002ff0c7424 */ /* 0x000fe400078e00ff */
[----:B------:R-:W-:-:S07]  /*12670*/  IMAD.MOV.U32 R6, RZ, RZ, R14 ;  /* 0x000000ffff067224 */ /* 0x000fce00078e000e */
[----:B------:R-:W-:Y:S05]  /*12680*/  WARPSYNC.COLLECTIVE R15, `(.L_x_2138) ;  /* 0x000000000f087348 */ /* 0x000fea0003c00000 */
[----:B------:R0:W1:Y:S02]  /*12690*/  SHFL.IDX P6, R14, R13, R12, R11 ;  /* 0x0000000c0d0e7389 */ /* 0x00006400000c000b */
[----:B01----:R-:W-:Y:S01]  /*126a0*/  ENDCOLLECTIVE ;  /* 0x000000000000791b */ /* 0x003fe20003800000 */
.L_x_2138:
        /* <DEDUP_REMOVED lines=16> */
.L_x_2139:
[----:B------:R-:W-:Y:S02]  /*127b0*/  IMAD.MOV.U32 R13, RZ, RZ, R3 ;  /* 0x000000ffff0d7224 */ /* 0x000fe400078e0003 */
[----:B------:R-:W-:Y:S02]  /*127c0*/  IMAD.MOV.U32 R12, RZ, RZ, 0x3 ;  /* 0x00000003ff0c7424 */ /* 0x000fe400078e00ff */
[----:B------:R-:W-:-:S07]  /*127d0*/  IMAD.MOV.U32 R6, RZ, RZ, R14 ;  /* 0x000000ffff067224 */ /* 0x000fce00078e000e */
[----:B------:R-:W-:Y:S05]  /*127e0*/  WARPSYNC.COLLECTIVE R15, `(.L_x_2140) ;  /* 0x000000000f087348 */ /* 0x000fea0003c00000 */
[----:B------:R0:W1:Y:S02]  /*127f0*/  SHFL.IDX P6, R14, R13, R12, R11 ;  /* 0x0000000c0d0e7389 */ /* 0x00006400000c000b */
[----:B01----:R-:W-:Y:S01]  /*12800*/  ENDCOLLECTIVE ;  /* 0x000000000000791b */ /* 0x003fe20003800000 */
.L_x_2140:
        /* <DEDUP_REMOVED lines=14> */
.L_x_2141:
[----:B------:R-:W-:Y:S01]  /*128f0*/  IMAD.MOV.U32 R4, RZ, RZ, R14 ;  /* 0x000000ffff047224 */ /* 0x000fe200078e000e */
[----:B------:R-:W-:Y:S06]  /*12900*/  BRA `(.L_x_2142) ;  /* 0xffffffd400947947 */ /* 0x000fec000383ffff */
.L_x_2075:
[----:B-1----:R1:W2:Y:S02]  /*12910*/  SYNCS.PHASECHK.TRANS64.TRYWAIT P0, [R17+URZ+0x29820], R0 ;  /* 0x02982000110075a7 */ /* 0x0022a4000800017f */
[----:B--2---:R-:W-:Y:S05]  /*12920*/  @!P0 NANOSLEEP.SYNCS 0x989680 ;  /* 0x009896800000895d */ /* 0x004fea0003900000 */
[----:B------:R-:W2:Y:S02]  /*12930*/  @!P0 SYNCS.PHASECHK.TRANS64 P0, [R17+URZ+0x29820], R0 ;  /* 0x02982000110085a7 */ /* 0x000ea4000800007f */
[----:B--2---:R-:W-:Y:S05]  /*12940*/  @!P0 BRA `(.L_x_2075) ;  /* 0xfffffffc00f08947 */ /* 0x004fea000383ffff */
[----:B------:R-:W-:Y:S05]  /*12950*/  BRA `(.L_x_2143) ;  /* 0xffffffd800047947 */ /* 0x000fea000383ffff */
.L_x_2081:
[----:B0-----:R0:W2:Y:S02]  /*12960*/  SYNCS.PHASECHK.TRANS64.TRYWAIT P0, [R4+URZ+0x29880], R5 ;  /* 0x02988005040075a7 */ /* 0x0010a4000800017f */
[----:B--2---:R-:W-:Y:S05]  /*12970*/  @!P0 NANOSLEEP.SYNCS 0x989680 ;  /* 0x009896800000895d */ /* 0x004fea0003900000 */
[----:B------:R-:W2:Y:S02]  /*12980*/  @!P0 SYNCS.PHASECHK.TRANS64 P0, [R4+URZ+0x29880], R5 ;  /* 0x02988005040085a7 */ /* 0x000ea4000800007f */
[----:B--2---:R-:W-:Y:S05]  /*12990*/  @!P0 BRA `(.L_x_2081) ;  /* 0xfffffffc00f08947 */ /* 0x004fea000383ffff */
[----:B------:R-:W-:Y:S05]  /*129a0*/  BRA `(.L_x_2144) ;  /* 0xffffffd800b87947 */ /* 0x000fea000383ffff */
.L_x_2086:
[----:B--2---:R2:W3:Y:S02]  /*129b0*/  SYNCS.PHASECHK.TRANS64.TRYWAIT P0, [R4+URZ+0x29840], R5 ;  /* 0x02984005040075a7 */ /* 0x0044e4000800017f */
[----:B---3--:R-:W-:Y:S05]  /*129c0*/  @!P0 NANOSLEEP.SYNCS 0x989680 ;  /* 0x009896800000895d */ /* 0x008fea0003900000 */
[----:B------:R-:W3:Y:S02]  /*129d0*/  @!P0 SYNCS.PHASECHK.TRANS64 P0, [R4+URZ+0x29840], R5 ;  /* 0x02984005040085a7 */ /* 0x000ee4000800007f */
[----:B---3--:R-:W-:Y:S05]  /*129e0*/  @!P0 BRA `(.L_x_2086) ;  /* 0xfffffffc00f08947 */ /* 0x008fea000383ffff */
[----:B------:R-:W-:Y:S05]  /*129f0*/  BRA `(.L_x_2145) ;  /* 0xffffffdc00307947 */ /* 0x000fea000383ffff */
.L_x_2094:
[----:B--2---:R2:W3:Y:S02]  /*12a00*/  SYNCS.PHASECHK.TRANS64.TRYWAIT P1, [R19+URZ+0x29870], R4 ;  /* 0x02987004130075a7 */ /* 0x0044e4000802017f */
[----:B---3--:R-:W-:Y:S05]  /*12a10*/  @!P1 NANOSLEEP.SYNCS 0x989680 ;  /* 0x009896800000995d */ /* 0x008fea0003900000 */
[----:B------:R-:W3:Y:S02]  /*12a20*/  @!P1 SYNCS.PHASECHK.TRANS64 P1, [R19+URZ+0x29870], R4 ;  /* 0x02987004130095a7 */ /* 0x000ee4000802007f */
[----:B---3--:R-:W-:Y:S05]  /*12a30*/  @!P1 BRA `(.L_x_2094) ;  /* 0xfffffffc00f09947 */ /* 0x008fea000383ffff */
[----:B------:R-:W-:Y:S05]  /*12a40*/  BRA `(.L_x_2146) ;  /* 0xffffffe000487947 */ /* 0x000fea000383ffff */
.L_x_2096:
[----:B---3--:R3:W4:Y:S02]  /*12a50*/  SYNCS.PHASECHK.TRANS64.TRYWAIT P1, [R19+URZ+0x29860], R0 ;  /* 0x02986000130075a7 */ /* 0x008724000802017f */
[----:B----4-:R-:W-:Y:S05]  /*12a60*/  @!P1 NANOSLEEP.SYNCS 0x989680 ;  /* 0x009896800000995d */ /* 0x010fea0003900000 */
[----:B------:R-:W4:Y:S02]  /*12a70*/  @!P1 SYNCS.PHASECHK.TRANS64 P1, [R19+URZ+0x29860], R0 ;  /* 0x02986000130095a7 */ /* 0x000f24000802007f */
[----:B----4-:R-:W-:Y:S05]  /*12a80*/  @!P1 BRA `(.L_x_2096) ;  /* 0xfffffffc00f09947 */ /* 0x010fea000383ffff */
[----:B------:R-:W-:Y:S05]  /*12a90*/  BRA `(.L_x_2147) ;  /* 0xffffffe000507947 */ /* 0x000fea000383ffff */
.L_x_2103:
[----:B0-----:R0:W1:Y:S02]  /*12aa0*/  SYNCS.PHASECHK.TRANS64.TRYWAIT P1, [R16+URZ+0x29870], R3 ;  /* 0x02987003100075a7 */ /* 0x001064000802017f */
[----:B-1----:R-:W-:Y:S05]  /*12ab0*/  @!P1 NANOSLEEP.SYNCS 0x989680 ;  /* 0x009896800000995d */ /* 0x002fea0003900000 */
[----:B------:R-:W1:Y:S02]  /*12ac0*/  @!P1 SYNCS.PHASECHK.TRANS64 P1, [R16+URZ+0x29870], R3 ;  /* 0x02987003100095a7 */ /* 0x000e64000802007f */
[----:B-1----:R-:W-:Y:S05]  /*12ad0*/  @!P1 BRA `(.L_x_2103) ;  /* 0xfffffffc00f09947 */ /* 0x002fea000383ffff */
[----:B------:R-:W-:Y:S05]  /*12ae0*/  BRA `(.L_x_2148) ;  /* 0xffffffe800307947 */ /* 0x000fea000383ffff */
.L_x_2105:
[----:B0-----:R0:W1:Y:S02]  /*12af0*/  SYNCS.PHASECHK.TRANS64.TRYWAIT P1, [R16+URZ+0x29860], R3 ;  /* 0x02986003100075a7 */ /* 0x001064000802017f */
[----:B-1----:R-:W-:Y:S05]  /*12b00*/  @!P1 NANOSLEEP.SYNCS 0x989680 ;  /* 0x009896800000995d */ /* 0x002fea0003900000 */
[----:B------:R-:W1:Y:S02]  /*12b10*/  @!P1 SYNCS.PHASECHK.TRANS64 P1, [R16+URZ+0x29860], R3 ;  /* 0x02986003100095a7 */ /* 0x000e64000802007f */
[----:B-1----:R-:W-:Y:S05]  /*12b20*/  @!P1 BRA `(.L_x_2105) ;  /* 0xfffffffc00f09947 */ /* 0x002fea000383ffff */
[----:B------:R-:W-:Y:S05]  /*12b30*/  BRA `(.L_x_2149) ;  /* 0xffffffe800387947 */ /* 0x000fea000383ffff */
.L_x_2111:
[----:B0-----:R0:W1:Y:S02]  /*12b40*/  SYNCS.PHASECHK.TRANS64.TRYWAIT P0, [R3+URZ+0x29820], R0 ;  /* 0x02982000030075a7 */ /* 0x001064000800017f */
[----:B-1----:R-:W-:Y:S05]  /*12b50*/  @!P0 NANOSLEEP.SYNCS 0x989680 ;  /* 0x009896800000895d */ /* 0x002fea0003900000 */
[----:B------:R-:W1:Y:S02]  /*12b60*/  @!P0 SYNCS.PHASECHK.TRANS64 P0, [R3+URZ+0x29820], R0 ;  /* 0x02982000030085a7 */ /* 0x000e64000800007f */
[----:B-1----:R-:W-:Y:S05]  /*12b70*/  @!P0 BRA `(.L_x_2111) ;  /* 0xfffffffc00f08947 */ /* 0x002fea000383ffff */
[----:B------:R-:W-:Y:S05]  /*12b80*/  BRA `(.L_x_2150) ;  /* 0xfffffff000307947 */ /* 0x000fea000383ffff */
.L_x_2112:
        /* <DEDUP_REMOVED lines=8> */
[----:B0-----:R-:W-:Y:S05]  /*12c10*/  WARPSYNC.COLLECTIVE R15, `(.L_x_2152) ;  /* 0x000000000f087348 */ /* 0x001fea0003c00000 */
[----:B------:R1:W2:Y:S02]  /*12c20*/  SHFL.IDX P6, R14, R13, R12, R11 ;  /* 0x0000000c0d0e7389 */ /* 0x0002a400000c000b */
[----:B012---:R-:W-:Y:S01]  /*12c30*/  ENDCOLLECTIVE ;  /* 0x000000000000791b */ /* 0x007fe20003800000 */
.L_x_2152:
[----:B------:R-:W-:Y:S05]  /*12c40*/  BSYNC B0 ;  /* 0x0000000000007941 */ /* 0x000fea0003800000 */
.L_x_2151:
[----:B------:R-:W-:Y:S05]  /*12c50*/  BRA `(.L_x_2153) ;  /* 0xfffffff000187947 */ /* 0x000fea000383ffff */
.L_x_2115:
[----:B------:R-:W-:Y:S01]  /*12c60*/  BSSY B1, `(.L_x_2154) ;  /* 0x0000006000017945 */ /* 0x000fe20003800000 */
[----:B------:R-:W-:-:S07]  /*12c70*/  IMAD.MOV.U32 R15, RZ, RZ, -0x1 ;  /* 0xffffffffff0f7424 */ /* 0x000fce00078e00ff */
[----:B0-----:R-:W-:Y:S05]  /*12c80*/  WARPSYNC.COLLECTIVE R15, `(.L_x_2155) ;  /* 0x000000000f0c7348 */ /* 0x001fea0003c00000 */
[----:B------:R-:W-:Y:S02]  /*12c90*/  ELECT P6, UR62, PT ;  /* 0x00000000003e782f */ /* 0x000fe400038c0000 */
[----:B------:R-:W-:Y:S01]  /*12ca0*/  MOV R14, UR62 ;  /* 0x0000003e000e7c02 */ /* 0x000fe20008000f00 */
[----:B0-----:R-:W-:Y:S10]  /*12cb0*/  ENDCOLLECTIVE ;  /* 0x000000000000791b */ /* 0x001ff40003800000 */
.L_x_2155:
[----:B------:R-:W-:Y:S05]  /*12cc0*/  BSYNC B1 ;  /* 0x0000000000017941 */ /* 0x000fea0003800000 */
.L_x_2154:
[----:B------:R-:W-:Y:S05]  /*12cd0*/  BRA `(.L_x_2156) ;  /* 0xfffffff000107947 */ /* 0x000fea000383ffff */
.L_x_2117:
[----:B0-----:R0:W1:Y:S02]  /*12ce0*/  SYNCS.PHASECHK.TRANS64.TRYWAIT P1, [R7+URZ], R4 ;  /* 0x00000004070075a7 */ /* 0x001064000802017f */
[----:B-1----:R-:W-:Y:S05]  /*12cf0*/  @!P1 NANOSLEEP.SYNCS 0x989680 ;  /* 0x009896800000995d */ /* 0x002fea0003900000 */
[----:B------:R-:W1:Y:S02]  /*12d00*/  @!P1 SYNCS.PHASECHK.TRANS64 P1, [R7+URZ], R4 ;  /* 0x00000004070095a7 */ /* 0x000e64000802007f */
[----:B-1----:R-:W-:Y:S05]  /*12d10*/  @!P1 BRA `(.L_x_2117) ;  /* 0xfffffffc00f09947 */ /* 0x002fea000383ffff */
[----:B------:R-:W-:Y:S05]  /*12d20*/  BRA `(.L_x_2157) ;  /* 0xfffffff000487947 */ /* 0x000fea000383ffff */
.L_x_2118:
[----:B-1----:R1:W2:Y:S02]  /*12d30*/  SYNCS.PHASECHK.TRANS64.TRYWAIT P1, [R5+URZ], R0 ;  /* 0x00000000050075a7 */ /* 0x0022a4000802017f */
[----:B--2---:R-:W-:Y:S05]  /*12d40*/  @!P1 NANOSLEEP.SYNCS 0x989680 ;  /* 0x009896800000995d */ /* 0x004fea0003900000 */
[----:B------:R-:W2:Y:S02]  /*12d50*/  @!P1 SYNCS.PHASECHK.TRANS64 P1, [R5+URZ], R0 ;  /* 0x00000000050095a7 */ /* 0x000ea4000802007f */
[----:B--2---:R-:W-:Y:S05]  /*12d60*/  @!P1 BRA `(.L_x_2118) ;  /* 0xfffffffc00f09947 */ /* 0x004fea000383ffff */
[----:B------:R-:W-:Y:S05]  /*12d70*/  BRA `(.L_x_2158) ;  /* 0xfffffff0003c7947 */ /* 0x000fea000383ffff */
.L_x_2120:
[----:B-1----:R1:W2:Y:S02]  /*12d80*/  SYNCS.PHASECHK.TRANS64.TRYWAIT P1, [R5+URZ+0x29860], R4 ;  /* 0x02986004050075a7 */ /* 0x0022a4000802017f */
[----:B--2---:R-:W-:Y:S05]  /*12d90*/  @!P1 NANOSLEEP.SYNCS 0x989680 ;  /* 0x009896800000995d */ /* 0x004fea0003900000 */
[----:B------:R-:W2:Y:S02]  /*12da0*/  @!P1 SYNCS.PHASECHK.TRANS64 P1, [R5+URZ+0x29860], R4 ;  /* 0x02986004050095a7 */ /* 0x000ea4000802007f */
[----:B--2---:R-:W-:Y:S05]  /*12db0*/  @!P1 BRA `(.L_x_2120) ;  /* 0xfffffffc00f09947 */ /* 0x004fea000383ffff */
[----:B------:R-:W-:Y:S05]  /*12dc0*/  BRA `(.L_x_2159) ;  /* 0xfffffff0003c7947 */ /* 0x000fea000383ffff */
.L_x_2122:
[----:B--2---:R2:W3:Y:S02]  /*12dd0*/  SYNCS.PHASECHK.TRANS64.TRYWAIT P1, [R3+URZ+0x29860], R0 ;  /* 0x02986000030075a7 */ /* 0x0044e4000802017f */
[----:B---3--:R-:W-:Y:S05]  /*12de0*/  @!P1 NANOSLEEP.SYNCS 0x989680 ;  /* 0x009896800000995d */ /* 0x008fea0003900000 */
[----:B------:R-:W3:Y:S02]  /*12df0*/  @!P1 SYNCS.PHASECHK.TRANS64 P1, [R3+URZ+0x29860], R0 ;  /* 0x02986000030095a7 */ /* 0x000ee4000802007f */
[----:B---3--:R-:W-:Y:S05]  /*12e00*/  @!P1 BRA `(.L_x_2122) ;  /* 0xfffffffc00f09947 */ /* 0x008fea000383ffff */
[----:B------:R-:W-:Y:S05]  /*12e10*/  BRA `(.L_x_2160) ;  /* 0xfffffff0003c7947 */ /* 0x000fea000383ffff */
.L_x_2124:
[----:B---3--:R3:W4:Y:S02]  /*12e20*/  SYNCS.PHASECHK.TRANS64.TRYWAIT P0, [R5+URZ+0x29880], R4 ;  /* 0x02988004050075a7 */ /* 0x008724000800017f */
[----:B----4-:R-:W-:Y:S05]  /*12e30*/  @!P0 NANOSLEEP.SYNCS 0x989680 ;  /* 0x009896800000895d */ /* 0x010fea0003900000 */
[----:B------:R-:W4:Y:S02]  /*12e40*/  @!P0 SYNCS.PHASECHK.TRANS64 P0, [R5+URZ+0x29880], R4 ;  /* 0x02988004050085a7 */ /* 0x000f24000800007f */
[----:B----4-:R-:W-:Y:S05]  /*12e50*/  @!P0 BRA `(.L_x_2124) ;  /* 0xfffffffc00f08947 */ /* 0x010fea000383ffff */
[----:B------:R-:W-:Y:S05]  /*12e60*/  BRA `(.L_x_2125) ;  /* 0xfffffff000387947 */ /* 0x000fea000383ffff */
.L_x_2161:
        /* <DEDUP_REMOVED lines=9> */
.L_x_2856:


//--------------------- .text._ZN7cutlass13device_kernelIN5flash11enable_sm90INS1_16FlashAttnFwdSm90INS1_25CollectiveMainloopFwdSm90ILi2EN4cute5tupleIJNS5_1CILi1EEES8_S8_EEENS6_IJNS7_ILi128EEENS7_ILi160EEENS7_ILi192EEEEEELi128ENS_12float_e4m3_tEfNS_4arch4Sm90ELb1ELb0ELb0ELb1ELb0ELb0ELb0ELb1ELb1ELb1ELb0ELb0EEENS1_21CollectiveEpilogueFwdINS6_IJSA_SA_SB_EEES9_NS_10bfloat16_tESG_Li256ELb1ELb1ELb0ELb1EEENS1_36VarlenDynamicPersistentTileSchedulerILi128ELi160ELi256ELi128ELb0ELb1ELb1ELb1ELb1ELb1EEEEEEEEEvNT_6ParamsE --------------------------
	.section	.text._ZN7cutlass13device_kernelIN5flash11enable_sm90INS1_16FlashAttnFwdSm90INS1_25CollectiveMainloopFwdSm90ILi2EN4cute5tupleIJNS5_1CILi1EEES8_S8_EEENS6_IJNS7_ILi128EEENS7_ILi160EEENS7_ILi192EEEEEELi128ENS_12float_e4m3_tEfNS_4arch4Sm90ELb1ELb0ELb0ELb1ELb0ELb0ELb0ELb1ELb1ELb1ELb0ELb0EEENS1_21CollectiveEpilogueFwdINS6_IJSA_SA_SB_EEES9_NS_10bfloat16_tESG_Li256ELb1ELb1ELb0ELb1EEENS1_36VarlenDynamicPersistentTileSchedulerILi128ELi160ELi256ELi128ELb0ELb1ELb1ELb1ELb1ELb1EEEEEEEEEvNT_6ParamsE,"ax",@progbits
	.align	128
.text._ZN7cutlass13device_kernelIN5flash11enable_sm90INS1_16FlashAttnFwdSm90INS1_25CollectiveMainloopFwdSm90ILi2EN4cute5tupleIJNS5_1CILi1EEES8_S8_EEENS6_IJNS7_ILi128EEENS7_ILi160EEENS7_ILi192EEEEEELi128ENS_12float_e4m3_tEfNS_4arch4Sm90ELb1ELb0ELb0ELb1ELb0ELb0ELb0ELb1ELb1ELb1ELb0ELb0EEENS1_21CollectiveEpilogueFwdINS6_IJSA_SA_SB_EEES9_NS_10bfloat16_tESG_Li256ELb1ELb1ELb0ELb1EEENS1_36VarlenDynamicPersistentTileSchedulerILi128ELi160ELi256ELi128ELb0ELb1ELb1ELb1ELb1ELb1EEEEEEEEEvNT_6ParamsE:
        .type           _ZN7cutlass13device_kernelIN5flash11enable_sm90INS1_16FlashAttnFwdSm90INS1_25CollectiveMainloopFwdSm90ILi2EN4cute5tupleIJNS5_1CILi1EEES8_S8_EEENS6_IJNS7_ILi128EEENS7_ILi160EEENS7_ILi192EEEEEELi128ENS_12float_e4m3_tEfNS_4arch4Sm90ELb1ELb0ELb0ELb1ELb0ELb0ELb0ELb1ELb1ELb1ELb0ELb0EEENS1_21CollectiveEpilogueFwdINS6_IJSA_SA_SB_EEES9_NS_10bfloat16_tESG_Li256ELb1ELb1ELb0ELb1EEENS1_36VarlenDynamicPersistentTileSchedulerILi128ELi160ELi256ELi128ELb0ELb1ELb1ELb1ELb1ELb1EEEEEEEEEvNT_6ParamsE,@function
        .size           _ZN7cutlass13device_kernelIN5flash11enable_sm90INS1_16FlashAttnFwdSm90INS1_25CollectiveMainloopFwdSm90ILi2EN4cute5tupleIJNS5_1CILi1EEES8_S8_EEENS6_IJNS7_ILi128EEENS7_ILi160EEENS7_ILi192EEEEEELi128ENS_12float_e4m3_tEfNS_4arch4Sm90ELb1ELb0ELb0ELb1ELb0ELb0ELb0ELb1ELb1ELb1ELb0ELb0EEENS1_21CollectiveEpilogueFwdINS6_IJSA_SA_SB_EEES9_NS_10bfloat16_tESG_Li256ELb1ELb1ELb0ELb1EEENS1_36VarlenDynamicPersistentTileSchedulerILi128ELi160ELi256ELi128ELb0ELb1ELb1ELb1ELb1ELb1EEEEEEEEEvNT_6ParamsE,(.L_x_2857 - _ZN7cutlass13device_kernelIN5flash11enable_sm90INS1_16FlashAttnFwdSm90INS1_25CollectiveMainloopFwdSm90ILi2EN4cute5tupleIJNS5_1CILi1EEES8_S8_EEENS6_IJNS7_ILi128EEENS7_ILi160EEENS7_ILi192EEEEEELi128ENS_12float_e4m3_tEfNS_4arch4Sm90ELb1ELb0ELb0ELb1ELb0ELb0ELb0ELb1ELb1ELb1ELb0ELb0EEENS1_21CollectiveEpilogueFwdINS6_IJSA_SA_SB_EEES9_NS_10bfloat16_tESG_Li256ELb1ELb1ELb0ELb1EEENS1_36VarlenDynamicPersistentTileSchedulerILi128ELi160ELi256ELi128ELb0ELb1ELb1ELb1ELb1ELb1EEEEEEEEEvNT_6ParamsE)
        .other          _ZN7cutlass13device_kernelIN5flash11enable_sm90INS1_16FlashAttnFwdSm90INS1_25CollectiveMainloopFwdSm90ILi2EN4cute5tupleIJNS5_1CILi1EEES8_S8_EEENS6_IJNS7_ILi128EEENS7_ILi160EEENS7_ILi192EEEEEELi128ENS_12float_e4m3_tEfNS_4arch4Sm90ELb1ELb0ELb0ELb1ELb0ELb0ELb0ELb1ELb1ELb1ELb0ELb0EEENS1_21CollectiveEpilogueFwdINS6_IJSA_SA_SB_EEES9_NS_10bfloat16_tESG_Li256ELb1ELb1ELb0ELb1EEENS1_36VarlenDynamicPersistentTileSchedulerILi128ELi160ELi256ELi128ELb0ELb1ELb1ELb1ELb1ELb1EEEEEEEEEvNT_6ParamsE,@"STO_CUDA_ENTRY STV_DEFAULT"
_ZN7cutlass13device_kernelIN5flash11enable_sm90INS1_16FlashAttnFwdSm90INS1_25CollectiveMainloopFwdSm90ILi2EN4cute5tupleIJNS5_1CILi1EEES8_S8_EEENS6_IJNS7_ILi128EEENS7_ILi160EEENS7_ILi192EEEEEELi128ENS_12float_e4m3_tEfNS_4arch4Sm90ELb1ELb0ELb0ELb1ELb0ELb0ELb0ELb1ELb1ELb1ELb0ELb0EEENS1_21CollectiveEpilogueFwdINS6_IJSA_SA_SB_EEES9_NS_10bfloat16_tESG_Li256ELb1ELb1ELb0ELb1EEENS1_36VarlenDynamicPersistentTileSchedulerILi128ELi160ELi256ELi128ELb0ELb1ELb1ELb1ELb1ELb1EEEEEEEEEvNT_6ParamsE:
        /* <DEDUP_REMOVED lines=18> */
.L_x_2163:
[----:B------:R-:W-:Y:S05]  /*0120*/  BSYNC B0 ;  /* 0x0000000000007941 */ /* 0x000fea0003800000 */
.L_x_2162:
        /* <DEDUP_REMOVED lines=41> */
.L_x_2164:
        /* <DEDUP_REMOVED lines=22> */
.L_x_2165:
        /* <DEDUP_REMOVED lines=18> */
.L_x_2166:
        /* <DEDUP_REMOVED lines=22> */
.L_x_2167:
        /* <DEDUP_REMOVED lines=22> */
.L_x_2168:
[----:B------:R-:W-:Y:S01]  /*0900*/  PLOP3.LUT P0, PT, PT, PT, UP0, 0x80, 0x0 ;  /* 0x000000000000781c */ /* 0x000fe20003f0f008 */
[----:B------:R-:W-:Y:S01]  /*0910*/  UMOV UR38, 0x1 ;  /* 0x0000000100267882 */ /* 0x000fe20000000000 */
[----:B------:R-:W-:Y:S01]  /*0920*/  NOP ;  /* 0x0000000000007918 */ /* 0x000fe20000000000 */
[----:B------:R-:W-:Y:S01]  /*0930*/  USEL UR38, UR38, 0x2, !UP0 ;  /* 0x0000000226267887 */ /* 0x000fe2000c000000 */
[----:B------:R-:W-:Y:S01]  /*0940*/  ULDC.64 UR54, c[0x0][0x208] ;  /* 0x0000820000367ab9 */ /* 0x000fe20000000a00 */
[----:B012-4-:R-:W-:Y:S08]  /*0950*/  BAR.SYNC.DEFER_BLOCKING 0x0 ;  /* 0x0000000000007b1d */ /* 0x017ff00000010000 */
[----:B------:R-:W-:Y:S05]  /*0960*/  @!P0 BRA `(.L_x_2169) ;  /* 0x000000d800f88947 */ /* 0x000fea0003800000 */
.L_x_2170:
        /* <DEDUP_REMOVED lines=25> */
[----:B------:R-:W-:Y:S02]  /*0b00*/  UMOV UR52, URZ ;  /* 0x0000003f00347c82 */ /* 0x000fe40008000000 */
        /* <DEDUP_REMOVED lines=47> */
.L_x_2227:
[----:B012---:R-:W0:Y:S01]  /*0e00*/  LDC.64 R2, c[0x0][0xc88] ;  /* 0x00032200ff027b82 */ /* 0x007e220000000a00 */
[----:B------:R-:W-:Y:S01]  /*0e10*/  ULDC.64 UR6, c[0x0][0xa28] ;  /* 0x00028a0000067ab9 */ /* 0x000fe20000000a00 */
[----:B------:R-:W-:Y:S01]  /*0e20*/  ULDC.64 UR8, c[0x0][0xa18] ;  /* 0x0002860000087ab9 */ /* 0x000fe20000000a00 */
[----:B------:R-:W-:Y:S01]  /*0e30*/  ULDC UR4, c[0x0][0x424] ;  /* 0x0001090000047ab9 */ /* 0x000fe20000000800 */
[----:B0-----:R-:W-:-:S06]  /*0e40*/  IMAD.WIDE R2, R47, 0x4, R2 ;  /* 0x000000042f027825 */ /* 0x001fcc00078e0202 */
[----:B------:R-:W2:Y:S01]  /*0e50*/  LDG.E R2, desc[UR54][R2.64] ;  /* 0x0000003602027981 */ /* 0x000ea2000c1e1900 */
[----:B------:R-:W-:Y:S02]  /*0e60*/  UISETP.NE.U32.AND UP0, UPT, UR6, URZ, UPT ;  /* 0x0000003f0600728c */ /* 0x000fe4000bf05070 */
[----:B------:R-:W-:Y:S02]  /*0e70*/  UISETP.NE.U32.AND UP1, UPT, UR8, URZ, UPT ;  /* 0x0000003f0800728c */ /* 0x000fe4000bf25070 */
[----:B------:R-:W-:Y:S02]  /*0e80*/  UISETP.NE.AND.EX UP0, UPT, UR7, URZ, UPT, UP0 ;  /* 0x0000003f0700728c */ /* 0x000fe4000bf05300 */
[----:B------:R-:W-:-:S04]  /*0e90*/  UISETP.NE.AND.EX UP1, UPT, UR9, URZ, UPT, UP1 ;  /* 0x0000003f0900728c */ /* 0x000fc8000bf25310 */
[----:B------:R-:W-:Y:S02]  /*0ea0*/  PLOP3.LUT P0, PT, PT, PT, UP0, 0x80, 0x0 ;  /* 0x000000000000781c */ /* 0x000fe40003f0f008 */
[----:B------:R-:W-:Y:S02]  /*0eb0*/  PLOP3.LUT P2, PT, PT, PT, UP1, 0x80, 0x0 ;  /* 0x000000000000781c */ /* 0x000fe40003f4f018 */
[----:B--2---:R-:W-:-:S13]  /*0ec0*/  R2UR UR42, R2 ;  /* 0x00000000022a72ca */ /* 0x004fda00000e0000 */
[----:B------:R-:W-:Y:S02]  /*0ed0*/  USHF.R.S32.HI UR36, URZ, 0x1f, UR42 ;  /* 0x0000001f3f247899 */ /* 0x000fe4000801142a */
[----:B------:R-:W-:-:S04]  /*0ee0*/  @UP0 ULEA UR6, UP2, UR42, UR6, 0x2 ;  /* 0x000000062a060291 */ /* 0x000fc8000f84103f */
[----:B------:R-:W-:Y:S02]  /*0ef0*/  @UP0 ULEA.HI.X UR7, UR42, UR7, UR36, 0x2, UP2 ;  /* 0x000000072a070291 */ /* 0x000fe400090f1424 */
[----:B------:R-:W-:Y:S01]  /*0f00*/  @UP1 ULEA UR8, UP0, UR42, UR8, 0x2 ;  /* 0x000000082a081291 */ /* 0x000fe2000f80103f */
[----:B------:R-:W-:-:S03]  /*0f10*/  IMAD.U32 R2, RZ, RZ, UR6 ;  /* 0x00000006ff027e24 */ /* 0x000fc6000f8e00ff */
[----:B------:R-:W-:Y:S01]  /*0f20*/  @UP1 ULEA.HI.X UR9, UR42, UR9, UR36, 0x2, UP0 ;  /* 0x000000092a091291 */ /* 0x000fe200080f1424 */
[----:B------:R-:W-:Y:S01]  /*0f30*/  IMAD.U32 R3, RZ, RZ, UR7 ;  /* 0x00000007ff037e24 */ /* 0x000fe2000f8e00ff */
[----:B------:R-:W-:Y:S01]  /*0f40*/  ULDC.64 UR6, c[0x0][0x418] ;  /* 0x0001060000067ab9 */ /* 0x000fe20000000a00 */
[----:B------:R-:W-:-:S03]  /*0f50*/  IMAD.U32 R4, RZ, RZ, UR8 ;  /* 0x00000008ff047e24 */ /* 0x000fc6000f8e00ff */
[----:B------:R-:W-:Y:S01]  /*0f60*/  IMAD.U32 R5, RZ, RZ, UR9 ;  /* 0x00000009ff057e24 */ /* 0x000fe2000f8e00ff */
[----:B------:R-:W2:Y:S01]  /*0f70*/  @P0 LDG.E R2, desc[UR54][R2.64] ;  /* 0x0000003602020981 */ /* 0x000ea2000c1e1900 */
[----:B------:R-:W-:Y:S01]  /*0f80*/  UISETP.NE.U32.AND UP0, UPT, UR6, URZ, UPT ;  /* 0x0000003f0600728c */ /* 0x000fe2000bf05070 */
[----:B------:R-:W-:Y:S02]  /*0f90*/  ULDC.64 UR8, c[0x0][0xa20] ;  /* 0x0002880000087ab9 */ /* 0x000fe40000000a00 */
[----:B---3--:R-:W3:Y:S01]  /*0fa0*/  @P2 LDG.E R4, desc[UR54][R4.64] ;  /* 0x0000003604042981 */ /* 0x008ee2000c1e1900 */
[----:B------:R-:W-:Y:S01]  /*0fb0*/  UISETP.NE.AND.EX UP0, UPT, UR7, URZ, UPT, UP0 ;  /* 0x0000003f0700728c */ /* 0x000fe2000bf05300 */
[----:B------:R-:W-:Y:S01]  /*0fc0*/  ISETP.NE.U32.AND P1, PT, RZ, UR8, PT ;  /* 0x00000008ff007c0c */ /* 0x000fe2000bf25070 */
[----:B------:R-:W-:Y:S01]  /*0fd0*/  ULDC UR6, c[0x0][0x2f0] ;  /* 0x0000bc0000067ab9 */ /* 0x000fe20000000800 */
[----:B------:R-:W-:Y:S01]  /*0fe0*/  UMOV UR50, URZ ;  /* 0x0000003f00327c82 */ /* 0x000fe20008000000 */
[----:B------:R-:W-:Y:S01]  /*0ff0*/  USEL UR4, UR4, 0x1, UP0 ;  /* 0x0000000104047887 */ /* 0x000fe20008000000 */
[----:B------:R-:W-:Y:S01]  /*1000*/  ISETP.NE.AND.EX P1, PT, RZ, UR9, PT, P1 ;  /* 0x00000009ff007c0c */ /* 0x000fe2000bf25310 */
[----:B------:R-:W-:-:S02]  /*1010*/  ULDC UR51, c[0x0][0x288] ;  /* 0x0000a20000337ab9 */ /* 0x000fc40000000800 */
[----:B------:R-:W-:Y:S01]  /*1020*/  UIMAD UR4, UR4, UR6, URZ ;  /* 0x00000006040472a4 */ /* 0x000fe2000f8e023f */
[----:B--2---:R-:W-:Y:S02]  /*1030*/  @P0 R2UR UR50, R2 ;  /* 0x00000000023202ca */ /* 0x004fe400000e0000 */
[----:B---3--:R-:W-:Y:S01]  /*1040*/  @P2 R2UR UR51, R4 ;  /* 0x00000000043322ca */ /* 0x008fe200000e0000 */
[----:B----4-:R-:W-:-:S14]  /*1050*/  @P2 BRA `(.L_x_2171) ;  /* 0x0000000000342947 */ /* 0x010fdc0003800000 */
        /* <DEDUP_REMOVED lines=13> */
.L_x_2171:
[----:B------:R-:W-:Y:S01]  /*1130*/  UMOV UR43, UR48 ;  /* 0x00000030002b7c82 */ /* 0x000fe20008000000 */
[----:B------:R-:W-:Y:S05]  /*1140*/  @!P1 BRA `(.L_x_2172) ;  /* 0x00000000001c9947 */ /* 0x000fea0003800000 */
[----:B------:R-:W-:-:S04]  /*1150*/  ULEA UR4, UP0, UR42, UR8, 0x2 ;  /* 0x000000082a047291 */ /* 0x000fc8000f80103f */
[----:B------:R-:W-:Y:S02]  /*1160*/  ULEA.HI.X UR6, UR42, UR9, UR36, 0x2, UP0 ;  /* 0x000000092a067291 */ /* 0x000fe400080f1424 */
[----:B------:R-:W-:-:S04]  /*1170*/  IMAD.U32 R2, RZ, RZ, UR4 ;  /* 0x00000004ff027e24 */ /* 0x000fc8000f8e00ff */
[----:B------:R-:W-:-:S05]  /*1180*/  IMAD.U32 R3, RZ, RZ, UR6 ;  /* 0x00000006ff037e24 */ /* 0x000fca000f8e00ff */
[----:B------:R-:W2:Y:S02]  /*1190*/  LDG.E R2, desc[UR54][R2.64] ;  /* 0x0000003602027981 */ /* 0x000ea4000c1e1900 */
[----:B--2---:R-:W-:Y:S01]  /*11a0*/  R2UR UR4, R2 ;  /* 0x00000000020472ca */ /* 0x004fe200000e0000 */
[----:B------:R-:W-:-:S14]  /*11b0*/  BRA `(.L_x_2173) ;  /* 0x0000000000347947 */ /* 0x000fdc0003800000 */
.L_x_2172:
        /* <DEDUP_REMOVED lines=13> */
.L_x_2173:
[----:B------:R-:W-:Y:S01]  /*1290*/  ULDC.64 UR8, c[0x0][0x990] ;  /* 0x0002640000087ab9 */ /* 0x000fe20000000a00 */
[----:B------:R-:W-:Y:S01]  /*12a0*/  ULDC.64 UR6, c[0x0][0x998] ;  /* 0x0002660000067ab9 */ /* 0x000fe20000000a00 */
        /* <DEDUP_REMOVED lines=11> */
[----:B------:R-:W-:Y:S02]  /*1360*/  @UP0 UIMAD UR10, UR36, UR16, URZ ;  /* 0x00000010240a02a4 */ /* 0x000fe4000f8e023f */
[----:B------:R-:W-:Y:S02]  /*1370*/  @UP1 UIMAD UR12, UR36, UR18, URZ ;  /* 0x00000012240c12a4 */ /* 0x000fe4000f8e023f */
[----:B------:R-:W-:Y:S02]  /*1380*/  @UP0 UIMAD UR17, UR42, UR17, UR10 ;  /* 0x000000112a1102a4 */ /* 0x000fe4000f8e020a */
[----:B------:R-:W-:Y:S02]  /*1390*/  @UP1 UIMAD.WIDE.U32 UR10, UR42, UR18, URZ ;  /* 0x000000122a0a12a5 */ /* 0x000fe4000f8e003f */
[----:B------:R-:W-:-:S02]  /*13a0*/  @UP0 UIMAD.WIDE.U32 UR14, UR42, UR16, URZ ;  /* 0x000000102a0e02a5 */ /* 0x000fc4000f8e003f */
[----:B------:R-:W-:Y:S02]  /*13b0*/  @UP1 UIMAD UR18, UR42, UR19, UR12 ;  /* 0x000000132a1212a4 */ /* 0x000fe4000f8e020c */
[----:B------:R-:W-:Y:S02]  /*13c0*/  @UP1 USHF.R.S32.HI UR19, URZ, 0x1f, UR48 ;  /* 0x0000001f3f131899 */ /* 0x000fe40008011430 */
[----:B------:R-:W-:Y:S01]  /*13d0*/  @UP0 USHF.R.S32.HI UR16, URZ, 0x1f, UR48 ;  /* 0x0000001f3f100899 */ /* 0x000fe20008011430 */
[----:B------:R-:W-:Y:S01]  /*13e0*/  @UP1 ULDC.64 UR12, c[0x0][0x9c0] ;  /* 0x00027000000c1ab9 */ /* 0x000fe20000000a00 */
[----:B------:R-:W-:Y:S02]  /*13f0*/  @UP0 UIADD3 UR15, UR15, UR17, URZ ;  /* 0x000000110f0f0290 */ /* 0x000fe4000fffe03f */
[----:B------:R-:W-:Y:S02]  /*1400*/  @UP1 UIMAD UR17, UR19, UR12, URZ ;  /* 0x0000000c131112a4 */ /* 0x000fe4000f8e023f */
[----:B------:R-:W-:-:S02]  /*1410*/  @UP0 UIMAD UR16, UR16, UR20, URZ ;  /* 0x00000014101002a4 */ /* 0x000fc4000f8e023f */
[----:B------:R-:W-:Y:S02]  /*1420*/  @UP1 UIADD3 UR11, UR11, UR18, URZ ;  /* 0x000000120b0b1290 */ /* 0x000fe4000fffe03f */
[----:B------:R-:W-:Y:S02]  /*1430*/  @UP1 UIMAD UR17, UR48, UR13, UR17 ;  /* 0x0000000d301112a4 */ /* 0x000fe4000f8e0211 */
[----:B------:R-:W-:Y:S02]  /*1440*/  @UP0 UIMAD UR16, UR48, UR21, UR16 ;  /* 0x00000015301002a4 */ /* 0x000fe4000f8e0210 */
[----:B------:R-:W-:Y:S02]  /*1450*/  @UP0 UIMAD.WIDE.U32 UR14, UR48, UR20, UR14 ;  /* 0x00000014300e02a5 */ /* 0x000fe4000f8e000e */
[----:B------:R-:W-:Y:S02]  /*1460*/  @UP1 UIMAD.WIDE.U32 UR12, UR48, UR12, UR10 ;  /* 0x0000000c300c12a5 */ /* 0x000fe4000f8e000a */
[----:B------:R-:W-:-:S02]  /*1470*/  @UP0 UIADD3 UR11, UR15, UR16, URZ ;  /* 0x000000100f0b0290 */ /* 0x000fc4000fffe03f */
[----:B------:R-:W-:Y:S02]  /*1480*/  @UP0 ULEA UR8, UP2, UR14, UR8, 0x2 ;  /* 0x000000080e080291 */ /* 0x000fe4000f84103f */
[----:B------:R-:W-:Y:S02]  /*1490*/  @UP1 UIADD3 UR10, UR13, UR17, URZ ;  /* 0x000000110d0a1290 */ /* 0x000fe4000fffe03f */
[----:B------:R-:W-:Y:S02]  /*14a0*/  @UP1 ULEA UR6, UP3, UR12, UR6, 0x2 ;  /* 0x000000060c061291 */ /* 0x000fe4000f86103f */
[----:B------:R-:W-:Y:S01]  /*14b0*/  @UP0 ULEA.HI.X UR9, UR14, UR9, UR11, 0x2, UP2 ;  /* 0x000000090e090291 */ /* 0x000fe200090f140b */
[----:B------:R-:W-:Y:S01]  /*14c0*/  IMAD.U32 R4, RZ, RZ, UR8 ;  /* 0x00000008ff047e24 */ /* 0x000fe2000f8e00ff */
[----:B------:R-:W-:Y:S02]  /*14d0*/  @UP1 ULEA.HI.X UR7, UR12, UR7, UR10, 0x2, UP3 ;  /* 0x000000070c071291 */ /* 0x000fe400098f140a */
[----:B------:R-:W-:Y:S01]  /*14e0*/  IMAD.U32 R6, RZ, RZ, UR6 ;  /* 0x00000006ff067e24 */ /* 0x000fe2000f8e00ff */
[----:B------:R-:W-:Y:S01]  /*14f0*/  USHF.L.U32 UR37, UR5, 0x7, URZ ;  /* 0x0000000705257899 */ /* 0x000fe2000800063f */
[----:B------:R-:W-:Y:S01]  /*1500*/  IMAD.U32 R5, RZ, RZ, UR9 ;  /* 0x00000009ff057e24 */ /* 0x000fe2000f8e00ff */
[----:B------:R-:W-:Y:S01]  /*1510*/  ULDC UR6, c[0x0][0x988] ;  /* 0x0002620000067ab9 */ /* 0x000fe20000000800 */
[----:B------:R-:W-:Y:S01]  /*1520*/  IMAD.U32 R7, RZ, RZ, UR7 ;  /* 0x00000007ff077e24 */ /* 0x000fe2000f8e00ff */
[----:B------:R-:W-:-:S02]  /*1530*/  ULDC UR5, c[0x0][0x448] ;  /* 0x0001120000057ab9 */ /* 0x000fc40000000800 */
[----:B------:R-:W2:Y:S04]  /*1540*/  @P0 LDG.E R3, desc[UR54][R4.64] ;  /* 0x0000003604030981 */ /* 0x000ea8000c1e1900 */
[----:B------:R0:W2:Y:S01]  /*1550*/  @P1 LDG.E R0, desc[UR54][R6.64] ;  /* 0x0000003606001981 */ /* 0x0000a2000c1e1900 */
[----:B------:R-:W-:Y:S01]  /*1560*/  UISETP.NE.AND UP0, UPT, UR5, 0x1, UPT ;  /* 0x000000010500788c */ /* 0x000fe2000bf05270 */
[----:B------:R-:W-:Y:S01]  /*1570*/  PLOP3.LUT P0, PT, PT, PT, PT, 0x80, 0x0 ;  /* 0x000000000000781c */ /* 0x000fe20003f0f070 */
[----:B------:R-:W-:Y:S01]  /*1580*/  UIADD3 UR50, -UR50, UR4, URZ ;  /* 0x0000000432327290 */ /* 0x000fe2000fffe13f */
[----:B------:R-:W-:Y:S02]  /*1590*/  CS2R R86, SRZ ;  /* 0x0000000000567805 */ /* 0x000fe4000001ff00 */
[----:B------:R-:W-:-:S02]  /*15a0*/  CS2R R84, SRZ ;  /* 0x0000000000547805 */ /* 0x000fc4000001ff00 */
[----:B------:R-:W-:Y:S01]  /*15b0*/  CS2R R8, SRZ ;  /* 0x0000000000087805 */ /* 0x000fe2000001ff00 */
[----:B------:R-:W-:Y:S01]  /*15c0*/  UIADD3 UR7, UR50, 0xa0, -UR51 ;  /* 0x000000a032077890 */ /* 0x000fe2000fffe833 */
[----:B------:R-:W-:Y:S02]  /*15d0*/  CS2R R78, SRZ ;  /* 0x00000000004e7805 */ /* 0x000fe4000001ff00 */
[----:B------:R-:W-:Y:S02]  /*15e0*/  CS2R R10, SRZ ;  /* 0x00000000000a7805 */ /* 0x000fe4000001ff00 */
[----:B0-----:R-:W-:Y:S02]  /*15f0*/  CS2R R6, SRZ ;  /* 0x0000000000067805 */ /* 0x001fe4000001ff00 */
[----:B------:R-:W-:Y:S01]  /*1600*/  CS2R R76, SRZ ;  /* 0x00000000004c7805 */ /* 0x000fe2000001ff00 */
[----:B------:R-:W-:Y:S01]  /*1610*/  @UP0 ULDC UR4, c[0x0][0x44c] ;  /* 0x0001130000040ab9 */ /* 0x000fe20000000800 */
[----:B------:R-:W-:Y:S01]  /*1620*/  @UP0 ULDC UR8, c[0x0][0x450] ;  /* 0x0001140000080ab9 */ /* 0x000fe20000000800 */
        /* <DEDUP_REMOVED lines=29> */
[----:B------:R-:W-:-:S04]  /*1800*/  UIADD3 UR6, UR37, 0x7f, URZ ;  /* 0x0000007f25067890 */ /* 0x000fc8000fffe03f */
[----:B------:R-:W-:Y:S01]  /*1810*/  UIMAD.WIDE.U32 UR4, UR6, UR4, URZ ;  /* 0x00000004060472a5 */ /* 0x000fe2000f8e003f */
[----:B------:R-:W-:Y:S01]  /*1820*/  R2UR UR39, R0 ;  /* 0x00000000002772ca */ /* 0x000fe200000e0000 */
[----:B------:R-:W-:Y:S02]  /*1830*/  UIADD3 UR4, UR50, 0x9f, URZ ;  /* 0x0000009f32047890 */ /* 0x000fe4000fffe03f */
        /* <DEDUP_REMOVED lines=44> */
.L_x_2175:
        /* <DEDUP_REMOVED lines=9> */
.L_x_2325:
[----:B------:R-:W-:Y:S05]  /*1b90*/  @!P0 BRA `(.L_x_2177) ;  /* 0x0000000000048947 */ /* 0x000fea0003800000 */
[----:B------:R-:W-:Y:S01]  /*1ba0*/  BPT.TRAP 0x1 ;  /* 0x000000040000795c */ /* 0x000fe20000300000 */
.L_x_2177:
[----:B------:R-:W-:Y:S02]  /*1bb0*/  IMAD.U32 R2, RZ, RZ, UR52 ;  /* 0x00000034ff027e24 */ /* 0x000fe4000f8e00ff */
[----:B0-----:R-:W-:-:S03]  /*1bc0*/  IMAD.U32 R3, RZ, RZ, UR45 ;  /* 0x0000002dff037e24 */ /* 0x001fc6000f8e00ff */
[----:B------:R-:W-:Y:S02]  /*1bd0*/  LEA R2, R2, UR41, 0x3 ;  /* 0x0000002902027c11 */ /* 0x000fe4000f8e18ff */
[----:B------:R-:W-:-:S04]  /*1be0*/  SHF.L.U32 R3, R3, 0x1f, RZ ;  /* 0x0000001f03037819 */ /* 0x000fc800000006ff */
[----:B------:R0:W1:Y:S01]  /*1bf0*/  SYNCS.PHASECHK.TRANS64.TRYWAIT P2, [R2+URZ+0x29830], R3 ;  /* 0x02983003020075a7 */ /* 0x000062000804017f */
[----:B------:R-:W-:Y:S05]  /*1c00*/  @!P0 BRA `(.L_x_2178) ;  /* 0x0000000000048947 */ /* 0x000fea0003800000 */
[----:B------:R-:W-:Y:S01]  /*1c10*/  BPT.TRAP 0x1 ;  /* 0x000000040000795c */ /* 0x000fe20000300000 */
.L_x_2178:
[----:B------:R-:W2:Y:S02]  /*1c20*/  S2R R0, SR_TID.X ;  /* 0x0000000000007919 */ /* 0x000ea40000002100 */
[----:B--2---:R-:W-:Y:S01]  /*1c30*/  LOP3.LUT P1, RZ, R0, 0x7f, RZ, 0xc0, !PT ;  /* 0x0000007f00ff7812 */ /* 0x004fe2000782c0ff */
[----:B-1----:R-:W-:-:S12]  /*1c40*/  @P2 BRA `(.L_x_2179) ;  /* 0x0000000000082947 */ /* 0x002fd80003800000 */
[----:B------:R-:W1:Y:S02]  /*1c50*/  SYNCS.PHASECHK.TRANS64.TRYWAIT P2, [R2+URZ+0x29830], R3 ;  /* 0x02983003020075a7 */ /* 0x000e64000804017f */
[----:B-1----:R-:W-:Y:S05]  /*1c60*/  @!P2 BRA `(.L_x_2180) ;  /* 0x000001200058a947 */ /* 0x002fea0003800000 */
.L_x_2179:
        /* <DEDUP_REMOVED lines=10> */
[----:B------:R-:W-:Y:S01]  /*1d10*/  IMAD.MOV.U32 R10, RZ, RZ, R0 ;  /* 0x000000ffff0a7224 */ /* 0x000fe200078e0000 */
[----:B------:R-:W-:Y:S01]  /*1d20*/  UMOV UR24, UR20 ;  /* 0x0000001400187c82 */ /* 0x000fe20008000000 */
[----:B------:R-:W-:Y:S01]  /*1d30*/  UIADD3 UR6, UR20, 0x2, URZ ;  /* 0x0000000214067890 */ /* 0x000fe2000fffe03f */
[----:B01----:R-:W-:Y:S01]  /*1d40*/  @!P1 VIADD R2, R2, 0x29840 ;  /* 0x0002984002029836 */ /* 0x003fe20000000000 */
[----:B------:R-:W-:Y:S01]  /*1d50*/  ULOP3.LUT UR49, UR4, 0x10000, URZ, 0xfc, !UPT ;  /* 0x0001000004317892 */ /* 0x000fe2000f8efc3f */
[----:B------:R-:W-:Y:S01]  /*1d60*/  UMOV UR7, 0x80000020 ;  /* 0x8000002000077882 */ /* 0x000fe20000000000 */
[----:B------:R-:W-:-:S02]  /*1d70*/  UIADD3 UR10, UR20, 0x200, URZ ;  /* 0x00000200140a7890 */ /* 0x000fc4000fffe03f */
[----:B------:R-:W-:Y:S01]  /*1d80*/  @!P1 PRMT R2, RZ, 0x654, R2 ;  /* 0x00000654ff029816 */ /* 0x000fe20000000002 */
        /* <DEDUP_REMOVED lines=100> */
[----:B------:R-:W-:-:S03]  /*23d0*/  UISETP.NE.AND UP0, UPT, UR10, 0x1, UPT ;  /* 0x000000010a00788c */ /* 0x000fc6000bf05270 */
[----:B------:R-:W-:-:S03]  /*23e0*/  UMOV UR10, UR37 ;  /* 0x00000025000a7c82 */ /* 0x000fc60008000000 */
[----:B------:R-:W-:-:S05]  /*23f0*/  PLOP3.LUT P2, PT, PT, PT, UP0, 0x80, 0x0 ;  /* 0x000000000000781c */ /* 0x000fca0003f4f008 */
[----:B------:R-:W-:Y:S01]  /*2400*/  @UP0 ULDC UR11, c[0x0][0x450] ;  /* 0x00011400000b0ab9 */ /* 0x000fe20000000800 */
        /* <DEDUP_REMOVED lines=42> */
[----:B------:R-:W-:-:S04]  /*26b0*/  @UP0 ULDC UR6, c[0x0][0x450] ;  /* 0x0001140000060ab9 */ /* 0x000fc80000000800 */
[----:B------:R-:W-:Y:S01]  /*26c0*/  @P2 SHF.R.U32.HI R10, RZ, UR6, R3 ;  /* 0x00000006ff0a2c19 */ /* 0x000fe20008011603 */
[----:B------:R-:W-:-:S04]  /*26d0*/  UIMAD UR6, UR53, -0xa0, UR50 ;  /* 0xffffff60350678a4 */ /* 0x000fc8000f8e0232 */
[----:B------:R-:W0:Y:S01]  /*26e0*/  SHFL.IDX PT, R3, R10, RZ, 0x1c1f ;  /* 0x001c1fff0a037589 */ /* 0x000e2200000e0000 */
[----:B------:R-:W-:-:S03]  /*26f0*/  UIADD3 UR6, UR6, 0xa0, URZ ;  /* 0x000000a006067890 */ /* 0x000fc6000fffe03f */
[----:B------:R-:W1:Y:S03]  /*2700*/  SHFL.IDX PT, R10, R10, 0x1, 0x1c1f ;  /* 0x003c1f000a0a7f89 */ /* 0x000e6600000e0000 */
[----:B------:R-:W-:Y:S01]  /*2710*/  IMAD.U32 R4, RZ, RZ, UR6 ;  /* 0x00000006ff047e24 */ /* 0x000fe2000f8e00ff */
[----:B------:R-:W-:-:S03]  /*2720*/  @UP0 ULDC UR6, c[0x0][0x44c] ;  /* 0x0001130000060ab9 */ /* 0x000fc60000000800 */
[----:B------:R-:W-:Y:S01]  /*2730*/  IMAD R11, R17, -0x2, R4 ;  /* 0xfffffffe110b7824 */ /* 0x000fe200078e0204 */
[----:B------:R-:W-:Y:S02]  /*2740*/  WARPGROUP.DEPBAR.LE gsb0, 0x0 ;  /* 0x00008000000079c5 */ /* 0x000fe40000010000 */
[----:B------:R-:W-:-:S06]  /*2750*/  WARPGROUP.ARRIVE ;  /* 0x00000000000079c5 */ /* 0x000fcc0000000000 */
[----:B------:R-:W-:Y:S01]  /*2760*/  QGMMA.64x32x32.F32.E4M3.E4M3 R40, gdesc[UR16], R40, gsb0 ;  /* 0x00600000102879f3 */ /* 0x000fe20008000828 */
[----:B------:R-:W-:Y:S01]  /*2770*/  UMOV UR18, UR7 ;  /* 0x0000000700127c82 */ /* 0x000fe20008000000 */
[----:B------:R-:W-:Y:S01]  /*2780*/  UMOV UR19, 0x80000020 ;  /* 0x8000002000137882 */ /* 0x000fe20000000000 */
[----:B------:R-:W-:Y:S02]  /*2790*/  UMOV UR7, 0xffffff60 ;  /* 0xffffff6000077882 */ /* 0x000fe40000000000 */
[----:B------:R-:W-:-:S06]  /*27a0*/  UIMAD UR7, UR53, UR7, 0xa1 ;  /* 0x000000a1350774a4 */ /* 0x000fcc000f8e0207 */
[----:B------:R-:W-:Y:S01]  /*27b0*/  IMAD.U32 R0, RZ, RZ, UR7 ;  /* 0x00000007ff007e24 */ /* 0x000fe2000f8e00ff */
[----:B------:R-:W-:-:S03]  /*27c0*/  UIMAD.WIDE.U32 UR6, UR37, UR6, URZ ;  /* 0x00000006250672a5 */ /* 0x000fc6000f8e003f */
[----:B------:R-:W-:Y:S01]  /*27d0*/  IMAD R0, R17, -0x2, R0 ;  /* 0xfffffffe11007824 */ /* 0x000fe200078e0200 */
[----:B------:R-:W-:-:S04]  /*27e0*/  @UP0 USHF.R.U32.HI UR10, URZ, UR11, UR7 ;  /* 0x0000000b3f0a0299 */ /* 0x000fc80008011607 */
[----:B------:R-:W-:Y:S01]  /*27f0*/  IADD3 R12, -R5, UR50, R0 ;  /* 0x00000032050c7c10 */ /* 0x000fe2000fffe100 */
[----:B------:R-:W-:-:S03]  /*2800*/  UIADD3 UR6, UR10, UR50, -UR51 ;  /* 0x000000320a067290 */ /* 0x000fc6000fffe833 */
[----:B0-----:R-:W-:Y:S01]  /*2810*/  VIADDMNMX R3, R3, R12, R11, PT ;  /* 0x0000000c03037246 */ /* 0x001fe2000380010b */
[----:B------:R-:W-:-:S03]  /*2820*/  UIMAD.WIDE UR6, UR6, 0x66666667, URZ ;  /* 0x66666667060678a5 */ /* 0x000fc6000f8e023f */
[C---:B------:R-:W-:Y:S01]  /*2830*/  ISETP.GT.AND P3, PT, R3.reuse, RZ, PT ;  /* 0x000000ff0300720c */ /* 0x040fe20003f64270 */
[----:B------:R-:W-:Y:S01]  /*2840*/  USHF.R.U32.HI UR6, URZ, 0x1f, UR7 ;  /* 0x0000001f3f067899 */ /* 0x000fe20008011607 */
[C---:B------:R-:W-:Y:S02]  /*2850*/  ISETP.GT.AND P4, PT, R3.reuse, 0x1, PT ;  /* 0x000000010300780c */ /* 0x040fe40003f84270 */
[----:B------:R-:W-:Y:S01]  /*2860*/  ISETP.GT.AND P5, PT, R3, 0x8, PT ;  /* 0x000000080300780c */ /* 0x000fe20003fa4270 */
[----:B------:R-:W-:-:S04]  /*2870*/  ULEA.HI.SX32 UR6, UR7, UR6, 0x1a ;  /* 0x0000000607067291 */ /* 0x000fc8000f8fd23f */
[----:B------:R-:W-:-:S04]  /*2880*/  UISETP.LT.AND UP1, UPT, URZ, UR6, UPT ;  /* 0x000000063f00728c */ /* 0x000fc8000bf21270 */
[----:B------:R-:W-:-:S04]  /*2890*/  USEL UR53, URZ, UR6, !UP1 ;  /* 0x000000063f357287 */ /* 0x000fc8000c800000 */
[----:B------:R-:W-:Y:S01]  /*28a0*/  UISETP.GE.AND UP1, UPT, UR56, UR53, UPT ;  /* 0x000000353800728c */ /* 0x000fe2000bf26270 */
        /* <DEDUP_REMOVED lines=64> */
[----:B-1----:R-:W-:-:S04]  /*2cb0*/  VIADDMNMX R73, R10, R12, R11, PT ;  /* 0x0000000c0a497246 */ /* 0x002fc8000380010b */
[----:B------:R-:W-:-:S04]  /*2cc0*/  ISETP.GT.AND P5, PT, R73, 0x8, PT ;  /* 0x000000084900780c */ /* 0x000fc80003fa4270 */
[----:B------:R-:W-:Y:S01]  /*2cd0*/  FSEL R94, R94, -INF , P5 ;  /* 0xff8000005e5e7808 */ /* 0x000fe20002800000 */
[----:B------:R-:W-:Y:S02]  /*2ce0*/  WARPGROUP.DEPBAR.LE gsb0, 0x0 ;  /* 0x00008000000079c5 */ /* 0x000fe40000010000 */
[----:B------:R-:W-:Y:S01]  /*2cf0*/  WARPGROUP.ARRIVE ;  /* 0x00000000000079c5 */ /* 0x000fe20000000000 */
[----:B------:R-:W-:Y:S02]  /*2d00*/  FSEL R114, R56, -INF , P4 ;  /* 0xff80000038727808 */ /* 0x000fe40002000000 */
[----:B------:R-:W-:Y:S02]  /*2d10*/  ISETP.GT.AND P4, PT, R3, 0x48, PT ;  /* 0x000000480300780c */ /* 0x000fe40003f84270 */
[----:B------:R-:W-:Y:S01]  /*2d20*/  FSEL R116, R57, -INF , P3 ;  /* 0xff80000039747808 */ /* 0x000fe20001800000 */
[----:B------:R-:W-:Y:S01]  /*2d30*/  QGMMA.64x32x32.F32.E4M3.E4M3 R40, gdesc[UR20], R40, gsb0 ;  /* 0x00600000142879f3 */ /* 0x000fe20008000828 */
[----:B------:R-:W-:Y:S01]  /*2d40*/  UIADD3 UR22, UR28, 0x702, URZ ;  /* 0x000007021c167890 */ /* 0x000fe2000fffe03f */
[----:B------:R-:W-:Y:S01]  /*2d50*/  FMNMX.FTZ R5, R114, R5, !PT ;  /* 0x0000000572057209 */ /* 0x000fe20007810000 */
[----:B------:R-:W-:Y:S01]  /*2d60*/  UMOV UR23, 0x80000020 ;  /* 0x8000002000177882 */ /* 0x000fe20000000000 */
        /* <DEDUP_REMOVED lines=21> */
[----:B------:R-:W-:Y:S01]  /*2ec0*/  WARPGROUP.ARRIVE ;  /* 0x00000000000079c5 */ /* 0x000fe20000000000 */
[----:B------:R-:W-:Y:S02]  /*2ed0*/  FSEL R40, R40, -INF , P4 ;  /* 0xff80000028287808 */ /* 0x000fe40002000000 */
[----:B------:R-:W-:Y:S02]  /*2ee0*/  ISETP.GT.AND P4, PT, R3, 0x68, PT ;  /* 0x000000680300780c */ /* 0x000fe40003f84270 */
[----:B------:R-:W-:Y:S01]  /*2ef0*/  FSEL R41, R41, -INF , P3 ;  /* 0xff80000029297808 */ /* 0x000fe20001800000 */
[----:B------:R-:W-:Y:S01]  /*2f00*/  QGMMA.64x32x32.F32.E4M3.E4M3 R24, gdesc[UR20], R24, gsb0 ;  /* 0x00600000141879f3 */ /* 0x000fe20008000818 */
        /* <DEDUP_REMOVED lines=20> */
[----:B------:R-:W-:Y:S01]  /*3050*/  FMNMX.FTZ R5, R53, R0, !PT ;  /* 0x0000000035057209 */ /* 0x000fe20007810000 */
[----:B------:R-:W-:Y:S02]  /*3060*/  WARPGROUP.DEPBAR.LE gsb0, 0x0 ;  /* 0x00008000000079c5 */ /* 0x000fe40000010000 */
[----:B------:R-:W-:Y:S01]  /*3070*/  FSEL R24, R24, -INF , P4 ;  /* 0xff80000018187808 */ /* 0x000fe20002000000 */
[----:B------:R0:W-:Y:S01]  /*3080*/  @!P1 SYNCS.ARRIVE.TRANS64.RED.A1T0 RZ, [R2+URZ], RZ ;  /* 0x000000ff02ff99a7 */ /* 0x0001e2000810043f */
        /* <DEDUP_REMOVED lines=18> */
[----:B------:R-:W-:Y:S02]  /*31b0*/  FSEL R37, R37, -INF , P3 ;  /* 0xff80000025257808 */ /* 0x000fe40001800000 */
[----:B------:R-:W-:Y:S01]  /*31c0*/  FMNMX.FTZ R0, R36, R3, !PT ;  /* 0x0000000324007209 */ /* 0x000fe20007810000 */
[----:B------:R-:W-:Y:S01]  /*31d0*/  IMAD.U32 R3, RZ, RZ, UR39 ;  /* 0x00000027ff037e24 */ /* 0x000fe2000f8e00ff */
[----:B------:R-:W-:-:S02]  /*31e0*/  ISETP.GT.AND P4, PT, R73, 0x1, PT ;  /* 0x000000014900780c */ /* 0x000fc40003f84270 */
[----:B------:R-:W-:Y:S02]  /*31f0*/  FMNMX.FTZ R5, R37, R0, !PT ;  /* 0x0000000025057209 */ /* 0x000fe40007810000 */
        /* <DEDUP_REMOVED lines=447> */
[----:B------:R-:W-:-:S07]  /*4df0*/  IMAD.MOV.U32 R87, RZ, RZ, RZ ;  /* 0x000000ffff577224 */ /* 0x000fce00078e00ff */
.L_x_2191:
[----:B------:R-:W-:Y:S01]  /*4e00*/  ISETP.NE.AND P4, PT, RZ, UR44, PT ;  /* 0x0000002cff007c0c */ /* 0x000fe2000bf85270 */
[----:B------:R-:W-:-:S04]  /*4e10*/  UISETP.NE.AND UP1, UPT, UR57, 0x1, UPT ;  /* 0x000000013900788c */ /* 0x000fc8000bf25270 */
[----:B------:R-:W-:-:S04]  /*4e20*/  USEL UR45, URZ, 0x1, UP1 ;  /* 0x000000013f2d7887 */ /* 0x000fc80008800000 */
[----:B------:R-:W-:-:S04]  /*4e30*/  ULOP3.LUT UR45, UR58, UR45, URZ, 0x3c, !UPT ;  /* 0x0000002d3a2d7292 */ /* 0x000fc8000f8e3c3f */
[----:B------:R-:W-:Y:S08]  /*4e40*/  @P4 BRA `(.L_x_2182) ;  /* 0x0000000000384947 */ /* 0x000ff00003800000 */
[----:B------:R-:W-:Y:S05]  /*4e50*/  @!P0 BRA `(.L_x_2183) ;  /* 0x0000000000048947 */ /* 0x000fea0003800000 */
[----:B------:R-:W-:Y:S01]  /*4e60*/  BPT.TRAP 0x1 ;  /* 0x000000040000795c */ /* 0x000fe20000300000 */
.L_x_2183:
        /* <DEDUP_REMOVED lines=9> */
.L_x_2184:
[----:B-1----:R-:W-:Y:S05]  /*4f00*/  @P3 BRA `(.L_x_2182) ;  /* 0x0000000000083947 */ /* 0x002fea0003800000 */
[----:B------:R-:W1:Y:S02]  /*4f10*/  SYNCS.PHASECHK.TRANS64.TRYWAIT P3, [UR6+0x29830], R0 ;  /* 0x02983000ff0075a7 */ /* 0x000e640008060146 */
[----:B-1----:R-:W-:Y:S05]  /*4f20*/  @!P3 BRA `(.L_x_2185) ;  /* 0x000000ec00bcb947 */ /* 0x002fea0003800000 */
.L_x_2182:
        /* <DEDUP_REMOVED lines=191> */
.L_x_2187:
[----:B------:R-:W-:Y:S01]  /*5b20*/  ULEA UR6, UR57, UR41, 0x3 ;  /* 0x0000002939067291 */ /* 0x000fe2000f8e183f */
[----:B------:R-:W-:-:S05]  /*5b30*/  IMAD.U32 R0, RZ, RZ, UR58 ;  /* 0x0000003aff007e24 */ /* 0x000fca000f8e00ff */
[----:B------:R-:W-:-:S04]  /*5b40*/  SHF.L.U32 R0, R0, 0x1f, RZ ;  /* 0x0000001f00007819 */ /* 0x000fc800000006ff */
[----:B------:R0:W1:Y:S01]  /*5b50*/  SYNCS.PHASECHK.TRANS64.TRYWAIT P3, [UR6+0x29850], R0 ;  /* 0x02985000ff0075a7 */ /* 0x0000620008060146 */
[----:B------:R-:W-:Y:S05]  /*5b60*/  @!P0 BRA `(.L_x_2188) ;  /* 0x0000000000048947 */ /* 0x000fea0003800000 */
[----:B------:R-:W-:Y:S01]  /*5b70*/  BPT.TRAP 0x1 ;  /* 0x000000040000795c */ /* 0x000fe20000300000 */
.L_x_2188:
[----:B-1----:R-:W-:Y:S05]  /*5b80*/  @P3 BRA `(.L_x_2186) ;  /* 0x0000000000083947 */ /* 0x002fea0003800000 */
[----:B------:R-:W1:Y:S02]  /*5b90*/  SYNCS.PHASECHK.TRANS64.TRYWAIT P3, [UR6+0x29850], R0 ;  /* 0x02985000ff0075a7 */ /* 0x000e640008060146 */
[----:B-1----:R-:W-:Y:S05]  /*5ba0*/  @!P3 BRA `(.L_x_2189) ;  /* 0x000000e000b4b947 */ /* 0x002fea0003800000 */
.L_x_2186:
[----:B------:R-:W-:Y:S01]  /*5bb0*/  VIADD R15, R18, UR37 ;  /* 0x00000025120f7c36 */ /* 0x000fe20008000000 */
[----:B------:R-:W-:Y:S01]  /*5bc0*/  @UP0 ULDC UR6, c[0x0][0x44c] ;  /* 0x0001130000060ab9 */ /* 0x000fe20000000800 */
[----:B------:R-:W-:Y:S01]  /*5bd0*/  IMAD.U32 R9, RZ, RZ, UR51 ;  /* 0x00000033ff097e24 */ /* 0x000fe2000f8e00ff */
        /* <DEDUP_REMOVED lines=11> */
[----:B------:R-:W2:Y:S02]  /*5c90*/  SHFL.IDX PT, R15, R15, 0x1, 0x1c1f ;  /* 0x003c1f000f0f7f89 */ /* 0x000ea400000e0000 */
[----:B------:R-:W-:Y:S01]  /*5ca0*/  IMAD R6, R17, -0x2, R6 ;  /* 0xfffffffe11067824 */ /* 0x000fe200078e0206 */
[----:B------:R-:W-:-:S04]  /*5cb0*/  USHF.R.U32.HI UR6, URZ, 0x4, UR6 ;  /* 0x000000043f067899 */ /* 0x000fc80008011606 */
[----:B------:R-:W-:Y:S01]  /*5cc0*/  IADD3 R6, -R9, UR50, R6 ;  /* 0x0000003209067c10 */ /* 0x000fe2000fffe106 */
[----:B------:R-:W-:-:S04]  /*5cd0*/  ULOP3.LUT UR6, UR6, 0x3fff, URZ, 0xc0, !UPT ;  /* 0x00003fff06067892 */ /* 0x000fc8000f8ec03f */
[----:B------:R-:W-:-:S04]  /*5ce0*/  ULOP3.LUT UR6, UR6, 0x10000, URZ, 0xfc, !UPT ;  /* 0x0001000006067892 */ /* 0x000fc8000f8efc3f */
[----:B------:R-:W-:Y:S01]  /*5cf0*/  UIMAD UR10, UR57, 0x500, UR6 ;  /* 0x00000500390a78a4 */ /* 0x000fe2000f8e0206 */
[----:B-1----:R-:W-:Y:S01]  /*5d00*/  IMAD.IADD R0, R6, 0x1, R7 ;  /* 0x0000000106007824 */ /* 0x002fe200078e0207 */
[----:B0-----:R-:W-:-:S04]  /*5d10*/  SHF.R.U32.HI R196, RZ, 0x7, R196 ;  /* 0x00000007ffc47819 */ /* 0x001fc800000116c4 */
[C---:B------:R-:W-:Y:S01]  /*5d20*/  ISETP.GT.AND P3, PT, R0.reuse, RZ, PT ;  /* 0x000000ff0000720c */ /* 0x040fe20003f64270 */
[----:B------:R-:W-:Y:S01]  /*5d30*/  UMOV UR6, UR10 ;  /* 0x0000000a00067c82 */ /* 0x000fe20008000000 */
[----:B------:R-:W-:Y:S01]  /*5d40*/  ISETP.GT.AND P4, PT, R0, 0x1, PT ;  /* 0x000000010000780c */ /* 0x000fe20003f84270 */
[----:B------:R-:W-:Y:S01]  /*5d50*/  QGMMA.64x128x32.F32.E4M3.E4M3 R24, R184, gdesc[UR4], R24, gsb0 ;  /* 0x01e00004b8187df3 */ /* 0x000fe20008000818 */
[----:B------:R-:W-:Y:S01]  /*5d60*/  FSEL R21, R152, -INF , P3 ;  /* 0xff80000098157808 */ /* 0x000fe20001800000 */
[----:B------:R-:W-:Y:S01]  /*5d70*/  UIADD3 UR6, UR10, 0x100, URZ ;  /* 0x000001000a067890 */ /* 0x000fe2000fffe03f */
[----:B------:R-:W-:Y:S01]  /*5d80*/  ISETP.GT.AND P3, PT, R0, 0x8, PT ;  /* 0x000000080000780c */ /* 0x000fe20003f64270 */
[----:B------:R-:W-:Y:S01]  /*5d90*/  UMOV UR7, 0xc0000010 ;  /* 0xc000001000077882 */ /* 0x000fe20000000000 */
[----:B------:R-:W-:Y:S01]  /*5da0*/  FSEL R9, R153, -INF , P4 ;  /* 0xff80000099097808 */ /* 0x000fe20002000000 */
[----:B--2---:R-:W-:Y:S01]  /*5db0*/  IMAD.IADD R6, R6, 0x1, R15 ;  /* 0x0000000106067824 */ /* 0x004fe200078e020f */
        /* <DEDUP_REMOVED lines=120> */
[C---:B------:R-:W-:Y:S02]  /*6540*/  ISETP.GT.AND P4, PT, R6.reuse, RZ, PT ;  /* 0x000000ff0600720c */ /* 0x040fe40003f84270 */
[----:B------:R-:W-:Y:S02]  /*6550*/  FMNMX.FTZ R10, R101, R0, !PT ;  /* 0x00000000650a7209 */ /* 0x000fe40007810000 */
[----:B------:R-:W-:-:S02]  /*6560*/  ISETP.GT.AND P5, PT, R6, 0x1, PT ;  /* 0x000000010600780c */ /* 0x000fc40003fa4270 */
[----:B------:R-:W-:Y:S01]  /*6570*/  FSEL R154, R154, -INF , P4 ;  /* 0xff8000009a9a7808 */ /* 0x000fe20002000000 */
[----:B------:R-:W0:Y:S01]  /*6580*/  SHFL.BFLY PT, R201, R10, 0x2, 0x1f ;  /* 0x0c401f000ac97f89 */ /* 0x000e2200000e0000 */
[----:B------:R-:W-:Y:S02]  /*6590*/  ISETP.GT.AND P4, PT, R6, 0x8, PT ;  /* 0x000000080600780c */ /* 0x000fe40003f84270 */
[----:B------:R-:W-:Y:S02]  /*65a0*/  FSEL R155, R155, -INF , P5 ;  /* 0xff8000009b9b7808 */ /* 0x000fe40002800000 */
[----:B------:R-:W-:Y:S02]  /*65b0*/  FMNMX.FTZ R136, R154, R5, !PT ;  /* 0x000000059a887209 */ /* 0x000fe40007810000 */
[----:B------:R-:W-:Y:S02]  /*65c0*/  ISETP.GT.AND P5, PT, R6, 0x9, PT ;  /* 0x000000090600780c */ /* 0x000fe40003fa4270 */
[----:B------:R-:W-:-:S02]  /*65d0*/  FSEL R158, R158, -INF , P4 ;  /* 0xff8000009e9e7808 */ /* 0x000fc40002000000 */
[C---:B------:R-:W-:Y:S02]  /*65e0*/  ISETP.GT.AND P4, PT, R6.reuse, 0x10, PT ;  /* 0x000000100600780c */ /* 0x040fe40003f84270 */
[----:B------:R-:W-:Y:S02]  /*65f0*/  FSEL R159, R159, -INF , P5 ;  /* 0xff8000009f9f7808 */ /* 0x000fe40002800000 */
[----:B------:R-:W-:Y:S02]  /*6600*/  ISETP.GT.AND P5, PT, R6, 0x11, PT ;  /* 0x000000110600780c */ /* 0x000fe40003fa4270 */
[----:B------:R-:W-:Y:S02]  /*6610*/  FSEL R162, R162, -INF , P4 ;  /* 0xff800000a2a27808 */ /* 0x000fe40002000000 */
[----:B------:R-:W-:Y:S02]  /*6620*/  ISETP.GT.AND P4, PT, R6, 0x18, PT ;  /* 0x000000180600780c */ /* 0x000fe40003f84270 */
[----:B------:R-:W-:-:S02]  /*6630*/  FSEL R163, R163, -INF , P5 ;  /* 0xff800000a3a37808 */ /* 0x000fc40002800000 */
[----:B------:R-:W-:Y:S02]  /*6640*/  ISETP.GT.AND P5, PT, R6, 0x19, PT ;  /* 0x000000190600780c */ /* 0x000fe40003fa4270 */
[----:B0-----:R-:W-:Y:S02]  /*6650*/  FMNMX.FTZ R201, R10, R201, !PT ;  /* 0x000000c90ac97209 */ /* 0x001fe40007810000 */
[----:B------:R-:W-:Y:S02]  /*6660*/  FSEL R166, R166, -INF , P4 ;  /* 0xff800000a6a67808 */ /* 0x000fe40002000000 */
[----:B------:R-:W-:Y:S01]  /*6670*/  FSEL R167, R167, -INF , P5 ;  /* 0xff800000a7a77808 */ /* 0x000fe20002800000 */
[----:B------:R-:W0:Y:S01]  /*6680*/  SHFL.BFLY PT, R0, R201, 0x1, 0x1f ;  /* 0x0c201f00c9007f89 */ /* 0x000e2200000e0000 */
[C---:B------:R-:W-:Y:S02]  /*6690*/  ISETP.GT.AND P4, PT, R6.reuse, 0x20, PT ;  /* 0x000000200600780c */ /* 0x040fe40003f84270 */
[----:B------:R-:W-:-:S04]  /*66a0*/  ISETP.GT.AND P5, PT, R6, 0x21, PT ;  /* 0x000000210600780c */ /* 0x000fc80003fa4270 */
[----:B------:R-:W-:Y:S02]  /*66b0*/  FSEL R139, R139, -INF , P5 ;  /* 0xff8000008b8b7808 */ /* 0x000fe40002800000 */
[----:B------:R-:W-:-:S04]  /*66c0*/  ISETP.GT.AND P5, PT, R6, 0x29, PT ;  /* 0x000000290600780c */ /* 0x000fc80003fa4270 */
[----:B------:R-:W-:Y:S02]  /*66d0*/  FSEL R143, R143, -INF , P5 ;  /* 0xff8000008f8f7808 */ /* 0x000fe40002800000 */
[----:B------:R-:W-:-:S04]  /*66e0*/  ISETP.GT.AND P5, PT, R6, 0x31, PT ;  /* 0x000000310600780c */ /* 0x000fc80003fa4270 */
[----:B------:R-:W-:Y:S01]  /*66f0*/  FSEL R147, R147, -INF , P5 ;  /* 0xff80000093937808 */ /* 0x000fe20002800000 */
[----:B------:R-:W-:Y:S02]  /*6700*/  WARPGROUP.DEPBAR.LE gsb0, 0x0 ;  /* 0x00008000000079c5 */ /* 0x000fe40000010000 */
[----:B------:R-:W-:Y:S01]  /*6710*/  ISETP.GT.AND P5, PT, R6, 0x39, PT ;  /* 0x000000390600780c */ /* 0x000fe20003fa4270 */
[----:B------:R-:W-:Y:S01]  /*6720*/  WARPGROUP.ARRIVE ;  /* 0x00000000000079c5 */ /* 0x000fe20000000000 */
[----:B0-----:R-:W-:Y:S02]  /*6730*/  FMNMX.FTZ R0, R201, R0, !PT ;  /* 0x00000000c9007209 */ /* 0x001fe40007810000 */
[----:B------:R-:W-:Y:S02]  /*6740*/  FSEL R151, R151, -INF , P5 ;  /* 0xff80000097977808 */ /* 0x000fe40002800000 */
[C---:B------:R-:W-:Y:S01]  /*6750*/  FSETP.NEU.FTZ.AND P3, PT, R0.reuse, -INF , PT ;  /* 0xff8000000000780b */ /* 0x040fe20003f7d000 */
[----:B------:R-:W-:-:S01]  /*6760*/  FFMA.FTZ R8, R0, R185, -8 ;  /* 0xc100000000087423 */ /* 0x000fc200000100b9 */
[----:B------:R-:W-:Y:S01]  /*6770*/  ISETP.GT.AND P5, PT, R6, 0x41, PT ;  /* 0x000000410600780c */ /* 0x000fe20003fa4270 */
[----:B------:R-:W-:Y:S01]  /*6780*/  QGMMA.64x128x32.F32.E4M3.E4M3 R24, R176, gdesc[UR4], R24, gsb0 ;  /* 0x01e00004b0187df3 */ /* 0x000fe20008000818 */
[----:B------:R-:W-:-:S02]  /*6790*/  UIADD3 UR6, UR10, 0x300, URZ ;  /* 0x000003000a067890 */ /* 0x000fc4000fffe03f */
[----:B------:R-:W-:Y:S01]  /*67a0*/  FSEL R8, R8, RZ, P3 ;  /* 0x000000ff08087208 */ /* 0x000fe20001800000 */
[----:B------:R-:W-:Y:S01]  /*67b0*/  UMOV UR7, 0xc0000010 ;  /* 0xc000001000077882 */ /* 0x000fe20000000000 */
[----:B------:R-:W-:Y:S02]  /*67c0*/  FSEL R123, R123, -INF , P5 ;  /* 0xff8000007b7b7808 */ /* 0x000fe40002800000 */
[----:B------:R-:W-:Y:S01]  /*67d0*/  ISETP.GT.AND P5, PT, R6, 0x49, PT ;  /* 0x000000490600780c */ /* 0x000fe20003fa4270 */
[--C-:B------:R-:W-:Y:S01]  /*67e0*/  FFMA.FTZ R15, R161, UR39, -R8.reuse ;  /* 0x00000027a10f7c23 */ /* 0x100fe20008010808 */
[----:B------:R-:W-:Y:S01]  /*67f0*/  FMNMX.FTZ R161, R155, R136, !PT ;  /* 0x000000889ba17209 */ /* 0x000fe20007810000 */
[--C-:B------:R-:W-:Y:S01]  /*6800*/  FFMA.FTZ R136, R157, UR39, -R8.reuse ;  /* 0x000000279d887c23 */ /* 0x100fe20008010808 */
[----:B------:R-:W-:-:S01]  /*6810*/  FFMA.FTZ R148, R153, UR39, -R8 ;  /* 0x0000002799947c23 */ /* 0x000fc20008010808 */
[----:B------:R-:W-:Y:S01]  /*6820*/  FSEL R127, R127, -INF , P5 ;  /* 0xff8000007f7f7808 */ /* 0x000fe20002800000 */
[----:B------:R-:W-:-:S01]  /*6830*/  FFMA.FTZ R152, R149, UR39, -R8 ;  /* 0x0000002795987c23 */ /* 0x000fc20008010808 */
[----:B------:R-:W-:Y:S01]  /*6840*/  FMNMX.FTZ R140, R158, R161, !PT ;  /* 0x000000a19e8c7209 */ /* 0x000fe20007810000 */
[----:B------:R-:W-:-:S01]  /*6850*/  FFMA.FTZ R21, R21, UR39, -R8 ;  /* 0x0000002715157c23 */ /* 0x000fc20008010808 */
[----:B------:R-:W-:Y:S01]  /*6860*/  ISETP.GT.AND P5, PT, R6, 0x51, PT ;  /* 0x000000510600780c */ /* 0x000fe20003fa4270 */
[----:B------:R-:W-:-:S01]  /*6870*/  FFMA.FTZ R9, R9, UR39, -R8 ;  /* 0x0000002709097c23 */ /* 0x000fc20008010808 */
        /* <DEDUP_REMOVED lines=355> */
.L_x_2190:
        /* <DEDUP_REMOVED lines=116> */
.L_x_2181:
[----:B------:R-:W-:-:S13]  /*85f0*/  ISETP.LE.AND P2, PT, RZ, UR56, PT ;  /* 0x00000038ff007c0c */ /* 0x000fda000bf43270 */
[----:B------:R-:W-:Y:S05]  /*8600*/  @!P2 BRA `(.L_x_2192) ;  /* 0x0000002c0028a947 */ /* 0x000fea0003800000 */
[----:B------:R-:W-:Y:S01]  /*8610*/  IMAD.MOV.U32 R7, RZ, RZ, R6 ;  /* 0x000000ffff077224 */ /* 0x000fe200078e0006 */
[----:B------:R-:W-:Y:S01]  /*8620*/  UMOV UR51, UR45 ;  /* 0x0000002d00337c82 */ /* 0x000fe20008000000 */
[----:B------:R-:W-:Y:S01]  /*8630*/  IMAD.MOV.U32 R5, RZ, RZ, R0 ;  /* 0x000000ffff057224 */ /* 0x000fe200078e0000 */
[----:B------:R-:W-:-:S06]  /*8640*/  UMOV UR50, UR52 ;  /* 0x0000003400327c82 */ /* 0x000fcc0008000000 */
.L_x_2202:
        /* <DEDUP_REMOVED lines=9> */
.L_x_2194:
[----:B------:R-:W-:Y:S01]  /*86e0*/  ULEA UR6, UR52, UR41, 0x3 ;  /* 0x0000002934067291 */ /* 0x000fe2000f8e183f */
[----:B------:R-:W-:-:S05]  /*86f0*/  IMAD.U32 R0, RZ, RZ, UR45 ;  /* 0x0000002dff007e24 */ /* 0x000fca000f8e00ff */
[----:B------:R-:W-:-:S04]  /*8700*/  SHF.L.U32 R0, R0, 0x1f, RZ ;  /* 0x0000001f00007819 */ /* 0x000fc800000006ff */
[----:B------:R0:W1:Y:S01]  /*8710*/  SYNCS.PHASECHK.TRANS64.TRYWAIT P2, [UR6+0x29830], R0 ;  /* 0x02983000ff0075a7 */ /* 0x0000620008040146 */
[----:B------:R-:W-:Y:S05]  /*8720*/  @!P0 BRA `(.L_x_2195) ;  /* 0x0000000000048947 */ /* 0x000fea0003800000 */
[----:B------:R-:W-:Y:S01]  /*8730*/  BPT.TRAP 0x1 ;  /* 0x000000040000795c */ /* 0x000fe20000300000 */
.L_x_2195:
[----:B-1----:R-:W-:Y:S05]  /*8740*/  @P2 BRA `(.L_x_2193) ;  /* 0x0000000000082947 */ /* 0x002fea0003800000 */
[----:B------:R-:W1:Y:S02]  /*8750*/  SYNCS.PHASECHK.TRANS64.TRYWAIT P2, [UR6+0x29830], R0 ;  /* 0x02983000ff0075a7 */ /* 0x000e640008040146 */
[----:B-1----:R-:W-:Y:S05]  /*8760*/  @!P2 BRA `(.L_x_2196) ;  /* 0x000000b400dca947 */ /* 0x002fea0003800000 */
.L_x_2193:
        /* <DEDUP_REMOVED lines=188> */
.L_x_2198:
[----:B------:R-:W-:Y:S01]  /*9330*/  ULEA UR6, UR50, UR41, 0x3 ;  /* 0x0000002932067291 */ /* 0x000fe2000f8e183f */
[----:B------:R-:W-:-:S05]  /*9340*/  IMAD.U32 R0, RZ, RZ, UR51 ;  /* 0x00000033ff007e24 */ /* 0x000fca000f8e00ff */
[----:B------:R-:W-:-:S04]  /*9350*/  SHF.L.U32 R0, R0, 0x1f, RZ ;  /* 0x0000001f00007819 */ /* 0x000fc800000006ff */
[----:B------:R0:W1:Y:S01]  /*9360*/  SYNCS.PHASECHK.TRANS64.TRYWAIT P2, [UR6+0x29850], R0 ;  /* 0x02985000ff0075a7 */ /* 0x0000620008040146 */
[----:B------:R-:W-:Y:S05]  /*9370*/  @!P0 BRA `(.L_x_2199) ;  /* 0x0000000000048947 */ /* 0x000fea0003800000 */
[----:B------:R-:W-:Y:S01]  /*9380*/  BPT.TRAP 0x1 ;  /* 0x000000040000795c */ /* 0x000fe20000300000 */
.L_x_2199:
[----:B-1----:R-:W-:Y:S05]  /*9390*/  @P2 BRA `(.L_x_2197) ;  /* 0x0000000000082947 */ /* 0x002fea0003800000 */
[----:B------:R-:W1:Y:S02]  /*93a0*/  SYNCS.PHASECHK.TRANS64.TRYWAIT P2, [UR6+0x29850], R0 ;  /* 0x02985000ff0075a7 */ /* 0x000e640008040146 */
[----:B-1----:R-:W-:Y:S05]  /*93b0*/  @!P2 BRA `(.L_x_2200) ;  /* 0x000000a800e0a947 */ /* 0x002fea0003800000 */
.L_x_2197:
        /* <DEDUP_REMOVED lines=379> */
.L_x_2201:
        /* <DEDUP_REMOVED lines=116> */
.L_x_2192:
[----:B------:R-:W-:Y:S06]  /*b2b0*/  BAR.ARV 0x8, 0x180 ;  /* 0x0206000000007b1d */ /* 0x000fec0000002000 */
[----:B------:R-:W-:Y:S05]  /*b2c0*/  @!P0 BRA `(.L_x_2203) ;  /* 0x0000000000048947 */ /* 0x000fea0003800000 */
[----:B------:R-:W-:Y:S01]  /*b2d0*/  BPT.TRAP 0x1 ;  /* 0x000000040000795c */ /* 0x000fe20000300000 */
.L_x_2203:
[----:B------:R-:W-:Y:S01]  /*b2e0*/  ULEA UR9, UR52, UR41, 0x3 ;  /* 0x0000002934097291 */ /* 0x000fe2000f8e183f */
[----:B------:R-:W-:-:S05]  /*b2f0*/  IMAD.U32 R4, RZ, RZ, UR45 ;  /* 0x0000002dff047e24 */ /* 0x000fca000f8e00ff */
[----:B------:R-:W-:-:S04]  /*b300*/  SHF.L.U32 R4, R4, 0x1f, RZ ;  /* 0x0000001f04047819 */ /* 0x000fc800000006ff */
[----:B------:R0:W1:Y:S01]  /*b310*/  SYNCS.PHASECHK.TRANS64.TRYWAIT P1, [UR9+0x29850], R4 ;  /* 0x02985004ff0075a7 */ /* 0x0000620008020149 */
[----:B------:R-:W-:Y:S05]  /*b320*/  @!P0 BRA `(.L_x_2204) ;  /* 0x0000000000048947 */ /* 0x000fea0003800000 */
[----:B------:R-:W-:Y:S01]  /*b330*/  BPT.TRAP 0x1 ;  /* 0x000000040000795c */ /* 0x000fe20000300000 */
.L_x_2204:
[----:B-1----:R-:W-:Y:S05]  /*b340*/  @P1 BRA `(.L_x_2205) ;  /* 0x0000000000081947 */ /* 0x002fea0003800000 */
[----:B------:R-:W1:Y:S02]  /*b350*/  SYNCS.PHASECHK.TRANS64.TRYWAIT P1, [UR9+0x29850], R4 ;  /* 0x02985004ff0075a7 */ /* 0x000e640008020149 */
[----:B-1----:R-:W-:Y:S05]  /*b360*/  @!P1 BRA `(.L_x_2206) ;  /* 0x0000008c000c9947 */ /* 0x002fea0003800000 */
.L_x_2205:
        /* <DEDUP_REMOVED lines=38> */
[----:B------:R-:W-:Y:S01]  /*b5d0*/  UIADD3 UR4, UR8, 0x300, URZ ;  /* 0x0000030008047890 */ /* 0x000fe2000fffe03f */
[----:B------:R-:W-:Y:S02]  /*b5e0*/  WARPGROUP.DEPBAR.LE gsb0, 0x0 ;  /* 0x00008000000079c5 */ /* 0x000fe40000010000 */
[----:B------:R-:W-:-:S06]  /*b5f0*/  WARPGROUP.ARRIVE ;  /* 0x00000000000079c5 */ /* 0x000fcc0000000000 */
[----:B------:R-:W-:Y:S01]  /*b600*/  QGMMA.64x128x32.F32.E4M3.E4M3 R24, R176, gdesc[UR4], R24, gsb0 ;  /* 0x01e00004b0187df3 */ /* 0x000fe20008000818 */
[----:B------:R-:W-:Y:S01]  /*b610*/  UMOV UR6, UR4 ;  /* 0x0000000400067c82 */ /* 0x000fe20008000000 */
[----:B------:R-:W-:Y:S01]  /*b620*/  UMOV UR7, 0xc0000010 ;  /* 0xc000001000077882 */ /* 0x000fe20000000000 */
        /* <DEDUP_REMOVED lines=44> */
.L_x_2207:
        /* <DEDUP_REMOVED lines=22> */
[----:B------:R-:W-:Y:S01]  /*ba50*/  FMUL.FTZ R49, R34, R0 ;  /* 0x0000000022317220 */ /* 0x000fe20000410000 */
        /* <DEDUP_REMOVED lines=51> */
.L_x_2174:
        /* <DEDUP_REMOVED lines=35> */
[----:B------:R-:W-:Y:S02]  /*bfc0*/  F2FP.BF16.F32.PACK_AB R38, R38, R49 ;  /* 0x000000312626723e */ /* 0x000fe400000010ff */
[----:B------:R-:W-:Y:S02]  /*bfd0*/  F2FP.BF16.F32.PACK_AB R39, R39, R34 ;  /* 0x000000222727723e */ /* 0x000fe400000010ff */
[----:B------:R-:W-:Y:S02]  /*bfe0*/  F2FP.BF16.F32.PACK_AB R25, R62, R25 ;  /* 0x000000193e19723e */ /* 0x000fe400000010ff */
[----:B------:R-:W-:Y:S02]  /*bff0*/  MOV R4, R0 ;  /* 0x0000000000047202 */ /* 0x000fe40000000f00 */
[----:B0-----:R-:W-:-:S02]  /*c000*/  MOV R5, R51 ;  /* 0x0000003300057202 */ /* 0x001fc40000000f00 */
[----:B------:R-:W-:Y:S02]  /*c010*/  F2FP.BF16.F32.PACK_AB R24, R63, R24 ;  /* 0x000000183f18723e */ /* 0x000fe400000010ff */
[----:B------:R-:W-:Y:S01]  /*c020*/  F2FP.BF16.F32.PACK_AB R13, R76, R13 ;  /* 0x0000000d4c0d723e */ /* 0x000fe200000010ff */
[----:B------:R-:W-:Y:S01]  /*c030*/  IMAD.WIDE R6, R191, 0x2, R4 ;  /* 0x00000002bf067825 */ /* 0x000fe200078e0204 */
[----:B------:R-:W-:Y:S02]  /*c040*/  F2FP.BF16.F32.PACK_AB R12, R77, R12 ;  /* 0x0000000c4d0c723e */ /* 0x000fe400000010ff */
[----:B------:R-:W-:Y:S02]  /*c050*/  F2FP.BF16.F32.PACK_AB R37, R37, R40 ;  /* 0x000000282525723e */ /* 0x000fe400000010ff */
[C---:B------:R-:W-:Y:S02]  /*c060*/  IADD3 R61, P1, R6.reuse, 0x40, RZ ;  /* 0x00000040063d7810 */ /* 0x040fe40007f3e0ff */
[----:B------:R-:W-:-:S02]  /*c070*/  IADD3 R63, P2, R6, 0x60, RZ ;  /* 0x00000060063f7810 */ /* 0x000fc40007f5e0ff */
[----:B------:R-:W-:Y:S02]  /*c080*/  LOP3.LUT R10, R61, 0x380, RZ, 0xc0, !PT ;  /* 0x000003803d0a7812 */ /* 0x000fe400078ec0ff */
[----:B------:R-:W-:Y:S02]  /*c090*/  F2FP.BF16.F32.PACK_AB R31, R31, R42 ;  /* 0x0000002a1f1f723e */ /* 0x000fe400000010ff */
[----:B------:R-:W-:Y:S02]  /*c0a0*/  SHF.R.U64 R10, R10, 0x3, RZ ;  /* 0x000000030a0a7819 */ /* 0x000fe400000012ff */
[----:B------:R-:W-:Y:S02]  /*c0b0*/  F2FP.BF16.F32.PACK_AB R36, R36, R41 ;  /* 0x000000292424723e */ /* 0x000fe400000010ff */
[----:B------:R-:W-:Y:S02]  /*c0c0*/  F2FP.BF16.F32.PACK_AB R30, R30, R43 ;  /* 0x0000002b1e1e723e */ /* 0x000fe400000010ff */
[----:B------:R-:W-:-:S02]  /*c0d0*/  SEL R46, R9, R8, P0 ;  /* 0x00000008092e7207 */ /* 0x000fc40000000000 */
[----:B------:R-:W-:Y:S02]  /*c0e0*/  SEL R45, R8, R9, P0 ;  /* 0x00000009082d7207 */ /* 0x000fe40000000000 */
[----:B------:R-:W-:Y:S02]  /*c0f0*/  IADD3 R67, P4, R6, 0x4020, RZ ;  /* 0x0000402006437810 */ /* 0x000fe40007f9e0ff */
[----:B------:R-:W-:Y:S02]  /*c100*/  F2FP.BF16.F32.PACK_AB R27, R54, R27 ;  /* 0x0000001b361b723e */ /* 0x000fe400000010ff */
[----:B------:R-:W-:Y:S02]  /*c110*/  LOP3.LUT R9, R6, 0x380, RZ, 0xc0, !PT ;  /* 0x0000038006097812 */ /* 0x000fe400078ec0ff */
[----:B------:R-:W-:Y:S02]  /*c120*/  F2FP.BF16.F32.PACK_AB R33, R52, R33 ;  /* 0x000000213421723e */ /* 0x000fe400000010ff */
[----:B------:R-:W-:-:S02]  /*c130*/  F2FP.BF16.F32.PACK_AB R32, R53, R32 ;  /* 0x000000203520723e */ /* 0x000fc400000010ff */
[----:B------:R-:W-:Y:S02]  /*c140*/  SEL R44, R13, R12, P0 ;  /* 0x0000000c0d2c7207 */ /* 0x000fe40000000000 */
[----:B------:R-:W-:Y:S01]  /*c150*/  SEL R43, R12, R13, P0 ;  /* 0x0000000d0c2b7207 */ /* 0x000fe20000000000 */
[--C-:B------:R-:W-:Y:S01]  /*c160*/  IMAD.X R13, RZ, RZ, R7.reuse, P4 ;  /* 0x000000ffff0d7224 */ /* 0x100fe200020e0607 */
[----:B------:R-:W-:Y:S02]  /*c170*/  SEL R50, R38, R39, P0 ;  /* 0x0000002726327207 */ /* 0x000fe40000000000 */
[----:B------:R-:W-:Y:S02]  /*c180*/  SEL R54, R25, R24, P0 ;  /* 0x0000001819367207 */ /* 0x000fe40000000000 */
[----:B------:R-:W-:Y:S01]  /*c190*/  SEL R51, R24, R25, P0 ;  /* 0x0000001918337207 */ /* 0x000fe20000000000 */
[----:B------:R-:W-:Y:S01]  /*c1a0*/  IMAD.X R25, RZ, RZ, R7, P1 ;  /* 0x000000ffff197224 */ /* 0x000fe200008e0607 */
[----:B------:R-:W-:-:S02]  /*c1b0*/  IADD3 R59, P6, R6, 0x20, RZ ;  /* 0x00000020063b7810 */ /* 0x000fc40007fde0ff */
[----:B------:R-:W-:Y:S02]  /*c1c0*/  SEL R39, R39, R38, P0 ;  /* 0x0000002627277207 */ /* 0x000fe40000000000 */
[----:B------:R-:W-:Y:S02]  /*c1d0*/  LOP3.LUT R12, R63, 0x380, RZ, 0xc0, !PT ;  /* 0x000003803f0c7812 */ /* 0x000fe400078ec0ff */
[----:B------:R-:W-:Y:S02]  /*c1e0*/  LOP3.LUT R24, R10, R61, RZ, 0x3c, !PT ;  /* 0x0000003d0a187212 */ /* 0x000fe400078e3cff */
[----:B------:R-:W-:Y:S02]  /*c1f0*/  F2FP.BF16.F32.PACK_AB R29, R60, R29 ;  /* 0x0000001d3c1d723e */ /* 0x000fe400000010ff */
[----:B------:R-:W-:Y:S02]  /*c200*/  SEL R42, R37, R36, P0 ;  /* 0x00000024252a7207 */ /* 0x000fe40000000000 */
[----:B------:R-:W-:-:S02]  /*c210*/  SEL R38, R31, R30, P0 ;  /* 0x0000001e1f267207 */ /* 0x000fc40000000000 */
[----:B------:R-:W-:Y:S02]  /*c220*/  LOP3.LUT R10, R67, 0x380, RZ, 0xc0, !PT ;  /* 0x00000380430a7812 */ /* 0x000fe400078ec0ff */
[----:B------:R-:W-:Y:S02]  /*c230*/  SEL R37, R36, R37, P0 ;  /* 0x0000002524257207 */ /* 0x000fe40000000000 */
[----:B------:R-:W-:Y:S02]  /*c240*/  SEL R31, R30, R31, P0 ;  /* 0x0000001f1e1f7207 */ /* 0x000fe40000000000 */
[----:B------:R-:W-:Y:S02]  /*c250*/  SHF.R.U64 R9, R9, 0x3, RZ ;  /* 0x0000000309097819 */ /* 0x000fe400000012ff */
[----:B------:R-:W-:Y:S02]  /*c260*/  F2FP.BF16.F32.PACK_AB R21, R68, R21 ;  /* 0x000000154415723e */ /* 0x000fe400000010ff */
[----:B------:R-:W-:-:S02]  /*c270*/  F2FP.BF16.F32.PACK_AB R20, R69, R20 ;  /* 0x000000144514723e */ /* 0x000fc400000010ff */
[----:B------:R-:W-:Y:S02]  /*c280*/  SEL R36, R33, R32, P0 ;  /* 0x0000002021247207 */ /* 0x000fe40000000000 */
[----:B------:R-:W-:Y:S02]  /*c290*/  SEL R30, R27, R26, P0 ;  /* 0x0000001a1b1e7207 */ /* 0x000fe40000000000 */
[----:B------:R-:W-:Y:S01]  /*c2a0*/  SEL R49, R26, R27, P0 ;  /* 0x0000001b1a317207 */ /* 0x000fe20000000000 */
[----:B------:R-:W-:Y:S01]  /*c2b0*/  IMAD.X R27, RZ, RZ, R7, P6 ;  /* 0x000000ffff1b7224 */ /* 0x000fe200030e0607 */
[----:B------:R-:W-:Y:S02]  /*c2c0*/  F2FP.BF16.F32.PACK_AB R56, R56, R65 ;  /* 0x000000413838723e */ /* 0x000fe400000010ff */
[----:B------:R-:W-:Y:S02]  /*c2d0*/  SEL R33, R32, R33, P0 ;  /* 0x0000002120217207 */ /* 0x000fe40000000000 */
[----:B------:R-:W-:-:S02]  /*c2e0*/  SHF.R.U64 R12, R12, 0x3, RZ ;  /* 0x000000030c0c7819 */ /* 0x000fc400000012ff */
[----:B------:R-:W-:Y:S02]  /*c2f0*/  F2FP.BF16.F32.PACK_AB R94, R94, R95 ;  /* 0x0000005f5e5e723e */ /* 0x000fe400000010ff */
[----:B------:R-:W-:Y:S02]  /*c300*/  F2FP.BF16.F32.PACK_AB R93, R92, R93 ;  /* 0x0000005d5c5d723e */ /* 0x000fe400000010ff */
[----:B------:R-:W-:Y:S02]  /*c310*/  F2FP.BF16.F32.PACK_AB R57, R48, R57 ;  /* 0x000000393039723e */ /* 0x000fe400000010ff */
[----:B------:R-:W-:Y:S02]  /*c320*/  SEL R32, R29, R28, P0 ;  /* 0x0000001c1d207207 */ /* 0x000fe40000000000 */
[C---:B------:R-:W-:Y:S02]  /*c330*/  IADD3 R65, P3, R6.reuse, 0x4000, RZ ;  /* 0x0000400006417810 */ /* 0x040fe40007f7e0ff */
[----:B------:R-:W-:-:S02]  /*c340*/  IADD3 R69, P5, R6, 0x4040, RZ ;  /* 0x0000404006457810 */ /* 0x000fc40007fbe0ff */
[----:B------:R-:W-:Y:S02]  /*c350*/  IADD3 R62, P6, R6, 0x4060, RZ ;  /* 0x00004060063e7810 */ /* 0x000fe40007fde0ff */
[----:B------:R-:W-:Y:S01]  /*c360*/  SHF.R.U64 R10, R10, 0x3, RZ ;  /* 0x000000030a0a7819 */ /* 0x000fe200000012ff */
[--C-:B------:R-:W-:Y:S01]  /*c370*/  IMAD.X R11, RZ, RZ, R7.reuse, P5 ;  /* 0x000000ffff0b7224 */ /* 0x100fe200028e0607 */
[----:B------:R-:W-:Y:S02]  /*c380*/  F2FP.BF16.F32.PACK_AB R90, R90, R91 ;  /* 0x0000005b5a5a723e */ /* 0x000fe400000010ff */
[----:B------:R-:W-:Y:S02]  /*c390*/  F2FP.BF16.F32.PACK_AB R89, R88, R89 ;  /* 0x000000595859723e */ /* 0x000fe400000010ff */
[----:B------:R-:W-:Y:S02]  /*c3a0*/  SEL R29, R28, R29, P0 ;  /* 0x0000001d1c1d7207 */ /* 0x000fe40000000000 */
[----:B------:R-:W-:Y:S01]  /*c3b0*/  LOP3.LUT R6, R9, R6, RZ, 0x3c, !PT ;  /* 0x0000000609067212 */ /* 0x000fe200078e3cff */
[----:B------:R-:W-:Y:S01]  /*c3c0*/  IMAD.X R9, RZ, RZ, R7, P6 ;  /* 0x000000ffff097224 */ /* 0x000fe200030e0607 */
[----:B------:R-:W-:-:S02]  /*c3d0*/  SEL R28, R21, R20, P0 ;  /* 0x00000014151c7207 */ /* 0x000fc40000000000 */
[----:B------:R-:W-:Y:S01]  /*c3e0*/  SEL R41, R20, R21, P0 ;  /* 0x0000001514297207 */ /* 0x000fe20000000000 */
[----:B------:R-:W-:Y:S01]  /*c3f0*/  IMAD.X R21, RZ, RZ, R7, P2 ;  /* 0x000000ffff157224 */ /* 0x000fe200010e0607 */
[----:B------:R-:W-:Y:S02]  /*c400*/  LOP3.LUT R20, R12, R63, RZ, 0x3c, !PT ;  /* 0x0000003f0c147212 */ /* 0x000fe400078e3cff */
[----:B------:R-:W-:Y:S02]  /*c410*/  SEL R34, R94, R93, P0 ;  /* 0x0000005d5e227207 */ /* 0x000fe40000000000 */
[----:B------:R-:W-:Y:S02]  /*c420*/  SEL R48, R56, R57, P0 ;  /* 0x0000003938307207 */ /* 0x000fe40000000000 */
[----:B------:R-:W-:Y:S02]  /*c430*/  LOP3.LUT R52, R69, 0x380, RZ, 0xc0, !PT ;  /* 0x0000038045347812 */ /* 0x000fe400078ec0ff */
[----:B------:R-:W-:-:S02]  /*c440*/  LOP3.LUT R12, R10, R67, RZ, 0x3c, !PT ;  /* 0x000000430a0c7212 */ /* 0x000fc400078e3cff */
[----:B------:R-:W-:Y:S02]  /*c450*/  SEL R93, R93, R94, P0 ;  /* 0x0000005e5d5d7207 */ /* 0x000fe40000000000 */
[----:B------:R-:W-:Y:S02]  /*c460*/  SEL R40, R90, R89, P0 ;  /* 0x000000595a287207 */ /* 0x000fe40000000000 */
[----:B------:R-:W-:Y:S02]  /*c470*/  SEL R57, R57, R56, P0 ;  /* 0x0000003839397207 */ /* 0x000fe40000000000 */
[----:B------:R-:W-:Y:S02]  /*c480*/  MOV R67, R6 ;  /* 0x0000000600437202 */ /* 0x000fe40000000f00 */
[----:B------:R-:W-:Y:S02]  /*c490*/  F2FP.BF16.F32.PACK_AB R15, R70, R15 ;  /* 0x0000000f460f723e */ /* 0x000fe400000010ff */
[----:B------:R-:W-:-:S02]  /*c4a0*/  F2FP.BF16.F32.PACK_AB R14, R71, R14 ;  /* 0x0000000e470e723e */ /* 0x000fc400000010ff */
[----:B------:R-:W-:Y:S02]  /*c4b0*/  SEL R89, R89, R90, P0 ;  /* 0x0000005a59597207 */ /* 0x000fe40000000000 */
[----:B------:R-:W-:Y:S02]  /*c4c0*/  SHF.R.U64 R52, R52, 0x3, RZ ;  /* 0x0000000334347819 */ /* 0x000fe400000012ff */
[----:B------:R-:W-:Y:S02]  /*c4d0*/  SEL R56, R15, R14, P0 ;  /* 0x0000000e0f387207 */ /* 0x000fe40000000000 */
[----:B------:R-:W-:Y:S01]  /*c4e0*/  SEL R53, R14, R15, P0 ;  /* 0x0000000f0e357207 */ /* 0x000fe20000000000 */
[----:B------:R-:W-:Y:S01]  /*c4f0*/  IMAD.X R15, RZ, RZ, R7, P3 ;  /* 0x000000ffff0f7224 */ /* 0x000fe200018e0607 */
[----:B------:R-:W-:Y:S02]  /*c500*/  SEL R60, R86, R87, P0 ;  /* 0x00000057563c7207 */ /* 0x000fe40000000000 */
[----:B------:R-:W-:-:S02]  /*c510*/  SEL R87, R87, R86, P0 ;  /* 0x0000005657577207 */ /* 0x000fc40000000000 */
[----:B------:R-:W-:Y:S02]  /*c520*/  LOP3.LUT R8, R59, 0x380, RZ, 0xc0, !PT ;  /* 0x000003803b087812 */ /* 0x000fe400078ec0ff */
[----:B------:R-:W-:Y:S02]  /*c530*/  LOP3.LUT R10, R52, R69, RZ, 0x3c, !PT ;  /* 0x00000045340a7212 */ /* 0x000fe400078e3cff */
[----:B------:R-:W-:Y:S02]  /*c540*/  MOV R64, R20 ;  /* 0x0000001400407202 */ /* 0x000fe40000000f00 */
[----:B------:R-:W-:Y:S02]  /*c550*/  SHF.R.U64 R8, R8, 0x3, RZ ;  /* 0x0000000308087819 */ /* 0x000fe400000012ff */
[----:B------:R-:W-:Y:S02]  /*c560*/  MOV R61, R10 ;  /* 0x0000000a003d7202 */ /* 0x000fe40000000f00 */
[----:B------:R-:W-:-:S02]  /*c570*/  LOP3.LUT R26, R8, R59, RZ, 0x3c, !PT ;  /* 0x0000003b081a7212 */ /* 0x000fc400078e3cff */
[----:B------:R-:W-:Y:S02]  /*c580*/  LOP3.LUT R8, R65, 0x380, RZ, 0xc0, !PT ;  /* 0x0000038041087812 */ /* 0x000fe400078ec0ff */
[----:B------:R-:W-:Y:S02]  /*c590*/  LOP3.LUT R59, R62, 0x380, RZ, 0xc0, !PT ;  /* 0x000003803e3b7812 */ /* 0x000fe400078ec0ff */
[----:B------:R-:W-:Y:S02]  /*c5a0*/  SHF.R.U64 R8, R8, 0x3, RZ ;  /* 0x0000000308087819 */ /* 0x000fe400000012ff */
[----:B------:R-:W-:Y:S02]  /*c5b0*/  SHF.R.U64 R59, R59, 0x3, RZ ;  /* 0x000000033b3b7819 */ /* 0x000fe400000012ff */
[----:B------:R-:W-:Y:S02]  /*c5c0*/  LOP3.LUT R14, R8, R65, RZ, 0x3c, !PT ;  /* 0x00000041080e7212 */ /* 0x000fe400078e3cff */
[----:B------:R-:W-:-:S02]  /*c5d0*/  LOP3.LUT R8, R59, R62, RZ, 0x3c, !PT ;  /* 0x0000003e3b087212 */ /* 0x000fc400078e3cff */
[----:B------:R-:W-:Y:S02]  /*c5e0*/  MOV R63, R14 ;  /* 0x0000000e003f7202 */ /* 0x000fe40000000f00 */
[----:B------:R-:W-:Y:S02]  /*c5f0*/  MOV R59, R8 ;  /* 0x00000008003b7202 */ /* 0x000fe40000000f00 */
[----:B------:R-:W-:Y:S02]  /*c600*/  MOV R62, R12 ;  /* 0x0000000c003e7202 */ /* 0x000fe40000000f00 */
[----:B------:R-:W-:Y:S02]  /*c610*/  MOV R66, R26 ;  /* 0x0000001a00427202 */ /* 0x000fe40000000f00 */
[----:B------:R-:W-:Y:S02]  /*c620*/  MOV R65, R24 ;  /* 0x0000001800417202 */ /* 0x000fe40000000f00 */
[----:B------:R-:W-:Y:S01]  /*c630*/  PLOP3.LUT P2, PT, PT, PT, UP0, 0x80, 0x0 ;  /* 0x000000000000781c */ /* 0x000fe20003f4f008 */
[----:B------:R-:W-:Y:S01]  /*c640*/  ULDC UR8, c[0x0][0xa88] ;  /* 0x0002a20000087ab9 */ /* 0x000fe20000000800 */
        /* <DEDUP_REMOVED lines=11> */
[----:B------:R-:W-:Y:S04]  /*c700*/  SHFL.IDX PT, R42, R42, R35, 0x1c1f ;  /* 0x001c1f232a2a7589 */ /* 0x000fe800000e0000 */
[----:B------:R-:W0:Y:S01]  /*c710*/  SHFL.IDX PT, R37, R37, R6, 0x1c1f ;  /* 0x001c1f0625257589 */ /* 0x000e2200000e0000 */
[----:B-1----:R-:W-:Y:S02]  /*c720*/  SEL R9, R48, R57, P0 ;  /* 0x0000003930097207 */ /* 0x002fe40000000000 */
[----:B------:R-:W-:Y:S01]  /*c730*/  SEL R11, R57, R48, P0 ;  /* 0x00000030390b7207 */ /* 0x000fe20000000000 */
[----:B------:R-:W-:Y:S04]  /*c740*/  SHFL.IDX PT, R38, R38, R35, 0x1c1f ;  /* 0x001c1f2326267589 */ /* 0x000fe800000e0000 */
[----:B------:R-:W1:Y:S01]  /*c750*/  SHFL.IDX PT, R31, R31, R6, 0x1c1f ;  /* 0x001c1f061f1f7589 */ /* 0x000e6200000e0000 */
[----:B--2---:R-:W-:-:S02]  /*c760*/  SEL R12, R40, R89, P0 ;  /* 0x00000059280c7207 */ /* 0x004fc40000000000 */
[----:B------:R-:W-:Y:S01]  /*c770*/  SEL R14, R89, R40, P0 ;  /* 0x00000028590e7207 */ /* 0x000fe20000000000 */
[----:B------:R-:W-:Y:S04]  /*c780*/  SHFL.IDX PT, R36, R36, R35, 0x1c1f ;  /* 0x001c1f2324247589 */ /* 0x000fe800000e0000 */
[----:B------:R-:W2:Y:S01]  /*c790*/  SHFL.IDX PT, R33, R33, R6, 0x1c1f ;  /* 0x001c1f0621217589 */ /* 0x000ea200000e0000 */
[----:B---3--:R-:W-:Y:S02]  /*c7a0*/  SEL R13, R50, R39, P0 ;  /* 0x00000027320d7207 */ /* 0x008fe40000000000 */
[----:B------:R-:W-:Y:S01]  /*c7b0*/  SEL R15, R39, R50, P0 ;  /* 0x00000032270f7207 */ /* 0x000fe20000000000 */
[----:B------:R2:W-:Y:S04]  /*c7c0*/  SHFL.IDX PT, R21, R30, R35, 0x1c1f ;  /* 0x001c1f231e157589 */ /* 0x0005e800000e0000 */
[----:B------:R-:W3:Y:S01]  /*c7d0*/  SHFL.IDX PT, R52, R49, R6, 0x1c1f ;  /* 0x001c1f0631347589 */ /* 0x000ee200000e0000 */
[----:B0-----:R-:W-:-:S02]  /*c7e0*/  SEL R24, R42, R37, P0 ;  /* 0x000000252a187207 */ /* 0x001fc40000000000 */
[----:B------:R-:W-:Y:S01]  /*c7f0*/  SEL R26, R37, R42, P0 ;  /* 0x0000002a251a7207 */ /* 0x000fe20000000000 */
[----:B------:R-:W-:Y:S04]  /*c800*/  SHFL.IDX PT, R32, R32, R35, 0x1c1f ;  /* 0x001c1f2320207589 */ /* 0x000fe800000e0000 */
[----:B------:R-:W-:Y:S01]  /*c810*/  SHFL.IDX PT, R54, R54, R35, 0x1c1f ;  /* 0x001c1f2336367589 */ /* 0x000fe200000e0000 */
[----:B-1----:R-:W-:Y:S02]  /*c820*/  SEL R25, R38, R31, P0 ;  /* 0x0000001f26197207 */ /* 0x002fe40000000000 */
[----:B------:R-:W-:Y:S01]  /*c830*/  SEL R27, R31, R38, P0 ;  /* 0x000000261f1b7207 */ /* 0x000fe20000000000 */
[----:B------:R3:W0:Y:S04]  /*c840*/  SHFL.IDX PT, R7, R29, R6, 0x1c1f ;  /* 0x001c1f061d077589 */ /* 0x00062800000e0000 */
[----:B------:R-:W1:Y:S01]  /*c850*/  SHFL.IDX PT, R51, R51, R6, 0x1c1f ;  /* 0x001c1f0633337589 */ /* 0x000e6200000e0000 */
[----:B--2---:R-:W-:-:S03]  /*c860*/  SEL R30, R33, R36, P0 ;  /* 0x00000024211e7207 */ /* 0x004fc60000000000 */
[----:B------:R2:W-:Y:S04]  /*c870*/  SHFL.IDX PT, R20, R28, R35, 0x1c1f ;  /* 0x001c1f231c147589 */ /* 0x0005e800000e0000 */
[----:B------:R-:W-:Y:S01]  /*c880*/  SHFL.IDX PT, R44, R44, R35, 0x1c1f ;  /* 0x001c1f232c2c7589 */ /* 0x000fe200000e0000 */
[----:B---3--:R-:W-:Y:S02]  /*c890*/  SEL R29, R21, R52, P0 ;  /* 0x00000034151d7207 */ /* 0x008fe40000000000 */
[----:B------:R-:W-:Y:S01]  /*c8a0*/  SEL R31, R52, R21, P0 ;  /* 0x00000015341f7207 */ /* 0x000fe20000000000 */
[----:B------:R-:W-:Y:S01]  /*c8b0*/  SHFL.IDX PT, R56, R56, R35, 0x1c1f ;  /* 0x001c1f2338387589 */ /* 0x000fe200000e0000 */
[----:B--2---:R-:W-:-:S03]  /*c8c0*/  SEL R28, R36, R33, P0 ;  /* 0x00000021241c7207 */ /* 0x004fc60000000000 */
[----:B------:R-:W2:Y:S04]  /*c8d0*/  SHFL.IDX PT, R41, R41, R6, 0x1c1f ;  /* 0x001c1f0629297589 */ /* 0x000ea800000e0000 */
[----:B------:R-:W3:Y:S01]  /*c8e0*/  SHFL.IDX PT, R43, R43, R6, 0x1c1f ;  /* 0x001c1f062b2b7589 */ /* 0x000ee200000e0000 */
[----:B0-----:R-:W-:Y:S02]  /*c8f0*/  SEL R36, R32, R7, P0 ;  /* 0x0000000720247207 */ /* 0x001fe40000000000 */
[----:B------:R-:W-:Y:S01]  /*c900*/  SEL R38, R7, R32, P0 ;  /* 0x0000002007267207 */ /* 0x000fe20000000000 */
[----:B------:R-:W0:Y:S01]  /*c910*/  SHFL.IDX PT, R53, R53, R6, 0x1c1f ;  /* 0x001c1f0635357589 */ /* 0x000e2200000e0000 */
[----:B-1----:R-:W-:Y:S01]  /*c920*/  SEL R37, R54, R51, P0 ;  /* 0x0000003336257207 */ /* 0x002fe20000000000 */
[----:B------:R-:W-:Y:S01]  /*c930*/  IMAD.U32 R7, RZ, RZ, UR7 ;  /* 0x00000007ff077e24 */ /* 0x000fe2000f8e00ff */
[----:B------:R-:W-:Y:S01]  /*c940*/  SEL R39, R51, R54, P0 ;  /* 0x0000003633277207 */ /* 0x000fe20000000000 */
[----:B------:R-:W-:Y:S06]  /*c950*/  BAR.SYNC.DEFER_BLOCKING 0x1, 0x100 ;  /* 0x0044000000007b1d */ /* 0x000fec0000010000 */
[----:B------:R-:W-:Y:S04]  /*c960*/  SHFL.IDX PT, R58, R58, R35, 0x1c1f ;  /* 0x001c1f233a3a7589 */ /* 0x000fe800000e0000 */
[----:B------:R-:W1:Y:S01]  /*c970*/  SHFL.IDX PT, R55, R55, R6, 0x1c1f ;  /* 0x001c1f0637377589 */ /* 0x000e6200000e0000 */
[----:B--2---:R-:W-:-:S02]  /*c980*/  SEL R32, R20, R41, P0 ;  /* 0x0000002914207207 */ /* 0x004fc40000000000 */
[----:B------:R-:W-:Y:S01]  /*c990*/  SEL R34, R41, R20, P0 ;  /* 0x0000001429227207 */ /* 0x000fe20000000000 */
[----:B------:R-:W-:Y:S01]  /*c9a0*/  SHFL.IDX PT, R46, R46, R35, 0x1c1f ;  /* 0x001c1f232e2e7589 */ /* 0x000fe200000e0000 */
[----:B---3--:R-:W-:Y:S02]  /*c9b0*/  SEL R40, R44, R43, P0 ;  /* 0x0000002b2c287207 */ /* 0x008fe40000000000 */
[----:B------:R-:W-:Y:S01]  /*c9c0*/  SEL R42, R43, R44, P0 ;  /* 0x0000002c2b2a7207 */ /* 0x000fe20000000000 */
[----:B------:R2:W-:Y:S01]  /*c9d0*/  SHFL.IDX PT, R60, R60, R35, 0x1c1f ;  /* 0x001c1f233c3c7589 */ /* 0x0005e200000e0000 */
[----:B0-----:R-:W-:-:S03]  /*c9e0*/  SEL R33, R56, R53, P0 ;  /* 0x0000003538217207 */ /* 0x001fc60000000000 */
[----:B------:R-:W0:Y:S04]  /*c9f0*/  SHFL.IDX PT, R45, R45, R6, 0x1c1f ;  /* 0x001c1f062d2d7589 */ /* 0x000e2800000e0000 */
[----:B------:R3:W4:Y:S01]  /*ca00*/  SHFL.IDX PT, R87, R87, R6, 0x1c1f ;  /* 0x001c1f0657577589 */ /* 0x00072200000e0000 */
[----:B--2---:R-:W-:-:S03]  /*ca10*/  SEL R35, R53, R56, P0 ;  /* 0x0000003835237207 */ /* 0x004fc60000000000 */
[----:B------:R0:W-:Y:S04]  /*ca20*/  STSM.16.M88.4 [R67], R8 ;  /* 0x0000000843007844 */ /* 0x0001e80000000200 */
[----:B------:R-:W-:Y:S01]  /*ca30*/  STSM.16.M88.4 [R66], R12 ;  /* 0x0000000c42007844 */ /* 0x000fe20000000200 */
[----:B-1----:R-:W-:Y:S01]  /*ca40*/  SEL R41, R58, R55, P0 ;  /* 0x000000373a297207 */ /* 0x002fe20000000000 */
[----:B---3--:R-:W-:Y:S01]  /*ca50*/  IMAD.U32 R6, RZ, RZ, UR6 ;  /* 0x00000006ff067e24 */ /* 0x008fe2000f8e00ff */
[----:B------:R-:W-:Y:S01]  /*ca60*/  SEL R43, R55, R58, P0 ;  /* 0x0000003a372b7207 */ /* 0x000fe20000000000 */
[----:B------:R-:W-:Y:S01]  /*ca70*/  STSM.16.M88.4 [R65], R24 ;  /* 0x0000001841007844 */ /* 0x000fe20000000200 */
[----:B------:R-:W-:-:S03]  /*ca80*/  ULDC.64 UR6, c[0x0][0xc08] ;  /* 0x0003020000067ab9 */ /* 0x000fc60000000a00 */
[----:B------:R-:W-:Y:S01]  /*ca90*/  STSM.16.M88.4 [R64], R28 ;  /* 0x0000001c40007844 */ /* 0x000fe20000000200 */
[----:B0-----:R-:W-:-:S03]  /*caa0*/  SEL R8, R46, R45, P0 ;  /* 0x0000002d2e087207 */ /* 0x001fc60000000000 */
[----:B------:R-:W-:Y:S01]  /*cab0*/  STSM.16.M88.4 [R63], R36 ;  /* 0x000000243f007844 */ /* 0x000fe20000000200 */
[----:B------:R-:W-:Y:S02]  /*cac0*/  SEL R10, R45, R46, P0 ;  /* 0x0000002e2d0a7207 */ /* 0x000fe40000000000 */
[----:B----4-:R-:W-:Y:S01]  /*cad0*/  SEL R9, R60, R87, P0 ;  /* 0x000000573c097207 */ /* 0x010fe20000000000 */
[----:B------:R-:W-:Y:S01]  /*cae0*/  STSM.16.M88.4 [R62], R32 ;  /* 0x000000203e007844 */ /* 0x000fe20000000200 */
[----:B------:R-:W-:Y:S01]  /*caf0*/  SEL R11, R87, R60, P0 ;  /* 0x0000003c570b7207 */ /* 0x000fe20000000000 */
[----:B------:R-:W-:Y:S01]  /*cb00*/  UISETP.NE.U32.AND UP1, UPT, UR6, URZ, UPT ;  /* 0x0000003f0600728c */ /* 0x000fe2000bf25070 */
[----:B------:R-:W0:Y:S01]  /*cb10*/  LDC R46, c[0x0][0xbe8] ;  /* 0x0002fa00ff2e7b82 */ /* 0x000e220000000800 */
[----:B------:R-:W-:Y:S04]  /*cb20*/  STSM.16.M88.4 [R61], R40 ;  /* 0x000000283d007844 */ /* 0x000fe80000000200 */
[----:B------:R1:W-:Y:S03]  /*cb30*/  STSM.16.M88.4 [R59], R8 ;  /* 0x000000083b007844 */ /* 0x0003e60000000200 */
[----:B------:R-:W-:Y:S01]  /*cb40*/  BAR.SYNC.DEFER_BLOCKING 0x1, 0x100 ;  /* 0x0044000000007b1d */ /* 0x000fe20000010000 */
[----:B------:R-:W-:-:S06]  /*cb50*/  UISETP.NE.AND.EX UP1, UPT, UR7, URZ, UPT, UP1 ;  /* 0x0000003f0700728c */ /* 0x000fcc000bf25310 */
[----:B------:R-:W-:-:S05]  /*cb60*/  PLOP3.LUT P0, PT, PT, PT, UP1, 0x80, 0x0 ;  /* 0x000000000000781c */ /* 0x000fca0003f0f018 */
[----:B------:R-:W-:-:S04]  /*cb70*/  @UP1 ULEA UR6, UP2, UR42, UR6, 0x2 ;  /* 0x000000062a061291 */ /* 0x000fc8000f84103f */
[----:B------:R-:W-:Y:S01]  /*cb80*/  @UP1 ULEA.HI.X UR7, UR42, UR7, UR36, 0x2, UP2 ;  /* 0x000000072a071291 */ /* 0x000fe200090f1424 */
[----:B-1----:R-:W-:Y:S02]  /*cb90*/  IMAD.U32 R9, RZ, RZ, UR8 ;  /* 0x00000008ff097e24 */ /* 0x002fe4000f8e00ff */
[----:B------:R-:W-:-:S03]  /*cba0*/  IMAD.U32 R10, RZ, RZ, UR6 ;  /* 0x00000006ff0a7e24 */ /* 0x000fc6000f8e00ff */
[----:B------:R-:W-:Y:S01]  /*cbb0*/  IMAD.U32 R11, RZ, RZ, UR7 ;  /* 0x00000007ff0b7e24 */ /* 0x000fe2000f8e00ff */
[----:B------:R-:W2:Y:S01]  /*cbc0*/  @P2 LDG.E R12, desc[UR54][R6.64] ;  /* 0x00000036060c2981 */ /* 0x000ea2000c1e1900 */
[----:B0-----:R-:W-:Y:S01]  /*cbd0*/  ISETP.NE.AND P1, PT, R46, 0x1, PT ;  /* 0x000000012e00780c */ /* 0x001fe20003f25270 */
[----:B------:R-:W-:Y:S02]  /*cbe0*/  UMOV UR4, URZ ;  /* 0x0000003f00047c82 */ /* 0x000fe40008000000 */
[----:B------:R0:W5:Y:S10]  /*cbf0*/  @P0 LDG.E R9, desc[UR54][R10.64] ;  /* 0x000000360a090981 */ /* 0x000174000c1e1900 */
[----:B------:R-:W1:Y:S08]  /*cc00*/  @P1 LDC R13, c[0x0][0xbec] ;  /* 0x0002fb00ff0d1b82 */ /* 0x000e700000000800 */
[----:B------:R-:W3:Y:S01]  /*cc10*/  @P1 LDC R14, c[0x0][0xbf0] ;  /* 0x0002fc00ff0e1b82 */ /* 0x000ee20000000800 */
[----:B--2---:R-:W-:Y:S01]  /*cc20*/  @P2 R2UR UR4, R12 ;  /* 0x000000000c0422ca */ /* 0x004fe200000e0000 */
[----:B01-3--:R-:W-:-:S14]  /*cc30*/  @P0 BRA `(.L_x_2210) ;  /* 0x0000000000100947 */ /* 0x00bfdc0003800000 */
[----:B------:R-:W-:Y:S05]  /*cc40*/  @!P2 BRA `(.L_x_2210) ;  /* 0x00000000000ca947 */ /* 0x000fea0003800000 */
[----:B------:R-:W2:Y:S04]  /*cc50*/  LDG.E R8, desc[UR54][R6.64] ;  /* 0x0000003606087981 */ /* 0x000ea8000c1e1900 */
[----:B-----5:R-:W2:Y:S02]  /*cc60*/  LDG.E R9, desc[UR54][R6.64+0x4] ;  /* 0x0000043606097981 */ /* 0x020ea4000c1e1900 */
[----:B--2---:R-:W-:-:S07]  /*cc70*/  IMAD.IADD R9, R9, 0x1, -R8 ;  /* 0x0000000109097824 */ /* 0x004fce00078e0a08 */
.L_x_2210:
[----:B------:R-:W-:Y:S01]  /*cc80*/  USHF.R.S32.HI UR14, URZ, 0x1f, UR43 ;  /* 0x0000001f3f0e7899 */ /* 0x000fe2000801142b */
[----:B------:R-:W-:Y:S01]  /*cc90*/  VIADD R8, R18, UR37 ;  /* 0x0000002512087c36 */ /* 0x000fe20008000000 */
[----:B------:R-:W-:Y:S01]  /*cca0*/  ULDC.64 UR12, c[0x0][0xb90] ;  /* 0x0002e400000c7ab9 */ /* 0x000fe20000000a00 */
[----:B------:R-:W-:Y:S01]  /*ccb0*/  USHF.R.S32.HI UR9, URZ, 0x1f, UR4 ;  /* 0x0000001f3f097899 */ /* 0x000fe20008011404 */
[----:B------:R-:W-:Y:S01]  /*ccc0*/  VIADD R24, R190, UR37 ;  /* 0x00000025be187c36 */ /* 0x000fe20008000000 */
        /* <DEDUP_REMOVED lines=19> */
[----:B------:R-:W-:Y:S01]  /*ce00*/  IADD3 R13, P3, R4, 0x2000, RZ ;  /* 0x00002000040d7810 */ /* 0x000fe20007f7e0ff */
[----:B-----5:R-:W-:Y:S01]  /*ce10*/  IMAD R51, R9, R46, RZ ;  /* 0x0000002e09337224 */ /* 0x020fe200078e02ff */
[----:B------:R-:W-:Y:S01]  /*ce20*/  IADD3 R6, P2, R6, UR6, RZ ;  /* 0x0000000606067c10 */ /* 0x000fe2000ff5e0ff */
[----:B------:R-:W-:Y:S01]  /*ce30*/  ULDC.64 UR10, c[0x0][0xaa0] ;  /* 0x0002a800000a7ab9 */ /* 0x000fe20000000a00 */
[----:B------:R-:W-:Y:S01]  /*ce40*/  IMAD.U32 R10, RZ, RZ, UR8 ;  /* 0x00000008ff0a7e24 */ /* 0x000fe2000f8e00ff */
[----:B------:R-:W-:Y:S01]  /*ce50*/  SHF.R.S32.HI R8, RZ, 0x1f, R11 ;  /* 0x0000001fff087819 */ /* 0x000fe2000001140b */
[----:B------:R-:W-:Y:S01]  /*ce60*/  IMAD.X R9, RZ, RZ, R5, P3 ;  /* 0x000000ffff097224 */ /* 0x000fe200018e0605 */
[----:B------:R-:W-:-:S02]  /*ce70*/  IADD3 R15, P0, R4, 0x1000, RZ ;  /* 0x00001000040f7810 */ /* 0x000fc40007f1e0ff */
[----:B------:R-:W-:Y:S01]  /*ce80*/  IADD3.X R7, R7, UR7, R10, P2, !PT ;  /* 0x0000000707077c10 */ /* 0x000fe200097fe40a */
[----:B------:R-:W-:Y:S01]  /*ce90*/  ULDC.64 UR6, c[0x0][0xb88] ;  /* 0x0002e20000067ab9 */ /* 0x000fe20000000a00 */
[----:B------:R-:W-:Y:S01]  /*cea0*/  LOP3.LUT R10, R13, 0x380, RZ, 0xc0, !PT ;  /* 0x000003800d0a7812 */ /* 0x000fe200078ec0ff */
[----:B------:R-:W-:Y:S01]  /*ceb0*/  IMAD R14, R8, UR6, RZ ;  /* 0x00000006080e7c24 */ /* 0x000fe2000f8e02ff */
[----:B------:R-:W-:Y:S01]  /*cec0*/  LOP3.LUT R12, R15, 0x380, RZ, 0xc0, !PT ;  /* 0x000003800f0c7812 */ /* 0x000fe200078ec0ff */
[C---:B------:R-:W-:Y:S01]  /*ced0*/  IMAD.WIDE.U32 R6, R11.reuse, UR6, R6 ;  /* 0x000000060b067c25 */ /* 0x040fe2000f8e0006 */
[----:B------:R-:W-:Y:S02]  /*cee0*/  SHF.R.U64 R8, R10, 0x3, RZ ;  /* 0x000000030a087819 */ /* 0x000fe400000012ff */
[----:B------:R-:W-:Y:S01]  /*cef0*/  SHF.R.U64 R12, R12, 0x3, RZ ;  /* 0x000000030c0c7819 */ /* 0x000fe200000012ff */
[----:B------:R-:W-:Y:S01]  /*cf00*/  IMAD R21, R11, UR7, R14 ;  /* 0x000000070b157c24 */ /* 0x000fe2000f8e020e */
[----:B------:R-:W-:Y:S01]  /*cf10*/  LOP3.LUT R8, R8, R13, RZ, 0x3c, !PT ;  /* 0x0000000d08087212 */ /* 0x000fe200078e3cff */
[----:B------:R-:W-:Y:S01]  /*cf20*/  ULDC.64 UR6, c[0x0][0xb50] ;  /* 0x0002d40000067ab9 */ /* 0x000fe20000000a00 */
[----:B------:R-:W-:Y:S01]  /*cf30*/  LOP3.LUT R12, R12, R15, RZ, 0x3c, !PT ;  /* 0x0000000f0c0c7212 */ /* 0x000fe200078e3cff */
[----:B------:R-:W-:Y:S01]  /*cf40*/  IMAD.IADD R13, R7, 0x1, R21 ;  /* 0x00000001070d7824 */ /* 0x000fe200078e0215 */
[----:B------:R-:W-:Y:S01]  /*cf50*/  LEA R14, P4, R6, UR6, 0x2 ;  /* 0x00000006060e7c11 */ /* 0x000fe2000f8810ff */
[----:B------:R-:W-:Y:S01]  /*cf60*/  VIADD R10, R24, 0x8 ;  /* 0x00000008180a7836 */ /* 0x000fe20000000000 */
[----:B------:R-:W-:-:S02]  /*cf70*/  IADD3 R11, P2, R4, 0x3000, RZ ;  /* 0x00003000040b7810 */ /* 0x000fc40007f5e0ff */
[----:B------:R-:W-:Y:S01]  /*cf80*/  LEA.HI.X R15, R6, UR7, R13, 0x2, P4 ;  /* 0x00000007060f7c11 */ /* 0x000fe2000a0f140d */
[----:B------:R-:W-:Y:S01]  /*cf90*/  SHFL.IDX PT, R20, R14, RZ, 0x1c1f ;  /* 0x001c1fff0e147589 */ /* 0x000fe200000e0000 */
[----:B------:R-:W-:Y:S01]  /*cfa0*/  LOP3.LUT R7, R11, 0x380, RZ, 0xc0, !PT ;  /* 0x000003800b077812 */ /* 0x000fe200078ec0ff */
[--C-:B------:R-:W-:Y:S01]  /*cfb0*/  IMAD.X R13, RZ, RZ, R5.reuse, P0 ;  /* 0x000000ffff0d7224 */ /* 0x100fe200000e0605 */
[----:B------:R-:W-:Y:S01]  /*cfc0*/  LOP3.LUT P0, RZ, R188, 0x3, RZ, 0xc0, !PT ;  /* 0x00000003bcff7812 */ /* 0x000fe2000780c0ff */
[----:B------:R-:W0:Y:S01]  /*cfd0*/  SHFL.IDX PT, R21, R15, RZ, 0x1c1f ;  /* 0x001c1fff0f157589 */ /* 0x000e2200000e0000 */
[----:B------:R-:W-:Y:S01]  /*cfe0*/  SHF.R.U64 R6, R7, 0x3, RZ ;  /* 0x0000000307067819 */ /* 0x000fe200000012ff */
[----:B------:R-:W-:Y:S01]  /*cff0*/  IMAD.X R7, RZ, RZ, R5, P2 ;  /* 0x000000ffff077224 */ /* 0x000fe200010e0605 */
[-C--:B------:R-:W-:Y:S01]  /*d000*/  ISETP.GE.OR P2, PT, R24, R51.reuse, P0 ;  /* 0x000000331800720c */ /* 0x080fe20000746670 */
[----:B------:R-:W-:Y:S01]  /*d010*/  SHFL.IDX PT, R44, R14, 0x1, 0x1c1f ;  /* 0x003c1f000e2c7f89 */ /* 0x000fe200000e0000 */
[----:B------:R-:W-:Y:S01]  /*d020*/  ISETP.GE.OR P0, PT, R10, R51, P0 ;  /* 0x000000330a00720c */ /* 0x000fe20000706670 */
[----:B------:R-:W-:Y:S01]  /*d030*/  UIMAD UR8, UR9, UR10, URZ ;  /* 0x0000000a090872a4 */ /* 0x000fe2000f8e023f */
[C---:B------:R-:W-:Y:S01]  /*d040*/  IADD3 R41, P6, R4.reuse, 0x4000, RZ ;  /* 0x0000400004297810 */ /* 0x040fe20007fde0ff */
[----:B------:R-:W1:Y:S01]  /*d050*/  SHFL.IDX PT, R45, R15, 0x1, 0x1c1f ;  /* 0x003c1f000f2d7f89 */ /* 0x000e6200000e0000 */
[----:B------:R-:W-:Y:S01]  /*d060*/  UIMAD.WIDE.U32 UR6, UR4, UR10, URZ ;  /* 0x0000000a040672a5 */ /* 0x000fe2000f8e003f */
[----:B------:R-:W-:-:S02]  /*d070*/  IADD3 R37, P5, R4, 0x5000, RZ ;  /* 0x0000500004257810 */ /* 0x000fc40007fbe0ff */
[----:B------:R-:W-:Y:S02]  /*d080*/  IADD3 R33, P4, R4, 0x6000, RZ ;  /* 0x0000600004217810 */ /* 0x000fe40007f9e0ff */
[----:B------:R-:W-:Y:S02]  /*d090*/  LOP3.LUT R6, R6, R11, RZ, 0x3c, !PT ;  /* 0x0000000b06067212 */ /* 0x000fe400078e3cff */
[C---:B------:R-:W-:Y:S01]  /*d0a0*/  LOP3.LUT R29, R4.reuse, 0x380, RZ, 0xc0, !PT ;  /* 0x00000380041d7812 */ /* 0x040fe200078ec0ff */
[----:B0-----:R0:W-:Y:S01]  /*d0b0*/  @!P2 ST.E desc[UR54][R20.64], R3 ;  /* 0x000000031400a985 */ /* 0x0011e2000c101936 */
[----:B------:R-:W-:Y:S01]  /*d0c0*/  UIMAD UR8, UR4, UR11, UR8 ;  /* 0x0000000b040872a4 */ /* 0x000fe2000f8e0208 */
[----:B------:R-:W-:Y:S02]  /*d0d0*/  IADD3 R11, P3, R4, 0x7000, RZ ;  /* 0x00007000040b7810 */ /* 0x000fe40007f7e0ff */
[----:B------:R-:W-:Y:S01]  /*d0e0*/  ULDC.64 UR10, c[0x0][0xae8] ;  /* 0x0002ba00000a7ab9 */ /* 0x000fe20000000a00 */
[----:B------:R-:W-:-:S02]  /*d0f0*/  LOP3.LUT R40, R41, 0x380, RZ, 0xc0, !PT ;  /* 0x0000038029287812 */ /* 0x000fc400078ec0ff */
[----:B------:R-:W-:Y:S01]  /*d100*/  LOP3.LUT R36, R37, 0x380, RZ, 0xc0, !PT ;  /* 0x0000038025247812 */ /* 0x000fe200078ec0ff */
[----:B-1----:R1:W-:Y:S01]  /*d110*/  @!P0 ST.E desc[UR54][R44.64], R2 ;  /* 0x000000022c008985 */ /* 0x0023e2000c101936 */
[----:B------:R-:W-:Y:S02]  /*d120*/  LOP3.LUT R32, R33, 0x380, RZ, 0xc0, !PT ;  /* 0x0000038021207812 */ /* 0x000fe400078ec0ff */
[----:B------:R-:W-:Y:S01]  /*d130*/  SHF.R.U64 R29, R29, 0x3, RZ ;  /* 0x000000031d1d7819 */ /* 0x000fe200000012ff */
[----:B0-----:R-:W0:Y:S01]  /*d140*/  @P1 LDC R3, c[0x0][0xbec] ;  /* 0x0002fb00ff031b82 */ /* 0x001e220000000800 */
[----:B------:R-:W-:Y:S01]  /*d150*/  UIADD3 UR7, UR7, UR8, URZ ;  /* 0x0000000807077290 */ /* 0x000fe2000fffe03f */
[----:B------:R-:W-:Y:S01]  /*d160*/  LOP3.LUT R10, R11, 0x380, RZ, 0xc0, !PT ;  /* 0x000003800b0a7812 */ /* 0x000fe200078ec0ff */
[----:B------:R-:W-:Y:S01]  /*d170*/  UIMAD UR4, UR14, UR10, URZ ;  /* 0x0000000a0e0472a4 */ /* 0x000fe2000f8e023f */
[----:B------:R-:W-:Y:S01]  /*d180*/  SHF.R.U64 R40, R40, 0x3, RZ ;  /* 0x0000000328287819 */ /* 0x000fe200000012ff */
[----:B------:R-:W-:Y:S01]  /*d190*/  IMAD.X R25, RZ, RZ, R5, P3 ;  /* 0x000000ffff197224 */ /* 0x000fe200018e0605 */
[----:B------:R-:W-:-:S02]  /*d1a0*/  SHF.R.U64 R36, R36, 0x3, RZ ;  /* 0x0000000324247819 */ /* 0x000fc400000012ff */
[----:B-1----:R-:W1:Y:S01]  /*d1b0*/  @P1 LDC R45, c[0x0][0xbf0] ;  /* 0x0002fc00ff2d1b82 */ /* 0x002e620000000800 */
[----:B------:R-:W-:Y:S01]  /*d1c0*/  IMAD R2, R22, 0x20, R23 ;  /* 0x0000002016027824 */ /* 0x000fe200078e0217 */
[----:B------:R-:W-:Y:S01]  /*d1d0*/  UIMAD UR4, UR43, UR11, UR4 ;  /* 0x0000000b2b0472a4 */ /* 0x000fe2000f8e0204 */
[----:B------:R-:W-:Y:S01]  /*d1e0*/  SHF.R.U64 R32, R32, 0x3, RZ ;  /* 0x0000000320207819 */ /* 0x000fe200000012ff */
[----:B------:R-:W-:Y:S01]  /*d1f0*/  UIMAD.WIDE.U32 UR6, UR43, UR10, UR6 ;  /* 0x0000000a2b0672a5 */ /* 0x000fe2000f8e0006 */
[----:B------:R-:W-:Y:S01]  /*d200*/  VIADD R44, R2, UR37 ;  /* 0x00000025022c7c36 */ /* 0x000fe20008000000 */
[----:B------:R-:W-:Y:S01]  /*d210*/  ULDC.64 UR8, c[0x0][0xaf0] ;  /* 0x0002bc0000087ab9 */ /* 0x000fe20000000a00 */
[----:B------:R-:W-:Y:S01]  /*d220*/  LOP3.LUT R28, R29, R4, RZ, 0x3c, !PT ;  /* 0x000000041d1c7212 */ /* 0x000fe200078e3cff */
[----:B------:R-:W-:Y:S01]  /*d230*/  UIADD3 UR7, UR7, UR4, URZ ;  /* 0x0000000407077290 */ /* 0x000fe2000fffe03f */
[----:B------:R-:W-:Y:S01]  /*d240*/  IMAD.MOV.U32 R21, RZ, RZ, R44 ;  /* 0x000000ffff157224 */ /* 0x000fe200078e002c */
[----:B------:R-:W-:Y:S01]  /*d250*/  UIMAD UR4, UR36, UR8, URZ ;  /* 0x00000008240472a4 */ /* 0x000fe2000f8e023f */
[----:B------:R-:W-:Y:S01]  /*d260*/  SHF.R.U64 R4, R10, 0x3, RZ ;  /* 0x000000030a047819 */ /* 0x000fe200000012ff */
[----:B------:R-:W5:Y:S01]  /*d270*/  LD.E.128 R12, desc[UR54][R12.64] ;  /* 0x000000360c0c7980 */ /* 0x000f62000c101d00 */
[----:B------:R-:W-:-:S02]  /*d280*/  LOP3.LUT R40, R40, R41, RZ, 0x3c, !PT ;  /* 0x0000002928287212 */ /* 0x000fc400078e3cff */
[----:B------:R-:W-:Y:S01]  /*d290*/  LOP3.LUT R36, R36, R37, RZ, 0x3c, !PT ;  /* 0x0000002524247212 */ /* 0x000fe200078e3cff */
[----:B0-----:R-:W-:Y:S01]  /*d2a0*/  @P1 IMAD.HI.U32 R2, R44, R3, RZ ;  /* 0x000000032c021227 */ /* 0x001fe200078e00ff */
[----:B------:R-:W-:Y:S01]  /*d2b0*/  UIMAD UR4, UR42, UR9, UR4 ;  /* 0x000000092a0472a4 */ /* 0x000fe2000f8e0204 */
[----:B------:R-:W-:Y:S01]  /*d2c0*/  LOP3.LUT R32, R32, R33, RZ, 0x3c, !PT ;  /* 0x0000002120207212 */ /* 0x000fe200078e3cff */
[----:B------:R-:W-:Y:S01]  /*d2d0*/  UIMAD.WIDE.U32 UR6, UR42, UR8, UR6 ;  /* 0x000000082a0672a5 */ /* 0x000fe2000f8e0006 */
[--C-:B------:R-:W-:Y:S01]  /*d2e0*/  IMAD.X R41, RZ, RZ, R5.reuse, P6 ;  /* 0x000000ffff297224 */ /* 0x100fe200030e0605 */
[----:B------:R-:W-:Y:S01]  /*d2f0*/  LOP3.LUT R24, R4, R11, RZ, 0x3c, !PT ;  /* 0x0000000b04187212 */ /* 0x000fe200078e3cff */
[--C-:B------:R-:W-:Y:S01]  /*d300*/  IMAD.X R37, RZ, RZ, R5.reuse, P5 ;  /* 0x000000ffff257224 */ /* 0x100fe200028e0605 */
[----:B-1----:R-:W-:Y:S01]  /*d310*/  @P1 SHF.R.U32.HI R21, RZ, R45, R2 ;  /* 0x0000002dff151219 */ /* 0x002fe20000011602 */
[--C-:B------:R-:W-:Y:S01]  /*d320*/  IMAD.X R33, RZ, RZ, R5.reuse, P4 ;  /* 0x000000ffff217224 */ /* 0x100fe200020e0605 */
[----:B------:R-:W-:Y:S01]  /*d330*/  UIADD3 UR4, UR7, UR4, URZ ;  /* 0x0000000407047290 */ /* 0x000fe2000fffe03f */
[----:B------:R-:W-:Y:S01]  /*d340*/  IMAD.MOV.U32 R29, RZ, RZ, R5 ;  /* 0x000000ffff1d7224 */ /* 0x000fe200078e0005 */
[--C-:B------:R-:W-:Y:S01]  /*d350*/  SHF.R.S32.HI R20, RZ, 0x1f, R21.reuse ;  /* 0x0000001fff147819 */ /* 0x100fe20000011415 */
[----:B------:R-:W-:Y:S01]  /*d360*/  IMAD.MOV R45, RZ, RZ, -R21 ;  /* 0x000000ffff2d7224 */ /* 0x000fe200078e0a15 */
[----:B------:R-:W-:Y:S01]  /*d370*/  ULDC.64 UR8, c[0x0][0xae0] ;  /* 0x0002b80000087ab9 */ /* 0x000fe20000000a00 */
[----:B------:R-:W-:Y:S01]  /*d380*/  IMAD.U32 R3, RZ, RZ, UR7 ;  /* 0x00000007ff037e24 */ /* 0x000fe2000f8e00ff */
[----:B------:R-:W5:Y:S01]  /*d390*/  LD.E.128 R8, desc[UR54][R8.64] ;  /* 0x0000003608087980 */ /* 0x000f62000c101d00 */
[----:B------:R-:W-:-:S02]  /*d3a0*/  IMAD R20, R20, UR8, RZ ;  /* 0x0000000814147c24 */ /* 0x000fc4000f8e02ff */
[----:B------:R-:W-:Y:S01]  /*d3b0*/  IMAD R45, R46, R45, R44 ;  /* 0x0000002d2e2d7224 */ /* 0x000fe200078e022c */
[----:B------:R-:W5:Y:S01]  /*d3c0*/  LD.E.128 R28, desc[UR54][R28.64] ;  /* 0x000000361c1c7980 */ /* 0x000f62000c101d00 */
[----:B------:R-:W-:Y:S01]  /*d3d0*/  IMAD.U32 R2, RZ, RZ, UR6 ;  /* 0x00000006ff027e24 */ /* 0x000fe2000f8e00ff */
[----:B------:R-:W-:Y:S01]  /*d3e0*/  ULDC.64 UR6, c[0x0][0xad8] ;  /* 0x0002b60000067ab9 */ /* 0x000fe20000000a00 */
[----:B------:R-:W-:Y:S01]  /*d3f0*/  IMAD.U32 R3, RZ, RZ, UR4 ;  /* 0x00000004ff037e24 */ /* 0x000fe2000f8e00ff */
[----:B------:R-:W5:Y:S01]  /*d400*/  LD.E.128 R4, desc[UR54][R6.64] ;  /* 0x0000003606047980 */ /* 0x000f62000c101d00 */
[----:B------:R-:W-:-:S03]  /*d410*/  IMAD R49, R21, UR9, R20 ;  /* 0x0000000915317c24 */ /* 0x000fc6000f8e0214 */
[----:B------:R-:W5:Y:S01]  /*d420*/  LD.E.128 R40, desc[UR54][R40.64] ;  /* 0x0000003628287980 */ /* 0x000f62000c101d00 */
[----:B------:R-:W-:-:S03]  /*d430*/  SHF.R.S32.HI R20, RZ, 0x1f, R45 ;  /* 0x0000001fff147819 */ /* 0x000fc6000001142d */
[----:B------:R-:W5:Y:S04]  /*d440*/  LD.E.128 R36, desc[UR54][R36.64] ;  /* 0x0000003624247980 */ /* 0x000f68000c101d00 */
[----:B------:R-:W5:Y:S04]  /*d450*/  LD.E.128 R32, desc[UR54][R32.64] ;  /* 0x0000003620207980 */ /* 0x000f68000c101d00 */
[----:B------:R-:W5:Y:S01]  /*d460*/  LD.E.128 R24, desc[UR54][R24.64] ;  /* 0x0000003618187980 */ /* 0x000f62000c101d00 */
[----:B------:R-:W-:Y:S01]  /*d470*/  IMAD.WIDE.U32 R2, R21, UR8, R2 ;  /* 0x0000000815027c25 */ /* 0x000fe2000f8e0002 */
[----:B------:R-:W-:Y:S01]  /*d480*/  @!PT LDS RZ, [RZ] ;  /* 0x00000000fffff984 */ /* 0x000fe20000000800 */
[----:B------:R-:W-:Y:S01]  /*d490*/  @!PT LDS RZ, [RZ] ;  /* 0x00000000fffff984 */ /* 0x000fe20000000800 */
[----:B------:R-:W-:Y:S01]  /*d4a0*/  @!PT LDS RZ, [RZ] ;  /* 0x00000000fffff984 */ /* 0x000fe20000000800 */
[----:B------:R-:W-:Y:S01]  /*d4b0*/  @!PT LDS RZ, [RZ] ;  /* 0x00000000fffff984 */ /* 0x000fe20000000800 */
[----:B------:R0:W-:Y:S06]  /*d4c0*/  MEMBAR.ALL.CTA ;  /* 0x0000000000007992 */ /* 0x0001ec0000008000 */
[----:B0-----:R-:W0:Y:S01]  /*d4d0*/  FENCE.VIEW.ASYNC.S ;  /* 0x00000000000073c6 */ /* 0x001e220000000000 */
[----:B------:R-:W-:-:S02]  /*d4e0*/  IMAD.IADD R3, R3, 0x1, R49 ;  /* 0x0000000103037824 */ /* 0x000fc400078e0231 */
[----:B------:R-:W-:Y:S02]  /*d4f0*/  IMAD R44, R20, UR6, RZ ;  /* 0x00000006142c7c24 */ /* 0x000fe4000f8e02ff */
[----:B------:R-:W-:Y:S02]  /*d500*/  VIADD R46, R23, UR37 ;  /* 0x00000025172e7c36 */ /* 0x000fe40008000000 */
[C---:B------:R-:W-:Y:S02]  /*d510*/  IMAD R21, R45.reuse, UR7, R44 ;  /* 0x000000072d157c24 */ /* 0x040fe4000f8e022c */
[----:B------:R-:W-:Y:S01]  /*d520*/  IMAD.WIDE.U32 R2, R45, UR6, R2 ;  /* 0x000000062d027c25 */ /* 0x000fe2000f8e0002 */
[C---:B------:R-:W-:Y:S01]  /*d530*/  ISETP.GE.AND P2, PT, R46.reuse, R51, PT ;  /* 0x000000332e00720c */ /* 0x040fe20003f46270 */
[----:B------:R-:W-:Y:S02]  /*d540*/  ULDC.64 UR6, c[0x0][0xa80] ;  /* 0x0002a00000067ab9 */ /* 0x000fe40000000a00 */
[----:B------:R-:W-:-:S02]  /*d550*/  VIADD R20, R46, 0x20 ;  /* 0x000000202e147836 */ /* 0x000fc40000000000 */
        /* <DEDUP_REMOVED lines=22> */
.L_x_2212:
[----:B------:R-:W-:Y:S05]  /*d6c0*/  BSYNC B1 ;  /* 0x0000000000017941 */ /* 0x000fea0003800000 */
.L_x_2211:
        /* <DEDUP_REMOVED lines=13> */
.L_x_2214:
[----:B------:R-:W-:Y:S05]  /*d7a0*/  BSYNC B1 ;  /* 0x0000000000017941 */ /* 0x000fea0003800000 */
.L_x_2213:
[----:B----4-:R4:W0:Y:S01]  /*d7b0*/  SHFL.IDX PT, R0, R45, 0x2, 0x181f ;  /* 0x00581f002d007f89 */ /* 0x01082200000e0000 */
        /* <DEDUP_REMOVED lines=12> */
.L_x_2216:
[----:B------:R-:W-:Y:S05]  /*d880*/  BSYNC B1 ;  /* 0x0000000000017941 */ /* 0x000fea0003800000 */
.L_x_2215:
[----:B0-----:R-:W-:Y:S01]  /*d890*/  VIADD R0, R46, 0x60 ;  /* 0x000000602e007836 */ /* 0x001fe20000000000 */
[----:B-1--4-:R-:W4:Y:S04]  /*d8a0*/  SHFL.IDX PT, R45, R45, 0x3, 0x181f ;  /* 0x00781f002d2d7f89 */ /* 0x012f2800000e0000 */
[----:B------:R-:W-:Y:S01]  /*d8b0*/  ISETP.GE.AND P0, PT, R0, R51, PT ;  /* 0x000000330000720c */ /* 0x000fe20003f06270 */
[----:B------:R-:W0:-:S12]  /*d8c0*/  SHFL.IDX PT, R44, R44, 0x3, 0x181f ;  /* 0x00781f002c2c7f89 */ /* 0x000e1800000e0000 */
[----:B------:R-:W-:Y:S05]  /*d8d0*/  @P0 BRA `(.L_x_2217) ;  /* 0x0000000c00080947 */ /* 0x000fea0003800000 */
[----:B------:R-:W-:Y:S02]  /*d8e0*/  ULDC UR4, c[0x0][0xac8] ;  /* 0x0002b20000047ab9 */ /* 0x000fe40000000800 */
[----:B------:R-:W-:-:S13]  /*d8f0*/  ISETP.GE.AND P1, PT, R16, UR4, PT ;  /* 0x0000000410007c0c */ /* 0x000fda000bf26270 */
[----:B0-----:R-:W-:-:S04]  /*d900*/  @!P1 LEA R2, P0, R16, R44, 0x1 ;  /* 0x0000002c10029211 */ /* 0x001fc800078008ff */
[----:B----4-:R-:W-:Y:S02]  /*d910*/  @!P1 LEA.HI.X R3, R16, R45, R193, 0x1, P0 ;  /* 0x0000002d10039211 */ /* 0x010fe400000f0cc1 */
[----:B------:R-:W-:-:S03]  /*d920*/  ISETP.GE.AND P0, PT, R19, UR4, PT ;  /* 0x0000000413007c0c */ /* 0x000fc6000bf06270 */
[----:B------:R0:W-:Y:S10]  /*d930*/  @!P1 ST.E.128 desc[UR54][R2.64], R4 ;  /* 0x0000000402009985 */ /* 0x0001f4000c101d36 */
[----:B------:R-:W-:Y:S05]  /*d940*/  @P0 BRA `(.L_x_2217) ;  /* 0x0000000800ec0947 */ /* 0x000fea0003800000 */
[----:B0-----:R-:W-:-:S04]  /*d950*/  LEA R2, P0, R19, R44, 0x1 ;  /* 0x0000002c13027211 */ /* 0x001fc800078008ff */
[----:B------:R-:W-:-:S05]  /*d960*/  LEA.HI.X R3, R19, R45, R192, 0x1, P0 ;  /* 0x0000002d13037211 */ /* 0x000fca00000f0cc0 */
[----:B------:R0:W-:Y:S01]  /*d970*/  ST.E.128 desc[UR54][R2.64], R24 ;  /* 0x0000001802007985 */ /* 0x0001e2000c101d36 */
[----:B------:R-:W-:Y:S05]  /*d980*/  BRA `(.L_x_2217) ;  /* 0x0000000800dc7947 */ /* 0x000fea0003800000 */
.L_x_2209:
        /* <DEDUP_REMOVED lines=33> */
.L_x_2218:
[----:B------:R-:W-:Y:S01]  /*dba0*/  USEL UR42, UR42, URZ, !UP0 ;  /* 0x0000003f2a2a7287 */ /* 0x000fe2000c000000 */
[----:B------:R-:W-:Y:S01]  /*dbb0*/  BSSY B1, `(.L_x_2219) ;  /* 0x000002c000017945 */ /* 0x000fe20003800000 */
[----:B------:R-:W-:-:S03]  /*dbc0*/  USEL UR36, UR36, URZ, !UP0 ;  /* 0x0000003f24247287 */ /* 0x000fc6000c000000 */
[----:B------:R-:W-:Y:S09]  /*dbd0*/  @P1 BRA `(.L_x_2220) ;  /* 0x0000000000a41947 */ /* 0x000ff20003800000 */
        /* <DEDUP_REMOVED lines=41> */
.L_x_2220:
[----:B------:R-:W-:Y:S05]  /*de70*/  BSYNC B1 ;  /* 0x0000000000017941 */ /* 0x000fea0003800000 */
.L_x_2219:
        /* <DEDUP_REMOVED lines=61> */
.L_x_2222:
[----:B------:R-:W-:Y:S05]  /*e250*/  BSYNC B1 ;  /* 0x0000000000017941 */ /* 0x000fea0003800000 */
.L_x_2221:
        /* <DEDUP_REMOVED lines=13> */
.L_x_2224:
[----:B------:R-:W-:Y:S05]  /*e330*/  BSYNC B1 ;  /* 0x0000000000017941 */ /* 0x000fea0003800000 */
.L_x_2223:
        /* <DEDUP_REMOVED lines=13> */
.L_x_2226:
[----:B------:R-:W-:Y:S05]  /*e410*/  BSYNC B1 ;  /* 0x0000000000017941 */ /* 0x000fea0003800000 */
.L_x_2225:
        /* <DEDUP_REMOVED lines=14> */
.L_x_2217:
[----:B------:R-:W-:Y:S05]  /*e500*/  BSYNC B0 ;  /* 0x0000000000007941 */ /* 0x000fea0003800000 */
.L_x_2208:
[----:B------:R-:W-:Y:S02]  /*e510*/  ULDC UR4, c[0x0][0xc3c] ;  /* 0x00030f0000047ab9 */ /* 0x000fe40000000800 */
[----:B------:R-:W-:-:S13]  /*e520*/  ISETP.GE.AND P0, PT, R47, UR4, PT ;  /* 0x000000042f007c0c */ /* 0x000fda000bf06270 */
[----:B------:R-:W-:Y:S05]  /*e530*/  @!P0 BRA `(.L_x_2227) ;  /* 0xffffff2800308947 */ /* 0x000fea000383ffff */
[----:B------:R-:W-:Y:S05]  /*e540*/  EXIT ;  /* 0x000000000000794d */ /* 0x000fea0003800000 */
.L_x_2169:
[----:B------:R-:W-:-:S08]  /*e550*/  NOP ;  /* 0x0000000000007918 */ /* 0x000fd00000000000 */
[----:B------:R-:W0:-:S00]  /*e560*/  USETMAXREG.DEALLOC.CTAPOOL 0x18 ;  /* 0x00000018000079c8 */ /* 0x000e0000080e0500 */
[----:B0-----:R-:W-:Y:S01]  /*e570*/  LOP3.LUT R0, R0, 0x3, RZ, 0xc0, !PT ;  /* 0x0000000300007812 */ /* 0x001fe200078ec0ff */
[----:B------:R-:W-:-:S05]  /*e580*/  IMAD.MOV.U32 R6, RZ, RZ, RZ ;  /* 0x000000ffff067224 */ /* 0x000fca00078e00ff */
[----:B------:R-:W0:Y:S02]  /*e590*/  SHFL.IDX PT, R0, R0, RZ, 0x1f ;  /* 0x00001fff00007589 */ /* 0x000e2400000e0000 */
[----:B0-----:R-:W-:-:S04]  /*e5a0*/  ISETP.NE.AND P0, PT, R0, RZ, PT ;  /* 0x000000ff0000720c */ /* 0x001fc80003f05270 */
[----:B------:R-:W-:-:S05]  /*e5b0*/  P2R R0, PR, RZ, 0x1 ;  /* 0x00000001ff007803 */ /* 0x000fca0000000000 */
[----:B------:R0:W-:Y:S04]  /*e5c0*/  STL [R1+0x30], R0 ;  /* 0x0000300001007387 */ /* 0x0001e80000100800 */
        /* <DEDUP_REMOVED lines=12> */
.L_x_2228:
[----:B0-----:R-:W0:Y:S01]  /*e690*/  S2R R0, SR_TID.X ;  /* 0x0000000000007919 */ /* 0x001e220000002100 */
        /* <DEDUP_REMOVED lines=40> */
.L_x_2234:
        /* <DEDUP_REMOVED lines=14> */
.L_x_2233:
[----:B------:R-:W-:Y:S05]  /*ea00*/  BSYNC B0 ;  /* 0x0000000000007941 */ /* 0x000fea0003800000 */
.L_x_2232:
        /* <DEDUP_REMOVED lines=22> */
.L_x_2230:
        /* <DEDUP_REMOVED lines=25> */
.L_x_2235:
        /* <DEDUP_REMOVED lines=58> */
.L_x_2231:
[----:B------:R0:W-:Y:S01]  /*f0a0*/  STL [R1+0x10], R0 ;  /* 0x0000100001007387 */ /* 0x0001e20000100800 */
[----:B------:R-:W-:-:S03]  /*f0b0*/  UMOV UR36, URZ ;  /* 0x0000003f00247c82 */ /* 0x000fc60008000000 */
[----:B------:R0:W-:Y:S02]  /*f0c0*/  STL [R1+0x14], RZ ;  /* 0x000014ff01007387 */ /* 0x0001e40000100800 */
.L_x_2236:
        /* <DEDUP_REMOVED lines=11> */
.L_x_2229:
[----:B0-----:R-:W-:Y:S01]  /*f180*/  IMAD.MOV.U32 R0, RZ, RZ, 0x1 ;  /* 0x00000001ff007424 */ /* 0x001fe200078e00ff */
[----:B------:R-:W-:Y:S01]  /*f190*/  ULDC UR4, c[0x0][0xc3c] ;  /* 0x00030f0000047ab9 */ /* 0x000fe20000000800 */
[----:B------:R0:W-:Y:S01]  /*f1a0*/  STL [R1+0x2c], RZ ;  /* 0x00002cff01007387 */ /* 0x0001e20000100800 */
[----:B------:R-:W-:Y:S01]  /*f1b0*/  UISETP.GE.AND UP0, UPT, UR42, UR4, UPT ;  /* 0x000000042a00728c */ /* 0x000fe2000bf06270 */
[----:B------:R-:W-:Y:S02]  /*f1c0*/  IMAD.MOV.U32 R18, RZ, RZ, RZ ;  /* 0x000000ffff127224 */ /* 0x000fe400078e00ff */
[----:B------:R0:W-:Y:S03]  /*f1d0*/  STL [R1], R0 ;  /* 0x0000000001007387 */ /* 0x0001e60000100800 */
[----:B------:R-:W-:-:S13]  /*f1e0*/  PLOP3.LUT P0, PT, PT, PT, UP0, 0x80, 0x0 ;  /* 0x000000000000781c */ /* 0x000fda0003f0f008 */
[----:B0-----:R-:W-:Y:S05]  /*f1f0*/  @P0 BRA `(.L_x_2237) ;  /* 0x0000004400d40947 */ /* 0x001fea0003800000 */
[----:B------:R-:W0:Y:S01]  /*f200*/  S2R R11, SR_TID.X ;  /* 0x00000000000b7919 */ /* 0x000e220000002100 */
        /* <DEDUP_REMOVED lines=9> */
[C---:B0-----:R-:W-:Y:S01]  /*f2a0*/  LOP3.LUT R10, R11.reuse, 0x7f, RZ, 0xc0, !PT ;  /* 0x0000007f0b0a7812 */ /* 0x041fe200078ec0ff */
[C---:B-1----:R-:W-:Y:S01]  /*f2b0*/  IMAD.SHL.U32 R4, R11.reuse, 0x80, RZ ;  /* 0x000000800b047824 */ /* 0x042fe200078e00ff */
[C---:B------:R-:W-:Y:S01]  /*f2c0*/  LOP3.LUT P0, RZ, R11.reuse, 0x4, RZ, 0xc0, !PT ;  /* 0x000000040bff7812 */ /* 0x040fe2000780c0ff */
[C---:B------:R-:W-:Y:S01]  /*f2d0*/  IMAD.SHL.U32 R3, R11.reuse, 0x10, RZ ;  /* 0x000000100b037824 */ /* 0x040fe200078e00ff */
[----:B------:R-:W-:Y:S01]  /*f2e0*/  SHF.R.U32.HI R5, RZ, 0x5, R10 ;  /* 0x00000005ff057819 */ /* 0x000fe2000001160a */
[C---:B------:R-:W-:Y:S01]  /*f2f0*/  IMAD.SHL.U32 R2, R11.reuse, 0x20, RZ ;  /* 0x000000200b027824 */ /* 0x040fe200078e00ff */
        /* <DEDUP_REMOVED lines=27> */
[----:B------:R1:W-:Y:S04]  /*f4b0*/  STL [R1], R0 ;  /* 0x0000000001007387 */ /* 0x0003e80000100800 */
[----:B------:R2:W-:Y:S01]  /*f4c0*/  STL [R1+0x2c], RZ ;  /* 0x00002cff01007387 */ /* 0x0005e20000100800 */
[C---:B0-----:R-:W-:Y:S02]  /*f4d0*/  LOP3.LUT R2, R4.reuse, 0x40, RZ, 0xfc, !PT ;  /* 0x0000004004027812 */ /* 0x041fe400078efcff */
[----:B-1----:R-:W-:-:S07]  /*f4e0*/  LOP3.LUT R0, R4, 0x80, RZ, 0xfc, !PT ;  /* 0x0000008004007812 */ /* 0x002fce00078efcff */
.L_x_2308:
[----:B------:R-:W-:Y:S01]  /*f4f0*/  ULDC.64 UR4, c[0x0][0xc88] ;  /* 0x0003220000047ab9 */ /* 0x000fe20000000a00 */
[----:B------:R-:W-:Y:S01]  /*f500*/  IMAD.MOV.U32 R0, RZ, RZ, RZ ;  /* 0x000000ffff007224 */ /* 0x000fe200078e00ff */
[----:B------:R-:W-:Y:S01]  /*f510*/  UIMAD.WIDE UR4, UR42, 0x4, UR4 ;  /* 0x000000042a0478a5 */ /* 0x000fe2000f8e0204 */
[----:B------:R-:W-:Y:S01]  /*f520*/  ULDC.64 UR8, c[0x0][0xa18] ;  /* 0x0002860000087ab9 */ /* 0x000fe20000000a00 */
[----:B------:R-:W-:-:S04]  /*f530*/  ULDC.64 UR6, c[0x0][0xa08] ;  /* 0x0002820000067ab9 */ /* 0x000fc80000000a00 */
[----:B------:R-:W-:Y:S02]  /*f540*/  IMAD.U32 R2, RZ, RZ, UR4 ;  /* 0x00000004ff027e24 */ /* 0x000fe4000f8e00ff */
[----:B------:R-:W-:Y:S01]  /*f550*/  IMAD.U32 R3, RZ, RZ, UR5 ;  /* 0x00000005ff037e24 */ /* 0x000fe2000f8e00ff */
[----:B------:R-:W-:-:S04]  /*f560*/  ULDC.64 UR4, c[0x0][0xa28] ;  /* 0x00028a0000047ab9 */ /* 0x000fc80000000a00 */
[----:B------:R-:W3:Y:S01]  /*f570*/  LDG.E R2, desc[UR54][R2.64] ;  /* 0x0000003602027981 */ /* 0x000ee2000c1e1900 */
[----:B------:R-:W-:-:S04]  /*f580*/  UISETP.NE.U32.AND UP0, UPT, UR4, URZ, UPT ;  /* 0x0000003f0400728c */ /* 0x000fc8000bf05070 */
[----:B------:R-:W-:-:S06]  /*f590*/  UISETP.NE.AND.EX UP0, UPT, UR5, URZ, UPT, UP0 ;  /* 0x0000003f0500728c */ /* 0x000fcc000bf05300 */
[----:B------:R-:W-:Y:S02]  /*f5a0*/  PLOP3.LUT P0, PT, PT, PT, UP0, 0x80, 0x0 ;  /* 0x000000000000781c */ /* 0x000fe40003f0f008 */
[----:B------:R-:W-:-:S04]  /*f5b0*/  ISETP.NE.U32.AND P1, PT, RZ, UR6, PT ;  /* 0x00000006ff007c0c */ /* 0x000fc8000bf25070 */
[----:B------:R-:W-:Y:S01]  /*f5c0*/  ISETP.NE.AND.EX P1, PT, RZ, UR7, PT, P1 ;  /* 0x00000007ff007c0c */ /* 0x000fe2000bf25310 */
[----:B------:R-:W-:Y:S01]  /*f5d0*/  IMAD.MOV.U32 R8, RZ, RZ, RZ ;  /* 0x000000ffff087224 */ /* 0x000fe200078e00ff */
[----:B---3--:R-:W-:-:S13]  /*f5e0*/  R2UR UR43, R2 ;  /* 0x00000000022b72ca */ /* 0x008fda00000e0000 */
[----:B------:R-:W-:Y:S02]  /*f5f0*/  USHF.R.S32.HI UR46, URZ, 0x1f, UR43 ;  /* 0x0000001f3f2e7899 */ /* 0x000fe4000801142b */
[----:B------:R-:W-:-:S04]  /*f600*/  @UP0 ULEA UR4, UP1, UR43, UR4, 0x2 ;  /* 0x000000042b040291 */ /* 0x000fc8000f82103f */
[----:B------:R-:W-:Y:S02]  /*f610*/  @UP0 ULEA.HI.X UR5, UR43, UR5, UR46, 0x2, UP1 ;  /* 0x000000052b050291 */ /* 0x000fe400088f142e */
[----:B------:R-:W-:Y:S01]  /*f620*/  IMAD.U32 R2, RZ, RZ, UR4 ;  /* 0x00000004ff027e24 */ /* 0x000fe2000f8e00ff */
[----:B------:R-:W-:-:S03]  /*f630*/  USHF.L.U32 UR44, UR43, 0x2, URZ ;  /* 0x000000022b2c7899 */ /* 0x000fc6000800063f */
[----:B------:R-:W-:Y:S01]  /*f640*/  IMAD.U32 R3, RZ, RZ, UR5 ;  /* 0x00000005ff037e24 */ /* 0x000fe2000f8e00ff */
[----:B------:R-:W-:Y:S01]  /*f650*/  ULDC.64 UR4, c[0x0][0xa00] ;  /* 0x0002800000047ab9 */ /* 0x000fe20000000a00 */
[----:B------:R-:W-:-:S03]  /*f660*/  USHF.L.U64.HI UR45, UR43, 0x2, UR46 ;  /* 0x000000022b2d7899 */ /* 0x000fc6000801022e */
[----:B0-----:R0:W5:Y:S01]  /*f670*/  @P0 LDG.E R0, desc[UR54][R2.64] ;  /* 0x0000003602000981 */ /* 0x001162000c1e1900 */
[----:B------:R-:W-:Y:S01]  /*f680*/  ISETP.NE.U32.AND P0, PT, RZ, UR4, PT ;  /* 0x00000004ff007c0c */ /* 0x000fe2000bf05070 */
[----:B------:R-:W-:Y:S02]  /*f690*/  UIADD3 UR4, UP0, UR44, UR4, URZ ;  /* 0x000000042c047290 */ /* 0x000fe4000ff1e03f */
[----:B------:R-:W-:Y:S01]  /*f6a0*/  UIADD3 UR6, UP1, UR44, UR6, URZ ;  /* 0x000000062c067290 */ /* 0x000fe2000ff3e03f */
[----:B------:R-:W-:Y:S01]  /*f6b0*/  ISETP.NE.AND.EX P0, PT, RZ, UR5, PT, P0 ;  /* 0x00000005ff007c0c */ /* 0x000fe2000bf05300 */
[----:B------:R-:W-:Y:S02]  /*f6c0*/  UIADD3.X UR5, UR45, UR5, URZ, UP0, !UPT ;  /* 0x000000052d057290 */ /* 0x000fe400087fe43f */
[----:B------:R-:W-:Y:S02]  /*f6d0*/  UISETP.NE.U32.AND UP0, UPT, UR8, URZ, UPT ;  /* 0x0000003f0800728c */ /* 0x000fe4000bf05070 */
[----:B------:R-:W-:Y:S01]  /*f6e0*/  UIADD3.X UR7, UR45, UR7, URZ, UP1, !UPT ;  /* 0x000000072d077290 */ /* 0x000fe20008ffe43f */
[----:B0-----:R-:W-:Y:S01]  /*f6f0*/  IMAD.U32 R2, RZ, RZ, UR4 ;  /* 0x00000004ff027e24 */ /* 0x001fe2000f8e00ff */
[----:B------:R-:W-:Y:S01]  /*f700*/  UISETP.NE.AND.EX UP0, UPT, UR9, URZ, UPT, UP0 ;  /* 0x0000003f0900728c */ /* 0x000fe2000bf05300 */
[----:B------:R-:W-:-:S02]  /*f710*/  IMAD.U32 R3, RZ, RZ, UR5 ;  /* 0x00000005ff037e24 */ /* 0x000fc4000f8e00ff */
[----:B-1----:R-:W-:Y:S02]  /*f720*/  IMAD.U32 R4, RZ, RZ, UR6 ;  /* 0x00000006ff047e24 */ /* 0x002fe4000f8e00ff */
[----:B------:R-:W-:Y:S01]  /*f730*/  IMAD.U32 R5, RZ, RZ, UR7 ;  /* 0x00000007ff057e24 */ /* 0x000fe2000f8e00ff */
[----:B------:R-:W-:-:S05]  /*f740*/  PLOP3.LUT P2, PT, PT, PT, UP0, 0x80, 0x0 ;  /* 0x000000000000781c */ /* 0x000fca0003f4f008 */
[----:B------:R-:W-:Y:S01]  /*f750*/  @UP0 UIADD3 UR4, UP1, UR44, UR8, URZ ;  /* 0x000000082c040290 */ /* 0x000fe2000ff3e03f */
[----:B------:R0:W5:Y:S03]  /*f760*/  @P1 LDG.E R8, desc[UR54][R4.64] ;  /* 0x0000003604081981 */ /* 0x000166000c1e1900 */
[----:B------:R-:W-:Y:S01]  /*f770*/  @UP0 UIADD3.X UR5, UR45, UR9, URZ, UP1, !UPT ;  /* 0x000000092d050290 */ /* 0x000fe20008ffe43f */
[----:B------:R0:W5:Y:S01]  /*f780*/  @P0 LDG.E R9, desc[UR54][R2.64] ;  /* 0x0000003602090981 */ /* 0x000162000c1e1900 */
[----:B------:R-:W-:Y:S01]  /*f790*/  ULDC UR6, c[0x0][0x288] ;  /* 0x0000a20000067ab9 */ /* 0x000fe20000000800 */
[----:B------:R-:W-:Y:S02]  /*f7a0*/  IMAD.U32 R6, RZ, RZ, UR4 ;  /* 0x00000004ff067e24 */ /* 0x000fe4000f8e00ff */
[----:B------:R-:W-:Y:S02]  /*f7b0*/  IMAD.U32 R10, RZ, RZ, UR6 ;  /* 0x00000006ff0a7e24 */ /* 0x000fe4000f8e00ff */
[----:B------:R-:W-:-:S05]  /*f7c0*/  IMAD.U32 R7, RZ, RZ, UR5 ;  /* 0x00000005ff077e24 */ /* 0x000fca000f8e00ff */
[----:B------:R-:W3:Y:S04]  /*f7d0*/  @P2 LDG.E R10, desc[UR54][R6.64] ;  /* 0x00000036060a2981 */ /* 0x000ee8000c1e1900 */
[----:B---3--:R0:W-:Y:S01]  /*f7e0*/  STL [R1+0x1c], R10 ;  /* 0x00001c0a01007387 */ /* 0x0081e20000100800 */
[----:B------:R-:W-:Y:S05]  /*f7f0*/  @P2 BRA `(.L_x_2238) ;  /* 0x0000000000142947 */ /* 0x000fea0003800000 */
[----:B------:R-:W-:Y:S05]  /*f800*/  @!P0 BRA `(.L_x_2238) ;  /* 0x0000000000108947 */ /* 0x000fea0003800000 */
[----:B------:R-:W3:Y:S04]  /*f810*/  LDG.E R6, desc[UR54][R2.64] ;  /* 0x0000003602067981 */ /* 0x000ee8000c1e1900 */
[----:B0-----:R-:W3:Y:S02]  /*f820*/  LDG.E R2, desc[UR54][R2.64+0x4] ;  /* 0x0000043602027981 */ /* 0x001ee4000c1e1900 */
[----:B---3--:R-:W-:-:S05]  /*f830*/  IMAD.IADD R2, R2, 0x1, -R6 ;  /* 0x0000000102027824 */ /* 0x008fca00078e0a06 */
[----:B------:R1:W-:Y:S02]  /*f840*/  STL [R1+0x1c], R2 ;  /* 0x00001c0201007387 */ /* 0x0003e40000100800 */
.L_x_2238:
[----:B-----5:R-:W-:Y:S01]  /*f850*/  IMAD.IADD R6, R8, 0x1, R0 ;  /* 0x0000000108067824 */ /* 0x020fe200078e0200 */
[----:B------:R-:W-:Y:S01]  /*f860*/  ULDC.64 UR4, c[0x0][0x418] ;  /* 0x0001060000047ab9 */ /* 0x000fe20000000a00 */
[----:B0-----:R-:W-:Y:S01]  /*f870*/  IMAD.U32 R3, RZ, RZ, UR43 ;  /* 0x0000002bff037e24 */ /* 0x001fe2000f8e00ff */
[----:B------:R-:W-:Y:S01]  /*f880*/  UISETP.NE.U32.AND UP0, UPT, UR4, URZ, UPT ;  /* 0x0000003f0400728c */ /* 0x000fe2000bf05070 */
[----:B------:R-:W-:Y:S01]  /*f890*/  UMOV UR47, URZ ;  /* 0x0000003f002f7c82 */ /* 0x000fe20008000000 */
[----:B------:R-:W-:Y:S01]  /*f8a0*/  ULDC.64 UR6, c[0x0][0xa20] ;  /* 0x0002880000067ab9 */ /* 0x000fe20000000a00 */
[----:B------:R0:W-:Y:S01]  /*f8b0*/  STL [R1+0x18], R6 ;  /* 0x0000180601007387 */ /* 0x0001e20000100800 */
[----:B------:R-:W-:Y:S01]  /*f8c0*/  @P0 R2UR UR47, R9 ;  /* 0x00000000092f02ca */ /* 0x000fe200000e0000 */
[----:B------:R-:W-:Y:S01]  /*f8d0*/  UISETP.NE.AND.EX UP0, UPT, UR5, URZ, UPT, UP0 ;  /* 0x0000003f0500728c */ /* 0x000fe2000bf05300 */
[----:B------:R-:W-:Y:S01]  /*f8e0*/  ISETP.NE.U32.AND P0, PT, RZ, UR6, PT ;  /* 0x00000006ff007c0c */ /* 0x000fe2000bf05070 */
[----:B------:R0:W-:Y:S01]  /*f8f0*/  STL [R1+0x4], R3 ;  /* 0x0000040301007387 */ /* 0x0001e20000100800 */
[----:B------:R-:W-:Y:S01]  /*f900*/  ULDC UR4, c[0x0][0x424] ;  /* 0x0001090000047ab9 */ /* 0x000fe20000000800 */
[----:B------:R-:W-:Y:S01]  /*f910*/  ULDC UR5, c[0x0][0x2f0] ;  /* 0x0000bc0000057ab9 */ /* 0x000fe20000000800 */
[----:B------:R-:W-:Y:S01]  /*f920*/  ISETP.NE.AND.EX P0, PT, RZ, UR7, PT, P0 ;  /* 0x00000007ff007c0c */ /* 0x000fe2000bf05300 */
[----:B------:R-:W-:-:S04]  /*f930*/  USEL UR4, UR4, 0x1, UP0 ;  /* 0x0000000104047887 */ /* 0x000fc80008000000 */
[----:B------:R-:W-:-:S06]  /*f940*/  UIMAD UR4, UR4, UR5, URZ ;  /* 0x00000005040472a4 */ /* 0x000fcc000f8e023f */
[----:B-1----:R-:W-:Y:S02]  /*f950*/  IMAD.U32 R2, RZ, RZ, UR4 ;  /* 0x00000004ff027e24 */ /* 0x002fe4000f8e00ff */
[----:B0-----:R-:W-:Y:S05]  /*f960*/  @!P0 BRA `(.L_x_2239) ;  /* 0x0000000000188947 */ /* 0x001fea0003800000 */
[----:B------:R-:W-:-:S04]  /*f970*/  UIADD3 UR4, UP0, UR44, UR6, URZ ;  /* 0x000000062c047290 */ /* 0x000fc8000ff1e03f */
[----:B------:R-:W-:Y:S02]  /*f980*/  UIADD3.X UR5, UR45, UR7, URZ, UP0, !UPT ;  /* 0x000000072d057290 */ /* 0x000fe400087fe43f */
[----:B------:R-:W-:-:S04]  /*f990*/  IMAD.U32 R2, RZ, RZ, UR4 ;  /* 0x00000004ff027e24 */ /* 0x000fc8000f8e00ff */
[----:B------:R-:W-:-:S05]  /*f9a0*/  IMAD.U32 R3, RZ, RZ, UR5 ;  /* 0x00000005ff037e24 */ /* 0x000fca000f8e00ff */
[----:B------:R0:W5:Y:S01]  /*f9b0*/  LDG.E R2, desc[UR54][R2.64] ;  /* 0x0000003602027981 */ /* 0x000162000c1e1900 */
[----:B------:R-:W-:Y:S05]  /*f9c0*/  BRA `(.L_x_2240) ;  /* 0x0000000000107947 */ /* 0x000fea0003800000 */
.L_x_2239:
[----:B------:R-:W-:Y:S05]  /*f9d0*/  @!P1 BRA `(.L_x_2240) ;  /* 0x00000000000c9947 */ /* 0x000fea0003800000 */
[----:B------:R-:W3:Y:S04]  /*f9e0*/  LDG.E R2, desc[UR54][R4.64] ;  /* 0x0000003604027981 */ /* 0x000ee8000c1e1900 */
[----:B------:R-:W3:Y:S02]  /*f9f0*/  LDG.E R4, desc[UR54][R4.64+0x4] ;  /* 0x0000043604047981 */ /* 0x000ee4000c1e1900 */
[----:B---3--:R-:W-:-:S07]  /*fa00*/  IMAD.IADD R2, R4, 0x1, -R2 ;  /* 0x0000000104027824 */ /* 0x008fce00078e0a02 */
.L_x_2240:
[----:B------:R-:W3:Y:S04]  /*fa10*/  LDL R4, [R1+0x1c] ;  /* 0x00001c0001047983 */ /* 0x000ee80000100800 */
[----:B0-----:R-:W4:Y:S01]  /*fa20*/  LDL R3, [R1+0x14] ;  /* 0x0000140001037983 */ /* 0x001f220000100800 */
[----:B-----5:R-:W-:Y:S01]  /*fa30*/  IMAD.IADD R0, R2, 0x1, -R0 ;  /* 0x0000000102007824 */ /* 0x020fe200078e0a00 */
[----:B------:R-:W-:Y:S01]  /*fa40*/  BSSY B7, `(.L_x_2241) ;  /* 0x0000328000077945 */ /* 0x000fe20003800000 */
[----:B------:R-:W0:Y:S02]  /*fa50*/  LDC R2, c[0x0][0x448] ;  /* 0x00011200ff027b82 */ /* 0x000e240000000800 */
[----:B0-----:R-:W-:-:S13]  /*fa60*/  ISETP.NE.AND P0, PT, R2, 0x1, PT ;  /* 0x000000010200780c */ /* 0x001fda0003f05270 */
[----:B------:R-:W0:Y:S01]  /*fa70*/  @P0 LDC R2, c[0x0][0x450] ;  /* 0x00011400ff020b82 */ /* 0x000e220000000800 */
[----:B---3--:R-:W-:-:S07]  /*fa80*/  IMAD.MOV.U32 R5, RZ, RZ, R4 ;  /* 0x000000ffff057224 */ /* 0x008fce00078e0004 */
[----:B------:R-:W1:Y:S01]  /*fa90*/  @P0 LDC R4, c[0x0][0x44c] ;  /* 0x00011300ff040b82 */ /* 0x000e620000000800 */
[----:B----4-:R-:W-:-:S04]  /*faa0*/  IMAD.SHL.U32 R3, R3, 0x80, RZ ;  /* 0x0000008003037824 */ /* 0x010fc800078e00ff */
[----:B------:R-:W-:-:S04]  /*fab0*/  VIADD R3, R3, 0x7f ;  /* 0x0000007f03037836 */ /* 0x000fc80000000000 */
[----:B-1----:R-:W-:-:S05]  /*fac0*/  @P0 IMAD.HI.U32 R4, R3, R4, RZ ;  /* 0x0000000403040227 */ /* 0x002fca00078e00ff */
[----:B0-----:R-:W-:Y:S01]  /*fad0*/  @P0 SHF.R.U32.HI R3, RZ, R2, R4 ;  /* 0x00000002ff030219 */ /* 0x001fe20000011604 */
[C---:B------:R-:W-:Y:S01]  /*fae0*/  VIADD R2, R0.reuse, 0x9f ;  /* 0x0000009f00027836 */ /* 0x040fe20000000000 */
[----:B------:R-:W-:-:S03]  /*faf0*/  IADD3 R0, R0, 0xa0, -R5 ;  /* 0x000000a000007810 */ /* 0x000fc60007ffe805 */
[----:B------:R-:W-:-:S04]  /*fb00*/  IMAD.HI R2, R2, 0x66666667, RZ ;  /* 0x6666666702027827 */ /* 0x000fc800078e02ff */
[----:B------:R-:W-:Y:S01]  /*fb10*/  IMAD.IADD R0, R0, 0x1, R3 ;  /* 0x0000000100007824 */ /* 0x000fe200078e0203 */
[----:B------:R-:W-:-:S03]  /*fb20*/  SHF.R.U32.HI R3, RZ, 0x1f, R2 ;  /* 0x0000001fff037819 */ /* 0x000fc60000011602 */
[----:B------:R-:W-:Y:S01]  /*fb30*/  IMAD.HI R0, R0, 0x66666667, RZ ;  /* 0x6666666700007827 */ /* 0x000fe200078e02ff */
[----:B------:R-:W-:-:S04]  /*fb40*/  LEA.HI.SX32 R3, R2, R3, 0x1a ;  /* 0x0000000302037211 */ /* 0x000fc800078fd2ff */
[----:B------:R-:W-:-:S04]  /*fb50*/  SHF.R.U32.HI R2, RZ, 0x1f, R0 ;  /* 0x0000001fff027819 */ /* 0x000fc80000011600 */
[----:B------:R-:W-:-:S04]  /*fb60*/  LEA.HI.SX32 R2, R0, R2, 0x1a ;  /* 0x0000000200027211 */ /* 0x000fc800078fd2ff */
[----:B------:R-:W-:-:S04]  /*fb70*/  VIMNMX R19, R3, R2, PT ;  /* 0x0000000203137248 */ /* 0x000fc80003fe0100 */
[----:B------:R-:W-:-:S13]  /*fb80*/  ISETP.GT.AND P0, PT, R19, RZ, PT ;  /* 0x000000ff1300720c */ /* 0x000fda0003f04270 */
        /* <DEDUP_REMOVED lines=19> */
.L_x_2242:
        /* <DEDUP_REMOVED lines=20> */
.L_x_2245:
[----:B------:R-:W-:Y:S05]  /*fe00*/  BSYNC B6 ;  /* 0x0000000000067941 */ /* 0x000fea0003800000 */
.L_x_2244:
[----:B------:R-:W-:Y:S01]  /*fe10*/  VIADD R0, R17, 0xa400 ;  /* 0x0000a40011007836 */ /* 0x000fe20000000000 */
[----:B------:R-:W-:Y:S04]  /*fe20*/  BSSY B6, `(.L_x_2246) ;  /* 0x0000014000067945 */ /* 0x000fe80003800000 */
[----:B------:R-:W-:-:S04]  /*fe30*/  LOP3.LUT P0, RZ, R0, 0x3ff, RZ, 0xc0, !PT ;  /* 0x000003ff00ff7812 */ /* 0x000fc8000780c0ff */
[----:B------:R-:W-:-:S09]  /*fe40*/  P2R R16, PR, RZ, 0x1 ;  /* 0x00000001ff107803 */ /* 0x000fd20000000000 */
        /* <DEDUP_REMOVED lines=17> */
.L_x_2247:
[----:B------:R-:W-:Y:S05]  /*ff60*/  BSYNC B6 ;  /* 0x0000000000067941 */ /* 0x000fea0003800000 */
.L_x_2246:
        /* <DEDUP_REMOVED lines=20> */
.L_x_2249:
[----:B------:R-:W-:Y:S05]  /*100b0*/  BSYNC B6 ;  /* 0x0000000000067941 */ /* 0x000fea0003800000 */
.L_x_2248:
[----:B------:R-:W-:Y:S01]  /*100c0*/  ISETP.NE.AND P6, PT, R16, RZ, PT ;  /* 0x000000ff1000720c */ /* 0x000fe20003fc5270 */
[----:B------:R-:W-:-:S12]  /*100d0*/  BSSY B6, `(.L_x_2250) ;  /* 0x0000012000067945 */ /* 0x000fd80003800000 */
        /* <DEDUP_REMOVED lines=17> */
.L_x_2251:
[----:B------:R-:W-:Y:S05]  /*101f0*/  BSYNC B6 ;  /* 0x0000000000067941 */ /* 0x000fea0003800000 */
.L_x_2250:
        /* <DEDUP_REMOVED lines=9> */
[----:B------:R-:W0:Y:S01]  /*10290*/  S2R R0, SR_TID.X ;  /* 0x0000000000007919 */ /* 0x000e220000002100 */
[----:B------:R-:W-:-:S03]  /*102a0*/  ULDC.64 UR4, c[0x0][0xa08] ;  /* 0x0002820000047ab9 */ /* 0x000fc60000000a00 */
[----:B---3--:R1:W3:Y:S01]  /*102b0*/  @P0 LDG.E R8, desc[UR54][R2.64] ;  /* 0x0000003602080981 */ /* 0x0082e2000c1e1900 */
[----:B0-----:R-:W-:-:S04]  /*102c0*/  SHF.R.U32.HI R0, RZ, 0x5, R0 ;  /* 0x00000005ff007819 */ /* 0x001fc80000011600 */
[----:B------:R-:W-:Y:S01]  /*102d0*/  LOP3.LUT R0, R0, 0x3, RZ, 0xc0, !PT ;  /* 0x0000000300007812 */ /* 0x000fe200078ec0ff */
[----:B-1----:R-:W0:Y:S01]  /*102e0*/  LDC.64 R2, c[0x0][0x418] ;  /* 0x00010600ff027b82 */ /* 0x002e220000000a00 */
[----:B---3--:R-:W-:Y:S01]  /*102f0*/  SHF.R.S32.HI R9, RZ, 0x1f, R8 ;  /* 0x0000001fff097819 */ /* 0x008fe20000011408 */
[----:B------:R1:W-:Y:S01]  /*10300*/  @P0 STL [R1+0x4], R8 ;  /* 0x0000040801000387 */ /* 0x0003e20000100800 */
[----:B0-----:R-:W-:Y:S01]  /*10310*/  LOP3.LUT P0, RZ, R2, UR4, RZ, 0xfc, !PT ;  /* 0x0000000402ff7c12 */ /* 0x001fe2000f80fcff */
[----:B------:R-:W-:Y:S02]  /*10320*/  UMOV UR4, 0xffffffff ;  /* 0xffffffff00047882 */ /* 0x000fe40000000000 */
[----:B------:R1:W-:Y:S01]  /*10330*/  STL [R1+0x8], R9 ;  /* 0x0000080901007387 */ /* 0x0003e20000100800 */
[----:B------:R-:W-:-:S04]  /*10340*/  LOP3.LUT P0, RZ, R3, UR5, RZ, 0xfc, P0 ;  /* 0x0000000503ff7c12 */ /* 0x000fc8000800fcff */
[----:B------:R-:W-:Y:S01]  /*10350*/  SEL R16, R8, RZ, !P0 ;  /* 0x000000ff08107207 */ /* 0x000fe20004000000 */
[----:B------:R-:W-:Y:S08]  /*10360*/  BRA.DIV UR4, `(.L_x_2252) ;  /* 0x0000003e04247947 */ /* 0x000ff0000b800000 */
[----:B------:R0:W3:Y:S02]  /*10370*/  SHFL.IDX PT, R14, R0, RZ, 0x1f ;  /* 0x00001fff000e7589 */ /* 0x0000e400000e0000 */
.L_x_2327:
[----:B------:R-:W-:Y:S02]  /*10380*/  PLOP3.LUT P1, PT, PT, PT, PT, 0x8, 0x0 ;  /* 0x000000000000781c */ /* 0x000fe40003f2e170 */
[----:B---3--:R-:W-:Y:S02]  /*10390*/  ISETP.NE.AND P0, PT, R14, RZ, PT ;  /* 0x000000ff0e00720c */ /* 0x008fe40003f05270 */
[----:B0-----:R-:W-:-:S05]  /*103a0*/  P2R R0, PR, RZ, 0x2 ;  /* 0x00000002ff007803 */ /* 0x001fca0000000000 */
[----:B------:R0:W-:Y:S06]  /*103b0*/  STL [R1+0xc], R0 ;  /* 0x00000c0001007387 */ /* 0x0001ec0000100800 */
[----:B------:R-:W-:Y:S05]  /*103c0*/  @P0 BRA `(.L_x_2253) ;  /* 0x0000000400880947 */ /* 0x000fea0003800000 */
[----:B------:R-:W-:Y:S01]  /*103d0*/  UMOV UR4, 0xffffffff ;  /* 0xffffffff00047882 */ /* 0x000fe20000000000 */
[----:B0-----:R-:W-:Y:S02]  /*103e0*/  VIADD R0, R19, 0xffffffff ;  /* 0xffffffff13007836 */ /* 0x001fe40000000000 */
[----:B------:R-:W-:Y:S05]  /*103f0*/  BRA.DIV UR4, `(.L_x_2254) ;  /* 0x0000003e04207947 */ /* 0x000fea000b800000 */
[----:B------:R-:W-:-:S13]  /*10400*/  ELECT P6, URZ, PT ;  /* 0x00000000003f782f */ /* 0x000fda00038c0000 */
.L_x_2330:
        /* <DEDUP_REMOVED lines=21> */
.L_x_2255:
[----:B0-----:R-:W3:Y:S01]  /*10560*/  LDL R3, [R1] ;  /* 0x0000000001037983 */ /* 0x001ee20000100800 */
[----:B------:R-:W-:Y:S01]  /*10570*/  IMAD R2, R18, 0x8, R17 ;  /* 0x0000000812027824 */ /* 0x000fe200078e0211 */
[----:B-1----:R-:W0:Y:S02]  /*10580*/  S2R R8, SR_TID.X ;  /* 0x0000000000087919 */ /* 0x002e240000002100 */
[----:B0-----:R-:W-:-:S04]  /*10590*/  LOP3.LUT R8, R8, 0x7f, RZ, 0xc0, !PT ;  /* 0x0000007f08087812 */ /* 0x001fc800078ec0ff */
[----:B------:R-:W-:Y:S02]  /*105a0*/  ISETP.NE.AND P1, PT, R8, RZ, PT ;  /* 0x000000ff0800720c */ /* 0x000fe40003f25270 */
[----:B---3--:R-:W-:-:S04]  /*105b0*/  SHF.L.U32 R3, R3, 0x1f, RZ ;  /* 0x0000001f03037819 */ /* 0x008fc800000006ff */
[----:B------:R-:W0:Y:S02]  /*105c0*/  SYNCS.PHASECHK.TRANS64.TRYWAIT P0, [R2+URZ+0x29880], R3 ;  /* 0x02988003020075a7 */ /* 0x000e24000800017f */
[----:B0-----:R-:W-:Y:S05]  /*105d0*/  @!P0 BRA `(.L_x_2256) ;  /* 0x0000003800c88947 */ /* 0x001fea0003800000 */
.L_x_2331:
        /* <DEDUP_REMOVED lines=8> */
.L_x_2257:
[----:B------:R-:W3:Y:S01]  /*10660*/  LDL R5, [R1+0x18] ;  /* 0x0000180001057983 */ /* 0x000ee20000100800 */
        /* <DEDUP_REMOVED lines=11> */
[----:B---3--:R-:W-:-:S05]  /*10720*/  IMAD R0, R0, 0xa0, R5 ;  /* 0x000000a000007824 */ /* 0x008fca00078e0205 */
[----:B------:R-:W-:-:S13]  /*10730*/  R2UR UR35, R0 ;  /* 0x00000000002372ca */ /* 0x000fda00000e0000 */
[----:B------:R1:W-:Y:S01]  /*10740*/  UTMALDG.4D [UR32], [UR4], desc[UR6] ;  /* 0x00000620040075b4 */ /* 0x0003e20008019000 */
[----:B------:R-:W3:Y:S02]  /*10750*/  SYNCS.PHASECHK.TRANS64.TRYWAIT P0, [R2+URZ+0x29840], R3 ;  /* 0x02984003020075a7 */ /* 0x000ee4000800017f */
[----:B-1-3--:R-:W-:Y:S05]  /*10760*/  @!P0 BRA `(.L_x_2258) ;  /* 0x0000003800788947 */ /* 0x00afea0003800000 */
.L_x_2332:
        /* <DEDUP_REMOVED lines=8> */
.L_x_2259:
[----:B------:R-:W-:Y:S01]  /*107f0*/  R2UR UR27, R0 ;  /* 0x00000000001b72ca */ /* 0x000fe200000e0000 */
[----:B------:R-:W-:Y:S01]  /*10800*/  IMAD R0, R18, 0x7800, R17 ;  /* 0x0000780012007824 */ /* 0x000fe200078e0211 */
        /* <DEDUP_REMOVED lines=8> */
[----:B------:R-:W-:Y:S01]  /*10890*/  UMOV UR26, URZ ;  /* 0x0000003f001a7c82 */ /* 0x000fe20008000000 */
[----:B------:R-:W-:Y:S01]  /*108a0*/  UMOV UR28, UR36 ;  /* 0x00000024001c7c82 */ /* 0x000fe20008000000 */
[----:B------:R-:W-:Y:S01]  /*108b0*/  P2R R0, PR, RZ, 0x1 ;  /* 0x00000001ff007803 */ /* 0x000fe20000000000 */
[----:B------:R-:W-:Y:S01]  /*108c0*/  UMOV UR18, 0x40 ;  /* 0x0000004000127882 */ /* 0x000fe20000000000 */
[----:B------:R-:W-:Y:S01]  /*108d0*/  UMOV UR20, UR36 ;  /* 0x0000002400147c82 */ /* 0x000fe20008000000 */
[----:B------:R-:W-:Y:S01]  /*108e0*/  UIADD3 UR25, UR25, 0x29830, URZ ;  /* 0x0002983019197890 */ /* 0x000fe2000fffe03f */
[----:B------:R-:W-:Y:S01]  /*108f0*/  UMOV UR19, UR27 ;  /* 0x0000001b00137c82 */ /* 0x000fe20008000000 */
[----:B------:R-:W-:-:S02]  /*10900*/  UMOV UR21, UR29 ;  /* 0x0000001d00157c82 */ /* 0x000fc40008000000 */
[----:B------:R-:W-:Y:S01]  /*10910*/  UIADD3 UR24, UR8, 0x1a400, URZ ;  /* 0x0001a40008187890 */ /* 0x000fe2000fffe03f */
[----:B------:R3:W-:Y:S01]  /*10920*/  STL [R1+0xc], R0 ;  /* 0x00000c0001007387 */ /* 0x0007e20000100800 */
[----:B------:R-:W-:Y:S02]  /*10930*/  UIADD3 UR16, UR8, 0x1cc00, URZ ;  /* 0x0001cc0008107890 */ /* 0x000fe4000fffe03f */
[----:B------:R-:W-:Y:S01]  /*10940*/  UIADD3 UR8, UR8, 0x1f400, URZ ;  /* 0x0001f40008087890 */ /* 0x000fe2000fffe03f */
        /* <DEDUP_REMOVED lines=8> */
[----:B------:R3:W-:Y:S02]  /*109d0*/  UTMALDG.4D [UR8], [UR4], desc[UR6] ;  /* 0x00000608040075b4 */ /* 0x0007e40008019000 */
[----:B---3--:R-:W-:Y:S01]  /*109e0*/  NOP ;  /* 0x0000000000007918 */ /* 0x008fe20000000000 */
.L_x_2253:
[----:B------:R-:W-:Y:S05]  /*109f0*/  WARPSYNC.ALL ;  /* 0x0000000000007948 */ /* 0x000fea0003800000 */
[----:B0-----:R-:W-:Y:S01]  /*10a00*/  VIADD R0, R17, 0x14400 ;  /* 0x0001440011007836 */ /* 0x001fe20000000000 */
[----:B------:R-:W-:Y:S01]  /*10a10*/  USHF.R.S32.HI UR4, URZ, 0x1f, UR47 ;  /* 0x0000001f3f047899 */ /* 0x000fe2000801142f */
        /* <DEDUP_REMOVED lines=15> */
[----:B-1----:R-:W-:Y:S01]  /*10b10*/  MOV R2, 0x0 ;  /* 0x0000000000027802 */ /* 0x002fe20000000f00 */
        /* <DEDUP_REMOVED lines=15> */
.L_x_2261:
[----:B------:R-:W-:Y:S05]  /*10c10*/  BSYNC B6 ;  /* 0x0000000000067941 */ /* 0x000fea0003800000 */
.L_x_2260:
[----:B------:R-:W3:Y:S01]  /*10c20*/  LDL R10, [R1+0x14] ;  /* 0x00001400010a7983 */ /* 0x000ee20000100800 */
[----:B------:R-:W0:Y:S01]  /*10c30*/  LDC R5, c[0x0][0x448] ;  /* 0x00011200ff057b82 */ /* 0x000e220000000800 */
[----:B------:R-:W-:Y:S01]  /*10c40*/  ULDC.64 UR8, c[0x0][0x2d8] ;  /* 0x0000b60000087ab9 */ /* 0x000fe20000000a00 */
[----:B-1----:R-:W1:Y:S01]  /*10c50*/  S2R R2, SR_TID.X ;  /* 0x0000000000027919 */ /* 0x002e620000002100 */
[----:B0-----:R-:W-:Y:S01]  /*10c60*/  ISETP.NE.AND P0, PT, R5, 0x1, PT ;  /* 0x000000010500780c */ /* 0x001fe20003f05270 */
[----:B------:R-:W0:Y:S01]  /*10c70*/  S2R R6, SR_TID.X ;  /* 0x0000000000067919 */ /* 0x000e220000002100 */
[----:B-1----:R-:W-:-:S11]  /*10c80*/  LOP3.LUT R0, R2, 0x7f, RZ, 0xc0, !PT ;  /* 0x0000007f02007812 */ /* 0x002fd600078ec0ff */
[----:B------:R-:W1:Y:S01]  /*10c90*/  @P0 LDC R3, c[0x0][0x44c] ;  /* 0x00011300ff030b82 */ /* 0x000e620000000800 */
[----:B------:R-:W-:Y:S01]  /*10ca0*/  IMAD.SHL.U32 R2, R2, 0x20, RZ ;  /* 0x0000002002027824 */ /* 0x000fe200078e00ff */
[----:B------:R-:W-:-:S06]  /*10cb0*/  SHF.R.U32.HI R0, RZ, 0x2, R0 ;  /* 0x00000002ff007819 */ /* 0x000fcc0000011600 */
[----:B------:R-:W4:Y:S01]  /*10cc0*/  @P0 LDC R4, c[0x0][0x450] ;  /* 0x00011400ff040b82 */ /* 0x000f220000000800 */
[----:B------:R-:W-:Y:S01]  /*10cd0*/  LOP3.LUT R2, R0, 0x60, R2, 0xf8, !PT ;  /* 0x0000006000027812 */ /* 0x000fe200078ef802 */
[----:B------:R-:W-:Y:S01]  /*10ce0*/  UIMAD UR6, UR44, UR8, URZ ;  /* 0x000000082c0672a4 */ /* 0x000fe2000f8e023f */
[----:B------:R-:W-:Y:S01]  /*10cf0*/  UMOV UR4, UR50 ;  /* 0x0000003200047c82 */ /* 0x000fe20008000000 */
[----:B------:R-:W-:Y:S02]  /*10d00*/  UMOV UR5, UR45 ;  /* 0x0000002d00057c82 */ /* 0x000fe40008000000 */
[----:B------:R-:W-:Y:S02]  /*10d10*/  UIMAD UR6, UR36, UR9, UR6 ;  /* 0x00000009240672a4 */ /* 0x000fe4000f8e0206 */
[----:B------:R-:W-:-:S03]  /*10d20*/  UIMAD.WIDE.U32 UR4, UR36, UR8, UR4 ;  /* 0x00000008240472a5 */ /* 0x000fc6000f8e0004 */
[----:B------:R-:W-:Y:S01]  /*10d30*/  ULDC.64 UR8, c[0x0][0x2e0] ;  /* 0x0000b80000087ab9 */ /* 0x000fe20000000a00 */
[----:B------:R-:W-:Y:S02]  /*10d40*/  UIADD3 UR5, UR5, UR6, URZ ;  /* 0x0000000605057290 */ /* 0x000fe4000fffe03f */
[----:B------:R-:W-:Y:S02]  /*10d50*/  UIMAD UR6, UR37, UR8, URZ ;  /* 0x00000008250672a4 */ /* 0x000fe4000f8e023f */
[----:B------:R-:W-:Y:S02]  /*10d60*/  UIMAD.WIDE.U32 UR4, UR43, UR8, UR4 ;  /* 0x000000082b0472a5 */ /* 0x000fe4000f8e0004 */
[----:B------:R-:W-:-:S03]  /*10d70*/  UIMAD UR6, UR43, UR9, UR6 ;  /* 0x000000092b0672a4 */ /* 0x000fc6000f8e0206 */
[----:B------:R-:W-:Y:S01]  /*10d80*/  ULDC.64 UR8, c[0x0][0x2d0] ;  /* 0x0000b40000087ab9 */ /* 0x000fe20000000a00 */
[----:B------:R-:W-:Y:S01]  /*10d90*/  UIADD3 UR5, UR5, UR6, URZ ;  /* 0x0000000605057290 */ /* 0x000fe2000fffe03f */
[----:B0-----:R-:W-:-:S05]  /*10da0*/  IMAD.SHL.U32 R6, R6, 0x10, RZ ;  /* 0x0000001006067824 */ /* 0x001fca00078e00ff */
[----:B------:R-:W-:-:S04]  /*10db0*/  LOP3.LUT R6, R6, 0x30, RZ, 0xc0, !PT ;  /* 0x0000003006067812 */ /* 0x000fc800078ec0ff */
[----:B------:R-:W-:Y:S01]  /*10dc0*/  LOP3.LUT R8, R6, 0x40, RZ, 0xfc, !PT ;  /* 0x0000004006087812 */ /* 0x000fe200078efcff */
[----:B---3--:R-:W-:-:S04]  /*10dd0*/  IMAD R0, R10, 0x80, R2 ;  /* 0x000000800a007824 */ /* 0x008fc800078e0202 */
[----:B-1----:R-:W-:-:S04]  /*10de0*/  @P0 IMAD.HI.U32 R3, R0, R3, RZ ;  /* 0x0000000300030227 */ /* 0x002fc800078e00ff */
[----:B------:R-:W-:Y:S01]  /*10df0*/  IMAD.MOV.U32 R2, RZ, RZ, R0 ;  /* 0x000000ffff027224 */ /* 0x000fe200078e0000 */
[----:B----4-:R-:W-:-:S04]  /*10e00*/  @P0 SHF.R.U32.HI R2, RZ, R4, R3 ;  /* 0x00000004ff020219 */ /* 0x010fc80000011603 */
[--C-:B------:R-:W-:Y:S01]  /*10e10*/  SHF.R.S32.HI R4, RZ, 0x1f, R2.reuse ;  /* 0x0000001fff047819 */ /* 0x100fe20000011402 */
[----:B------:R-:W-:-:S04]  /*10e20*/  IMAD.MOV R3, RZ, RZ, -R2 ;  /* 0x000000ffff037224 */ /* 0x000fc800078e0a02 */
[----:B------:R-:W-:Y:S02]  /*10e30*/  IMAD R0, R5, R3, R0 ;  /* 0x0000000305007224 */ /* 0x000fe400078e0200 */
[----:B------:R-:W-:Y:S02]  /*10e40*/  IMAD R4, R4, UR8, RZ ;  /* 0x0000000804047c24 */ /* 0x000fe4000f8e02ff */
[----:B------:R-:W-:Y:S02]  /*10e50*/  IMAD.U32 R3, RZ, RZ, UR8 ;  /* 0x00000008ff037e24 */ /* 0x000fe4000f8e00ff */
[C---:B------:R-:W-:Y:S02]  /*10e60*/  IMAD R4, R2.reuse, UR9, R4 ;  /* 0x0000000902047c24 */ /* 0x040fe4000f8e0204 */
        /* <DEDUP_REMOVED lines=11> */
[----:B------:R0:W5:Y:S01]  /*10f20*/  LDL R8, [R1+0x28] ;  /* 0x0000280001087983 */ /* 0x0001620000100800 */
[----:B------:R-:W1:Y:S01]  /*10f30*/  S2R R7, SR_TID.X ;  /* 0x0000000000077919 */ /* 0x000e620000002100 */
[----:B------:R-:W-:-:S02]  /*10f40*/  LOP3.LUT R6, R6, 0x80, RZ, 0xfc, !PT ;  /* 0x0000008006067812 */ /* 0x000fc400078efcff */
[----:B------:R-:W-:Y:S02]  /*10f50*/  IADD3.X R0, R3, UR5, R0, P0, !PT ;  /* 0x0000000503007c10 */ /* 0x000fe400087fe400 */
[----:B------:R-:W-:Y:S01]  /*10f60*/  ISETP.GE.AND P2, PT, R6, UR4, PT ;  /* 0x0000000406007c0c */ /* 0x000fe2000bf46270 */
[----:B-1----:R-:W-:-:S05]  /*10f70*/  IMAD.SHL.U32 R9, R7, 0x10, RZ ;  /* 0x0000001007097824 */ /* 0x002fca00078e00ff */
[----:B------:R-:W-:-:S04]  /*10f80*/  LOP3.LUT R9, R9, 0x30, RZ, 0xc0, !PT ;  /* 0x0000003009097812 */ /* 0x000fc800078ec0ff */
[----:B------:R-:W-:Y:S01]  /*10f90*/  ISETP.GE.AND P0, PT, R9, UR4, PT ;  /* 0x0000000409007c0c */ /* 0x000fe2000bf06270 */
[----:B------:R-:W-:-:S03]  /*10fa0*/  UMOV UR4, 0xffffffff ;  /* 0xffffffff00047882 */ /* 0x000fc60000000000 */
[----:B0-----:R-:W-:Y:S09]  /*10fb0*/  BRA.DIV UR4, `(.L_x_2262) ;  /* 0x0000003204787947 */ /* 0x001ff2000b800000 */
[----:B------:R-:W0:Y:S02]  /*10fc0*/  S2R R6, SR_TID.X ;  /* 0x0000000000067919 */ /* 0x000e240000002100 */
[----:B0-----:R-:W-:Y:S02]  /*10fd0*/  LOP3.LUT R7, R6, 0x7f, RZ, 0xc0, !PT ;  /* 0x0000007f06077812 */ /* 0x001fe400078ec0ff */
[----:B------:R-:W3:Y:S02]  /*10fe0*/  LDL.LU R6, [R1+0x1c] ;  /* 0x00001c0001067983 */ /* 0x000ee40000300800 */
[----:B------:R-:W-:-:S05]  /*10ff0*/  SHF.R.U32.HI R7, RZ, 0x2, R7 ;  /* 0x00000002ff077819 */ /* 0x000fca0000011607 */
[----:B------:R-:W-:Y:S02]  /*11000*/  IMAD R3, R10, 0x80, R7 ;  /* 0x000000800a037824 */ /* 0x000fe400078e0207 */
[----:B---3--:R-:W-:Y:S02]  /*11010*/  IMAD R2, R6, R5, RZ ;  /* 0x0000000506027224 */ /* 0x008fe400078e02ff */
[----:B------:R-:W0:Y:S03]  /*11020*/  SHFL.IDX PT, R5, R4, RZ, 0x1c1f ;  /* 0x001c1fff04057589 */ /* 0x000e2600000e0000 */
[----:B------:R-:W-:Y:S01]  /*11030*/  ISETP.GE.AND P4, PT, R3, R2, PT ;  /* 0x000000020300720c */ /* 0x000fe20003f86270 */
[----:B------:R-:W1:-:S12]  /*11040*/  SHFL.IDX PT, R6, R0, RZ, 0x1c1f ;  /* 0x001c1fff00067589 */ /* 0x000e5800000e0000 */
[----:B0-----:R-:W-:-:S05]  /*11050*/  @!P4 IADD3 R5, P3, R9, R5, RZ ;  /* 0x000000050905c210 */ /* 0x001fca0007f7e0ff */
[----:B-1----:R-:W-:-:S04]  /*11060*/  @!P4 IMAD.X R6, RZ, RZ, R6, P3 ;  /* 0x000000ffff06c224 */ /* 0x002fc800018e0606 */
[----:B------:R-:W-:Y:S02]  /*11070*/  @!P4 IMAD.MOV.U32 R7, RZ, RZ, R6 ;  /* 0x000000ffff07c224 */ /* 0x000fe400078e0006 */
        /* <DEDUP_REMOVED lines=27> */
.L_x_2341:
        /* <DEDUP_REMOVED lines=12> */
.L_x_2264:
[----:B------:R-:W-:Y:S05]  /*112f0*/  BSYNC B0 ;  /* 0x0000000000007941 */ /* 0x000fea0003800000 */
.L_x_2263:
[----:B------:R-:W-:Y:S01]  /*11300*/  NOP ;  /* 0x0000000000007918 */ /* 0x000fe20000000000 */
[----:B------:R-:W-:-:S13]  /*11310*/  PLOP3.LUT P0, PT, PT, PT, PT, 0x80, 0x0 ;  /* 0x000000000000781c */ /* 0x000fda0003f0f070 */
.L_x_2265:
[----:B------:R-:W-:Y:S02]  /*11320*/  PLOP3.LUT P1, PT, P1, P0, PT, 0xa2, 0x0 ;  /* 0x000000000000781c */ /* 0x000fe40000f21472 */
[----:B------:R-:W-:-:S08]  /*11330*/  @P0 R2UR P1, UR4, R17 ;  /* 0x00000000110402ca */ /* 0x000fd00000020000 */
[----:B------:R-:W-:-:S05]  /*11340*/  @P0 PLOP3.LUT P0, PT, P1, PT, PT, 0x80, 0x0 ;  /* 0x000000000000081c */ /* 0x000fca0000f0f070 */
[----:B------:R-:W-:Y:S01]  /*11350*/  @!P1 SYNCS.ARRIVE.TRANS64.RED.A0T1 RZ, [UR4+0x29800], RZ ;  /* 0x029800ffffff99a7 */ /* 0x000fe20008200404 */
[----:B------:R-:W-:Y:S07]  /*11360*/  @!P1 ARRIVES.LDGSTSBAR.64.TRANSCNT [UR4+0x29800] ;  /* 0x02980000ff0099b0 */ /* 0x000fee0008000a84 */
[----:B------:R-:W-:Y:S05]  /*11370*/  @P0 BRA.U.ANY `(.L_x_2265) ;  /* 0xfffffffd00e80947 */ /* 0x000fea000393ffff */
[----:B-1----:R-:W3:Y:S02]  /*11380*/  LDL.LU R2, [R1+0x2c] ;  /* 0x00002c0001027983 */ /* 0x002ee40000300800 */
[----:B---3--:R-:W-:-:S05]  /*11390*/  VIADD R2, R2, 0x1 ;  /* 0x0000000102027836 */ /* 0x008fca0000000000 */
        /* <DEDUP_REMOVED lines=9> */
[----:B-1-3--:R-:W-:Y:S05]  /*11430*/  @!P0 BRA `(.L_x_2267) ;  /* 0x0000003000b88947 */ /* 0x00afea0003800000 */
.L_x_2342:
[----:B------:R-:W-:Y:S05]  /*11440*/  BSYNC B0 ;  /* 0x0000000000007941 */ /* 0x000fea0003800000 */
.L_x_2266:
[----:B------:R-:W-:-:S13]  /*11450*/  ISETP.GE.AND P0, PT, R19, 0x2, PT ;  /* 0x000000021300780c */ /* 0x000fda0003f06270 */
[----:B------:R-:W-:Y:S05]  /*11460*/  @!P0 BRA `(.L_x_2268) ;  /* 0x0000001000048947 */ /* 0x000fea0003800000 */
[----:B-1----:R1:W5:Y:S01]  /*11470*/  LDL.LU R0, [R1] ;  /* 0x0000000001007983 */ /* 0x0023620000300800 */
[----:B------:R-:W-:Y:S02]  /*11480*/  VIADD R2, R19, 0xfffffffe ;  /* 0xfffffffe13027836 */ /* 0x000fe40000000000 */
[----:B------:R-:W-:-:S07]  /*11490*/  IMAD.MOV.U32 R3, RZ, RZ, R18 ;  /* 0x000000ffff037224 */ /* 0x000fce00078e0012 */
.L_x_2290:
[----:B0-----:R-:W3:Y:S01]  /*114a0*/  LDL R4, [R1+0xc] ;  /* 0x00000c0001047983 */ /* 0x001ee20000100800 */
[----:B------:R-:W-:Y:S01]  /*114b0*/  VIADD R18, R3, 0x1 ;  /* 0x0000000103127836 */ /* 0x000fe20000000000 */
[----:B------:R-:W-:Y:S05]  /*114c0*/  YIELD ;  /* 0x0000000000007946 */ /* 0x000fea0003800000 */
[C---:B------:R-:W-:Y:S01]  /*114d0*/  ISETP.NE.AND P0, PT, R18.reuse, 0x2, PT ;  /* 0x000000021200780c */ /* 0x040fe20003f05270 */
[----:B------:R-:W-:Y:S03]  /*114e0*/  BSSY B0, `(.L_x_2269) ;  /* 0x0000089000007945 */ /* 0x000fe60003800000 */
[----:B------:R-:W-:-:S02]  /*114f0*/  SEL R18, R18, RZ, P0 ;  /* 0x000000ff12127207 */ /* 0x000fc40000000000 */
[----:B---3--:R-:W-:Y:S02]  /*11500*/  ISETP.NE.AND P1, PT, R4, RZ, PT ;  /* 0x000000ff0400720c */ /* 0x008fe40003f25270 */
[----:B------:R-:W-:-:S04]  /*11510*/  SEL R4, RZ, 0x1, P0 ;  /* 0x00000001ff047807 */ /* 0x000fc80000000000 */
[----:B-----5:R-:W-:-:S05]  /*11520*/  LOP3.LUT R9, R0, R4, RZ, 0x3c, !PT ;  /* 0x0000000400097212 */ /* 0x020fca00078e3cff */
[----:B------:R3:W-:Y:S02]  /*11530*/  STL [R1], R9 ;  /* 0x0000000901007387 */ /* 0x0007e40000100800 */
[----:B------:R-:W-:Y:S05]  /*11540*/  @!P1 BRA `(.L_x_2270) ;  /* 0x0000000800089947 */ /* 0x000fea0003800000 */
[----:B------:R-:W-:Y:S01]  /*11550*/  ULDC.64 UR4, c[0x0][0x418] ;  /* 0x0001060000047ab9 */ /* 0x000fe20000000a00 */
[----:B0-----:R-:W-:Y:S01]  /*11560*/  IMAD.MOV.U32 R8, RZ, RZ, R2 ;  /* 0x000000ffff087224 */ /* 0x001fe200078e0002 */
        /* <DEDUP_REMOVED lines=22> */
.L_x_2271:
[----:B------:R-:W0:Y:S01]  /*116d0*/  S2R R4, SR_TID.X ;  /* 0x0000000000047919 */ /* 0x000e220000002100 */
[----:B------:R-:W-:Y:S01]  /*116e0*/  IMAD R5, R18, 0x8, R17 ;  /* 0x0000000812057824 */ /* 0x000fe200078e0211 */
[----:B------:R-:W-:Y:S01]  /*116f0*/  BSSY B1, `(.L_x_2272) ;  /* 0x0000006000017945 */ /* 0x000fe20003800000 */
[----:B0-----:R-:W-:Y:S02]  /*11700*/  LOP3.LUT R6, R4, 0x7f, RZ, 0xc0, !PT ;  /* 0x0000007f04067812 */ /* 0x001fe400078ec0ff */
[----:B------:R-:W-:Y:S02]  /*11710*/  SHF.L.U32 R4, R9, 0x1f, RZ ;  /* 0x0000001f09047819 */ /* 0x000fe400000006ff */
[----:B------:R-:W-:Y:S02]  /*11720*/  ISETP.NE.AND P1, PT, R6, RZ, PT ;  /* 0x000000ff0600720c */ /* 0x000fe40003f25270 */
[----:B------:R-:W0:Y:S02]  /*11730*/  SYNCS.PHASECHK.TRANS64.TRYWAIT P0, [R5+URZ+0x29880], R4 ;  /* 0x02988004050075a7 */ /* 0x000e24000800017f */
[----:B0-----:R-:W-:Y:S09]  /*11740*/  @!P0 BRA `(.L_x_2273) ;  /* 0x0000003000088947 */ /* 0x001ff20003800000 */
.L_x_2343:
[----:B------:R-:W-:Y:S05]  /*11750*/  BSYNC B1 ;  /* 0x0000000000017941 */ /* 0x000fea0003800000 */
.L_x_2272:
        /* <DEDUP_REMOVED lines=9> */
.L_x_2275:
[----:B------:R-:W-:Y:S05]  /*117f0*/  BSYNC B1 ;  /* 0x0000000000017941 */ /* 0x000fea0003800000 */
.L_x_2274:
[----:B------:R-:W4:Y:S01]  /*11800*/  LDL R6, [R1+0x18] ;  /* 0x0000180001067983 */ /* 0x000f220000100800 */
        /* <DEDUP_REMOVED lines=9> */
[----:B----4-:R-:W-:-:S02]  /*118a0*/  IMAD R6, R8, 0xa0, R6 ;  /* 0x000000a008067824 */ /* 0x010fc400078e0206 */
[----:B------:R-:W-:-:S09]  /*118b0*/  VIADD R8, R5, 0x29870 ;  /* 0x0002987005087836 */ /* 0x000fd20000000000 */
.L_x_2276:
        /* <DEDUP_REMOVED lines=13> */
.L_x_2344:
[----:B------:R-:W-:Y:S05]  /*11990*/  BSYNC B1 ;  /* 0x0000000000017941 */ /* 0x000fea0003800000 */
.L_x_2277:
[----:B------:R-:W-:Y:S01]  /*119a0*/  BSSY B1, `(.L_x_2279) ;  /* 0x000000b000017945 */ /* 0x000fe20003800000 */
[----:B------:R-:W-:Y:S02]  /*119b0*/  IMAD.MOV.U32 R8, RZ, RZ, 0x0 ;  /* 0x00000000ff087424 */ /* 0x000fe400078e00ff */
[----:B---3--:R-:W-:Y:S01]  /*119c0*/  IMAD.MOV.U32 R9, RZ, RZ, 0x14f00000 ;  /* 0x14f00000ff097424 */ /* 0x008fe200078e00ff */
[----:B------:R-:W-:Y:S06]  /*119d0*/  @P1 BRA `(.L_x_2280) ;  /* 0x00000000001c1947 */ /* 0x000fec0003800000 */
[----:B------:R-:W3:Y:S01]  /*119e0*/  S2R R7, SR_TID.X ;  /* 0x0000000000077919 */ /* 0x000ee20000002100 */
[----:B0---4-:R-:W-:-:S04]  /*119f0*/  IMAD.MOV.U32 R4, RZ, RZ, 0x7800 ;  /* 0x00007800ff047424 */ /* 0x011fc800078e00ff */
[----:B------:R0:W-:Y:S01]  /*11a00*/  SYNCS.ARRIVE.TRANS64 RZ, [R5+URZ+0x29830], R4 ;  /* 0x0298300405ff79a7 */ /* 0x0001e2000800003f */
[----:B---3--:R-:W-:-:S04]  /*11a10*/  LOP3.LUT R7, R7, 0x1f, RZ, 0xc0, !PT ;  /* 0x0000001f07077812 */ /* 0x008fc800078ec0ff */
[----:B------:R-:W-:-:S13]  /*11a20*/  ISETP.NE.AND P0, PT, R7, RZ, PT ;  /* 0x000000ff0700720c */ /* 0x000fda0003f05270 */
[----:B0-----:R-:W-:Y:S05]  /*11a30*/  @!P0 BRA `(.L_x_2280) ;  /* 0x0000000000048947 */ /* 0x001fea0003800000 */
[----:B------:R-:W-:Y:S01]  /*11a40*/  BPT.TRAP 0x1 ;  /* 0x000000040000795c */ /* 0x000fe20000300000 */
.L_x_2280:
[----:B------:R-:W-:Y:S05]  /*11a50*/  BSYNC B1 ;  /* 0x0000000000017941 */ /* 0x000fea0003800000 */
.L_x_2279:
[----:B------:R-:W-:Y:S01]  /*11a60*/  R2UR UR10, R10 ;  /* 0x000000000a0a72ca */ /* 0x000fe200000e0000 */
[----:B0---4-:R-:W-:Y:S01]  /*11a70*/  IMAD R4, R18, 0x7800, R17 ;  /* 0x0000780012047824 */ /* 0x011fe200078e0211 */
[----:B------:R-:W-:Y:S01]  /*11a80*/  R2UR UR6, R8 ;  /* 0x00000000080672ca */ /* 0x000fe200000e0000 */
[----:B------:R-:W-:Y:S01]  /*11a90*/  UIADD3 UR4, UP0, UR48, 0x370, URZ ;  /* 0x0000037030047890 */ /* 0x000fe2000ff1e03f */
[----:B------:R-:W-:Y:S01]  /*11aa0*/  R2UR UR7, R9 ;  /* 0x00000000090772ca */ /* 0x000fe200000e0000 */
[----:B------:R-:W-:Y:S01]  /*11ab0*/  VIADD R5, R5, 0x29830 ;  /* 0x0002983005057836 */ /* 0x000fe20000000000 */
[----:B------:R-:W-:Y:S01]  /*11ac0*/  PLOP3.LUT P0, PT, PT, PT, PT, 0x80, 0x0 ;  /* 0x000000000000781c */ /* 0x000fe20003f0f070 */
[----:B------:R-:W-:Y:S01]  /*11ad0*/  VIADD R7, R4, 0x1a400 ;  /* 0x0001a40004077836 */ /* 0x000fe20000000000 */
[----:B------:R-:W-:-:S12]  /*11ae0*/  UIADD3.X UR5, URZ, UR49, URZ, UP0, !UPT ;  /* 0x000000313f057290 */ /* 0x000fd800087fe43f */
.L_x_2281:
        /* <DEDUP_REMOVED lines=15> */
.L_x_2282:
        /* <DEDUP_REMOVED lines=15> */
.L_x_2283:
        /* <DEDUP_REMOVED lines=10> */
.L_x_2270:
[----:B------:R-:W-:Y:S05]  /*11d70*/  BSYNC B0 ;  /* 0x0000000000007941 */ /* 0x000fea0003800000 */
.L_x_2269:
[----:B------:R-:W-:-:S06]  /*11d80*/  UISETP.NE.AND UP0, UPT, UR39, 0x3, UPT ;  /* 0x000000032700788c */ /* 0x000fcc000bf05270 */
[----:B------:R-:W-:-:S13]  /*11d90*/  PLOP3.LUT P0, PT, PT, PT, UP0, 0x80, 0x0 ;  /* 0x000000000000781c */ /* 0x000fda0003f0f008 */
[----:B------:R-:W-:Y:S05]  /*11da0*/  @!P0 BRA `(.L_x_2284) ;  /* 0x0000000000048947 */ /* 0x000fea0003800000 */
[----:B------:R-:W-:Y:S01]  /*11db0*/  BPT.TRAP 0x1 ;  /* 0x000000040000795c */ /* 0x000fe20000300000 */
.L_x_2284:
        /* <DEDUP_REMOVED lines=8> */
.L_x_2345:
[----:B------:R-:W-:Y:S05]  /*11e40*/  BSYNC B0 ;  /* 0x0000000000007941 */ /* 0x000fea0003800000 */
.L_x_2285:
[----:B------:R-:W-:Y:S05]  /*11e50*/  @!P1 BRA `(.L_x_2287) ;  /* 0x0000000000049947 */ /* 0x000fea0003800000 */
[----:B------:R-:W-:Y:S01]  /*11e60*/  BPT.TRAP 0x1 ;  /* 0x000000040000795c */ /* 0x000fe20000300000 */
.L_x_2287:
[----:B------:R-:W-:Y:S01]  /*11e70*/  SHF.L.U32 R0, R0, 0x1f, RZ ;  /* 0x0000001f00007819 */ /* 0x000fe200000006ff */
[----:B------:R-:W-:-:S03]  /*11e80*/  IMAD R12, R3, 0x5000, RZ ;  /* 0x00005000030c7824 */ /* 0x000fc600078e02ff */
[----:B------:R-:W5:Y:S02]  /*11e90*/  SYNCS.PHASECHK.TRANS64.TRYWAIT P0, [R19+URZ+0x29860], R0 ;  /* 0x02986000130075a7 */ /* 0x000f64000800017f */
[----:B-----5:R-:W-:Y:S05]  /*11ea0*/  @!P0 BRA `(.L_x_2288) ;  /* 0x00000028006c8947 */ /* 0x020fea0003800000 */
.L_x_2346:
[----:B------:R-:W5:Y:S04]  /*11eb0*/  LDL R3, [R1+0x24] ;  /* 0x0000240001037983 */ /* 0x000f680000100800 */
[----:B------:R-:W2:Y:S01]  /*11ec0*/  LDL R13, [R1+0x20] ;  /* 0x00002000010d7983 */ /* 0x000ea20000100800 */
[----:B------:R-:W-:Y:S05]  /*11ed0*/  WARPSYNC.ALL ;  /* 0x0000000000007948 */ /* 0x000fea0003800000 */
[----:B-----5:R-:W-:-:S02]  /*11ee0*/  LOP3.LUT R0, R12, R3, RZ, 0xfc, !PT ;  /* 0x000000030c007212 */ /* 0x020fc400078efcff */
[----:B------:R-:W5:Y:S01]  /*11ef0*/  S2R R3, SR_TID.X ;  /* 0x0000000000037919 */ /* 0x000f620000002100 */
[----:B--2---:R-:W-:Y:S02]  /*11f00*/  LOP3.LUT R20, R12, R13, RZ, 0xfc, !PT ;  /* 0x0000000d0c147212 */ /* 0x004fe400078efcff */
[----:B------:R-:W-:-:S03]  /*11f10*/  IMAD.IADD R0, R17, 0x1, R0 ;  /* 0x0000000111007824 */ /* 0x000fc600078e0200 */
[----:B------:R-:W-:Y:S02]  /*11f20*/  IMAD.IADD R20, R17, 0x1, R20 ;  /* 0x0000000111147824 */ /* 0x000fe400078e0214 */
[----:B0--3--:R-:W4:Y:S01]  /*11f30*/  LDSM.16.MT88.4 R8, [R0+0xa400] ;  /* 0x00a400000008783b */ /* 0x009f220000004200 */
[----:B-----5:R-:W-:Y:S01]  /*11f40*/  LOP3.LUT P0, RZ, R3, 0x4, RZ, 0xc0, !PT ;  /* 0x0000000403ff7812 */ /* 0x020fe2000780c0ff */
[----:B------:R-:W-:-:S05]  /*11f50*/  IMAD.MOV.U32 R3, RZ, RZ, 0x40 ;  /* 0x00000040ff037424 */ /* 0x000fca00078e00ff */
[----:B------:R-:W-:-:S05]  /*11f60*/  SEL R3, R3, 0xffffffc0, !P0 ;  /* 0xffffffc003037807 */ /* 0x000fca0004000000 */
[----:B------:R-:W-:Y:S01]  /*11f70*/  IMAD.IADD R3, R3, 0x1, R0 ;  /* 0x0000000103037824 */ /* 0x000fe200078e0200 */
[C-C-:B----4-:R-:W-:Y:S02]  /*11f80*/  PRMT R4, R8.reuse, 0x6420, R9.reuse ;  /* 0x0000642008047816 */ /* 0x150fe40000000009 */
        /* <DEDUP_REMOVED lines=66> */
.L_x_2289:
        /* <DEDUP_REMOVED lines=13> */
.L_x_2268:
        /* <DEDUP_REMOVED lines=18> */
.L_x_2292:
[----:B------:R-:W-:Y:S05]  /*125a0*/  BSYNC B0 ;  /* 0x0000000000007941 */ /* 0x000fea0003800000 */
.L_x_2291:
[----:B------:R-:W-:-:S06]  /*125b0*/  UISETP.NE.AND UP0, UPT, UR39, 0x3, UPT ;  /* 0x000000032700788c */ /* 0x000fcc000bf05270 */
[----:B------:R-:W-:-:S13]  /*125c0*/  PLOP3.LUT P1, PT, PT, PT, UP0, 0x80, 0x0 ;  /* 0x000000000000781c */ /* 0x000fda0003f2f008 */
[----:B------:R-:W-:Y:S05]  /*125d0*/  @!P1 BRA `(.L_x_2293) ;  /* 0x0000000000049947 */ /* 0x000fea0003800000 */
[----:B------:R-:W-:Y:S01]  /*125e0*/  BPT.TRAP 0x1 ;  /* 0x000000040000795c */ /* 0x000fe20000300000 */
.L_x_2293:
[----:B------:R-:W3:Y:S01]  /*125f0*/  LDL R2, [R1] ;  /* 0x0000000001027983 */ /* 0x000ee20000100800 */
[----:B------:R-:W-:Y:S01]  /*12600*/  IMAD R16, R18, 0x8, R17 ;  /* 0x0000000812107824 */ /* 0x000fe200078e0211 */
[----:B------:R-:W-:Y:S01]  /*12610*/  BSSY B0, `(.L_x_2294) ;  /* 0x0000007000007945 */ /* 0x000fe20003800000 */
[----:B01---5:R-:W-:-:S05]  /*12620*/  IMAD.U32 R0, RZ, RZ, UR41 ;  /* 0x00000029ff007e24 */ /* 0x023fca000f8e00ff */
[----:B------:R-:W-:Y:S02]  /*12630*/  ISETP.NE.AND P2, PT, R0, 0x3, PT ;  /* 0x000000030000780c */ /* 0x000fe40003f45270 */
[----:B---3--:R-:W-:-:S04]  /*12640*/  LOP3.LUT R3, R2, 0x1, RZ, 0x3c, !PT ;  /* 0x0000000102037812 */ /* 0x008fc800078e3cff */
[----:B------:R-:W-:-:S04]  /*12650*/  SHF.L.U32 R3, R3, 0x1f, RZ ;  /* 0x0000001f03037819 */ /* 0x000fc800000006ff */
[----:B------:R-:W0:Y:S02]  /*12660*/  SYNCS.PHASECHK.TRANS64.TRYWAIT P1, [R16+URZ+0x29870], R3 ;  /* 0x02987003100075a7 */ /* 0x000e24000802017f */
[----:B0-----:R-:W-:Y:S05]  /*12670*/  @!P1 BRA `(.L_x_2295) ;  /* 0x00000020008c9947 */ /* 0x001fea0003800000 */
.L_x_2347:
[----:B------:R-:W-:Y:S05]  /*12680*/  BSYNC B0 ;  /* 0x0000000000007941 */ /* 0x000fea0003800000 */
.L_x_2294:
[----:B------:R-:W-:Y:S05]  /*12690*/  @!P2 BRA `(.L_x_2296) ;  /* 0x000000000004a947 */ /* 0x000fea0003800000 */
[----:B------:R-:W-:Y:S01]  /*126a0*/  BPT.TRAP 0x1 ;  /* 0x000000040000795c */ /* 0x000fe20000300000 */
.L_x_2296:
[----:B------:R-:W0:Y:S02]  /*126b0*/  LDL R0, [R1] ;  /* 0x0000000001007983 */ /* 0x000e240000100800 */
[----:B0-----:R-:W-:-:S04]  /*126c0*/  SHF.L.U32 R3, R0, 0x1f, RZ ;  /* 0x0000001f00037819 */ /* 0x001fc800000006ff */
[----:B------:R-:W0:Y:S02]  /*126d0*/  SYNCS.PHASECHK.TRANS64.TRYWAIT P1, [R16+URZ+0x29860], R3 ;  /* 0x02986003100075a7 */ /* 0x000e24000802017f */
[----:B0-----:R-:W-:Y:S05]  /*126e0*/  @!P1 BRA `(.L_x_2297) ;  /* 0x0000002000849947 */ /* 0x001fea0003800000 */
.L_x_2348:
        /* <DEDUP_REMOVED lines=81> */
.L_x_2298:
        /* <DEDUP_REMOVED lines=12> */
.L_x_2243:
[----:B------:R-:W-:Y:S05]  /*12cc0*/  BSYNC B7 ;  /* 0x0000000000077941 */ /* 0x000fea0003800000 */
.L_x_2241:
[----:B-1----:R-:W3:Y:S02]  /*12cd0*/  LDL R0, [R1+0x30] ;  /* 0x0000300001007983 */ /* 0x002ee40000100800 */
[----:B---3--:R-:W-:-:S13]  /*12ce0*/  ISETP.NE.AND P0, PT, R0, RZ, PT ;  /* 0x000000ff0000720c */ /* 0x008fda0003f05270 */
        /* <DEDUP_REMOVED lines=14> */
.L_x_2299:
[----:B0-----:R-:W0:Y:S01]  /*12dd0*/  S2R R2, SR_TID.X ;  /* 0x0000000000027919 */ /* 0x001e220000002100 */
        /* <DEDUP_REMOVED lines=27> */
[----:B------:R-:W1:Y:S02]  /*12f90*/  SHFL.UP PT, R2, R3, 0x8, RZ ;  /* 0x0500000003027989 */ /* 0x000e6400000e00ff */
[----:B-1----:R-:W-:-:S05]  /*12fa0*/  SEL R2, R2, RZ, P4 ;  /* 0x000000ff02027207 */ /* 0x002fca0002000000 */
[----:B------:R-:W-:-:S05]  /*12fb0*/  IMAD.IADD R6, R3, 0x1, R2 ;  /* 0x0000000103067824 */ /* 0x000fca00078e0202 */
[----:B------:R-:W1:Y:S02]  /*12fc0*/  SHFL.UP PT, R0, R6, 0x10, RZ ;  /* 0x0600000006007989 */ /* 0x000e6400000e00ff */
[----:B-1----:R-:W-:-:S05]  /*12fd0*/  SEL R7, R0, RZ, P5 ;  /* 0x000000ff00077207 */ /* 0x002fca0002800000 */
[----:B------:R-:W-:-:S05]  /*12fe0*/  IMAD.IADD R8, R6, 0x1, R7 ;  /* 0x0000000106087824 */ /* 0x000fca00078e0207 */
[----:B------:R-:W0:Y:S04]  /*12ff0*/  SHFL.IDX PT, R2, R8, 0x1f, 0x1f ;  /* 0x03e01f0008027f89 */ /* 0x000e2800000e0000 */
[----:B------:R-:W1:Y:S04]  /*13000*/  SHFL.IDX PT, R7, R9, 0x1, 0x1f ;  /* 0x00201f0009077f89 */ /* 0x000e6800000e0000 */
[----:B------:R-:W3:Y:S01]  /*13010*/  SHFL.IDX PT, R0, R9, RZ, 0x1f ;  /* 0x00001fff09007589 */ /* 0x000ee200000e0000 */
[----:B0-----:R-:W-:-:S04]  /*13020*/  IMAD R2, R2, R4, RZ ;  /* 0x0000000402027224 */ /* 0x001fc800078e02ff */
[----:B-1----:R-:W-:-:S05]  /*13030*/  IMAD.IADD R7, R7, 0x1, R2 ;  /* 0x0000000107077824 */ /* 0x002fca00078e0202 */
[----:B---3--:R-:W-:-:S13]  /*13040*/  ISETP.GT.AND P6, PT, R7, R0, PT ;  /* 0x000000000700720c */ /* 0x008fda0003fc4270 */
[----:B------:R-:W-:Y:S05]  /*13050*/  @P6 BRA `(.L_x_2301) ;  /* 0x0000000000906947 */ /* 0x000fea0003800000 */
.L_x_2305:
        /* <DEDUP_REMOVED lines=14> */
.L_x_2304:
[----:B------:R-:W-:Y:S05]  /*13140*/  BSYNC B0 ;  /* 0x0000000000007941 */ /* 0x000fea0003800000 */
.L_x_2303:
        /* <DEDUP_REMOVED lines=21> */
.L_x_2301:
        /* <DEDUP_REMOVED lines=21> */
.L_x_2306:
        /* <DEDUP_REMOVED lines=58> */
[----:B------:R-:W-:-:S04]  /*13790*/  LOP3.LUT R2, RZ, R2, RZ, 0x33, !PT ;  /* 0x00000002ff027212 */ /* 0x000fc800078e33ff */
[----:B------:R-:W-:Y:S01]  /*137a0*/  R2UR UR36, R0 ;  /* 0x00000000002472ca */ /* 0x000fe200000e0000 */
[----:B------:R-:W-:-:S05]  /*137b0*/  IMAD.IADD R0, R5, 0x1, R2 ;  /* 0x0000000105007824 */ /* 0x000fca00078e0202 */
[----:B------:R1:W-:Y:S01]  /*137c0*/  STL [R1+0x14], R0 ;  /* 0x0000140001007387 */ /* 0x0003e20000100800 */
[----:B------:R-:W-:Y:S08]  /*137d0*/  BRA `(.L_x_2307) ;  /* 0x0000000000107947 */ /* 0x000ff00003800000 */
.L_x_2302:
[----:B------:R0:W-:Y:S01]  /*137e0*/  STL [R1+0x10], R0 ;  /* 0x0000100001007387 */ /* 0x0001e20000100800 */
[----:B------:R-:W-:Y:S01]  /*137f0*/  ULDC UR42, c[0x0][0xc3c] ;  /* 0x00030f00002a7ab9 */ /* 0x000fe20000000800 */
[----:B------:R-:W-:Y:S02]  /*13800*/  UMOV UR36, URZ ;  /* 0x0000003f00247c82 */ /* 0x000fe40008000000 */
[----:B------:R0:W-:Y:S03]  /*13810*/  STL [R1+0x14], RZ ;  /* 0x000014ff01007387 */ /* 0x0001e60000100800 */
.L_x_2307:
        /* <DEDUP_REMOVED lines=15> */
.L_x_2300:
[----:B------:R-:W-:Y:S02]  /*13910*/  ULDC UR4, c[0x0][0xc3c] ;  /* 0x00030f0000047ab9 */ /* 0x000fe40000000800 */
[----:B------:R-:W-:-:S06]  /*13920*/  UISETP.GE.AND UP0, UPT, UR42, UR4, UPT ;  /* 0x000000042a00728c */ /* 0x000fcc000bf06270 */
[----:B------:R-:W-:-:S13]  /*13930*/  PLOP3.LUT P0, PT, PT, PT, UP0, 0x80, 0x0 ;  /* 0x000000000000781c */ /* 0x000fda0003f0f008 */
[----:B------:R-:W-:Y:S05]  /*13940*/  @!P0 BRA `(.L_x_2308) ;  /* 0xffffffb800e88947 */ /* 0x000fea000383ffff */
.L_x_2237:
        /* <DEDUP_REMOVED lines=12> */
.L_x_2349:
[----:B------:R-:W-:Y:S05]  /*13a10*/  BSYNC B0 ;  /* 0x0000000000007941 */ /* 0x000fea0003800000 */
.L_x_2309:
[----:B------:R-:W-:-:S03]  /*13a20*/  UMOV UR4, 0xffffffff ;  /* 0xffffffff00047882 */ /* 0x000fc60000000000 */
[----:B------:R-:W-:Y:S05]  /*13a30*/  BRA.DIV UR4, `(.L_x_2311) ;  /* 0x0000000e04d87947 */ /* 0x000fea000b800000 */
[----:B0-----:R-:W0:Y:S02]  /*13a40*/  S2R R0, SR_TID.X ;  /* 0x0000000000007919 */ /* 0x001e240000002100 */
[----:B0-----:R-:W-:-:S04]  /*13a50*/  SHF.R.U32.HI R0, RZ, 0x5, R0 ;  /* 0x00000005ff007819 */ /* 0x001fc80000011600 */
[----:B------:R-:W-:-:S05]  /*13a60*/  LOP3.LUT R0, R0, 0x3, RZ, 0xc0, !PT ;  /* 0x0000000300007812 */ /* 0x000fca00078ec0ff */
[----:B------:R0:W1:Y:S02]  /*13a70*/  SHFL.IDX PT, R14, R0, RZ, 0x1f ;  /* 0x00001fff000e7589 */ /* 0x00006400000e0000 */
.L_x_2352:
[----:B-1----:R-:W-:Y:S01]  /*13a80*/  ISETP.NE.AND P0, PT, R14, RZ, PT ;  /* 0x000000ff0e00720c */ /* 0x002fe20003f05270 */
[----:B------:R-:W-:-:S12]  /*13a90*/  BSSY B0, `(.L_x_2312) ;  /* 0x000002c000007945 */ /* 0x000fd80003800000 */
[----:B------:R-:W-:Y:S05]  /*13aa0*/  @P0 BRA `(.L_x_2313) ;  /* 0x0000000000a80947 */ /* 0x000fea0003800000 */
[----:B------:R-:W-:-:S03]  /*13ab0*/  UMOV UR4, 0xffffffff ;  /* 0xffffffff00047882 */ /* 0x000fc60000000000 */
[----:B------:R-:W-:Y:S05]  /*13ac0*/  BRA.DIV UR4, `(.L_x_2314) ;  /* 0x0000000e04e87947 */ /* 0x000fea000b800000 */
[----:B------:R-:W-:-:S13]  /*13ad0*/  ELECT P6, URZ, PT ;  /* 0x00000000003f782f */ /* 0x000fda00038c0000 */
.L_x_2355:
[----:B------:R-:W-:Y:S05]  /*13ae0*/  @!P6 BRA `(.L_x_2313) ;  /* 0x000000000098e947 */ /* 0x000fea0003800000 */
[----:B------:R-:W-:-:S06]  /*13af0*/  ULOP3.LUT UR4, UR38, 0x2, URZ, 0xfc, !UPT ;  /* 0x0000000226047892 */ /* 0x000fcc000f8efc3f */
[----:B0-----:R-:W-:-:S05]  /*13b00*/  IMAD.U32 R0, RZ, RZ, UR4 ;  /* 0x00000004ff007e24 */ /* 0x001fca000f8e00ff */
[----:B------:R-:W-:-:S13]  /*13b10*/  ISETP.NE.AND P0, PT, R0, 0x3, PT ;  /* 0x000000030000780c */ /* 0x000fda0003f05270 */
[----:B------:R-:W-:Y:S05]  /*13b20*/  @!P0 BRA `(.L_x_2315) ;  /* 0x0000000000048947 */ /* 0x000fea0003800000 */
[----:B------:R-:W-:Y:S01]  /*13b30*/  BPT.TRAP 0x1 ;  /* 0x000000040000795c */ /* 0x000fe20000300000 */
.L_x_2315:
        /* <DEDUP_REMOVED lines=13> */
.L_x_2356:
[----:B------:R-:W1:Y:S02]  /*13c10*/  SYNCS.PHASECHK.TRANS64.TRYWAIT P1, [R5+URZ], R0 ;  /* 0x00000000050075a7 */ /* 0x000e64000802017f */
[----:B-1----:R-:W-:Y:S05]  /*13c20*/  @!P1 BRA `(.L_x_2317) ;  /* 0x0000000c00c49947 */ /* 0x002fea0003800000 */
.L_x_2357:
[----:B------:R-:W-:Y:S05]  /*13c30*/  @!P0 BRA `(.L_x_2318) ;  /* 0x0000000000048947 */ /* 0x000fea0003800000 */
[----:B------:R-:W-:Y:S01]  /*13c40*/  BPT.TRAP 0x1 ;  /* 0x000000040000795c */ /* 0x000fe20000300000 */
.L_x_2318:
[----:B-1----:R-:W-:-:S04]  /*13c50*/  IMAD R5, R18, 0x8, R3 ;  /* 0x0000000812057824 */ /* 0x002fc800078e0203 */
[----:B------:R-:W1:Y:S02]  /*13c60*/  SYNCS.PHASECHK.TRANS64.TRYWAIT P1, [R5+URZ+0x29860], R4 ;  /* 0x02986004050075a7 */ /* 0x000e64000802017f */
[----:B-1----:R-:W-:Y:S05]  /*13c70*/  @!P1 BRA `(.L_x_2319) ;  /* 0x0000000c00c49947 */ /* 0x002fea0003800000 */
.L_x_2358:
[----:B------:R-:W-:Y:S05]  /*13c80*/  @!P0 BRA `(.L_x_2320) ;  /* 0x0000000000048947 */ /* 0x000fea0003800000 */
[----:B------:R-:W-:Y:S01]  /*13c90*/  BPT.TRAP 0x1 ;  /* 0x000000040000795c */ /* 0x000fe20000300000 */
.L_x_2320:
[----:B------:R-:W-:-:S04]  /*13ca0*/  IMAD R3, R2, 0x8, R3 ;  /* 0x0000000802037824 */ /* 0x000fc800078e0203 */
[----:B------:R-:W3:Y:S02]  /*13cb0*/  SYNCS.PHASECHK.TRANS64.TRYWAIT P1, [R3+URZ+0x29860], R0 ;  /* 0x02986000030075a7 */ /* 0x000ee4000802017f */
[----:B---3--:R-:W-:Y:S05]  /*13cc0*/  @!P1 BRA `(.L_x_2321) ;  /* 0x0000000c00c49947 */ /* 0x008fea0003800000 */
.L_x_2359:
[----:B------:R-:W-:Y:S05]  /*13cd0*/  @!P0 BRA `(.L_x_2322) ;  /* 0x0000000000048947 */ /* 0x000fea0003800000 */
[----:B------:R-:W-:Y:S01]  /*13ce0*/  BPT.TRAP 0x1 ;  /* 0x000000040000795c */ /* 0x000fe20000300000 */
.L_x_2322:
[----:B------:R-:W4:Y:S02]  /*13cf0*/  SYNCS.PHASECHK.TRANS64.TRYWAIT P0, [R5+URZ+0x29880], R4 ;  /* 0x02988004050075a7 */ /* 0x000f24000800017f */
[----:B----4-:R-:W-:Y:S05]  /*13d00*/  @!P0 BRA `(.L_x_2323) ;  /* 0x0000000c00c88947 */ /* 0x010fea0003800000 */
.L_x_2324:
[----:B------:R0:W0:Y:S02]  /*13d10*/  SYNCS.PHASECHK.TRANS64.TRYWAIT P0, [R3+URZ+0x29880], R0 ;  /* 0x02988000030075a7 */ /* 0x000024000800017f */
[----:B0-----:R-:W-:Y:S05]  /*13d20*/  @!P0 NANOSLEEP.SYNCS 0x989680 ;  /* 0x009896800000895d */ /* 0x001fea0003900000 */
[----:B------:R-:W0:Y:S02]  /*13d30*/  @!P0 SYNCS.PHASECHK.TRANS64 P0, [R3+URZ+0x29880], R0 ;  /* 0x02988000030085a7 */ /* 0x000e24000800007f */
[----:B0-----:R-:W-:Y:S05]  /*13d40*/  @!P0 BRA `(.L_x_2324) ;  /* 0xfffffffc00f08947 */ /* 0x001fea000383ffff */
.L_x_2313:
[----:B------:R-:W-:Y:S05]  /*13d50*/  BSYNC B0 ;  /* 0x0000000000007941 */ /* 0x000fea0003800000 */
.L_x_2312:
[----:B------:R-:W-:Y:S05]  /*13d60*/  EXIT ;  /* 0x000000000000794d */ /* 0x000fea0003800000 */
.L_x_2176:
[----:B0-----:R-:W-:-:S04]  /*13d70*/  IMAD.U32 R3, RZ, RZ, UR41 ;  /* 0x00000029ff037e24 */ /* 0x001fc8000f8e00ff */
[----:B------:R0:W1:Y:S03]  /*13d80*/  SYNCS.PHASECHK.TRANS64.TRYWAIT P1, [R3+URZ+0x29800], R0 ;  /* 0x02980000030075a7 */ /* 0x000066000802017f */
[----:B-1----:R-:W-:Y:S05]  /*13d90*/  @!P1 NANOSLEEP.SYNCS 0x989680 ;  /* 0x009896800000995d */ /* 0x002fea0003900000 */
[----:B------:R-:W1:Y:S02]  /*13da0*/  @!P1 SYNCS.PHASECHK.TRANS64 P1, [R3+URZ+0x29800], R0 ;  /* 0x02980000030095a7 */ /* 0x000e64000802007f */
[----:B-1----:R-:W-:Y:S05]  /*13db0*/  @!P1 BRA `(.L_x_2176) ;  /* 0xfffffffc00ec9947 */ /* 0x002fea000383ffff */
[----:B------:R-:W-:Y:S05]  /*13dc0*/  BRA `(.L_x_2325) ;  /* 0xfffffedc00707947 */ /* 0x000fea000383ffff */
.L_x_2180:
[----:B-1----:R1:W2:Y:S02]  /*13dd0*/  SYNCS.PHASECHK.TRANS64.TRYWAIT P2, [R2+URZ+0x29830], R3 ;  /* 0x02983003020075a7 */ /* 0x0022a4000804017f */
[----:B--2---:R-:W-:Y:S05]  /*13de0*/  @!P2 NANOSLEEP.SYNCS 0x989680 ;  /* 0x009896800000a95d */ /* 0x004fea0003900000 */
[----:B------:R-:W2:Y:S02]  /*13df0*/  @!P2 SYNCS.PHASECHK.TRANS64 P2, [R2+URZ+0x29830], R3 ;  /* 0x029830030200a5a7 */ /* 0x000ea4000804007f */
[----:B--2---:R-:W-:Y:S05]  /*13e00*/  @!P2 BRA `(.L_x_2180) ;  /* 0xfffffffc00f0a947 */ /* 0x004fea000383ffff */
[----:B------:R-:W-:Y:S05]  /*13e10*/  BRA `(.L_x_2179) ;  /* 0xfffffedc00947947 */ /* 0x000fea000383ffff */
.L_x_2185:
[----:B-1----:R-:W-:-:S04]  /*13e20*/  IMAD.U32 R7, RZ, RZ, UR6 ;  /* 0x00000006ff077e24 */ /* 0x002fc8000f8e00ff */
[----:B------:R1:W2:Y:S03]  /*13e30*/  SYNCS.PHASECHK.TRANS64.TRYWAIT P3, [R7+URZ+0x29830], R0 ;  /* 0x02983000070075a7 */ /* 0x0002a6000806017f */
[----:B--2---:R-:W-:Y:S05]  /*13e40*/  @!P3 NANOSLEEP.SYNCS 0x989680 ;  /* 0x009896800000b95d */ /* 0x004fea0003900000 */
[----:B------:R-:W2:Y:S02]  /*13e50*/  @!P3 SYNCS.PHASECHK.TRANS64 P3, [R7+URZ+0x29830], R0 ;  /* 0x029830000700b5a7 */ /* 0x000ea4000806007f */
[----:B--2---:R-:W-:Y:S05]  /*13e60*/  @!P3 BRA `(.L_x_2185) ;  /* 0xfffffffc00ecb947 */ /* 0x004fea000383ffff */
[----:B------:R-:W-:Y:S05]  /*13e70*/  BRA `(.L_x_2182) ;  /* 0xffffff10002c7947 */ /* 0x000fea000383ffff */
.L_x_2189:
[----:B-1----:R-:W-:-:S04]  /*13e80*/  IMAD.U32 R7, RZ, RZ, UR6 ;  /* 0x00000006ff077e24 */ /* 0x002fc8000f8e00ff */
[----:B------:R1:W2:Y:S03]  /*13e90*/  SYNCS.PHASECHK.TRANS64.TRYWAIT P3, [R7+URZ+0x29850], R0 ;  /* 0x02985000070075a7 */ /* 0x0002a6000806017f */
[----:B--2---:R-:W-:Y:S05]  /*13ea0*/  @!P3 NANOSLEEP.SYNCS 0x989680 ;  /* 0x009896800000b95d */ /* 0x004fea0003900000 */
[----:B------:R-:W2:Y:S02]  /*13eb0*/  @!P3 SYNCS.PHASECHK.TRANS64 P3, [R7+URZ+0x29850], R0 ;  /* 0x029850000700b5a7 */ /* 0x000ea4000806007f */
[----:B--2---:R-:W-:Y:S05]  /*13ec0*/  @!P3 BRA `(.L_x_2189) ;  /* 0xfffffffc00ecb947 */ /* 0x004fea000383ffff */
[----:B------:R-:W-:Y:S05]  /*13ed0*/  BRA `(.L_x_2186) ;  /* 0xffffff1c00347947 */ /* 0x000fea000383ffff */
.L_x_2196:
[----:B-1----:R-:W-:-:S04]  /*13ee0*/  IMAD.U32 R9, RZ, RZ, UR6 ;  /* 0x00000006ff097e24 */ /* 0x002fc8000f8e00ff */
[----:B------:R1:W2:Y:S03]  /*13ef0*/  SYNCS.PHASECHK.TRANS64.TRYWAIT P2, [R9+URZ+0x29830], R0 ;  /* 0x02983000090075a7 */ /* 0x0002a6000804017f */
[----:B--2---:R-:W-:Y:S05]  /*13f00*/  @!P2 NANOSLEEP.SYNCS 0x989680 ;  /* 0x009896800000a95d */ /* 0x004fea0003900000 */
[----:B------:R-:W2:Y:S02]  /*13f10*/  @!P2 SYNCS.PHASECHK.TRANS64 P2, [R9+URZ+0x29830], R0 ;  /* 0x029830000900a5a7 */ /* 0x000ea4000804007f */
[----:B--2---:R-:W-:Y:S05]  /*13f20*/  @!P2 BRA `(.L_x_2196) ;  /* 0xfffffffc00eca947 */ /* 0x004fea000383ffff */
[----:B------:R-:W-:Y:S05]  /*13f30*/  BRA `(.L_x_2193) ;  /* 0xffffff48000c7947 */ /* 0x000fea000383ffff */
.L_x_2200:
[----:B-1----:R-:W-:-:S04]  /*13f40*/  IMAD.U32 R9, RZ, RZ, UR6 ;  /* 0x00000006ff097e24 */ /* 0x002fc8000f8e00ff */
[----:B------:R1:W2:Y:S03]  /*13f50*/  SYNCS.PHASECHK.TRANS64.TRYWAIT P2, [R9+URZ+0x29850], R0 ;  /* 0x02985000090075a7 */ /* 0x0002a6000804017f */
[----:B--2---:R-:W-:Y:S05]  /*13f60*/  @!P2 NANOSLEEP.SYNCS 0x989680 ;  /* 0x009896800000a95d */ /* 0x004fea0003900000 */
[----:B------:R-:W2:Y:S02]  /*13f70*/  @!P2 SYNCS.PHASECHK.TRANS64 P2, [R9+URZ+0x29850], R0 ;  /* 0x029850000900a5a7 */ /* 0x000ea4000804007f */
[----:B--2---:R-:W-:Y:S05]  /*13f80*/  @!P2 BRA `(.L_x_2200) ;  /* 0xfffffffc00eca947 */ /* 0x004fea000383ffff */
[----:B------:R-:W-:Y:S05]  /*13f90*/  BRA `(.L_x_2197) ;  /* 0xffffff5400087947 */ /* 0x000fea000383ffff */
.L_x_2206:
[----:B-1----:R-:W-:-:S04]  /*13fa0*/  IMAD.U32 R5, RZ, RZ, UR9 ;  /* 0x00000009ff057e24 */ /* 0x002fc8000f8e00ff */
[----:B------:R1:W2:Y:S03]  /*13fb0*/  SYNCS.PHASECHK.TRANS64.TRYWAIT P1, [R5+URZ+0x29850], R4 ;  /* 0x02985004050075a7 */ /* 0x0002a6000802017f */
[----:B--2---:R-:W-:Y:S05]  /*13fc0*/  @!P1 NANOSLEEP.SYNCS 0x989680 ;  /* 0x009896800000995d */ /* 0x004fea0003900000 */
[----:B------:R-:W2:Y:S02]  /*13fd0*/  @!P1 SYNCS.PHASECHK.TRANS64 P1, [R5+URZ+0x29850], R4 ;  /* 0x02985004050095a7 */ /* 0x000ea4000802007f */
[----:B--2---:R-:W-:Y:S05]  /*13fe0*/  @!P1 BRA `(.L_x_2206) ;  /* 0xfffffffc00ec9947 */ /* 0x004fea000383ffff */
[----:B------:R-:W-:Y:S05]  /*13ff0*/  BRA `(.L_x_2205) ;  /* 0xffffff7000dc7947 */ /* 0x000fea000383ffff */
.L_x_2252:
[----:B------:R-:W-:Y:S02]  /*14000*/  IMAD.MOV.U32 R13, RZ, RZ, R0 ;  /* 0x000000ffff0d7224 */ /* 0x000fe400078e0000 */
[----:B------:R-:W-:Y:S02]  /*14010*/  IMAD.MOV.U32 R12, RZ, RZ, RZ ;  /* 0x000000ffff0c7224 */ /* 0x000fe400078e00ff */
[----:B------:R-:W-:Y:S02]  /*14020*/  IMAD.MOV.U32 R11, RZ, RZ, 0x1f ;  /* 0x0000001fff0b7424 */ /* 0x000fe400078e00ff */
[----:B------:R-:W-:-:S07]  /*14030*/  IMAD.MOV.U32 R15, RZ, RZ, -0x1 ;  /* 0xffffffffff0f7424 */ /* 0x000fce00078e00ff */
[----:B-12---:R-:W-:Y:S05]  /*14040*/  WARPSYNC.COLLECTIVE R15, `(.L_x_2326) ;  /* 0x000000000f087348 */ /* 0x006fea0003c00000 */
[----:B------:R0:W3:Y:S02]  /*14050*/  SHFL.IDX P6, R14, R13, R12, R11 ;  /* 0x0000000c0d0e7389 */ /* 0x0000e400000c000b */
[----:B0123--:R-:W-:Y:S01]  /*14060*/  ENDCOLLECTIVE ;  /* 0x000000000000791b */ /* 0x00ffe20003800000 */
.L_x_2326:
[----:B------:R-:W-:Y:S05]  /*14070*/  BRA `(.L_x_2327) ;  /* 0xffffffc000c07947 */ /* 0x000fea000383ffff */
.L_x_2254:
[----:B------:R-:W-:Y:S01]  /*14080*/  BSSY B0, `(.L_x_2328) ;  /* 0x0000006000007945 */ /* 0x000fe20003800000 */
[----:B------:R-:W-:-:S07]  /*14090*/  IMAD.MOV.U32 R15, RZ, RZ, -0x1 ;  /* 0xffffffffff0f7424 */ /* 0x000fce00078e00ff */
[----:B-12---:R-:W-:Y:S05]  /*140a0*/  WARPSYNC.COLLECTIVE R15, `(.L_x_2329) ;  /* 0x000000000f0c7348 */ /* 0x006fea0003c00000 */
[----:B------:R-:W-:Y:S02]  /*140b0*/  ELECT P6, UR62, PT ;  /* 0x00000000003e782f */ /* 0x000fe400038c0000 */
[----:B------:R-:W-:Y:S01]  /*140c0*/  MOV R14, UR62 ;  /* 0x0000003e000e7c02 */ /* 0x000fe20008000f00 */
[----:B-12---:R-:W-:Y:S10]  /*140d0*/  ENDCOLLECTIVE ;  /* 0x000000000000791b */ /* 0x006ff40003800000 */
.L_x_2329:
[----:B------:R-:W-:Y:S05]  /*140e0*/  BSYNC B0 ;  /* 0x0000000000007941 */ /* 0x000fea0003800000 */
.L_x_2328:
[----:B------:R-:W-:Y:S05]  /*140f0*/  BRA `(.L_x_2330) ;  /* 0xffffffc000c47947 */ /* 0x000fea000383ffff */
.L_x_2256:
[----:B0-----:R0:W1:Y:S02]  /*14100*/  SYNCS.PHASECHK.TRANS64.TRYWAIT P0, [R2+URZ+0x29880], R3 ;  /* 0x02988003020075a7 */ /* 0x001064000800017f */
[----:B-1----:R-:W-:Y:S05]  /*14110*/  @!P0 NANOSLEEP.SYNCS 0x989680 ;  /* 0x009896800000895d */ /* 0x002fea0003900000 */
[----:B------:R-:W1:Y:S02]  /*14120*/  @!P0 SYNCS.PHASECHK.TRANS64 P0, [R2+URZ+0x29880], R3 ;  /* 0x02988003020085a7 */ /* 0x000e64000800007f */
[----:B-1----:R-:W-:Y:S05]  /*14130*/  @!P0 BRA `(.L_x_2256) ;  /* 0xfffffffc00f08947 */ /* 0x002fea000383ffff */
[----:B------:R-:W-:Y:S05]  /*14140*/  BRA `(.L_x_2331) ;  /* 0xffffffc400247947 */ /* 0x000fea000383ffff */
.L_x_2258:
[----:B-1----:R1:W3:Y:S02]  /*14150*/  SYNCS.PHASECHK.TRANS64.TRYWAIT P0, [R2+URZ+0x29840], R3 ;  /* 0x02984003020075a7 */ /* 0x0022e4000800017f */
[----:B---3--:R-:W-:Y:S05]  /*14160*/  @!P0 NANOSLEEP.SYNCS 0x989680 ;  /* 0x009896800000895d */ /* 0x008fea0003900000 */
[----:B------:R-:W3:Y:S02]  /*14170*/  @!P0 SYNCS.PHASECHK.TRANS64 P0, [R2+URZ+0x29840], R3 ;  /* 0x02984003020085a7 */ /* 0x000ee4000800007f */
[----:B---3--:R-:W-:Y:S05]  /*14180*/  @!P0 BRA `(.L_x_2258) ;  /* 0xfffffffc00f08947 */ /* 0x008fea000383ffff */
[----:B------:R-:W-:Y:S05]  /*14190*/  BRA `(.L_x_2332) ;  /* 0xffffffc400747947 */ /* 0x000fea000383ffff */
.L_x_2262:
[----:B------:R0:W5:Y:S01]  /*141a0*/  LDL.LU R6, [R1+0x1c] ;  /* 0x00001c0001067983 */ /* 0x0001620000300800 */
[----:B------:R-:W-:Y:S01]  /*141b0*/  IMAD.MOV.U32 R13, RZ, RZ, R0 ;  /* 0x000000ffff0d7224 */ /* 0x000fe200078e0000 */
[----:B------:R-:W-:Y:S01]  /*141c0*/  LOP3.LUT R7, R7, 0x7f, RZ, 0xc0, !PT ;  /* 0x0000007f07077812 */ /* 0x000fe200078ec0ff */
[----:B------:R-:W-:Y:S02]  /*141d0*/  IMAD.MOV.U32 R12, RZ, RZ, RZ ;  /* 0x000000ffff0c7224 */ /* 0x000fe400078e00ff */
[----:B------:R-:W-:Y:S01]  /*141e0*/  IMAD.MOV.U32 R11, RZ, RZ, 0x1c1f ;  /* 0x00001c1fff0b7424 */ /* 0x000fe200078e00ff */
[----:B------:R-:W-:Y:S01]  /*141f0*/  SHF.R.U32.HI R3, RZ, 0x2, R7 ;  /* 0x00000002ff037819 */ /* 0x000fe20000011607 */
[----:B------:R-:W-:-:S04]  /*14200*/  IMAD.MOV.U32 R15, RZ, RZ, -0x1 ;  /* 0xffffffffff0f7424 */ /* 0x000fc800078e00ff */
[----:B0-----:R-:W-:-:S07]  /*14210*/  IMAD R3, R10, 0x80, R3 ;  /* 0x000000800a037824 */ /* 0x001fce00078e0203 */
[----:B--2--5:R-:W-:Y:S05]  /*14220*/  WARPSYNC.COLLECTIVE R15, `(.L_x_2333) ;  /* 0x000000000f087348 */ /* 0x024fea0003c00000 */
[----:B------:R0:W1:Y:S02]  /*14230*/  SHFL.IDX P6, R14, R13, R12, R11 ;  /* 0x0000000c0d0e7389 */ /* 0x00006400000c000b */
[----:B012--5:R-:W-:Y:S01]  /*14240*/  ENDCOLLECTIVE ;  /* 0x000000000000791b */ /* 0x027fe20003800000 */
.L_x_2333:
[----:B------:R-:W-:Y:S02]  /*14250*/  IMAD.MOV.U32 R13, RZ, RZ, R4 ;  /* 0x000000ffff0d7224 */ /* 0x000fe400078e0004 */
[----:B------:R-:W-:Y:S02]  /*14260*/  IMAD R2, R6, R5, RZ ;  /* 0x0000000506027224 */ /* 0x000fe400078e02ff */
[----:B------:R-:W-:-:S07]  /*14270*/  IMAD.MOV.U32 R6, RZ, RZ, R14 ;  /* 0x000000ffff067224 */ /* 0x000fce00078e000e */
[----:B------:R-:W-:Y:S05]  /*14280*/  WARPSYNC.COLLECTIVE R15, `(.L_x_2334) ;  /* 0x000000000f087348 */ /* 0x000fea0003c00000 */
[----:B------:R0:W1:Y:S02]  /*14290*/  SHFL.IDX P6, R14, R13, R12, R11 ;  /* 0x0000000c0d0e7389 */ /* 0x00006400000c000b */
[----:B01----:R-:W-:Y:S01]  /*142a0*/  ENDCOLLECTIVE ;  /* 0x000000000000791b */ /* 0x003fe20003800000 */
.L_x_2334:
[----:B------:R-:W-:Y:S01]  /*142b0*/  ISETP.GE.AND P4, PT, R3, R2, PT ;  /* 0x000000020300720c */ /* 0x000fe20003f86270 */
[----:B------:R-:W-:Y:S02]  /*142c0*/  IMAD.MOV.U32 R13, RZ, RZ, R0 ;  /* 0x000000ffff0d7224 */ /* 0x000fe400078e0000 */
[----:B------:R-:W-:Y:S02]  /*142d0*/  IMAD.MOV.U32 R12, RZ, RZ, 0x1 ;  /* 0x00000001ff0c7424 */ /* 0x000fe400078e00ff */
[----:B------:R-:W-:-:S08]  /*142e0*/  IMAD.MOV.U32 R5, RZ, RZ, R14 ;  /* 0x000000ffff057224 */ /* 0x000fd000078e000e */
[----:B------:R-:W-:Y:S05]  /*142f0*/  WARPSYNC.COLLECTIVE R15, `(.L_x_2335) ;  /* 0x000000000f087348 */ /* 0x000fea0003c00000 */
[----:B------:R0:W1:Y:S02]  /*14300*/  SHFL.IDX P6, R14, R13, R12, R11 ;  /* 0x0000000c0d0e7389 */ /* 0x00006400000c000b */
[----:B01----:R-:W-:Y:S01]  /*14310*/  ENDCOLLECTIVE ;  /* 0x000000000000791b */ /* 0x003fe20003800000 */
.L_x_2335:
[----:B------:R-:W-:-:S05]  /*14320*/  @!P4 IADD3 R5, P3, R9, R5, RZ ;  /* 0x000000050905c210 */ /* 0x000fca0007f7e0ff */
[----:B------:R-:W-:-:S04]  /*14330*/  @!P4 IMAD.X R6, RZ, RZ, R6, P3 ;  /* 0x000000ffff06c224 */ /* 0x000fc800018e0606 */
[----:B------:R-:W-:Y:S02]  /*14340*/  @!P4 IMAD.MOV.U32 R7, RZ, RZ, R6 ;  /* 0x000000ffff07c224 */ /* 0x000fe400078e0006 */
        /* <DEDUP_REMOVED lines=9> */
[----:B------:R-:W-:-:S10]  /*143e0*/  IMAD.MOV.U32 R5, RZ, RZ, R14 ;  /* 0x000000ffff057224 */ /* 0x000fd400078e000e */
[----:B0-----:R-:W-:Y:S05]  /*143f0*/  WARPSYNC.COLLECTIVE R15, `(.L_x_2336) ;  /* 0x000000000f087348 */ /* 0x001fea0003c00000 */
[----:B------:R1:W2:Y:S02]  /*14400*/  SHFL.IDX P6, R14, R13, R12, R11 ;  /* 0x0000000c0d0e7389 */ /* 0x0002a400000c000b */
[----:B012---:R-:W-:Y:S01]  /*14410*/  ENDCOLLECTIVE ;  /* 0x000000000000791b */ /* 0x007fe20003800000 */
.L_x_2336:
[----:B------:R-:W-:Y:S01]  /*14420*/  @!PT LDS RZ, [RZ] ;  /* 0x00000000fffff984 */ /* 0x000fe20000000800 */
[----:B------:R-:W-:Y:S01]  /*14430*/  @!PT LDS RZ, [RZ] ;  /* 0x00000000fffff984 */ /* 0x000fe20000000800 */
[----:B------:R-:W-:Y:S01]  /*14440*/  @!PT LDS RZ, [RZ] ;  /* 0x00000000fffff984 */ /* 0x000fe20000000800 */
[----:B------:R0:W-:Y:S01]  /*14450*/  @!P4 LDGSTS.E.BYPASS.LTC128B.128 [R8+0x18400], desc[UR54][R6.64+0x80], !P2 ;  /* 0x184000800608cfae */ /* 0x0001e2000d101d76 */
[----:B------:R-:W-:Y:S02]  /*14460*/  IMAD.MOV.U32 R13, RZ, RZ, R0 ;  /* 0x000000ffff0d7224 */ /* 0x000fe400078e0000 */
[----:B------:R-:W-:Y:S02]  /*14470*/  IMAD.MOV.U32 R12, RZ, RZ, 0x2 ;  /* 0x00000002ff0c7424 */ /* 0x000fe400078e00ff */
[----:B0-----:R-:W-:-:S07]  /*14480*/  IMAD.MOV.U32 R6, RZ, RZ, R14 ;  /* 0x000000ffff067224 */ /* 0x001fce00078e000e */
[----:B------:R-:W-:Y:S05]  /*14490*/  WARPSYNC.COLLECTIVE R15, `(.L_x_2337) ;  /* 0x000000000f087348 */ /* 0x000fea0003c00000 */
[----:B------:R0:W1:Y:S02]  /*144a0*/  SHFL.IDX P6, R14, R13, R12, R11 ;  /* 0x0000000c0d0e7389 */ /* 0x00006400000c000b */
[----:B01----:R-:W-:Y:S01]  /*144b0*/  ENDCOLLECTIVE ;  /* 0x000000000000791b */ /* 0x003fe20003800000 */
.L_x_2337:
        /* <DEDUP_REMOVED lines=16> */
.L_x_2338:
[----:B------:R-:W-:Y:S02]  /*145c0*/  IMAD.MOV.U32 R13, RZ, RZ, R0 ;  /* 0x000000ffff0d7224 */ /* 0x000fe400078e0000 */
[----:B------:R-:W-:Y:S02]  /*145d0*/  IMAD.MOV.U32 R12, RZ, RZ, 0x3 ;  /* 0x00000003ff0c7424 */ /* 0x000fe400078e00ff */
[----:B------:R-:W-:-:S07]  /*145e0*/  IMAD.MOV.U32 R6, RZ, RZ, R14 ;  /* 0x000000ffff067224 */ /* 0x000fce00078e000e */
[----:B------:R-:W-:Y:S05]  /*145f0*/  WARPSYNC.COLLECTIVE R15, `(.L_x_2339) ;  /* 0x000000000f087348 */ /* 0x000fea0003c00000 */
[----:B------:R0:W1:Y:S02]  /*14600*/  SHFL.IDX P6, R14, R13, R12, R11 ;  /* 0x0000000c0d0e7389 */ /* 0x00006400000c000b */
[----:B01----:R-:W-:Y:S01]  /*14610*/  ENDCOLLECTIVE ;  /* 0x000000000000791b */ /* 0x003fe20003800000 */
.L_x_2339:
        /* <DEDUP_REMOVED lines=14> */
.L_x_2340:
[----:B------:R-:W-:Y:S01]  /*14700*/  IMAD.MOV.U32 R4, RZ, RZ, R14 ;  /* 0x000000ffff047224 */ /* 0x000fe200078e000e */
[----:B------:R-:W-:Y:S06]  /*14710*/  BRA `(.L_x_2341) ;  /* 0xffffffc800c47947 */ /* 0x000fec000383ffff */
.L_x_2267:
[----:B-1----:R1:W3:Y:S02]  /*14720*/  SYNCS.PHASECHK.TRANS64.TRYWAIT P0, [R17+URZ+0x29820], R0 ;  /* 0x02982000110075a7 */ /* 0x0022e4000800017f */
[----:B---3--:R-:W-:Y:S05]  /*14730*/  @!P0 NANOSLEEP.SYNCS 0x989680 ;  /* 0x009896800000895d */ /* 0x008fea0003900000 */
[----:B------:R-:W3:Y:S02]  /*14740*/  @!P0 SYNCS.PHASECHK.TRANS64 P0, [R17+URZ+0x29820], R0 ;  /* 0x02982000110085a7 */ /* 0x000ee4000800007f */
[----:B---3--:R-:W-:Y:S05]  /*14750*/  @!P0 BRA `(.L_x_2267) ;  /* 0xfffffffc00f08947 */ /* 0x008fea000383ffff */
[----:B------:R-:W-:Y:S05]  /*14760*/  BRA `(.L_x_2342) ;  /* 0xffffffcc00347947 */ /* 0x000fea000383ffff */
.L_x_2273:
[----:B0-----:R0:W4:Y:S02]  /*14770*/  SYNCS.PHASECHK.TRANS64.TRYWAIT P0, [R5+URZ+0x29880], R4 ;  /* 0x02988004050075a7 */ /* 0x001124000800017f */
[----:B----4-:R-:W-:Y:S05]  /*14780*/  @!P0 NANOSLEEP.SYNCS 0x989680 ;  /* 0x009896800000895d */ /* 0x010fea0003900000 */
[----:B------:R-:W4:Y:S02]  /*14790*/  @!P0 SYNCS.PHASECHK.TRANS64 P0, [R5+URZ+0x29880], R4 ;  /* 0x02988004050085a7 */ /* 0x000f24000800007f */
[----:B----4-:R-:W-:Y:S05]  /*147a0*/  @!P0 BRA `(.L_x_2273) ;  /* 0xfffffffc00f08947 */ /* 0x010fea000383ffff */
[----:B------:R-:W-:Y:S05]  /*147b0*/  BRA `(.L_x_2343) ;  /* 0xffffffcc00e47947 */ /* 0x000fea000383ffff */
.L_x_2278:
[----:B----4-:R4:W0:Y:S02]  /*147c0*/  SYNCS.PHASECHK.TRANS64.TRYWAIT P0, [R5+URZ+0x29840], R4 ;  /* 0x02984004050075a7 */ /* 0x010824000800017f */
[----:B0-----:R-:W-:Y:S05]  /*147d0*/  @!P0 NANOSLEEP.SYNCS 0x989680 ;  /* 0x009896800000895d */ /* 0x001fea0003900000 */
[----:B------:R-:W0:Y:S02]  /*147e0*/  @!P0 SYNCS.PHASECHK.TRANS64 P0, [R5+URZ+0x29840], R4 ;  /* 0x02984004050085a7 */ /* 0x000e24000800007f */
[----:B0-----:R-:W-:Y:S05]  /*147f0*/  @!P0 BRA `(.L_x_2278) ;  /* 0xfffffffc00f08947 */ /* 0x001fea000383ffff */
[----:B------:R-:W-:Y:S05]  /*14800*/  BRA `(.L_x_2344) ;  /* 0xffffffd000607947 */ /* 0x000fea000383ffff */
.L_x_2286:
[----:B----4-:R4:W0:Y:S02]  /*14810*/  SYNCS.PHASECHK.TRANS64.TRYWAIT P0, [R19+URZ+0x29870], R4 ;  /* 0x02987004130075a7 */ /* 0x010824000800017f */
[----:B0-----:R-:W-:Y:S05]  /*14820*/  @!P0 NANOSLEEP.SYNCS 0x989680 ;  /* 0x009896800000895d */ /* 0x001fea0003900000 */
[----:B------:R-:W0:Y:S02]  /*14830*/  @!P0 SYNCS.PHASECHK.TRANS64 P0, [R19+URZ+0x29870], R4 ;  /* 0x02987004130085a7 */ /* 0x000e24000800007f */
[----:B0-----:R-:W-:Y:S05]  /*14840*/  @!P0 BRA `(.L_x_2286) ;  /* 0xfffffffc00f08947 */ /* 0x001fea000383ffff */
[----:B------:R-:W-:Y:S05]  /*14850*/  BRA `(.L_x_2345) ;  /* 0xffffffd400787947 */ /* 0x000fea000383ffff */
.L_x_2288:
[----:B------:R0:W0:Y:S02]  /*14860*/  SYNCS.PHASECHK.TRANS64.TRYWAIT P0, [R19+URZ+0x29860], R0 ;  /* 0x02986000130075a7 */ /* 0x000024000800017f */
[----:B0-----:R-:W-:Y:S05]  /*14870*/  @!P0 NANOSLEEP.SYNCS 0x989680 ;  /* 0x009896800000895d */ /* 0x001fea0003900000 */
[----:B------:R-:W0:Y:S02]  /*14880*/  @!P0 SYNCS.PHASECHK.TRANS64 P0, [R19+URZ+0x29860], R0 ;  /* 0x02986000130085a7 */ /* 0x000e24000800007f */
[----:B0-----:R-:W-:Y:S05]  /*14890*/  @!P0 BRA `(.L_x_2288) ;  /* 0xfffffffc00f08947 */ /* 0x001fea000383ffff */
[----:B------:R-:W-:Y:S05]  /*148a0*/  BRA `(.L_x_2346) ;  /* 0xffffffd400807947 */ /* 0x000fea000383ffff */
.L_x_2295:
[----:B0-----:R0:W1:Y:S02]  /*148b0*/  SYNCS.PHASECHK.TRANS64.TRYWAIT P1, [R16+URZ+0x29870], R3 ;  /* 0x02987003100075a7 */ /* 0x001064000802017f */
[----:B-1----:R-:W-:Y:S05]  /*148c0*/  @!P1 NANOSLEEP.SYNCS 0x989680 ;  /* 0x009896800000995d */ /* 0x002fea0003900000 */
[----:B------:R-:W1:Y:S02]  /*148d0*/  @!P1 SYNCS.PHASECHK.TRANS64 P1, [R16+URZ+0x29870], R3 ;  /* 0x02987003100095a7 */ /* 0x000e64000802007f */
[----:B-1----:R-:W-:Y:S05]  /*148e0*/  @!P1 BRA `(.L_x_2295) ;  /* 0xfffffffc00f09947 */ /* 0x002fea000383ffff */
[----:B------:R-:W-:Y:S05]  /*148f0*/  BRA `(.L_x_2347) ;  /* 0xffffffdc00607947 */ /* 0x000fea000383ffff */
.L_x_2297:
[----:B0-----:R0:W1:Y:S02]  /*14900*/  SYNCS.PHASECHK.TRANS64.TRYWAIT P1, [R16+URZ+0x29860], R3 ;  /* 0x02986003100075a7 */ /* 0x001064000802017f */
[----:B-1----:R-:W-:Y:S05]  /*14910*/  @!P1 NANOSLEEP.SYNCS 0x989680 ;  /* 0x009896800000995d */ /* 0x002fea0003900000 */
[----:B------:R-:W1:Y:S02]  /*14920*/  @!P1 SYNCS.PHASECHK.TRANS64 P1, [R16+URZ+0x29860], R3 ;  /* 0x02986003100095a7 */ /* 0x000e64000802007f */
[----:B-1----:R-:W-:Y:S05]  /*14930*/  @!P1 BRA `(.L_x_2297) ;  /* 0xfffffffc00f09947 */ /* 0x002fea000383ffff */
[----:B------:R-:W-:Y:S05]  /*14940*/  BRA `(.L_x_2348) ;  /* 0xffffffdc00687947 */ /* 0x000fea000383ffff */
.L_x_2310:
[----:B0-----:R0:W1:Y:S02]  /*14950*/  SYNCS.PHASECHK.TRANS64.TRYWAIT P0, [R3+URZ+0x29820], R0 ;  /* 0x02982000030075a7 */ /* 0x001064000800017f */
[----:B-1----:R-:W-:Y:S05]  /*14960*/  @!P0 NANOSLEEP.SYNCS 0x989680 ;  /* 0x009896800000895d */ /* 0x002fea0003900000 */
[----:B------:R-:W1:Y:S02]  /*14970*/  @!P0 SYNCS.PHASECHK.TRANS64 P0, [R3+URZ+0x29820], R0 ;  /* 0x02982000030085a7 */ /* 0x000e64000800007f */
[----:B-1----:R-:W-:Y:S05]  /*14980*/  @!P0 BRA `(.L_x_2310) ;  /* 0xfffffffc00f08947 */ /* 0x002fea000383ffff */
[----:B------:R-:W-:Y:S05]  /*14990*/  BRA `(.L_x_2349) ;  /* 0xfffffff0001c7947 */ /* 0x000fea000383ffff */
.L_x_2311:
        /* <DEDUP_REMOVED lines=11> */
.L_x_2351:
[----:B------:R-:W-:Y:S05]  /*14a50*/  BSYNC B0 ;  /* 0x0000000000007941 */ /* 0x000fea0003800000 */
.L_x_2350:
[----:B------:R-:W-:Y:S05]  /*14a60*/  BRA `(.L_x_2352) ;  /* 0xfffffff000047947 */ /* 0x000fea000383ffff */
.L_x_2314:
[----:B------:R-:W-:Y:S01]  /*14a70*/  BSSY B1, `(.L_x_2353) ;  /* 0x0000006000017945 */ /* 0x000fe20003800000 */
[----:B------:R-:W-:-:S07]  /*14a80*/  IMAD.MOV.U32 R15, RZ, RZ, -0x1 ;  /* 0xffffffffff0f7424 */ /* 0x000fce00078e00ff */
[----:B0-2---:R-:W-:Y:S05]  /*14a90*/  WARPSYNC.COLLECTIVE R15, `(.L_x_2354) ;  /* 0x000000000f0c7348 */ /* 0x005fea0003c00000 */
[----:B------:R-:W-:Y:S02]  /*14aa0*/  ELECT P6, UR62, PT ;  /* 0x00000000003e782f */ /* 0x000fe400038c0000 */
[----:B------:R-:W-:Y:S01]  /*14ab0*/  MOV R14, UR62 ;  /* 0x0000003e000e7c02 */ /* 0x000fe20008000f00 */
[----:B0-2---:R-:W-:Y:S10]  /*14ac0*/  ENDCOLLECTIVE ;  /* 0x000000000000791b */ /* 0x005ff40003800000 */
.L_x_2354:
[----:B------:R-:W-:Y:S05]  /*14ad0*/  BSYNC B1 ;  /* 0x0000000000017941 */ /* 0x000fea0003800000 */
.L_x_2353:
[----:B------:R-:W-:Y:S05]  /*14ae0*/  BRA `(.L_x_2355) ;  /* 0xffffffec00fc7947 */ /* 0x000fea000383ffff */
.L_x_2316:
[----:B0-----:R0:W1:Y:S02]  /*14af0*/  SYNCS.PHASECHK.TRANS64.TRYWAIT P1, [R7+URZ], R4 ;  /* 0x00000004070075a7 */ /* 0x001064000802017f */
[----:B-1----:R-:W-:Y:S05]  /*14b00*/  @!P1 NANOSLEEP.SYNCS 0x989680 ;  /* 0x009896800000995d */ /* 0x002fea0003900000 */
[----:B------:R-:W1:Y:S02]  /*14b10*/  @!P1 SYNCS.PHASECHK.TRANS64 P1, [R7+URZ], R4 ;  /* 0x00000004070095a7 */ /* 0x000e64000802007f */
[----:B-1----:R-:W-:Y:S05]  /*14b20*/  @!P1 BRA `(.L_x_2316) ;  /* 0xfffffffc00f09947 */ /* 0x002fea000383ffff */
[----:B------:R-:W-:Y:S05]  /*14b30*/  BRA `(.L_x_2356) ;  /* 0xfffffff000347947 */ /* 0x000fea000383ffff */
.L_x_2317:
[----:B-1----:R1:W3:Y:S02]  /*14b40*/  SYNCS.PHASECHK.TRANS64.TRYWAIT P1, [R5+URZ], R0 ;  /* 0x00000000050075a7 */ /* 0x0022e4000802017f */
[----:B---3--:R-:W-:Y:S05]  /*14b50*/  @!P1 NANOSLEEP.SYNCS 0x989680 ;  /* 0x009896800000995d */ /* 0x008fea0003900000 */
[----:B------:R-:W3:Y:S02]  /*14b60*/  @!P1 SYNCS.PHASECHK.TRANS64 P1, [R5+URZ], R0 ;  /* 0x00000000050095a7 */ /* 0x000ee4000802007f */
[----:B---3--:R-:W-:Y:S05]  /*14b70*/  @!P1 BRA `(.L_x_2317) ;  /* 0xfffffffc00f09947 */ /* 0x008fea000383ffff */
[----:B------:R-:W-:Y:S05]  /*14b80*/  BRA `(.L_x_2357) ;  /* 0xfffffff000287947 */ /* 0x000fea000383ffff */
.L_x_2319:
[----:B-1----:R1:W3:Y:S02]  /*14b90*/  SYNCS.PHASECHK.TRANS64.TRYWAIT P1, [R5+URZ+0x29860], R4 ;  /* 0x02986004050075a7 */ /* 0x0022e4000802017f */
[----:B---3--:R-:W-:Y:S05]  /*14ba0*/  @!P1 NANOSLEEP.SYNCS 0x989680 ;  /* 0x009896800000995d */ /* 0x008fea0003900000 */
[----:B------:R-:W3:Y:S02]  /*14bb0*/  @!P1 SYNCS.PHASECHK.TRANS64 P1, [R5+URZ+0x29860], R4 ;  /* 0x02986004050095a7 */ /* 0x000ee4000802007f */
[----:B---3--:R-:W-:Y:S05]  /*14bc0*/  @!P1 BRA `(.L_x_2319) ;  /* 0xfffffffc00f09947 */ /* 0x008fea000383ffff */
[----:B------:R-:W-:Y:S05]  /*14bd0*/  BRA `(.L_x_2358) ;  /* 0xfffffff000287947 */ /* 0x000fea000383ffff */
.L_x_2321:
[----:B---3--:R3:W4:Y:S02]  /*14be0*/  SYNCS.PHASECHK.TRANS64.TRYWAIT P1, [R3+URZ+0x29860], R0 ;  /* 0x02986000030075a7 */ /* 0x008724000802017f */
[----:B----4-:R-:W-:Y:S05]  /*14bf0*/  @!P1 NANOSLEEP.SYNCS 0x989680 ;  /* 0x009896800000995d */ /* 0x010fea0003900000 */
[----:B------:R-:W4:Y:S02]  /*14c00*/  @!P1 SYNCS.PHASECHK.TRANS64 P1, [R3+URZ+0x29860], R0 ;  /* 0x02986000030095a7 */ /* 0x000f24000802007f */
[----:B----4-:R-:W-:Y:S05]  /*14c10*/  @!P1 BRA `(.L_x_2321) ;  /* 0xfffffffc00f09947 */ /* 0x010fea000383ffff */
[----:B------:R-:W-:Y:S05]  /*14c20*/  BRA `(.L_x_2359) ;  /* 0xfffffff000287947 */ /* 0x000fea000383ffff */
.L_x_2323:
[----:B----4-:R4:W0:Y:S02]  /*14c30*/  SYNCS.PHASECHK.TRANS64.TRYWAIT P0, [R5+URZ+0x29880], R4 ;  /* 0x02988004050075a7 */ /* 0x010824000800017f */
[----:B0-----:R-:W-:Y:S05]  /*14c40*/  @!P0 NANOSLEEP.SYNCS 0x989680 ;  /* 0x009896800000895d */ /* 0x001fea0003900000 */
[----:B------:R-:W0:Y:S02]  /*14c50*/  @!P0 SYNCS.PHASECHK.TRANS64 P0, [R5+URZ+0x29880], R4 ;  /* 0x02988004050085a7 */ /* 0x000e24000800007f */
[----:B0-----:R-:W-:Y:S05]  /*14c60*/  @!P0 BRA `(.L_x_2323) ;  /* 0xfffffffc00f08947 */ /* 0x001fea000383ffff */
[----:B------:R-:W-:Y:S05]  /*14c70*/  BRA `(.L_x_2324) ;  /* 0xfffffff000247947 */ /* 0x000fea000383ffff */
.L_x_2360:
        /* <DEDUP_REMOVED lines=16> */
.L_x_2857:


//--------------------- .text._ZN7cutlass13device_kernelIN5flash11enable_sm90INS1_16FlashAttnFwdSm90INS1_25CollectiveMainloopFwdSm90ILi2EN4cute5tupleIJNS5_1CILi1EEES8_S8_EEENS6_IJNS7_ILi128EEENS7_ILi160EEENS7_ILi192EEEEEELi128ENS_12float_e4m3_tEfNS_4arch4Sm90ELb1ELb0ELb0ELb1ELb0ELb1ELb0ELb1ELb1ELb1ELb0ELb0EEENS1_21CollectiveEpilogueFwdINS6_IJSA_SA_SB_EEES9_NS_10bfloat16_tESG_Li256ELb1ELb1ELb0ELb1EEENS1_36VarlenDynamicPersistentTileSchedulerILi128ELi160ELi256ELi128ELb0ELb1ELb1ELb1ELb1ELb1EEEEEEEEEvNT_6ParamsE --------------------------
	.section	.text._ZN7cutlass13device_kernelIN5flash11enable_sm90INS1_16FlashAttnFwdSm90INS1_25CollectiveMainloopFwdSm90ILi2EN4cute5tupleIJNS5_1CILi1EEES8_S8_EEENS6_IJNS7_ILi128EEENS7_ILi160EEENS7_ILi192EEEEEELi128ENS_12float_e4m3_tEfNS_4arch4Sm90ELb1ELb0ELb0ELb1ELb0ELb1ELb0ELb1ELb1ELb1ELb0ELb0EEENS1_21CollectiveEpilogueFwdINS6_IJSA_SA_SB_EEES9_NS_10bfloat16_tESG_Li256ELb1ELb1ELb0ELb1EEENS1_36VarlenDynamicPersistentTileSchedulerILi128ELi160ELi256ELi128ELb0ELb1ELb1ELb1ELb1ELb1EEEEEEEEEvNT_6ParamsE,"ax",@progbits
	.align	128
.text._ZN7cutlass13device_kernelIN5flash11enable_sm90INS1_16FlashAttnFwdSm90INS1_25CollectiveMainloopFwdSm90ILi2EN4cute5tupleIJNS5_1CILi1EEES8_S8_EEENS6_IJNS7_ILi128EEENS7_ILi160EEENS7_ILi192EEEEEELi128ENS_12float_e4m3_tEfNS_4arch4Sm90ELb1ELb0ELb0ELb1ELb0ELb1ELb0ELb1ELb1ELb1ELb0ELb0EEENS1_21CollectiveEpilogueFwdINS6_IJSA_SA_SB_EEES9_NS_10bfloat16_tESG_Li256ELb1ELb1ELb0ELb1EEENS1_36VarlenDynamicPersistentTileSchedulerILi128ELi160ELi256ELi128ELb0ELb1ELb1ELb1ELb1ELb1EEEEEEEEEvNT_6ParamsE:
        .type           _ZN7cutlass13device_kernelIN5flash11enable_sm90INS1_16FlashAttnFwdSm90INS1_25CollectiveMainloopFwdSm90ILi2EN4cute5tupleIJNS5_1CILi1EEES8_S8_EEENS6_IJNS7_ILi128EEENS7_ILi160EEENS7_ILi192EEEEEELi128ENS_12float_e4m3_tEfNS_4arch4Sm90ELb1ELb0ELb0ELb1ELb0ELb1ELb0ELb1ELb1ELb1ELb0ELb0EEENS1_21CollectiveEpilogueFwdINS6_IJSA_SA_SB_EEES9_NS_10bfloat16_tESG_Li256ELb1ELb1ELb0ELb1EEENS1_36VarlenDynamicPersistentTileSchedulerILi128ELi160ELi256ELi128ELb0ELb1ELb1ELb1ELb1ELb1EEEEEEEEEvNT_6ParamsE,@function
        .size           _ZN7cutlass13device_kernelIN5flash11enable_sm90INS1_16FlashAttnFwdSm90INS1_25CollectiveMainloopFwdSm90ILi2EN4cute5tupleIJNS5_1CILi1EEES8_S8_EEENS6_IJNS7_ILi128EEENS7_ILi160EEENS7_ILi192EEEEEELi128ENS_12float_e4m3_tEfNS_4arch4Sm90ELb1ELb0ELb0ELb1ELb0ELb1ELb0ELb1ELb1ELb1ELb0ELb0EEENS1_21CollectiveEpilogueFwdINS6_IJSA_SA_SB_EEES9_NS_10bfloat16_tESG_Li256ELb1ELb1ELb0ELb1EEENS1_36VarlenDynamicPersistentTileSchedulerILi128ELi160ELi256ELi128ELb0ELb1ELb1ELb1ELb1ELb1EEEEEEEEEvNT_6ParamsE,(.L_x_2858 - _ZN7cutlass13device_kernelIN5flash11enable_sm90INS1_16FlashAttnFwdSm90INS1_25CollectiveMainloopFwdSm90ILi2EN4cute5tupleIJNS5_1CILi1EEES8_S8_EEENS6_IJNS7_ILi128EEENS7_ILi160EEENS7_ILi192EEEEEELi128ENS_12float_e4m3_tEfNS_4arch4Sm90ELb1ELb0ELb0ELb1ELb0ELb1ELb0ELb1ELb1ELb1ELb0ELb0EEENS1_21CollectiveEpilogueFwdINS6_IJSA_SA_SB_EEES9_NS_10bfloat16_tESG_Li256ELb1ELb1ELb0ELb1EEENS1_36VarlenDynamicPersistentTileSchedulerILi128ELi160ELi256ELi128ELb0ELb1ELb1ELb1ELb1ELb1EEEEEEEEEvNT_6ParamsE)
        .other          _ZN7cutlass13device_kernelIN5flash11enable_sm90INS1_16FlashAttnFwdSm90INS1_25CollectiveMainloopFwdSm90ILi2EN4cute5tupleIJNS5_1CILi1EEES8_S8_EEENS6_IJNS7_ILi128EEENS7_ILi160EEENS7_ILi192EEEEEELi128ENS_12float_e4m3_tEfNS_4arch4Sm90ELb1ELb0ELb0ELb1ELb0ELb1ELb0ELb1ELb1ELb1ELb0ELb0EEENS1_21CollectiveEpilogueFwdINS6_IJSA_SA_SB_EEES9_NS_10bfloat16_tESG_Li256ELb1ELb1ELb0ELb1EEENS1_36VarlenDynamicPersistentTileSchedulerILi128ELi160ELi256ELi128ELb0ELb1ELb1ELb1ELb1ELb1EEEEEEEEEvNT_6ParamsE,@"STO_CUDA_ENTRY STV_DEFAULT"
_ZN7cutlass13device_kernelIN5flash11enable_sm90INS1_16FlashAttnFwdSm90INS1_25CollectiveMainloopFwdSm90ILi2EN4cute5tupleIJNS5_1CILi1EEES8_S8_EEENS6_IJNS7_ILi128EEENS7_ILi160EEENS7_ILi192EEEEEELi128ENS_12float_e4m3_tEfNS_4arch4Sm90ELb1ELb0ELb0ELb1ELb0ELb1ELb0ELb1ELb1ELb1ELb0ELb0EEENS1_21CollectiveEpilogueFwdINS6_IJSA_SA_SB_EEES9_NS_10bfloat16_tESG_Li256ELb1ELb1ELb0ELb1EEENS1_36VarlenDynamicPersistentTileSchedulerILi128ELi160ELi256ELi128ELb0ELb1ELb1ELb1ELb1ELb1EEEEEEEEEvNT_6ParamsE:
        /* <DEDUP_REMOVED lines=24> */
.L_x_2362:
[----:B------:R-:W-:Y:S05]  /*0180*/  BSYNC B0 ;  /* 0x0000000000007941 */ /* 0x000fea0003800000 */
.L_x_2361:
        /* <DEDUP_REMOVED lines=41> */
.L_x_2363:
        /* <DEDUP_REMOVED lines=22> */
.L_x_2364:
        /* <DEDUP_REMOVED lines=18> */
.L_x_2365:
        /* <DEDUP_REMOVED lines=22> */
.L_x_2366:
        /* <DEDUP_REMOVED lines=22> */
.L_x_2367:
        /* <DEDUP_REMOVED lines=8> */
.L_x_2370:
        /* <DEDUP_REMOVED lines=25> */
[----:B------:R-:W-:Y:S01]  /*0b70*/  IMAD.MOV.U32 R17, RZ, RZ, RZ ;  /* 0x000000ffff117224 */ /* 0x000fe200078e00ff */
[----:B------:R-:W-:Y:S01]  /*0b80*/  CS2R R190, SRZ ;  /* 0x0000000000be7805 */ /* 0x000fe2000001ff00 */
[----:B------:R-:W-:Y:S01]  /*0b90*/  IMAD.MOV.U32 R189, RZ, RZ, RZ ;  /* 0x000000ffffbd7224 */ /* 0x000fe200078e00ff */
[----:B------:R-:W-:Y:S01]  /*0ba0*/  ULOP3.LUT UR53, UR36, 0x1, URZ, 0xfc, !UPT ;  /* 0x0000000124357892 */ /* 0x000fe2000f8efc3f */
[----:B------:R-:W-:-:S08]  /*0bb0*/  UMOV UR43, URZ ;  /* 0x0000003f002b7c82 */ /* 0x000fd00008000000 */
[----:B------:R-:W-:Y:S01]  /*0bc0*/  UIADD3 UR52, UR52, 0x14400, URZ ;  /* 0x0001440034347890 */ /* 0x000fe2000fffe03f */
[----:B0-----:R-:W-:-:S05]  /*0bd0*/  VIADD R21, R0, 0xffffff80 ;  /* 0xffffff8000157836 */ /* 0x001fca0000000000 */
[----:B------:R-:W-:-:S04]  /*0be0*/  SHF.R.S32.HI R0, RZ, 0x1f, R21 ;  /* 0x0000001fff007819 */ /* 0x000fc80000011415 */
[CC--:B------:R-:W-:Y:S02]  /*0bf0*/  LEA.HI R3, R0.reuse, R21.reuse, RZ, 0x5 ;  /* 0x0000001500037211 */ /* 0x0c0fe400078f28ff */
[CC--:B------:R-:W-:Y:S02]  /*0c00*/  LEA.HI R5, R0.reuse, R21.reuse, RZ, 0x4 ;  /* 0x0000001500057211 */ /* 0x0c0fe400078f20ff */
[----:B------:R-:W-:Y:S01]  /*0c10*/  LEA.HI R2, R0, R21, RZ, 0x2 ;  /* 0x0000001500027211 */ /* 0x000fe200078f10ff */
[----:B------:R-:W-:Y:S01]  /*0c20*/  IMAD.SHL.U32 R7, R3, 0x20, RZ ;  /* 0x0000002003077824 */ /* 0x000fe200078e00ff */
[----:B------:R-:W-:Y:S02]  /*0c30*/  LOP3.LUT R6, R5, 0x3fffff0, RZ, 0xc0, !PT ;  /* 0x03fffff005067812 */ /* 0x000fe400078ec0ff */
[--C-:B------:R-:W-:Y:S02]  /*0c40*/  SHF.R.S32.HI R4, RZ, 0x2, R2.reuse ;  /* 0x00000002ff047819 */ /* 0x100fe40000011402 */
[----:B------:R-:W-:-:S02]  /*0c50*/  SHF.R.S32.HI R3, RZ, 0x1f, R2 ;  /* 0x0000001fff037819 */ /* 0x000fc40000011402 */
[----:B------:R-:W-:Y:S01]  /*0c60*/  LOP3.LUT R8, R7, 0xfffffc00, RZ, 0xc0, !PT ;  /* 0xfffffc0007087812 */ /* 0x000fe200078ec0ff */
[----:B------:R-:W-:Y:S01]  /*0c70*/  IMAD.IADD R7, R21, 0x1, -R6 ;  /* 0x0000000115077824 */ /* 0x000fe200078e0a06 */
[----:B------:R-:W-:Y:S02]  /*0c80*/  SHF.R.S32.HI R6, RZ, 0x4, R5 ;  /* 0x00000004ff067819 */ /* 0x000fe40000011405 */
[----:B------:R-:W-:Y:S01]  /*0c90*/  LEA.HI R3, R3, R4, RZ, 0x2 ;  /* 0x0000000403037211 */ /* 0x000fe200078f10ff */
[----:B------:R-:W-:Y:S01]  /*0ca0*/  IMAD R8, R7, 0x40, R8 ;  /* 0x0000004007087824 */ /* 0x000fe200078e0208 */
[----:B------:R-:W-:Y:S02]  /*0cb0*/  LOP3.LUT R7, R2, 0xfffffffc, RZ, 0xc0, !PT ;  /* 0xfffffffc02077812 */ /* 0x000fe400078ec0ff */
[----:B------:R-:W-:Y:S02]  /*0cc0*/  LEA.HI R2, R5, R6, RZ, 0x1 ;  /* 0x0000000605027211 */ /* 0x000fe400078f08ff */
[----:B------:R-:W-:-:S02]  /*0cd0*/  LOP3.LUT R5, R3, 0xfffffffc, RZ, 0xc0, !PT ;  /* 0xfffffffc03057812 */ /* 0x000fc400078ec0ff */
[C---:B------:R-:W-:Y:S02]  /*0ce0*/  LEA.HI R3, R21.reuse, R21, RZ, 0x1 ;  /* 0x0000001515037211 */ /* 0x040fe400078f08ff */
[----:B------:R-:W-:Y:S01]  /*0cf0*/  IADD3 R9, R21, -R7, RZ ;  /* 0x8000000715097210 */ /* 0x000fe20007ffe0ff */
[----:B------:R-:W-:Y:S01]  /*0d00*/  IMAD.IADD R5, R4, 0x1, -R5 ;  /* 0x0000000104057824 */ /* 0x000fe200078e0a05 */
[----:B------:R-:W-:Y:S02]  /*0d10*/  SHF.R.S32.HI R188, RZ, 0x1, R3 ;  /* 0x00000001ffbc7819 */ /* 0x000fe40000011403 */
[----:B------:R-:W-:Y:S01]  /*0d20*/  LOP3.LUT R7, R2, 0x1ffffffe, RZ, 0xc0, !PT ;  /* 0x1ffffffe02077812 */ /* 0x000fe200078ec0ff */
[----:B------:R-:W-:Y:S01]  /*0d30*/  IMAD.SHL.U32 R198, R5, 0x80, RZ ;  /* 0x0000008005c67824 */ /* 0x000fe200078e00ff */
[----:B------:R-:W-:Y:S01]  /*0d40*/  LEA.HI R2, R9, R9, RZ, 0x1 ;  /* 0x0000000909027211 */ /* 0x000fe200078f08ff */
[----:B------:R-:W-:Y:S01]  /*0d50*/  VIADD R221, R188, 0x80 ;  /* 0x00000080bcdd7836 */ /* 0x000fe20000000000 */
[----:B------:R-:W-:Y:S01]  /*0d60*/  LOP3.LUT R226, R3, 0xfffffffe, RZ, 0xc0, !PT ;  /* 0xfffffffe03e27812 */ /* 0x000fe200078ec0ff */
[----:B------:R-:W-:Y:S01]  /*0d70*/  IMAD.IADD R7, R6, 0x1, -R7 ;  /* 0x0000000106077824 */ /* 0x000fe200078e0a07 */
[----:B------:R-:W-:-:S02]  /*0d80*/  LOP3.LUT R2, R2, 0x1ffffffe, RZ, 0xc0, !PT ;  /* 0x1ffffffe02027812 */ /* 0x000fc400078ec0ff */
[----:B------:R-:W-:Y:S01]  /*0d90*/  SHF.R.S32.HI R4, RZ, 0x1f, R221 ;  /* 0x0000001fff047819 */ /* 0x000fe200000114dd */
[----:B------:R-:W-:Y:S01]  /*0da0*/  IMAD.IADD R226, R21, 0x1, -R226 ;  /* 0x0000000115e27824 */ /* 0x000fe200078e0ae2 */
[-C--:B------:R-:W-:Y:S01]  /*0db0*/  LEA.HI R13, R221, R221.reuse, RZ, 0x1 ;  /* 0x000000dddd0d7211 */ /* 0x080fe200078f08ff */
[----:B------:R-:W-:Y:S01]  /*0dc0*/  IMAD.IADD R211, R9, 0x1, -R2 ;  /* 0x0000000109d37824 */ /* 0x000fe200078e0a02 */
[----:B------:R-:W-:Y:S01]  /*0dd0*/  LEA.HI R2, R4, R221, RZ, 0x3 ;  /* 0x000000dd04027211 */ /* 0x000fe200078f18ff */
[----:B------:R-:W-:Y:S01]  /*0de0*/  IMAD R7, R7, 0x8, R8 ;  /* 0x0000000807077824 */ /* 0x000fe200078e0208 */
[C---:B------:R-:W-:Y:S01]  /*0df0*/  SHF.L.U32 R22, R226.reuse, 0x3, RZ ;  /* 0x00000003e2167819 */ /* 0x040fe200000006ff */
[----:B------:R-:W-:Y:S01]  /*0e00*/  IMAD.SHL.U32 R18, R226, 0x10, RZ ;  /* 0x00000010e2127824 */ /* 0x000fe200078e00ff */
[----:B------:R-:W-:Y:S01]  /*0e10*/  LOP3.LUT R4, R13, 0x3fffffe, RZ, 0xc0, !PT ;  /* 0x03fffffe0d047812 */ /* 0x000fe200078ec0ff */
[----:B------:R-:W-:Y:S01]  /*0e20*/  IMAD.SHL.U32 R8, R2, 0x40, RZ ;  /* 0x0000004002087824 */ /* 0x000fe200078e00ff */
[-C--:B------:R-:W-:Y:S01]  /*0e30*/  LEA.HI R2, R0, R21.reuse, RZ, 0x7 ;  /* 0x0000001500027211 */ /* 0x080fe200078f38ff */
[----:B------:R0:W-:Y:S01]  /*0e40*/  STL [R1+0xc], R7 ;  /* 0x00000c0701007387 */ /* 0x0001e20000100800 */
[----:B------:R-:W-:Y:S01]  /*0e50*/  VIADD R192, R22, 0x20 ;  /* 0x0000002016c07836 */ /* 0x000fe20000000000 */
[----:B------:R-:W-:Y:S01]  /*0e60*/  LEA.HI R0, R0, R21, RZ, 0x3 ;  /* 0x0000001500007211 */ /* 0x000fe200078f18ff */
[----:B------:R-:W-:Y:S01]  /*0e70*/  IMAD.IADD R202, R221, 0x1, -R4 ;  /* 0x00000001ddca7824 */ /* 0x000fe200078e0a04 */
[----:B------:R-:W-:Y:S01]  /*0e80*/  LOP3.LUT R228, R2, 0xffffff80, RZ, 0xc0, !PT ;  /* 0xffffff8002e47812 */ /* 0x000fe200078ec0ff */
[----:B------:R-:W-:Y:S01]  /*0e90*/  IMAD.IADD R4, R22, 0x1, R192 ;  /* 0x0000000116047824 */ /* 0x000fe200078e02c0 */
[----:B------:R-:W-:Y:S01]  /*0ea0*/  LOP3.LUT R9, R8, 0xfffffe00, RZ, 0xc0, !PT ;  /* 0xfffffe0008097812 */ /* 0x000fe200078ec0ff */
[----:B------:R-:W-:Y:S01]  /*0eb0*/  VIADD R194, R22, 0x40 ;  /* 0x0000004016c27836 */ /* 0x000fe20000000000 */
[----:B------:R-:W-:Y:S01]  /*0ec0*/  SHF.R.S32.HI R237, RZ, 0x7, R2 ;  /* 0x00000007ffed7819 */ /* 0x000fe20000011402 */
[----:B------:R-:W-:Y:S01]  /*0ed0*/  IMAD.IADD R228, R21, 0x1, -R228 ;  /* 0x0000000115e47824 */ /* 0x000fe200078e0ae4 */
[----:B0-----:R-:W-:Y:S01]  /*0ee0*/  SHF.R.S32.HI R7, RZ, 0x1f, R3 ;  /* 0x0000001fff077819 */ /* 0x001fe20000011403 */
[----:B------:R-:W-:Y:S01]  /*0ef0*/  IMAD R202, R202, 0x40, R9 ;  /* 0x00000040caca7824 */ /* 0x000fe200078e0209 */
[----:B------:R-:W-:Y:S01]  /*0f00*/  SHF.R.S32.HI R11, RZ, 0x1f, R4 ;  /* 0x0000001fff0b7819 */ /* 0x000fe20000011404 */
[C---:B------:R-:W-:Y:S01]  /*0f10*/  IMAD.IADD R12, R22.reuse, 0x1, R194 ;  /* 0x00000001160c7824 */ /* 0x040fe200078e02c2 */
[----:B------:R-:W-:Y:S01]  /*0f20*/  LEA.HI R7, R7, R188, RZ, 0x3 ;  /* 0x000000bc07077211 */ /* 0x000fe200078f18ff */
[C---:B------:R-:W-:Y:S01]  /*0f30*/  VIADD R195, R22.reuse, 0x30 ;  /* 0x0000003016c37836 */ /* 0x040fe20000000000 */
[----:B------:R-:W-:Y:S01]  /*0f40*/  SHF.R.S32.HI R9, RZ, 0x1f, R228 ;  /* 0x0000001fff097819 */ /* 0x000fe200000114e4 */
[----:B------:R-:W-:Y:S01]  /*0f50*/  VIADD R196, R22, 0x50 ;  /* 0x0000005016c47836 */ /* 0x000fe20000000000 */
[----:B------:R-:W-:-:S02]  /*0f60*/  LOP3.LUT R7, R7, 0xfffffff8, RZ, 0xc0, !PT ;  /* 0xfffffff807077812 */ /* 0x000fc400078ec0ff */
[----:B------:R-:W-:Y:S02]  /*0f70*/  LEA.HI R8, R9, R228, RZ, 0x2 ;  /* 0x000000e409087211 */ /* 0x000fe400078f10ff */
[----:B------:R-:W-:Y:S02]  /*0f80*/  IADD3 R10, R188, -R7, RZ ;  /* 0x80000007bc0a7210 */ /* 0x000fe40007ffe0ff */
[CC--:B------:R-:W-:Y:S02]  /*0f90*/  LEA.HI R225, R11.reuse, R4.reuse, RZ, 0x4 ;  /* 0x000000040be17211 */ /* 0x0c0fe400078f20ff */
[----:B------:R-:W-:Y:S01]  /*0fa0*/  LEA.HI R14, R11, R4, RZ, 0x6 ;  /* 0x000000040b0e7211 */ /* 0x000fe200078f30ff */
[----:B------:R0:W-:Y:S01]  /*0fb0*/  STL [R1+0x8], R10 ;  /* 0x0000080a01007387 */ /* 0x0001e20000100800 */
[----:B------:R-:W-:Y:S01]  /*0fc0*/  IMAD.SHL.U32 R4, R10, 0x80, RZ ;  /* 0x000000800a047824 */ /* 0x000fe200078e00ff */
[----:B------:R-:W-:Y:S02]  /*0fd0*/  SHF.R.S32.HI R11, RZ, 0x1f, R8 ;  /* 0x0000001fff0b7819 */ /* 0x000fe40000011408 */
[----:B------:R-:W-:Y:S01]  /*0fe0*/  LEA.HI R2, R2, R237, RZ, 0x1 ;  /* 0x000000ed02027211 */ /* 0x000fe200078f08ff */
[----:B------:R-:W-:Y:S01]  /*0ff0*/  IMAD.SHL.U32 R14, R14, 0x80, RZ ;  /* 0x000000800e0e7824 */ /* 0x000fe200078e00ff */
[----:B------:R-:W-:-:S02]  /*1000*/  LEA.HI R9, R9, R228, RZ, 0x5 ;  /* 0x000000e409097211 */ /* 0x000fc400078f28ff */
[----:B------:R-:W-:Y:S02]  /*1010*/  LOP3.LUT R2, R2, 0x3fffffe, RZ, 0xc0, !PT ;  /* 0x03fffffe02027812 */ /* 0x000fe400078ec0ff */
[----:B0-----:R-:W-:Y:S02]  /*1020*/  SHF.R.S32.HI R10, RZ, 0x2, R8 ;  /* 0x00000002ff0a7819 */ /* 0x001fe40000011408 */
[----:B------:R-:W-:Y:S02]  /*1030*/  SHF.R.S32.HI R9, RZ, 0x5, R9 ;  /* 0x00000005ff097819 */ /* 0x000fe40000011409 */
[----:B------:R-:W-:Y:S02]  /*1040*/  LEA.HI R11, R11, R10, RZ, 0x3 ;  /* 0x0000000a0b0b7211 */ /* 0x000fe400078f18ff */
[----:B------:R-:W-:Y:S02]  /*1050*/  LEA.HI R3, R3, R188, RZ, 0x1 ;  /* 0x000000bc03037211 */ /* 0x000fe400078f08ff */
[----:B------:R-:W-:-:S02]  /*1060*/  LOP3.LUT R11, R11, 0xfffffff8, RZ, 0xc0, !PT ;  /* 0xfffffff80b0b7812 */ /* 0x000fc400078ec0ff */
[----:B------:R-:W-:Y:S02]  /*1070*/  IADD3 R2, R237, -R2, RZ ;  /* 0x80000002ed027210 */ /* 0x000fe40007ffe0ff */
[----:B------:R-:W-:Y:S01]  /*1080*/  LOP3.LUT R3, R3, 0x3fffffe, RZ, 0xc0, !PT ;  /* 0x03fffffe03037812 */ /* 0x000fe200078ec0ff */
[----:B------:R-:W-:Y:S01]  /*1090*/  IMAD.IADD R10, R10, 0x1, -R11 ;  /* 0x000000010a0a7824 */ /* 0x000fe200078e0a0b */
[----:B------:R-:W-:Y:S02]  /*10a0*/  LOP3.LUT R7, R4, 0x380, RZ, 0xc0, !PT ;  /* 0x0000038004077812 */ /* 0x000fe400078ec0ff */
[----:B------:R-:W-:Y:S01]  /*10b0*/  LOP3.LUT R216, R0, 0xfffffff8, RZ, 0xc0, !PT ;  /* 0xfffffff800d87812 */ /* 0x000fe200078ec0ff */
[----:B------:R-:W-:Y:S01]  /*10c0*/  IMAD R9, R9, 0x10, R10 ;  /* 0x0000001009097824 */ /* 0x000fe200078e020a */
[----:B------:R-:W-:Y:S01]  /*10d0*/  SHF.R.U32.HI R4, RZ, 0x3, R7 ;  /* 0x00000003ff047819 */ /* 0x000fe20000011607 */
[----:B------:R-:W-:Y:S01]  /*10e0*/  IMAD.IADD R3, R188, 0x1, -R3 ;  /* 0x00000001bc037824 */ /* 0x000fe200078e0a03 */
[----:B------:R-:W-:Y:S01]  /*10f0*/  SHF.R.S32.HI R15, RZ, 0x1f, R12 ;  /* 0x0000001fff0f7819 */ /* 0x000fe2000001140c */
[----:B------:R-:W-:Y:S01]  /*1100*/  IMAD R20, R2, 0x40, R9 ;  /* 0x0000004002147824 */ /* 0x000fe200078e0209 */
[----:B------:R-:W-:Y:S01]  /*1110*/  LOP3.LUT R7, R7, 0x10, R18, 0xf8, !PT ;  /* 0x0000001007077812 */ /* 0x000fe200078ef812 */
[----:B------:R-:W-:Y:S01]  /*1120*/  IMAD.IADD R216, R21, 0x1, -R216 ;  /* 0x0000000115d87824 */ /* 0x000fe200078e0ad8 */
[----:B------:R-:W-:Y:S01]  /*1130*/  LOP3.LUT R198, R198, 0x180, RZ, 0xc0, !PT ;  /* 0x00000180c6c67812 */ /* 0x000fe200078ec0ff */
[----:B------:R-:W-:Y:S01]  /*1140*/  IMAD R3, R6, 0x8, R3 ;  /* 0x0000000806037824 */ /* 0x000fe200078e0203 */
[----:B------:R-:W-:Y:S01]  /*1150*/  LEA.HI R227, R15, R12, RZ, 0x4 ;  /* 0x0000000c0fe37211 */ /* 0x000fe200078f20ff */
[----:B------:R0:W-:Y:S01]  /*1160*/  STL [R1+0x4], R20 ;  /* 0x0000041401007387 */ /* 0x0001e20000100800 */
[----:B------:R-:W-:Y:S01]  /*1170*/  LOP3.LUT R7, R7, R4, RZ, 0x3c, !PT ;  /* 0x0000000407077212 */ /* 0x000fe200078e3cff */
[----:B------:R-:W-:Y:S01]  /*1180*/  IMAD.SHL.U32 R208, R216, 0x8, RZ ;  /* 0x00000008d8d07824 */ /* 0x000fe200078e00ff */
[----:B------:R-:W-:Y:S01]  /*1190*/  LEA.HI R12, R15, R12, RZ, 0x6 ;  /* 0x0000000c0f0c7211 */ /* 0x000fe200078f30ff */
[----:B------:R-:W-:Y:S01]  /*11a0*/  IMAD.SHL.U32 R200, R3, 0x40, RZ ;  /* 0x0000004003c87824 */ /* 0x000fe200078e00ff */
[----:B------:R-:W-:Y:S01]  /*11b0*/  LOP3.LUT R4, R198, 0x30, R225, 0xf8, !PT ;  /* 0x00000030c6047812 */ /* 0x000fe200078ef8e1 */
[----:B------:R-:W-:Y:S01]  /*11c0*/  IMAD.MOV.U32 R2, RZ, RZ, 0x20 ;  /* 0x00000020ff027424 */ /* 0x000fe200078e00ff */
[----:B------:R-:W-:Y:S01]  /*11d0*/  SHF.R.U32.HI R199, RZ, 0x3, R198 ;  /* 0x00000003ffc77819 */ /* 0x000fe200000116c6 */
[----:B------:R-:W-:Y:S01]  /*11e0*/  IMAD.SHL.U32 R12, R12, 0x80, RZ ;  /* 0x000000800c0c7824 */ /* 0x000fe200078e00ff */
[----:B------:R-:W-:Y:S01]  /*11f0*/  SHF.R.S32.HI R224, RZ, 0x3, R0 ;  /* 0x00000003ffe07819 */ /* 0x000fe20000011400 */
[----:B------:R-:W-:Y:S01]  /*1200*/  VIADD R215, R208, 0x40 ;  /* 0x00000040d0d77836 */ /* 0x000fe20000000000 */
[----:B------:R-:W-:Y:S01]  /*1210*/  LOP3.LUT R3, R14, 0xffffe000, RZ, 0xc0, !PT ;  /* 0xffffe0000e037812 */ /* 0x000fe200078ec0ff */
[----:B------:R-:W-:Y:S01]  /*1220*/  IMAD R211, R211, 0x8, R20 ;  /* 0x00000008d3d37824 */ /* 0x000fe200078e0214 */
[----:B------:R-:W-:-:S02]  /*1230*/  LOP3.LUT R4, R4, R199, RZ, 0x3c, !PT ;  /* 0x000000c704047212 */ /* 0x000fc400078e3cff */
[----:B------:R-:W-:Y:S02]  /*1240*/  SHF.R.S32.HI R0, RZ, 0x1f, R208 ;  /* 0x0000001fff007819 */ /* 0x000fe400000114d0 */
[----:B------:R-:W-:Y:S02]  /*1250*/  LEA R213, R6, R7, 0xa ;  /* 0x0000000706d57211 */ /* 0x000fe400078e50ff */
[C---:B------:R-:W-:Y:S02]  /*1260*/  LOP3.LUT R0, R198.reuse, 0x10, R18, 0xf8, !PT ;  /* 0x00000010c6007812 */ /* 0x040fe400078ef812 */
[----:B------:R-:W-:Y:S02]  /*1270*/  LOP3.LUT R6, R198, 0x30, R227, 0xf8, !PT ;  /* 0x00000030c6067812 */ /* 0x000fe400078ef8e3 */
[----:B------:R-:W-:Y:S02]  /*1280*/  IADD3 R235, R4, R200, R3 ;  /* 0x000000c804eb7210 */ /* 0x000fe40007ffe003 */
[----:B------:R-:W-:-:S02]  /*1290*/  LOP3.LUT P0, RZ, R5, 0x2, RZ, 0xc0, !PT ;  /* 0x0000000205ff7812 */ /* 0x000fc4000780c0ff */
[----:B------:R-:W-:Y:S02]  /*12a0*/  SHF.R.S32.HI R13, RZ, 0x1, R13 ;  /* 0x00000001ff0d7819 */ /* 0x000fe4000001140d */
[----:B------:R-:W-:Y:S02]  /*12b0*/  LOP3.LUT R3, R8, 0x7ffffffc, RZ, 0xc0, !PT ;  /* 0x7ffffffc08037812 */ /* 0x000fe400078ec0ff */
[-C--:B------:R-:W-:Y:S01]  /*12c0*/  LOP3.LUT R209, R0, R199.reuse, RZ, 0x3c, !PT ;  /* 0x000000c700d17212 */ /* 0x080fe200078e3cff */
[----:B------:R-:W-:Y:S01]  /*12d0*/  IMAD.SHL.U32 R13, R13, 0x80, RZ ;  /* 0x000000800d0d7824 */ /* 0x000fe200078e00ff */
[----:B------:R-:W-:Y:S01]  /*12e0*/  LOP3.LUT R5, R12, 0xffffe000, RZ, 0xc0, !PT ;  /* 0xffffe0000c057812 */ /* 0x000fe200078ec0ff */
[----:B------:R-:W-:Y:S01]  /*12f0*/  IMAD.IADD R210, R228, 0x1, -R3 ;  /* 0x00000001e4d27824 */ /* 0x000fe200078e0a03 */
[----:B------:R-:W-:Y:S01]  /*1300*/  LOP3.LUT R6, R6, R199, RZ, 0x3c, !PT ;  /* 0x000000c706067212 */ /* 0x000fe200078e3cff */
[----:B------:R-:W-:Y:S01]  /*1310*/  IMAD.IADD R209, R200, 0x1, R209 ;  /* 0x00000001c8d17824 */ /* 0x000fe200078e02d1 */
[----:B------:R-:W-:-:S02]  /*1320*/  LOP3.LUT R4, R198, 0x30, R18, 0xf8, !PT ;  /* 0x00000030c6047812 */ /* 0x000fc400078ef812 */
[----:B------:R-:W-:Y:S02]  /*1330*/  IADD3 R5, R6, R200, R5 ;  /* 0x000000c806057210 */ /* 0x000fe40007ffe005 */
[----:B------:R-:W-:Y:S02]  /*1340*/  SEL R2, R2, 0xffffffe0, !P0 ;  /* 0xffffffe002027807 */ /* 0x000fe40004000000 */
        /* <DEDUP_REMOVED lines=14> */
[C---:B------:R-:W-:Y:S02]  /*1430*/  IADD3 R236, R16.reuse, R200, R3 ;  /* 0x000000c810ec7210 */ /* 0x040fe40007ffe003 */
[----:B------:R-:W-:Y:S02]  /*1440*/  IADD3 R235, R16, R235, RZ ;  /* 0x000000eb10eb7210 */ /* 0x000fe40007ffe0ff */
[----:B0-----:R-:W-:-:S07]  /*1450*/  IADD3 R223, R2, UR52, R209 ;  /* 0x0000003402df7c10 */ /* 0x001fce000fffe0d1 */
.L_x_2574:
        /* <DEDUP_REMOVED lines=22> */
[----:B------:R-:W-:-:S02]  /*15c0*/  ISETP.NE.AND.EX P2, PT, RZ, UR9, PT, P2 ;  /* 0x00000009ff007c0c */ /* 0x000fc4000bf45320 */
[----:B------:R-:W-:Y:S01]  /*15d0*/  MOV R204, UR4 ;  /* 0x0000000400cc7c02 */ /* 0x000fe20008000f00 */
[----:B------:R-:W-:Y:S01]  /*15e0*/  ULDC.64 UR4, c[0x0][0x418] ;  /* 0x0001060000047ab9 */ /* 0x000fe20000000a00 */
[----:B------:R-:W-:-:S05]  /*15f0*/  IADD3.X R9, R219, UR7, RZ, P3, !PT ;  /* 0x00000007db097c10 */ /* 0x000fca0009ffe4ff */
[----:B------:R0:W5:Y:S04]  /*1600*/  @P0 LDG.E R27, desc[UR54][R8.64] ;  /* 0x00000036081b0981 */ /* 0x000168000c1e1900 */
        /* <DEDUP_REMOVED lines=10> */
[----:B------:R-:W-:Y:S02]  /*16b0*/  IMAD.U32 R2, RZ, RZ, UR5 ;  /* 0x00000005ff027e24 */ /* 0x000fe4000f8e00ff */
        /* <DEDUP_REMOVED lines=12> */
.L_x_2372:
[----:B------:R-:W-:Y:S01]  /*1780*/  ULDC.64 UR4, c[0x0][0xa20] ;  /* 0x0002880000047ab9 */ /* 0x000fe20000000a00 */
[----:B------:R-:W-:Y:S01]  /*1790*/  IMAD.MOV.U32 R217, RZ, RZ, R206 ;  /* 0x000000ffffd97224 */ /* 0x000fe200078e00ce */
[----:B------:R-:W-:-:S04]  /*17a0*/  ISETP.NE.U32.AND P1, PT, RZ, UR4, PT ;  /* 0x00000004ff007c0c */ /* 0x000fc8000bf25070 */
[----:B------:R-:W-:-:S13]  /*17b0*/  ISETP.NE.AND.EX P1, PT, RZ, UR5, PT, P1 ;  /* 0x00000005ff007c0c */ /* 0x000fda000bf25310 */
[----:B------:R-:W-:Y:S05]  /*17c0*/  @!P1 BRA `(.L_x_2373) ;  /* 0x0000000000109947 */ /* 0x000fea0003800000 */
[----:B------:R-:W-:-:S04]  /*17d0*/  IADD3 R4, P0, R218, UR4, RZ ;  /* 0x00000004da047c10 */ /* 0x000fc8000ff1e0ff */
[----:B------:R-:W-:-:S05]  /*17e0*/  IADD3.X R5, R219, UR5, RZ, P0, !PT ;  /* 0x00000005db057c10 */ /* 0x000fca00087fe4ff */
[----:B------:R0:W5:Y:S01]  /*17f0*/  LDG.E R26, desc[UR54][R4.64] ;  /* 0x00000036041a7981 */ /* 0x000162000c1e1900 */
[----:B------:R-:W-:Y:S05]  /*1800*/  BRA `(.L_x_2374) ;  /* 0x0000000000107947 */ /* 0x000fea0003800000 */
.L_x_2373:
[----:B------:R-:W-:Y:S05]  /*1810*/  @!P0 BRA `(.L_x_2374) ;  /* 0x00000000000c8947 */ /* 0x000fea0003800000 */
[----:B------:R-:W2:Y:S04]  /*1820*/  LDG.E R5, desc[UR54][R8.64] ;  /* 0x0000003608057981 */ /* 0x000ea8000c1e1900 */
[----:B------:R-:W2:Y:S02]  /*1830*/  LDG.E R26, desc[UR54][R8.64+0x4] ;  /* 0x00000436081a7981 */ /* 0x000ea4000c1e1900 */
[----:B--2---:R-:W-:-:S07]  /*1840*/  IMAD.IADD R26, R26, 0x1, -R5 ;  /* 0x000000011a1a7824 */ /* 0x004fce00078e0a05 */
.L_x_2374:
[----:B------:R-:W-:Y:S01]  /*1850*/  ULDC.64 UR4, c[0x0][0xa10] ;  /* 0x0002840000047ab9 */ /* 0x000fe20000000a00 */
[----:B------:R-:W1:Y:S01]  /*1860*/  LDC R8, c[0x0][0x448] ;  /* 0x00011200ff087b82 */ /* 0x000e620000000800 */
[----:B------:R-:W-:-:S04]  /*1870*/  ISETP.NE.U32.AND P0, PT, RZ, UR4, PT ;  /* 0x00000004ff007c0c */ /* 0x000fc8000bf05070 */
[----:B------:R-:W-:Y:S01]  /*1880*/  ISETP.NE.AND.EX P0, PT, RZ, UR5, PT, P0 ;  /* 0x00000005ff007c0c */ /* 0x000fe2000bf05300 */
[----:B------:R-:W-:-:S12]  /*1890*/  ULDC.64 UR4, c[0x0][0xa30] ;  /* 0x00028c0000047ab9 */ /* 0x000fd80000000a00 */
[----:B0-----:R-:W0:Y:S02]  /*18a0*/  @P0 LDC.64 R4, c[0x0][0xa10] ;  /* 0x00028400ff040b82 */ /* 0x001e240000000a00 */
[----:B0-----:R-:W-:-:S05]  /*18b0*/  @P0 IMAD.WIDE R4, R25, 0x4, R4 ;  /* 0x0000000419040825 */ /* 0x001fca00078e0204 */
[----:B------:R-:W2:Y:S04]  /*18c0*/  @P0 LDG.E R0, desc[UR54][R4.64] ;  /* 0x0000003604000981 */ /* 0x000ea8000c1e1900 */
[----:B------:R0:W2:Y:S01]  /*18d0*/  @P0 LDG.E R9, desc[UR54][R4.64+0x4] ;  /* 0x0000043604090981 */ /* 0x0000a2000c1e1900 */
[----:B------:R-:W-:Y:S02]  /*18e0*/  ISETP.NE.U32.AND P1, PT, RZ, UR4, PT ;  /* 0x00000004ff007c0c */ /* 0x000fe4000bf25070 */
[----:B-----5:R-:W-:Y:S02]  /*18f0*/  MOV R144, R26 ;  /* 0x0000001a00907202 */ /* 0x020fe40000000f00 */
[----:B------:R-:W-:-:S13]  /*1900*/  ISETP.NE.AND.EX P1, PT, RZ, UR5, PT, P1 ;  /* 0x00000005ff007c0c */ /* 0x000fda000bf25310 */
[----:B------:R-:W-:-:S04]  /*1910*/  @P1 IADD3 R6, P2, R218, UR4, RZ ;  /* 0x00000004da061c10 */ /* 0x000fc8000ff5e0ff */
[----:B------:R-:W-:-:S05]  /*1920*/  @P1 IADD3.X R7, R219, UR5, RZ, P2, !PT ;  /* 0x00000005db071c10 */ /* 0x000fca00097fe4ff */
[----:B------:R3:W5:Y:S01]  /*1930*/  @P1 LDG.E R144, desc[UR54][R6.64] ;  /* 0x0000003606901981 */ /* 0x000762000c1e1900 */
[----:B-1----:R-:W-:Y:S01]  /*1940*/  ISETP.NE.AND P1, PT, R8, 0x1, PT ;  /* 0x000000010800780c */ /* 0x002fe20003f25270 */
[----:B------:R-:W-:Y:S02]  /*1950*/  IMAD.SHL.U32 R203, R205, 0x80, RZ ;  /* 0x00000080cdcb7824 */ /* 0x000fe400078e00ff */
[----:B------:R-:W-:Y:S02]  /*1960*/  IMAD.IADD R8, R26, 0x1, -R3 ;  /* 0x000000011a087824 */ /* 0x000fe400078e0a03 */
[----:B0-----:R-:W-:Y:S02]  /*1970*/  VIADD R4, R203, 0x7f ;  /* 0x0000007fcb047836 */ /* 0x001fe40000000000 */
[----:B------:R-:W-:-:S05]  /*1980*/  IMAD.MOV R120, RZ, RZ, -R8 ;  /* 0x000000ffff787224 */ /* 0x000fca00078e0a08 */
[----:B------:R-:W-:Y:S01]  /*1990*/  VIMNMX R120, RZ, R120, !PT ;  /* 0x00000078ff787248 */ /* 0x000fe20007fe0100 */
[----:B------:R-:W0:Y:S08]  /*19a0*/  @P1 LDC R11, c[0x0][0x44c] ;  /* 0x00011300ff0b1b82 */ /* 0x000e300000000800 */
[----:B------:R-:W1:Y:S01]  /*19b0*/  @P1 LDC R5, c[0x0][0x450] ;  /* 0x00011400ff051b82 */ /* 0x000e620000000800 */
[----:B--2---:R-:W-:-:S02]  /*19c0*/  @P0 IMAD.IADD R2, R9, 0x1, -R0 ;  /* 0x0000000109020824 */ /* 0x004fc400078e0a00 */
[----:B0-----:R-:W-:-:S04]  /*19d0*/  @P1 IMAD.HI.U32 R0, R4, R11, RZ ;  /* 0x0000000b04001227 */ /* 0x001fc800078e00ff */
[----:B------:R-:W-:Y:S01]  /*19e0*/  IMAD.IADD R205, R8, 0x1, R2 ;  /* 0x0000000108cd7824 */ /* 0x000fe200078e0202 */
[----:B-1----:R-:W-:-:S03]  /*19f0*/  @P1 SHF.R.U32.HI R4, RZ, R5, R0 ;  /* 0x00000005ff041219 */ /* 0x002fc60000011600 */
[C---:B------:R-:W-:Y:S01]  /*1a00*/  VIADD R0, R205.reuse, 0x9f ;  /* 0x0000009fcd007836 */ /* 0x040fe20000000000 */
[----:B------:R-:W-:-:S03]  /*1a10*/  IADD3 R161, R205, 0xa0, -R204 ;  /* 0x000000a0cda17810 */ /* 0x000fc60007ffe8cc */
[----:B------:R-:W-:Y:S01]  /*1a20*/  IMAD.HI R0, R0, 0x66666667, RZ ;  /* 0x6666666700007827 */ /* 0x000fe200078e02ff */
[----:B------:R-:W-:-:S04]  /*1a30*/  IADD3 R4, R161, R4, RZ ;  /* 0x00000004a1047210 */ /* 0x000fc80007ffe0ff */
[----:B------:R-:W-:Y:S01]  /*1a40*/  SHF.R.U32.HI R3, RZ, 0x1f, R0 ;  /* 0x0000001fff037819 */ /* 0x000fe20000011600 */
[----:B------:R-:W-:-:S03]  /*1a50*/  IMAD.HI R4, R4, 0x66666667, RZ ;  /* 0x6666666704047827 */ /* 0x000fc600078e02ff */
[----:B------:R-:W-:Y:S02]  /*1a60*/  LEA.HI.SX32 R162, R0, R3, 0x1a ;  /* 0x0000000300a27211 */ /* 0x000fe400078fd2ff */
[----:B------:R-:W-:-:S04]  /*1a70*/  SHF.R.U32.HI R5, RZ, 0x1f, R4 ;  /* 0x0000001fff057819 */ /* 0x000fc80000011604 */
[----:B------:R-:W-:-:S04]  /*1a80*/  LEA.HI.SX32 R5, R4, R5, 0x1a ;  /* 0x0000000504057211 */ /* 0x000fc800078fd2ff */
[----:B------:R-:W-:-:S05]  /*1a90*/  VIMNMX R5, R162, R5, PT ;  /* 0x00000005a2057248 */ /* 0x000fca0003fe0100 */
        /* <DEDUP_REMOVED lines=12> */
[----:B---3--:R-:W-:Y:S05]  /*1b60*/  @!P1 BRA `(.L_x_2375) ;  /* 0x000000dc00f49947 */ /* 0x008fea0003800000 */
        /* <DEDUP_REMOVED lines=20> */
.L_x_2377:
[----:B------:R-:W-:Y:S05]  /*1cb0*/  BSYNC B6 ;  /* 0x0000000000067941 */ /* 0x000fea0003800000 */
.L_x_2376:
        /* <DEDUP_REMOVED lines=12> */
[----:B------:R-:W-:Y:S01]  /*1d80*/  MOV R8, 0x70 ;  /* 0x0000007000087802 */ /* 0x000fe20000000f00 */
[----:B------:R-:W-:Y:S02]  /*1d90*/  IMAD.U32 R7, RZ, RZ, UR7 ;  /* 0x00000007ff077e24 */ /* 0x000fe4000f8e00ff */
[----:B------:R-:W-:-:S02]  /*1da0*/  IMAD.U32 R10, RZ, RZ, UR4 ;  /* 0x00000004ff0a7e24 */ /* 0x000fc4000f8e00ff */
[----:B------:R-:W-:Y:S02]  /*1db0*/  IMAD.U32 R11, RZ, RZ, UR5 ;  /* 0x00000005ff0b7e24 */ /* 0x000fe4000f8e00ff */
[----:B------:R-:W-:Y:S02]  /*1dc0*/  IMAD.MOV.U32 R12, RZ, RZ, 0x1 ;  /* 0x00000001ff0c7424 */ /* 0x000fe400078e00ff */
[----:B0-----:R-:W-:-:S07]  /*1dd0*/  IMAD.MOV.U32 R13, RZ, RZ, RZ ;  /* 0x000000ffff0d7224 */ /* 0x001fce00078e00ff */
[----:B------:R-:W-:-:S07]  /*1de0*/  LEPC R20, `(.L_x_2379) ;  /* 0x000000001014794e */ /* 0x000fce0000000000 */
[----:B-1---5:R-:W-:Y:S05]  /*1df0*/  CALL.ABS.NOINC R14 ;  /* 0x000000000e007343 */ /* 0x022fea0003c00000 */
.L_x_2379:
[----:B------:R-:W-:Y:S05]  /*1e00*/  BSYNC B6 ;  /* 0x0000000000067941 */ /* 0x000fea0003800000 */
.L_x_2378:
[----:B------:R-:W-:Y:S01]  /*1e10*/  ULDC.64 UR4, c[0x0][0x9f8] ;  /* 0x00027e0000047ab9 */ /* 0x000fe20000000a00 */
[----:B------:R-:W2:Y:S01]  /*1e20*/  LDL.LU R14, [R1+0x10] ;  /* 0x00001000010e7983 */ /* 0x000ea20000300800 */
[----:B------:R-:W-:Y:S01]  /*1e30*/  ISETP.NE.U32.AND P0, PT, RZ, UR4, PT ;  /* 0x00000004ff007c0c */ /* 0x000fe2000bf05070 */
[----:B------:R-:W0:Y:S01]  /*1e40*/  LDC.64 R112, c[0x0][0x300] ;  /* 0x0000c000ff707b82 */ /* 0x000e220000000a00 */
[----:B------:R-:W-:Y:S01]  /*1e50*/  IMAD.IADD R119, R27, 0x1, R26 ;  /* 0x000000011b777824 */ /* 0x000fe200078e021a */
[----:B------:R-:W3:Y:S01]  /*1e60*/  LDL R21, [R1+0x8] ;  /* 0x0000080001157983 */ /* 0x000ee20000100800 */
[----:B------:R-:W-:Y:S01]  /*1e70*/  ISETP.NE.AND.EX P0, PT, RZ, UR5, PT, P0 ;  /* 0x00000005ff007c0c */ /* 0x000fe2000bf05300 */
[----:B------:R-:W-:Y:S01]  /*1e80*/  ULDC.64 UR6, c[0x0][0xa08] ;  /* 0x0002820000067ab9 */ /* 0x000fe20000000a00 */
[----:B------:R-:W1:Y:S01]  /*1e90*/  S2R R20, SR_TID.X ;  /* 0x0000000000147919 */ /* 0x000e620000002100 */
[----:B------:R-:W-:Y:S02]  /*1ea0*/  SHF.R.S32.HI R8, RZ, 0x1f, R206 ;  /* 0x0000001fff087819 */ /* 0x000fe400000114ce */
[----:B------:R-:W4:Y:S08]  /*1eb0*/  LDC.64 R106, c[0x0][0x3f8] ;  /* 0x0000fe00ff6a7b82 */ /* 0x000f300000000a00 */
[----:B------:R-:W-:Y:S01]  /*1ec0*/  @P0 IADD3 R4, P1, R218, UR4, RZ ;  /* 0x00000004da040c10 */ /* 0x000fe2000ff3e0ff */
[----:B------:R-:W2:Y:S03]  /*1ed0*/  LDC R99, c[0x0][0x3f4] ;  /* 0x0000fd00ff637b82 */ /* 0x000ea60000000800 */
[----:B------:R-:W-:Y:S01]  /*1ee0*/  @P0 IADD3.X R5, R219, UR5, RZ, P1, !PT ;  /* 0x00000005db050c10 */ /* 0x000fe20008ffe4ff */
[----:B------:R-:W-:-:S04]  /*1ef0*/  ULDC.64 UR4, c[0x0][0x308] ;  /* 0x0000c20000047ab9 */ /* 0x000fc80000000a00 */
[----:B------:R1:W2:Y:S01]  /*1f00*/  @P0 LDG.E R25, desc[UR54][R4.64] ;  /* 0x0000003604190981 */ /* 0x0002a2000c1e1900 */
        /* <DEDUP_REMOVED lines=8> */
[----:B------:R-:W-:Y:S02]  /*1f90*/  IMAD.IADD R7, R7, 0x1, R3 ;  /* 0x0000000107077824 */ /* 0x000fe400078e0203 */
[----:B------:R-:W-:Y:S01]  /*1fa0*/  IMAD R3, R8, UR4, RZ ;  /* 0x0000000408037c24 */ /* 0x000fe2000f8e02ff */
[----:B------:R-:W-:Y:S01]  /*1fb0*/  ISETP.NE.AND P6, PT, R20, 0x1, PT ;  /* 0x000000011400780c */ /* 0x000fe20003fc5270 */
[----:B------:R-:W-:-:S04]  /*1fc0*/  IMAD.WIDE.U32 R4, R206, UR4, R6 ;  /* 0x00000004ce047c25 */ /* 0x000fc8000f8e0006 */
[----:B------:R-:W-:Y:S01]  /*1fd0*/  IMAD R3, R206, UR5, R3 ;  /* 0x00000005ce037c24 */ /* 0x000fe2000f8e0203 */
[----:B------:R-:W-:-:S03]  /*1fe0*/  ULDC.64 UR4, c[0x0][0x310] ;  /* 0x0000c40000047ab9 */ /* 0x000fc60000000a00 */
[----:B------:R-:W-:Y:S01]  /*1ff0*/  IMAD.IADD R5, R5, 0x1, R3 ;  /* 0x0000000105057824 */ /* 0x000fe200078e0203 */
[----:B------:R-:W-:Y:S01]  /*2000*/  SHF.R.S32.HI R19, RZ, 0x1f, R18 ;  /* 0x0000001fff137819 */ /* 0x000fe20000011412 */
[----:B------:R-:W-:-:S04]  /*2010*/  IMAD R3, R222, R112, RZ ;  /* 0x00000070de037224 */ /* 0x000fc800078e02ff */
[C---:B------:R-:W-:Y:S01]  /*2020*/  IMAD R11, R188.reuse, R113, R3 ;  /* 0x00000071bc0b7224 */ /* 0x040fe200078e0203 */
[----:B------:R-:W-:Y:S01]  /*2030*/  SHF.R.S32.HI R23, RZ, 0x1f, R22 ;  /* 0x0000001fff177819 */ /* 0x000fe20000011416 */
[----:B----4-:R-:W-:-:S04]  /*2040*/  IMAD.WIDE.U32 R108, R188, R106, R18 ;  /* 0x0000006abc6c7225 */ /* 0x010fc800078e0012 */
[----:B------:R-:W-:-:S04]  /*2050*/  IMAD.WIDE.U32 R110, R188, R106, R22 ;  /* 0x0000006abc6e7225 */ /* 0x000fc800078e0016 */
[----:B0-----:R-:W-:-:S04]  /*2060*/  IMAD.WIDE.U32 R104, R188, R100, R22 ;  /* 0x00000064bc687225 */ /* 0x001fc800078e0016 */
[----:B------:R-:W-:-:S04]  /*2070*/  IMAD.WIDE.U32 R102, R188, R100, R18 ;  /* 0x00000064bc667225 */ /* 0x000fc800078e0012 */
[----:B------:R-:W-:Y:S02]  /*2080*/  IMAD.MOV.U32 R124, RZ, RZ, 0x20 ;  /* 0x00000020ff7c7424 */ /* 0x000fe400078e00ff */
[----:B------:R-:W-:Y:S02]  /*2090*/  IMAD.MOV.U32 R121, RZ, RZ, 0x40 ;  /* 0x00000040ff797424 */ /* 0x000fe400078e00ff */
[----:B------:R-:W-:Y:S01]  /*20a0*/  VIADD R156, R20, 0x8 ;  /* 0x00000008149c7836 */ /* 0x000fe20000000000 */
[C---:B------:R-:W-:Y:S01]  /*20b0*/  SHF.L.U64.HI R128, R112.reuse, 0x7, R113 ;  /* 0x0000000770807819 */ /* 0x040fe20000010271 */
[----:B------:R-:W-:Y:S01]  /*20c0*/  IMAD R125, R113, 0xa0, RZ ;  /* 0x000000a0717d7824 */ /* 0x000fe200078e02ff */
[----:B------:R-:W-:Y:S01]  /*20d0*/  SHF.L.U32 R129, R112, 0x7, RZ ;  /* 0x0000000770817819 */ /* 0x000fe200000006ff */
        /* <DEDUP_REMOVED lines=17> */
[----:B------:R-:W-:Y:S01]  /*21f0*/  ISETP.GE.AND P1, PT, R0, UR4, PT ;  /* 0x0000000400007c0c */ /* 0x000fe2000bf26270 */
[----:B------:R-:W-:Y:S02]  /*2200*/  IMAD.IADD R4, R117, 0x1, R9 ;  /* 0x0000000175047824 */ /* 0x000fe400078e0209 */
[C---:B------:R-:W-:Y:S02]  /*2210*/  VIADD R9, R18.reuse, 0xa0 ;  /* 0x000000a012097836 */ /* 0x040fe40000000000 */
[----:B------:R-:W-:Y:S01]  /*2220*/  IMAD.IADD R115, R7, 0x1, R115 ;  /* 0x0000000107737824 */ /* 0x000fe200078e0273 */
[----:B------:R-:W-:Y:S01]  /*2230*/  SEL R7, RZ, 0xffffffff, P1 ;  /* 0xffffffffff077807 */ /* 0x000fe20000800000 */
[----:B------:R-:W-:Y:S01]  /*2240*/  IMAD.MOV.U32 R114, RZ, RZ, R6 ;  /* 0x000000ffff727224 */ /* 0x000fe200078e0006 */
[C---:B------:R-:W-:Y:S01]  /*2250*/  IADD3 R8, R18.reuse, 0x80, RZ ;  /* 0x0000008012087810 */ /* 0x040fe20007ffe0ff */
[----:B------:R-:W-:Y:S01]  /*2260*/  VIADD R6, R18, 0x40 ;  /* 0x0000004012067836 */ /* 0x000fe20000000000 */
[----:B------:R-:W-:-:S02]  /*2270*/  IADD3.X R5, R4, R5, R11, P0, !PT ;  /* 0x0000000504057210 */ /* 0x000fc400007fe40b */
[----:B------:R-:W-:Y:S01]  /*2280*/  ISETP.GE.AND P4, PT, R9, UR4, PT ;  /* 0x0000000409007c0c */ /* 0x000fe2000bf86270 */
[----:B------:R-:W-:Y:S01]  /*2290*/  IMAD.SHL.U32 R9, R7, 0x2, RZ ;  /* 0x0000000207097824 */ /* 0x000fe200078e00ff */
[C---:B------:R-:W-:Y:S02]  /*22a0*/  ISETP.GE.AND P0, PT, R18.reuse, UR4, PT ;  /* 0x0000000412007c0c */ /* 0x040fe4000bf06270 */
[----:B------:R-:W-:Y:S02]  /*22b0*/  IADD3 R7, R18, 0x60, RZ ;  /* 0x0000006012077810 */ /* 0x000fe40007ffe0ff */
[----:B------:R-:W-:Y:S02]  /*22c0*/  ISETP.GE.AND P2, PT, R8, UR4, PT ;  /* 0x0000000408007c0c */ /* 0x000fe4000bf46270 */
[----:B------:R-:W-:Y:S02]  /*22d0*/  SEL R8, RZ, 0x1, P0 ;  /* 0x00000001ff087807 */ /* 0x000fe40000000000 */
[----:B------:R-:W-:-:S02]  /*22e0*/  ISETP.GE.AND P0, PT, R6, UR4, PT ;  /* 0x0000000406007c0c */ /* 0x000fc4000bf06270 */
[----:B------:R-:W-:Y:S01]  /*22f0*/  ISETP.GE.AND P1, PT, R7, UR4, PT ;  /* 0x0000000407007c0c */ /* 0x000fe2000bf26270 */
[----:B------:R-:W-:Y:S01]  /*2300*/  IMAD R11, R222, R106, RZ ;  /* 0x0000006ade0b7224 */ /* 0x000fe200078e02ff */
[----:B------:R-:W-:Y:S01]  /*2310*/  LOP3.LUT R8, R9, 0x2, R8, 0xe2, !PT ;  /* 0x0000000209087812 */ /* 0x000fe200078ee208 */
[----:B------:R-:W-:Y:S01]  /*2320*/  ULDC.64 UR4, c[0x0][0x338] ;  /* 0x0000ce0000047ab9 */ /* 0x000fe20000000a00 */
[----:B------:R-:W-:Y:S02]  /*2330*/  SEL R9, RZ, 0x4, P0 ;  /* 0x00000004ff097807 */ /* 0x000fe40000000000 */
[----:B------:R-:W-:Y:S01]  /*2340*/  SEL R10, RZ, 0x8, P1 ;  /* 0x00000008ff0a7807 */ /* 0x000fe20000800000 */
[----:B------:R-:W-:Y:S01]  /*2350*/  IMAD R11, R188, R107, R11 ;  /* 0x0000006bbc0b7224 */ /* 0x000fe200078e020b */
[----:B------:R-:W-:Y:S02]  /*2360*/  ISETP.GE.AND P0, PT, R18, R99, PT ;  /* 0x000000631200720c */ /* 0x000fe40003f06270 */
[----:B------:R-:W-:-:S02]  /*2370*/  LOP3.LUT R8, R10, R8, R9, 0xfe, !PT ;  /* 0x000000080a087212 */ /* 0x000fc400078efe09 */
[----:B------:R-:W-:Y:S02]  /*2380*/  SEL R9, RZ, 0x10, P2 ;  /* 0x00000010ff097807 */ /* 0x000fe40001000000 */
[----:B------:R-:W-:Y:S02]  /*2390*/  ISETP.GE.AND P3, PT, R0, R99, PT ;  /* 0x000000630000720c */ /* 0x000fe40003f66270 */
[----:B------:R-:W-:Y:S02]  /*23a0*/  LOP3.LUT R35, R8, R9, RZ, 0xfc, !PT ;  /* 0x0000000908237212 */ /* 0x000fe400078efcff */
[----:B------:R-:W-:Y:S01]  /*23b0*/  ISETP.GE.AND P5, PT, R6, R99, PT ;  /* 0x000000630600720c */ /* 0x000fe20003fa6270 */
[----:B------:R-:W-:Y:S01]  /*23c0*/  IMAD.IADD R111, R111, 0x1, R11 ;  /* 0x000000016f6f7824 */ /* 0x000fe200078e020b */
[----:B------:R-:W-:Y:S01]  /*23d0*/  SEL R9, R99, RZ, P0 ;  /* 0x000000ff63097207 */ /* 0x000fe20000000000 */
[----:B------:R-:W-:Y:S01]  /*23e0*/  IMAD.IADD R109, R11, 0x1, R109 ;  /* 0x000000010b6d7824 */ /* 0x000fe200078e026d */
[----:B------:R-:W-:Y:S01]  /*23f0*/  SEL R11, R99, RZ, P3 ;  /* 0x000000ff630b7207 */ /* 0x000fe20001800000 */
[----:B------:R-:W-:-:S02]  /*2400*/  IMAD R10, R12, UR4, RZ ;  /* 0x000000040c0a7c24 */ /* 0x000fc4000f8e02ff */
[----:B------:R-:W-:Y:S02]  /*2410*/  IMAD R8, R222, R100, RZ ;  /* 0x00000064de087224 */ /* 0x000fe400078e02ff */
[----:B------:R-:W-:Y:S01]  /*2420*/  IMAD.IADD R9, R18, 0x1, R9 ;  /* 0x0000000112097824 */ /* 0x000fe200078e0209 */
[----:B------:R-:W-:Y:S01]  /*2430*/  LOP3.LUT R14, R14, 0xfffffffe, RZ, 0xc0, !PT ;  /* 0xfffffffe0e0e7812 */ /* 0x000fe200078ec0ff */
[----:B------:R-:W-:Y:S02]  /*2440*/  IMAD.IADD R11, R0, 0x1, R11 ;  /* 0x00000001000b7824 */ /* 0x000fe400078e020b */
[C---:B------:R-:W-:Y:S02]  /*2450*/  IMAD R33, R13.reuse, UR5, R10 ;  /* 0x000000050d217c24 */ /* 0x040fe4000f8e020a */
[----:B------:R-:W-:Y:S01]  /*2460*/  IMAD.WIDE.U32 R114, R13, UR4, R114 ;  /* 0x000000040d727c25 */ /* 0x000fe2000f8e0072 */
[----:B------:R-:W-:-:S03]  /*2470*/  @P5 LOP3.LUT R14, R14, 0x1, RZ, 0xfc, !PT ;  /* 0x000000010e0e5812 */ /* 0x000fc600078efcff */
[----:B------:R-:W-:Y:S01]  /*2480*/  IMAD R13, R188, R101, R8 ;  /* 0x00000065bc0d7224 */ /* 0x000fe200078e0208 */
[----:B------:R-:W-:Y:S02]  /*2490*/  SHF.R.S32.HI R8, RZ, 0x1f, R9 ;  /* 0x0000001fff087819 */ /* 0x000fe40000011409 */
[----:B------:R-:W-:Y:S01]  /*24a0*/  SHF.R.S32.HI R10, RZ, 0x1f, R11 ;  /* 0x0000001fff0a7819 */ /* 0x000fe2000001140b */
[----:B------:R-:W-:Y:S01]  /*24b0*/  IMAD.IADD R105, R105, 0x1, R13 ;  /* 0x0000000169697824 */ /* 0x000fe200078e020d */
[CC--:B------:R-:W-:Y:S01]  /*24c0*/  LEA.HI R25, R8.reuse, R9.reuse, RZ, 0x4 ;  /* 0x0000000908197211 */ /* 0x0c0fe200078f20ff */
[----:B------:R-:W-:Y:S01]  /*24d0*/  IMAD.IADD R103, R13, 0x1, R103 ;  /* 0x000000010d677824 */ /* 0x000fe200078e0267 */
[----:B------:R-:W-:Y:S02]  /*24e0*/  SEL R13, R99, RZ, P5 ;  /* 0x000000ff630d7207 */ /* 0x000fe40002800000 */
[----:B------:R-:W-:Y:S01]  /*24f0*/  LEA.HI R9, R8, R9, RZ, 0x6 ;  /* 0x0000000908097211 */ /* 0x000fe200078f30ff */
[----:B------:R0:W-:Y:S01]  /*2500*/  STL [R1+0x10], R14 ;  /* 0x0000100e01007387 */ /* 0x0001e20000100800 */
[----:B------:R-:W-:-:S02]  /*2510*/  LEA.HI R27, R10, R11, RZ, 0x4 ;  /* 0x0000000b0a1b7211 */ /* 0x000fc400078f20ff */
[----:B------:R-:W-:Y:S02]  /*2520*/  LEA.HI R10, R10, R11, RZ, 0x6 ;  /* 0x0000000b0a0a7211 */ /* 0x000fe400078f30ff */
[----:B------:R-:W-:Y:S02]  /*2530*/  SHF.R.S32.HI R9, RZ, 0x6, R9 ;  /* 0x00000006ff097819 */ /* 0x000fe40000011409 */
[----:B------:R-:W-:Y:S02]  /*2540*/  SHF.R.S32.HI R11, RZ, 0x6, R10 ;  /* 0x00000006ff0b7819 */ /* 0x000fe4000001140a */
[----:B0-----:R-:W-:Y:S02]  /*2550*/  IADD3 R14, R6, R13, RZ ;  /* 0x0000000d060e7210 */ /* 0x001fe40007ffe0ff */
[C---:B------:R-:W-:Y:S02]  /*2560*/  LOP3.LUT R12, R198.reuse, 0x30, R27, 0xf8, !PT ;  /* 0x00000030c60c7812 */ /* 0x040fe400078ef81b */
[----:B------:R-:W-:Y:S01]  /*2570*/  SHF.R.S32.HI R15, RZ, 0x1f, R14 ;  /* 0x0000001fff0f7819 */ /* 0x000fe2000001140e */
[C---:B------:R-:W-:Y:S01]  /*2580*/  IMAD R143, R9.reuse, 0x2800, R200 ;  /* 0x00002800098f7824 */ /* 0x040fe200078e02c8 */
[----:B------:R-:W-:Y:S01]  /*2590*/  LOP3.LUT R10, R198, 0x30, R25, 0xf8, !PT ;  /* 0x00000030c60a7812 */ /* 0x000fe200078ef819 */
[----:B------:R-:W-:Y:S01]  /*25a0*/  IMAD R141, R9, 0x2800, R202 ;  /* 0x00002800098d7824 */ /* 0x000fe200078e02ca */
[----:B------:R-:W-:Y:S01]  /*25b0*/  LOP3.LUT R9, R12, R199, RZ, 0x3c, !PT ;  /* 0x000000c70c097212 */ /* 0x000fe200078e3cff */
[----:B------:R-:W-:Y:S01]  /*25c0*/  IMAD R142, R11, 0x2800, R200 ;  /* 0x000028000b8e7824 */ /* 0x000fe200078e02c8 */
[----:B------:R-:W-:-:S02]  /*25d0*/  LEA.HI R29, R15, R14, RZ, 0x4 ;  /* 0x0000000e0f1d7211 */ /* 0x000fc400078f20ff */
[-C--:B------:R-:W-:Y:S02]  /*25e0*/  LOP3.LUT R10, R10, R199.reuse, RZ, 0x3c, !PT ;  /* 0x000000c70a0a7212 */ /* 0x080fe400078e3cff */
[----:B------:R-:W-:Y:S01]  /*25f0*/  LEA.HI R14, R15, R14, RZ, 0x6 ;  /* 0x0000000e0f0e7211 */ /* 0x000fe200078f30ff */
[----:B------:R-:W-:Y:S02]  /*2600*/  IMAD.IADD R142, R142, 0x1, R9 ;  /* 0x000000018e8e7824 */ /* 0x000fe400078e0209 */
[----:B------:R-:W-:Y:S01]  /*2610*/  IMAD.IADD R143, R143, 0x1, R10 ;  /* 0x000000018f8f7824 */ /* 0x000fe200078e020a */
[----:B------:R-:W-:Y:S02]  /*2620*/  SHF.R.S32.HI R9, RZ, 0x6, R14 ;  /* 0x00000006ff097819 */ /* 0x000fe4000001140e */
[----:B------:R-:W-:Y:S01]  /*2630*/  LOP3.LUT R10, R198, 0x30, R29, 0xf8, !PT ;  /* 0x00000030c60a7812 */ /* 0x000fe200078ef81d */
[----:B------:R-:W-:Y:S01]  /*2640*/  IMAD R133, R11, 0x2800, R202 ;  /* 0x000028000b857824 */ /* 0x000fe200078e02ca */
[----:B------:R-:W-:Y:S01]  /*2650*/  SHF.R.U32.HI R8, RZ, 0x3, R201 ;  /* 0x00000003ff087819 */ /* 0x000fe200000116c9 */
[----:B------:R-:W-:Y:S01]  /*2660*/  IMAD R140, R9, 0x2800, R200 ;  /* 0x00002800098c7824 */ /* 0x000fe200078e02c8 */
[----:B------:R-:W-:Y:S01]  /*2670*/  LOP3.LUT R13, R201, 0x30, R25, 0xf8, !PT ;  /* 0x00000030c90d7812 */ /* 0x000fe200078ef819 */
[----:B------:R-:W-:Y:S01]  /*2680*/  IMAD R131, R9, 0x2800, R202 ;  /* 0x0000280009837824 */ /* 0x000fe200078e02ca */
[----:B------:R-:W-:-:S02]  /*2690*/  LOP3.LUT R9, R10, R199, RZ, 0x3c, !PT ;  /* 0x000000c70a097212 */ /* 0x000fc400078e3cff */
[----:B------:R-:W-:Y:S02]  /*26a0*/  LOP3.LUT R15, R201, 0x30, R29, 0xf8, !PT ;  /* 0x00000030c90f7812 */ /* 0x000fe400078ef81d */
[----:B-----5:R-:W-:Y:S01]  /*26b0*/  SHF.R.S32.HI R11, RZ, 0x1f, R144 ;  /* 0x0000001fff0b7819 */ /* 0x020fe20000011490 */
[----:B------:R-:W-:Y:S01]  /*26c0*/  IMAD.IADD R140, R140, 0x1, R9 ;  /* 0x000000018c8c7824 */ /* 0x000fe200078e0209 */
[-C--:B------:R-:W-:Y:S02]  /*26d0*/  LOP3.LUT R12, R13, R8.reuse, RZ, 0x3c, !PT ;  /* 0x000000080d0c7212 */ /* 0x080fe400078e3cff */
[----:B------:R-:W-:Y:S01]  /*26e0*/  LOP3.LUT R10, R15, R8, RZ, 0x3c, !PT ;  /* 0x000000080f0a7212 */ /* 0x000fe200078e3cff */
[----:B------:R-:W-:Y:S01]  /*26f0*/  IMAD R9, R11, R106, RZ ;  /* 0x0000006a0b097224 */ /* 0x000fe200078e02ff */
[----:B------:R-:W-:Y:S01]  /*2700*/  LOP3.LUT R13, R201, 0x30, R27, 0xf8, !PT ;  /* 0x00000030c90d7812 */ /* 0x000fe200078ef81b */
[----:B------:R-:W-:Y:S02]  /*2710*/  IMAD.IADD R141, R141, 0x1, R12 ;  /* 0x000000018d8d7824 */ /* 0x000fe400078e020c */
[----:B------:R-:W-:Y:S01]  /*2720*/  IMAD R11, R11, R100, RZ ;  /* 0x000000640b0b7224 */ /* 0x000fe200078e02ff */
[----:B------:R-:W-:Y:S01]  /*2730*/  LOP3.LUT R12, R13, R8, RZ, 0x3c, !PT ;  /* 0x000000080d0c7212 */ /* 0x000fe200078e3cff */
[----:B------:R-:W-:-:S02]  /*2740*/  IMAD.IADD R131, R131, 0x1, R10 ;  /* 0x0000000183837824 */ /* 0x000fc400078e020a */
[----:B------:R-:W-:Y:S01]  /*2750*/  IMAD R15, R144, R107, R9 ;  /* 0x0000006b900f7224 */ /* 0x000fe200078e0209 */
[C---:B------:R-:W-:Y:S01]  /*2760*/  SHF.L.U64.HI R9, R106.reuse, 0x7, R107 ;  /* 0x000000076a097819 */ /* 0x040fe2000001026b */
[----:B------:R-:W-:Y:S01]  /*2770*/  IMAD R13, R107, 0xa0, RZ ;  /* 0x000000a06b0d7824 */ /* 0x000fe200078e02ff */
[----:B---3--:R-:W-:Y:S01]  /*2780*/  R2P PR, R21, 0x6 ;  /* 0x0000000615007804 */ /* 0x008fe20000000000 */
[----:B------:R-:W-:Y:S02]  /*2790*/  IMAD.SHL.U32 R10, R106, 0x80, RZ ;  /* 0x000000806a0a7824 */ /* 0x000fe400078e00ff */
[----:B------:R-:W-:-:S04]  /*27a0*/  IMAD.WIDE.U32 R110, R144, R106, R110 ;  /* 0x0000006a906e7225 */ /* 0x000fc800078e006e */
[----:B------:R-:W-:Y:S01]  /*27b0*/  IMAD.WIDE.U32 R108, R144, R106, R108 ;  /* 0x0000006a906c7225 */ /* 0x000fe200078e006c */
[----:B------:R-:W-:-:S03]  /*27c0*/  SEL R32, RZ, 0x20, P4 ;  /* 0x00000020ff207807 */ /* 0x000fc60002000000 */
[----:B------:R-:W-:-:S04]  /*27d0*/  IMAD.WIDE.U32 R106, R106, 0xa0, RZ ;  /* 0x000000a06a6a7825 */ /* 0x000fc800078e00ff */
[C---:B------:R-:W-:Y:S02]  /*27e0*/  IMAD R21, R144.reuse, R101, R11 ;  /* 0x0000006590157224 */ /* 0x040fe400078e020b */
[----:B------:R-:W-:-:S04]  /*27f0*/  IMAD.WIDE.U32 R104, R144, R100, R104 ;  /* 0x0000006490687225 */ /* 0x000fc800078e0068 */
[----:B------:R-:W-:Y:S01]  /*2800*/  IMAD.WIDE.U32 R102, R144, R100, R102 ;  /* 0x0000006490667225 */ /* 0x000fe200078e0066 */
[----:B------:R-:W-:-:S03]  /*2810*/  SEL R124, R124, 0xffffffe0, !P1 ;  /* 0xffffffe07c7c7807 */ /* 0x000fc60004800000 */
[----:B------:R-:W-:Y:S02]  /*2820*/  IMAD.IADD R126, R107, 0x1, R13 ;  /* 0x000000016b7e7824 */ /* 0x000fe400078e020d */
[----:B------:R-:W-:Y:S02]  /*2830*/  IMAD.IADD R13, R111, 0x1, R15 ;  /* 0x000000016f0d7824 */ /* 0x000fe400078e020f */
[----:B------:R-:W-:Y:S01]  /*2840*/  IMAD.IADD R14, R15, 0x1, R109 ;  /* 0x000000010f0e7824 */ /* 0x000fe200078e026d */
[----:B------:R-:W-:Y:S01]  /*2850*/  IADD3 R15, R105, R21, RZ ;  /* 0x00000015690f7210 */ /* 0x000fe20007ffe0ff */
[----:B------:R-:W-:Y:S01]  /*2860*/  IMAD.IADD R133, R133, 0x1, R12 ;  /* 0x0000000185857824 */ /* 0x000fe200078e020c */
[----:B------:R-:W-:Y:S01]  /*2870*/  SHF.L.U64.HI R11, R100, 0x7, R101 ;  /* 0x00000007640b7819 */ /* 0x000fe20000010265 */
[----:B------:R-:W-:Y:S01]  /*2880*/  IMAD.IADD R20, R21, 0x1, R103 ;  /* 0x0000000115147824 */ /* 0x000fe200078e0267 */
[----:B------:R-:W-:Y:S01]  /*2890*/  IADD3 R118, P1, R188, R119, RZ ;  /* 0x00000077bc767210 */ /* 0x000fe20007f3e0ff */
[----:B------:R-:W-:Y:S01]  /*28a0*/  IMAD.SHL.U32 R12, R100, 0x80, RZ ;  /* 0x00000080640c7824 */ /* 0x000fe200078e00ff */
[----:B------:R-:W-:Y:S01]  /*28b0*/  SEL R121, R121, 0xffffffc0, !P2 ;  /* 0xffffffc079797807 */ /* 0x000fe20005000000 */
[----:B------:R-:W-:Y:S01]  /*28c0*/  IMAD.WIDE.U32 R112, R112, 0xa0, RZ ;  /* 0x000000a070707825 */ /* 0x000fe200078e00ff */
[----:B------:R-:W-:-:S02]  /*28d0*/  SHF.R.S32.HI R21, RZ, 0x4, R25 ;  /* 0x00000004ff157819 */ /* 0x000fc40000011419 */
[----:B------:R-:W-:Y:S01]  /*28e0*/  SHF.R.S32.HI R26, RZ, 0x4, R27 ;  /* 0x00000004ff1a7819 */ /* 0x000fe2000001141b */
[----:B------:R-:W-:Y:S01]  /*28f0*/  IMAD.WIDE.U32 R100, R100, 0xa0, RZ ;  /* 0x000000a064647825 */ /* 0x000fe200078e00ff */
[----:B------:R-:W-:Y:S02]  /*2900*/  SHF.R.S32.HI R28, RZ, 0x4, R29 ;  /* 0x00000004ff1c7819 */ /* 0x000fe4000001141d */
[----:B------:R-:W-:Y:S02]  /*2910*/  LOP3.LUT R39, R35, R32, RZ, 0xfc, !PT ;  /* 0x0000002023277212 */ /* 0x000fe400078efcff */
[----:B------:R-:W-:Y:S02]  /*2920*/  LOP3.LUT R25, R25, 0xfffffff0, RZ, 0xc0, !PT ;  /* 0xfffffff019197812 */ /* 0x000fe400078ec0ff */
[----:B------:R-:W-:Y:S02]  /*2930*/  LOP3.LUT R27, R27, 0xfffffff0, RZ, 0xc0, !PT ;  /* 0xfffffff01b1b7812 */ /* 0x000fe400078ec0ff */
[----:B------:R-:W-:-:S02]  /*2940*/  LOP3.LUT R29, R29, 0xfffffff0, RZ, 0xc0, !PT ;  /* 0xfffffff01d1d7812 */ /* 0x000fc400078ec0ff */
[----:B------:R-:W-:Y:S01]  /*2950*/  LOP3.LUT R34, R35, 0x1, RZ, 0xc0, !PT ;  /* 0x0000000123227812 */ /* 0x000fe200078ec0ff */
[----:B------:R-:W-:Y:S01]  /*2960*/  IMAD.SHL.U32 R99, R99, 0x2, RZ ;  /* 0x0000000263637824 */ /* 0x000fe200078e00ff */
[----:B------:R-:W-:Y:S01]  /*2970*/  IADD3.X R119, R222, R31, RZ, P1, !PT ;  /* 0x0000001fde777210 */ /* 0x000fe20000ffe4ff */
[----:B------:R-:W-:Y:S01]  /*2980*/  IMAD.IADD R130, R124, 0x1, R121 ;  /* 0x000000017c827824 */ /* 0x000fe200078e0279 */
[----:B------:R-:W-:Y:S01]  /*2990*/  LOP3.LUT R35, R39, 0x2, RZ, 0xc0, !PT ;  /* 0x0000000227237812 */ /* 0x000fe200078ec0ff */
[----:B------:R-:W-:Y:S01]  /*29a0*/  IMAD.IADD R125, R113, 0x1, R125 ;  /* 0x00000001717d7824 */ /* 0x000fe200078e027d */
[----:B------:R-:W-:Y:S01]  /*29b0*/  LOP3.LUT R36, R39, 0x4, RZ, 0xc0, !PT ;  /* 0x0000000427247812 */ /* 0x000fe200078ec0ff */
[----:B------:R-:W-:Y:S01]  /*29c0*/  IMAD.IADD R127, R101, 0x1, R127 ;  /* 0x00000001657f7824 */ /* 0x000fe200078e027f */
[----:B------:R-:W-:Y:S01]  /*29d0*/  LOP3.LUT R37, R39, 0x8, RZ, 0xc0, !PT ;  /* 0x0000000827257812 */ /* 0x000fe200078ec0ff */
[----:B------:R-:W-:Y:S01]  /*29e0*/  IMAD.IADD R33, R115, 0x1, R33 ;  /* 0x0000000173217824 */ /* 0x000fe200078e0221 */
[----:B------:R-:W-:-:S02]  /*29f0*/  LOP3.LUT R38, R39, 0x10, RZ, 0xc0, !PT ;  /* 0x0000001027267812 */ /* 0x000fc400078ec0ff */
[----:B------:R-:W-:Y:S02]  /*2a00*/  SHF.R.S32.HI R30, RZ, 0x1f, R25 ;  /* 0x0000001fff1e7819 */ /* 0x000fe40000011419 */
[----:B------:R-:W-:Y:S02]  /*2a10*/  SHF.R.S32.HI R31, RZ, 0x1f, R27 ;  /* 0x0000001fff1f7819 */ /* 0x000fe4000001141b */
[----:B------:R-:W-:Y:S02]  /*2a20*/  SHF.R.S32.HI R32, RZ, 0x1f, R29 ;  /* 0x0000001fff207819 */ /* 0x000fe4000001141d */
[----:B------:R-:W-:Y:S01]  /*2a30*/  LOP3.LUT R39, R39, 0x20, RZ, 0xc0, !PT ;  /* 0x0000002027277812 */ /* 0x000fe200078ec0ff */
[----:B------:R-:W-:Y:S06]  /*2a40*/  @!P6 BAR.SYNC.DEFER_BLOCKING 0x9, 0x100 ;  /* 0x024400000000eb1d */ /* 0x000fec0000010000 */
.L_x_2479:
        /* <DEDUP_REMOVED lines=14> */
[----:B------:R-:W-:Y:S02]  /*2b30*/  IMAD R41, R17, 0x7800, R212 ;  /* 0x0000780011297824 */ /* 0x000fe400078e02d4 */
[----:B------:R-:W-:Y:S01]  /*2b40*/  IMAD.IADD R47, R16, 0x1, R47 ;  /* 0x00000001102f7824 */ /* 0x000fe200078e022f */
[----:B------:R-:W-:Y:S02]  /*2b50*/  IADD3.X R24, R5, R92, R128, P1, P2 ;  /* 0x0000005c05187210 */ /* 0x000fe40000fe4480 */
[----:B0-----:R-:W-:-:S02]  /*2b60*/  IADD3 R48, P1, P2, R136, R122, R3 ;  /* 0x0000007a88307210 */ /* 0x001fc40007a3e003 */
[----:B------:R-:W-:Y:S02]  /*2b70*/  IADD3 R46, R16, R41, RZ ;  /* 0x00000029102e7210 */ /* 0x000fe40007ffe0ff */
        /* <DEDUP_REMOVED lines=74> */
.L_x_2384:
[----:B------:R-:W-:Y:S05]  /*3020*/  BSYNC B1 ;  /* 0x0000000000017941 */ /* 0x000fea0003800000 */
.L_x_2383:
        /* <DEDUP_REMOVED lines=56> */
.L_x_2386:
[----:B------:R-:W-:Y:S05]  /*33b0*/  BSYNC B1 ;  /* 0x0000000000017941 */ /* 0x000fea0003800000 */
.L_x_2385:
        /* <DEDUP_REMOVED lines=9> */
[----:B------:R-:W-:Y:S02]  /*3450*/  IMAD.MOV.U32 R154, RZ, RZ, R80 ;  /* 0x000000ffff9a7224 */ /* 0x000fe400078e0050 */
        /* <DEDUP_REMOVED lines=13> */
[----:B------:R-:W-:Y:S01]  /*3530*/  IMAD.MOV.U32 R152, RZ, RZ, R72 ;  /* 0x000000ffff987224 */ /* 0x000fe200078e0048 */
[----:B------:R-:W-:Y:S06]  /*3540*/  @!P1 BRA `(.L_x_2387) ;  /* 0x0000000000049947 */ /* 0x000fec0003800000 */
[----:B------:R-:W-:Y:S01]  /*3550*/  BPT.TRAP 0x1 ;  /* 0x000000040000795c */ /* 0x000fe20000300000 */
.L_x_2387:
[----:B------:R-:W-:Y:S01]  /*3560*/  LEA R97, R17, R16, 0x3 ;  /* 0x0000001011617211 */ /* 0x000fe200078e18ff */
[----:B------:R-:W-:Y:S01]  /*3570*/  BSSY B1, `(.L_x_2388) ;  /* 0x0000004000017945 */ /* 0x000fe20003800000 */
[----:B------:R-:W-:-:S04]  /*3580*/  SHF.L.U32 R98, R191, 0x1f, RZ ;  /* 0x0000001fbf627819 */ /* 0x000fc800000006ff */
[----:B------:R-:W3:Y:S02]  /*3590*/  SYNCS.PHASECHK.TRANS64.TRYWAIT P5, [R97+URZ+0x29890], R98 ;  /* 0x02989062610075a7 */ /* 0x000ee400080a017f */
[----:B---3--:R-:W-:Y:S05]  /*35a0*/  @!P5 BRA `(.L_x_2389) ;  /* 0x0000028000ecd947 */ /* 0x008fea0003800000 */
.L_x_2709:
[----:B------:R-:W-:Y:S05]  /*35b0*/  BSYNC B1 ;  /* 0x0000000000017941 */ /* 0x000fea0003800000 */
.L_x_2388:
        /* <DEDUP_REMOVED lines=11> */
[-C--:B------:R-:W-:Y:S02]  /*3670*/  F2FP.F16.E4M3.UNPACK_B R41, R165.reuse.H1 ;  /* 0x000000a5ff29723e */ /* 0x080fe400030006ff */
        /* <DEDUP_REMOVED lines=48> */
[----:B------:R-:W-:Y:S02]  /*3980*/  SHF.R.U32.HI R171, RZ, 0x10, R135 ;  /* 0x00000010ffab7819 */ /* 0x000fe40000011687 */
[----:B------:R-:W-:Y:S01]  /*3990*/  LOP3.LUT R166, R135, 0xff0000ff, RZ, 0xc0, !PT ;  /* 0xff0000ff87a67812 */ /* 0x000fe200078ec0ff */
[----:B------:R-:W-:Y:S01]  /*39a0*/  IMAD.SHL.U32 R135, R170, 0x100, RZ ;  /* 0x00000100aa877824 */ /* 0x000fe200078e00ff */
[----:B------:R-:W-:Y:S01]  /*39b0*/  LOP3.LUT R168, R168, 0xff00, R137, 0xf8, !PT ;  /* 0x0000ff00a8a87812 */ /* 0x000fe200078ef889 */
[----:B------:R-:W-:Y:S01]  /*39c0*/  IMAD.U32 R137, R169, 0x10000, RZ ;  /* 0x00010000a9897824 */ /* 0x000fe200078e00ff */
[----:B------:R-:W-:Y:S02]  /*39d0*/  MOV R167, R43 ;  /* 0x0000002b00a77202 */ /* 0x000fe40000000f00 */
        /* <DEDUP_REMOVED lines=50> */
.L_x_2395:
[----:B------:R-:W-:Y:S05]  /*3d00*/  BSYNC B3 ;  /* 0x0000000000037941 */ /* 0x000fea0003800000 */
.L_x_2394:
[----:B-1----:R4:W-:Y:S02]  /*3d10*/  STG.E.128 desc[UR54][R48.64], R40 ;  /* 0x0000002830007986 */ /* 0x0029e4000c101d36 */
.L_x_2393:
[----:B------:R-:W-:Y:S05]  /*3d20*/  BSYNC B2 ;  /* 0x0000000000027941 */ /* 0x000fea0003800000 */
.L_x_2392:
        /* <DEDUP_REMOVED lines=24> */
[----:B------:R-:W-:-:S02]  /*3eb0*/  IMAD.MOV.U32 R134, RZ, RZ, R40 ;  /* 0x000000ffff867224 */ /* 0x000fc400078e0028 */
[----:B------:R-:W-:Y:S02]  /*3ec0*/  HADD2.F32 R40, -RZ, R135.H1_H1 ;  /* 0x30000087ff287230 */ /* 0x000fe40000004100 */
        /* <DEDUP_REMOVED lines=33> */
[----:B------:R-:W-:Y:S02]  /*40e0*/  SHF.L.U32 R164, R164, 0x10, RZ ;  /* 0x00000010a4a47819 */ /* 0x000fe400000006ff */
[----:B------:R-:W-:Y:S01]  /*40f0*/  LOP3.LUT R165, R136, 0xff00, R165, 0xf8, !PT ;  /* 0x0000ff0088a57812 */ /* 0x000fe200078ef8a5 */
[----:B------:R-:W-:Y:S01]  /*4100*/  IMAD.SHL.U32 R136, R167, 0x100, RZ ;  /* 0x00000100a7887824 */ /* 0x000fe200078e00ff */
[----:B------:R-:W-:-:S04]  /*4110*/  F2FP.SATFINITE.E4M3.F32.PACK_AB_MERGE_C R40, R163, R134, R122 ;  /* 0x00000086a328723e */ /* 0x000fc8000480707a */
[----:B------:R-:W-:Y:S01]  /*4120*/  LOP3.LUT R95, R123, 0xff00, R136, 0xf8, !PT ;  /* 0x0000ff007b5f7812 */ /* 0x000fe200078ef888 */
[----:B------:R-:W-:Y:S01]  /*4130*/  IMAD.U32 R136, R166, 0x10000, RZ ;  /* 0x00010000a6887824 */ /* 0x000fe200078e00ff */
[----:B------:R-:W-:Y:S01]  /*4140*/  LOP3.LUT R123, R165, 0xff0000, R164, 0xf8, !PT ;  /* 0x00ff0000a57b7812 */ /* 0x000fe200078ef8a4 */
[----:B------:R-:W-:-:S03]  /*4150*/  IMAD.MOV.U32 R164, RZ, RZ, R43 ;  /* 0x000000ffffa47224 */ /* 0x000fc600078e002b */
[----:B------:R-:W-:Y:S02]  /*4160*/  LOP3.LUT R95, R95, 0xff0000, R136, 0xf8, !PT ;  /* 0x00ff00005f5f7812 */ /* 0x000fe400078ef888 */
[----:B------:R-:W-:Y:S02]  /*4170*/  F2FP.F16.E4M3.UNPACK_B R43, R164 ;  /* 0x000000a4ff2b723e */ /* 0x000fe400020006ff */
[----:B------:R-:W-:Y:S02]  /*4180*/  F2FP.F16.E4M3.UNPACK_B R166, R123.H1 ;  /* 0x0000007bffa6723e */ /* 0x000fe400030006ff */
[----:B------:R-:W-:Y:S01]  /*4190*/  F2FP.F16.E4M3.UNPACK_B R167, R95.H1 ;  /* 0x0000005fffa7723e */ /* 0x000fe200030006ff */
[--C-:B------:R-:W-:Y:S02]  /*41a0*/  HADD2.F32 R136, -RZ, R43.reuse.H1_H1 ;  /* 0x3000002bff887230 */ /* 0x100fe40000004100 */
[----:B------:R-:W-:Y:S02]  /*41b0*/  HADD2.F32 R168, -RZ, R166.H0_H0 ;  /* 0x200000a6ffa87230 */ /* 0x000fe40000004100 */
[----:B------:R-:W-:-:S02]  /*41c0*/  HADD2.F32 R43, -RZ, R43.H0_H0 ;  /* 0x2000002bff2b7230 */ /* 0x000fc40000004100 */
[--C-:B------:R-:W-:Y:S02]  /*41d0*/  HADD2.F32 R165, -RZ, R167.reuse.H0_H0 ;  /* 0x200000a7ffa57230 */ /* 0x100fe40000004100 */
[-C--:B------:R-:W-:Y:S01]  /*41e0*/  FMUL.FTZ R170, R136, R168.reuse ;  /* 0x000000a888aa7220 */ /* 0x080fe20000410000 */
[----:B------:R-:W-:Y:S02]  /*41f0*/  HADD2.F32 R167, -RZ, R167.H1_H1 ;  /* 0x300000a7ffa77230 */ /* 0x000fe40000004100 */
        /* <DEDUP_REMOVED lines=36> */
.L_x_2399:
[----:B------:R-:W-:Y:S05]  /*4440*/  BSYNC B3 ;  /* 0x0000000000037941 */ /* 0x000fea0003800000 */
.L_x_2398:
[----:B-1----:R0:W-:Y:S02]  /*4450*/  STG.E.128 desc[UR54][R48.64+0x20], R40 ;  /* 0x0000202830007986 */ /* 0x0021e4000c101d36 */
.L_x_2397:
[----:B------:R-:W-:Y:S05]  /*4460*/  BSYNC B2 ;  /* 0x0000000000027941 */ /* 0x000fea0003800000 */
.L_x_2396:
        /* <DEDUP_REMOVED lines=14> */
[----:B------:R-:W-:-:S02]  /*4550*/  LOP3.LUT R87, R87, 0xff0000ff, RZ, 0xc0, !PT ;  /* 0xff0000ff57577812 */ /* 0x000fc400078ec0ff */
[----:B-1----:R-:W-:Y:S02]  /*4560*/  MOV R92, R40 ;  /* 0x00000028005c7202 */ /* 0x002fe40000000f00 */
[----:B------:R-:W-:Y:S01]  /*4570*/  LOP3.LUT R87, R87, 0xff00, R86, 0xf8, !PT ;  /* 0x0000ff0057577812 */ /* 0x000fe200078ef856 */
[----:B------:R-:W-:Y:S01]  /*4580*/  IMAD.U32 R86, R123, 0x10000, RZ ;  /* 0x000100007b567824 */ /* 0x000fe200078e00ff */
[----:B------:R-:W-:Y:S01]  /*4590*/  LOP3.LUT R122, R94, 0xff00, R93, 0xf8, !PT ;  /* 0x0000ff005e7a7812 */ /* 0x000fe200078ef85d */
[----:B------:R-:W-:Y:S01]  /*45a0*/  IMAD.U32 R93, R95, 0x10000, RZ ;  /* 0x000100005f5d7824 */ /* 0x000fe200078e00ff */
        /* <DEDUP_REMOVED lines=90> */
.L_x_2403:
[----:B------:R-:W-:Y:S05]  /*4b50*/  BSYNC B3 ;  /* 0x0000000000037941 */ /* 0x000fea0003800000 */
.L_x_2402:
[----:B-1----:R0:W-:Y:S02]  /*4b60*/  STG.E.128 desc[UR54][R48.64+0x40], R40 ;  /* 0x0000402830007986 */ /* 0x0021e4000c101d36 */
.L_x_2401:
[----:B------:R-:W-:Y:S05]  /*4b70*/  BSYNC B2 ;  /* 0x0000000000027941 */ /* 0x000fea0003800000 */
.L_x_2400:
        /* <DEDUP_REMOVED lines=110> */
.L_x_2407:
[----:B------:R-:W-:Y:S05]  /*5260*/  BSYNC B3 ;  /* 0x0000000000037941 */ /* 0x000fea0003800000 */
.L_x_2406:
[----:B-1----:R0:W-:Y:S02]  /*5270*/  STG.E.128 desc[UR54][R48.64+0x60], R40 ;  /* 0x0000602830007986 */ /* 0x0021e4000c101d36 */
.L_x_2405:
[----:B------:R-:W-:Y:S05]  /*5280*/  BSYNC B2 ;  /* 0x0000000000027941 */ /* 0x000fea0003800000 */
.L_x_2404:
        /* <DEDUP_REMOVED lines=17> */
[----:B------:R-:W-:Y:S01]  /*53a0*/  IMAD.MOV.U32 R79, RZ, RZ, R41 ;  /* 0x000000ffff4f7224 */ /* 0x000fe200078e0029 */
[----:B------:R-:W-:-:S02]  /*53b0*/  SHF.L.U32 R41, R86, 0x10, RZ ;  /* 0x0000001056297819 */ /* 0x000fc400000006ff */
        /* <DEDUP_REMOVED lines=58> */
[----:B------:R-:W-:Y:S01]  /*5760*/  FMUL.FTZ R41, R85, R122 ;  /* 0x0000007a55297220 */ /* 0x000fe20000410000 */
[----:B------:R-:W-:Y:S01]  /*5770*/  HADD2.F32 R123, -RZ, R94.H1_H1 ;  /* 0x3000005eff7b7230 */ /* 0x000fe20000004100 */
[----:B------:R-:W-:Y:S01]  /*5780*/  F2FP.F16.E4M3.UNPACK_B R43, R43 ;  /* 0x0000002bff2b723e */ /* 0x000fe200020006ff */
[----:B------:R-:W-:Y:S02]  /*5790*/  HADD2.F32 R84, -RZ, R84.H0_H0 ;  /* 0x20000054ff547230 */ /* 0x000fe40000004100 */
[----:B------:R-:W-:Y:S01]  /*57a0*/  FFMA.FTZ R134, R86, R93, -R41 ;  /* 0x0000005d56867223 */ /* 0x000fe20000010829 */
[----:B------:R-:W-:-:S02]  /*57b0*/  HADD2.F32 R41, -RZ, R87.H1_H1 ;  /* 0x30000057ff297230 */ /* 0x000fc40000004100 */
[-C--:B------:R-:W-:Y:S01]  /*57c0*/  FMUL.FTZ R135, R78, R123.reuse ;  /* 0x0000007b4e877220 */ /* 0x080fe20000410000 */
[----:B------:R-:W-:Y:S01]  /*57d0*/  F2FP.F16.E4M3.UNPACK_B R42, R42 ;  /* 0x0000002aff2a723e */ /* 0x000fe200020006ff */
[----:B------:R-:W-:Y:S01]  /*57e0*/  FMUL.FTZ R123, R84, R123 ;  /* 0x0000007b547b7220 */ /* 0x000fe20000410000 */
[----:B------:R-:W-:Y:S01]  /*57f0*/  FMUL.FTZ R122, R86, R122 ;  /* 0x0000007a567a7220 */ /* 0x000fe20000410000 */
[-C--:B------:R-:W-:Y:S01]  /*5800*/  FFMA.FTZ R135, R84, R41.reuse, -R135 ;  /* 0x0000002954877223 */ /* 0x080fe20000010887 */
[----:B------:R-:W-:Y:S02]  /*5810*/  HADD2.F32 R94, -RZ, R94.H0_H0 ;  /* 0x2000005eff5e7230 */ /* 0x000fe40000004100 */
[----:B------:R-:W-:Y:S01]  /*5820*/  FFMA.FTZ R86, R78, R41, R123 ;  /* 0x000000294e567223 */ /* 0x000fe2000001007b */
[----:B------:R-:W-:Y:S02]  /*5830*/  HADD2.F32 R78, -RZ, R43.H0_H0 ;  /* 0x2000002bff4e7230 */ /* 0x000fe40000004100 */
[----:B------:R-:W-:Y:S01]  /*5840*/  FFMA.FTZ R137, R85, R93, R122 ;  /* 0x0000005d55897223 */ /* 0x000fe2000001007a */
[----:B------:R-:W-:-:S02]  /*5850*/  HADD2.F32 R41, -RZ, R42.H0_H0 ;  /* 0x2000002aff297230 */ /* 0x000fc40000004100 */
[----:B------:R-:W-:Y:S02]  /*5860*/  HADD2.F32 R43, -RZ, R43.H1_H1 ;  /* 0x3000002bff2b7230 */ /* 0x000fe40000004100 */
[-C--:B------:R-:W-:Y:S01]  /*5870*/  FMUL.FTZ R122, R78, R95.reuse ;  /* 0x0000005f4e7a7220 */ /* 0x080fe20000410000 */
[----:B------:R-:W-:Y:S02]  /*5880*/  HADD2.F32 R42, -RZ, R42.H1_H1 ;  /* 0x3000002aff2a7230 */ /* 0x000fe40000004100 */
        /* <DEDUP_REMOVED lines=15> */
.L_x_2411:
[----:B------:R-:W-:Y:S05]  /*5980*/  BSYNC B3 ;  /* 0x0000000000037941 */ /* 0x000fea0003800000 */
.L_x_2410:
[----:B-1----:R0:W-:Y:S02]  /*5990*/  STG.E.128 desc[UR54][R48.64+0x80], R40 ;  /* 0x0000802830007986 */ /* 0x0021e4000c101d36 */
.L_x_2409:
[----:B------:R-:W-:Y:S05]  /*59a0*/  BSYNC B2 ;  /* 0x0000000000027941 */ /* 0x000fea0003800000 */
.L_x_2408:
        /* <DEDUP_REMOVED lines=16> */
[----:B------:R-:W-:Y:S01]  /*5ab0*/  SHF.L.U32 R80, R80, 0x10, RZ ;  /* 0x0000001050507819 */ /* 0x000fe200000006ff */
[----:B-1----:R-:W-:Y:S01]  /*5ac0*/  IMAD.MOV.U32 R76, RZ, RZ, R40 ;  /* 0x000000ffff4c7224 */ /* 0x002fe200078e0028 */
        /* <DEDUP_REMOVED lines=28> */
[--C-:B------:R-:W-:Y:S01]  /*5c90*/  HADD2.F32 R80, -RZ, R77.reuse.H1_H1 ;  /* 0x3000004dff507230 */ /* 0x100fe20000004100 */
[----:B------:R-:W-:Y:S01]  /*5ca0*/  F2FP.F16.E4M3.UNPACK_B R83, R74.H1 ;  /* 0x0000004aff53723e */ /* 0x000fe200030006ff */
[----:B------:R-:W-:-:S02]  /*5cb0*/  HADD2.F32 R79, -RZ, R77.H0_H0 ;  /* 0x2000004dff4f7230 */ /* 0x000fc40000004100 */
        /* <DEDUP_REMOVED lines=9> */
[-C--:B------:R-:W-:Y:S01]  /*5d50*/  FFMA.FTZ R84, R79, R76.reuse, -R84 ;  /* 0x0000004c4f547223 */ /* 0x080fe20000010854 */
[----:B------:R-:W-:Y:S01]  /*5d60*/  FFMA.FTZ R81, R80, R76, R81 ;  /* 0x0000004c50517223 */ /* 0x000fe20000010051 */
[-C--:B------:R-:W-:Y:S01]  /*5d70*/  FFMA.FTZ R76, R77, R147.reuse, -R82 ;  /* 0x000000934d4c7223 */ /* 0x080fe20000010852 */
[----:B------:R-:W-:Y:S01]  /*5d80*/  FFMA.FTZ R77, R78, R147, R153 ;  /* 0x000000934e4d7223 */ /* 0x000fe20000010099 */
[----:B------:R-:W-:Y:S02]  /*5d90*/  F2FP.F16.E4M3.UNPACK_B R80, R43.H1 ;  /* 0x0000002bff50723e */ /* 0x000fe400030006ff */
[----:B------:R-:W-:Y:S02]  /*5da0*/  F2FP.SATFINITE.E4M3.F32.PACK_AB_MERGE_C R78, R86, R85, RZ ;  /* 0x00000055564e723e */ /* 0x000fe400048070ff */
[-C--:B------:R-:W-:Y:S02]  /*5db0*/  F2FP.F16.E4M3.UNPACK_B R86, R75.reuse.H1 ;  /* 0x0000004bff56723e */ /* 0x080fe400030006ff */
[----:B------:R-:W-:Y:S01]  /*5dc0*/  F2FP.SATFINITE.E4M3.F32.PACK_AB_MERGE_C R95, R81, R84, RZ ;  /* 0x00000054515f723e */ /* 0x000fe200048070ff */
[--C-:B------:R-:W-:Y:S01]  /*5dd0*/  HADD2.F32 R81, -RZ, R80.reuse.H0_H0 ;  /* 0x20000050ff517230 */ /* 0x100fe20000004100 */
[----:B------:R-:W-:Y:S01]  /*5de0*/  F2FP.F16.E4M3.UNPACK_B R79, R42.H1 ;  /* 0x0000002aff4f723e */ /* 0x000fe200030006ff */
[----:B------:R-:W-:Y:S01]  /*5df0*/  HADD2.F32 R80, -RZ, R80.H1_H1 ;  /* 0x30000050ff507230 */ /* 0x000fe20000004100 */
[----:B------:R-:W-:Y:S01]  /*5e00*/  F2FP.F16.E4M3.UNPACK_B R85, R75 ;  /* 0x0000004bff55723e */ /* 0x000fe200020006ff */
        /* <DEDUP_REMOVED lines=39> */
.L_x_2413:
[----:B------:R-:W-:Y:S05]  /*6080*/  BSYNC B2 ;  /* 0x0000000000027941 */ /* 0x000fea0003800000 */
.L_x_2412:
[----:B-1----:R0:W-:Y:S02]  /*6090*/  STG.E.128 desc[UR54][R48.64+0xa0], R40 ;  /* 0x0000a02830007986 */ /* 0x0021e4000c101d36 */
.L_x_2391:
[----:B------:R-:W-:Y:S05]  /*60a0*/  BSYNC B1 ;  /* 0x0000000000017941 */ /* 0x000fea0003800000 */
.L_x_2390:
        /* <DEDUP_REMOVED lines=111> */
.L_x_2418:
[----:B------:R-:W-:Y:S05]  /*67a0*/  BSYNC B2 ;  /* 0x0000000000027941 */ /* 0x000fea0003800000 */
.L_x_2417:
[----:B-1----:R0:W-:Y:S02]  /*67b0*/  STG.E.128 desc[UR54][R44.64], R40 ;  /* 0x000000282c007986 */ /* 0x0021e4000c101d36 */
.L_x_2416:
[----:B------:R-:W-:Y:S05]  /*67c0*/  BSYNC B1 ;  /* 0x0000000000017941 */ /* 0x000fea0003800000 */
.L_x_2415:
        /* <DEDUP_REMOVED lines=11> */
[--C-:B------:R-:W-:Y:S02]  /*6880*/  SHF.R.U32.HI R67, RZ, 0x8, R69.reuse ;  /* 0x00000008ff437819 */ /* 0x100fe40000011645 */
[----:B------:R-:W-:Y:S02]  /*6890*/  SHF.R.U32.HI R70, RZ, 0x10, R69 ;  /* 0x00000010ff467819 */ /* 0x000fe40000011645 */
[----:B------:R-:W-:Y:S01]  /*68a0*/  LOP3.LUT R68, R69, 0xff0000ff, RZ, 0xc0, !PT ;  /* 0xff0000ff45447812 */ /* 0x000fe200078ec0ff */
[----:B------:R-:W-:Y:S01]  /*68b0*/  IMAD.SHL.U32 R67, R67, 0x100, RZ ;  /* 0x0000010043437824 */ /* 0x000fe200078e00ff */
[----:B------:R-:W-:-:S02]  /*68c0*/  SHF.L.U32 R49, R49, 0x8, RZ ;  /* 0x0000000831317819 */ /* 0x000fc400000006ff */
[----:B------:R-:W-:Y:S02]  /*68d0*/  F2FP.F16.E4M3.UNPACK_B R40, R41 ;  /* 0x00000029ff28723e */ /* 0x000fe400020006ff */
[----:B------:R-:W-:Y:S01]  /*68e0*/  LOP3.LUT R66, R66, 0xff00, R49, 0xf8, !PT ;  /* 0x0000ff0042427812 */ /* 0x000fe200078ef831 */
[----:B------:R-:W-:Y:S01]  /*68f0*/  IMAD.U32 R49, R71, 0x10000, RZ ;  /* 0x0001000047317824 */ /* 0x000fe200078e00ff */
        /* <DEDUP_REMOVED lines=91> */
.L_x_2422:
[----:B------:R-:W-:Y:S05]  /*6eb0*/  BSYNC B2 ;  /* 0x0000000000027941 */ /* 0x000fea0003800000 */
.L_x_2421:
[----:B-1----:R0:W-:Y:S02]  /*6ec0*/  STG.E.128 desc[UR54][R44.64+0x20], R40 ;  /* 0x000020282c007986 */ /* 0x0021e4000c101d36 */
.L_x_2420:
[----:B------:R-:W-:Y:S05]  /*6ed0*/  BSYNC B1 ;  /* 0x0000000000017941 */ /* 0x000fea0003800000 */
.L_x_2419:
        /* <DEDUP_REMOVED lines=9> */
[----:B------:R-:W-:Y:S02]  /*6f70*/  LOP3.LUT R49, R63, 0xff0000ff, RZ, 0xc0, !PT ;  /* 0xff0000ff3f317812 */ /* 0x000fe400078ec0ff */
[----:B------:R-:W-:Y:S01]  /*6f80*/  SHF.R.U32.HI R66, RZ, 0x10, R63 ;  /* 0x00000010ff427819 */ /* 0x000fe2000001163f */
[----:B------:R-:W-:Y:S01]  /*6f90*/  IMAD.SHL.U32 R62, R62, 0x100, RZ ;  /* 0x000001003e3e7824 */ /* 0x000fe200078e00ff */
[--C-:B------:R-:W-:Y:S02]  /*6fa0*/  SHF.R.U32.HI R64, RZ, 0x8, R65.reuse ;  /* 0x00000008ff407819 */ /* 0x100fe40000011641 */
[----:B------:R-:W-:Y:S02]  /*6fb0*/  LOP3.LUT R63, R65, 0xff0000ff, RZ, 0xc0, !PT ;  /* 0xff0000ff413f7812 */ /* 0x000fe400078ec0ff */
[----:B------:R-:W-:-:S02]  /*6fc0*/  SHF.R.U32.HI R65, RZ, 0x10, R65 ;  /* 0x00000010ff417819 */ /* 0x000fc40000011641 */
[----:B------:R-:W-:Y:S02]  /*6fd0*/  SHF.L.U32 R64, R64, 0x8, RZ ;  /* 0x0000000840407819 */ /* 0x000fe400000006ff */
        /* <DEDUP_REMOVED lines=94> */
.L_x_2426:
[----:B------:R-:W-:Y:S05]  /*75c0*/  BSYNC B2 ;  /* 0x0000000000027941 */ /* 0x000fea0003800000 */
.L_x_2425:
[----:B-1----:R0:W-:Y:S02]  /*75d0*/  STG.E.128 desc[UR54][R44.64+0x40], R40 ;  /* 0x000040282c007986 */ /* 0x0021e4000c101d36 */
.L_x_2424:
[----:B------:R-:W-:Y:S05]  /*75e0*/  BSYNC B1 ;  /* 0x0000000000017941 */ /* 0x000fea0003800000 */
.L_x_2423:
        /* <DEDUP_REMOVED lines=110> */
.L_x_2430:
[----:B------:R-:W-:Y:S05]  /*7cd0*/  BSYNC B2 ;  /* 0x0000000000027941 */ /* 0x000fea0003800000 */
.L_x_2429:
[----:B-1----:R0:W-:Y:S02]  /*7ce0*/  STG.E.128 desc[UR54][R44.64+0x60], R40 ;  /* 0x000060282c007986 */ /* 0x0021e4000c101d36 */
.L_x_2428:
[----:B------:R-:W-:Y:S05]  /*7cf0*/  BSYNC B1 ;  /* 0x0000000000017941 */ /* 0x000fea0003800000 */
.L_x_2427:
        /* <DEDUP_REMOVED lines=13> */
[----:B------:R-:W-:Y:S02]  /*7dd0*/  SHF.R.U32.HI R55, RZ, 0x8, R57 ;  /* 0x00000008ff377819 */ /* 0x000fe40000011639 */
[----:B------:R-:W-:Y:S02]  /*7de0*/  LOP3.LUT R54, R57, 0xff0000ff, RZ, 0xc0, !PT ;  /* 0xff0000ff39367812 */ /* 0x000fe400078ec0ff */
[----:B------:R-:W-:-:S02]  /*7df0*/  SHF.L.U32 R43, R55, 0x8, RZ ;  /* 0x00000008372b7819 */ /* 0x000fc400000006ff */
[----:B------:R-:W-:Y:S02]  /*7e00*/  SHF.R.U32.HI R58, RZ, 0x10, R57 ;  /* 0x00000010ff3a7819 */ /* 0x000fe40000011639 */
[----:B------:R-:W-:Y:S01]  /*7e10*/  LOP3.LUT R43, R54, 0xff00, R43, 0xf8, !PT ;  /* 0x0000ff00362b7812 */ /* 0x000fe200078ef82b */
[----:B------:R-:W-:Y:S01]  /*7e20*/  IMAD.U32 R54, R56, 0x10000, RZ ;  /* 0x0001000038367824 */ /* 0x000fe200078e00ff */
[----:B------:R-:W-:Y:S01]  /*7e30*/  LOP3.LUT R47, R47, 0xff00, R42, 0xf8, !PT ;  /* 0x0000ff002f2f7812 */ /* 0x000fe200078ef82a */
[----:B------:R-:W-:Y:S01]  /*7e40*/  IMAD.U32 R58, R58, 0x10000, RZ ;  /* 0x000100003a3a7824 */ /* 0x000fe200078e00ff */
[----:B------:R-:W-:Y:S02]  /*7e50*/  F2FP.F16.E4M3.UNPACK_B R55, R91.H1 ;  /* 0x0000005bff37723e */ /* 0x000fe400030006ff */
[-C--:B------:R-:W-:Y:S02]  /*7e60*/  F2FP.F16.E4M3.UNPACK_B R42, R41.reuse ;  /* 0x00000029ff2a723e */ /* 0x080fe400020006ff */
[----:B------:R-:W-:Y:S01]  /*7e70*/  LOP3.LUT R56, R47, 0xff0000, R54, 0xf8, !PT ;  /* 0x00ff00002f387812 */ /* 0x000fe200078ef836 */
[--C-:B------:R-:W-:Y:S01]  /*7e80*/  HADD2.F32 R57, -RZ, R55.reuse.H0_H0 ;  /* 0x20000037ff397230 */ /* 0x100fe20000004100 */
        /* <DEDUP_REMOVED lines=86> */
.L_x_2434:
[----:B------:R-:W-:Y:S05]  /*83f0*/  BSYNC B2 ;  /* 0x0000000000027941 */ /* 0x000fea0003800000 */
.L_x_2433:
[----:B-1----:R0:W-:Y:S02]  /*8400*/  STG.E.128 desc[UR54][R44.64+0x80], R40 ;  /* 0x000080282c007986 */ /* 0x0021e4000c101d36 */
.L_x_2432:
[----:B------:R-:W-:Y:S05]  /*8410*/  BSYNC B1 ;  /* 0x0000000000017941 */ /* 0x000fea0003800000 */
.L_x_2431:
        /* <DEDUP_REMOVED lines=12> */
[----:B------:R-:W-:Y:S02]  /*84e0*/  LOP3.LUT R49, R51, 0xff0000ff, RZ, 0xc0, !PT ;  /* 0xff0000ff33317812 */ /* 0x000fe400078ec0ff */
[----:B------:R-:W-:Y:S02]  /*84f0*/  SHF.R.U32.HI R51, RZ, 0x10, R53 ;  /* 0x00000010ff337819 */ /* 0x000fe40000011635 */
[----:B------:R-:W-:-:S02]  /*8500*/  LOP3.LUT R50, R53, 0xff0000ff, RZ, 0xc0, !PT ;  /* 0xff0000ff35327812 */ /* 0x000fc400078ec0ff */
[----:B------:R-:W-:Y:S02]  /*8510*/  SHF.L.U32 R43, R46, 0x8, RZ ;  /* 0x000000082e2b7819 */ /* 0x000fe400000006ff */
        /* <DEDUP_REMOVED lines=95> */
.L_x_2436:
[----:B------:R-:W-:Y:S05]  /*8b10*/  BSYNC B1 ;  /* 0x0000000000017941 */ /* 0x000fea0003800000 */
.L_x_2435:
[----:B-1----:R0:W-:Y:S01]  /*8b20*/  STG.E.128 desc[UR54][R44.64+0xa0], R40 ;  /* 0x0000a0282c007986 */ /* 0x0021e2000c101d36 */
[----:B------:R-:W-:Y:S05]  /*8b30*/  BRA `(.L_x_2414) ;  /* 0x0000006800647947 */ /* 0x000fea0003800000 */
.L_x_2382:
        /* <DEDUP_REMOVED lines=43> */
.L_x_2438:
[----:B------:R-:W-:Y:S05]  /*8df0*/  BSYNC B1 ;  /* 0x0000000000017941 */ /* 0x000fea0003800000 */
.L_x_2437:
        /* <DEDUP_REMOVED lines=47> */
.L_x_2440:
[----:B------:R-:W-:Y:S05]  /*90f0*/  BSYNC B1 ;  /* 0x0000000000017941 */ /* 0x000fea0003800000 */
.L_x_2439:
[----:B------:R-:W-:Y:S01]  /*9100*/  UISETP.NE.AND UP0, UPT, UR53, 0x3, UPT ;  /* 0x000000033500788c */ /* 0x000fe2000bf05270 */
[----:B------:R-:W-:Y:S01]  /*9110*/  MOV R171, R44 ;  /* 0x0000002c00ab7202 */ /* 0x000fe20000000f00 */
[----:B------:R-:W-:Y:S01]  /*9120*/  IMAD.MOV.U32 R170, RZ, RZ, R46 ;  /* 0x000000ffffaa7224 */ /* 0x000fe200078e002e */
[----:B------:R-:W-:Y:S01]  /*9130*/  MOV R169, R56 ;  /* 0x0000003800a97202 */ /* 0x000fe20000000f00 */
[----:B------:R-:W-:Y:S01]  /*9140*/  IMAD.MOV.U32 R163, RZ, RZ, R48 ;  /* 0x000000ffffa37224 */ /* 0x000fe200078e0030 */
[----:B-----5:R-:W-:Y:S01]  /*9150*/  MOV R150, R68 ;  /* 0x0000004400967202 */ /* 0x020fe20000000f00 */
[----:B------:R-:W-:Y:S01]  /*9160*/  IMAD.MOV.U32 R164, RZ, RZ, R50 ;  /* 0x000000ffffa47224 */ /* 0x000fe200078e0032 */
[----:B------:R-:W-:Y:S01]  /*9170*/  PLOP3.LUT P1, PT, PT, PT, UP0, 0x80, 0x0 ;  /* 0x000000000000781c */ /* 0x000fe20003f2f008 */
        /* <DEDUP_REMOVED lines=18> */
.L_x_2441:
[----:B------:R-:W-:Y:S01]  /*92a0*/  IMAD R97, R17, 0x8, R16 ;  /* 0x0000000811617824 */ /* 0x000fe200078e0210 */
[----:B------:R-:W-:Y:S01]  /*92b0*/  SHF.L.U32 R98, R191, 0x1f, RZ ;  /* 0x0000001fbf627819 */ /* 0x000fe200000006ff */
[----:B------:R-:W1:Y:S01]  /*92c0*/  LDC R149, c[0x0][0x2f4] ;  /* 0x0000bd00ff957b82 */ /* 0x000e620000000800 */
[----:B------:R-:W-:Y:S02]  /*92d0*/  BSSY B1, `(.L_x_2442) ;  /* 0x0000004000017945 */ /* 0x000fe40003800000 */
[----:B------:R-:W2:Y:S05]  /*92e0*/  SYNCS.PHASECHK.TRANS64.TRYWAIT P5, [R97+URZ+0x29890], R98 ;  /* 0x02989062610075a7 */ /* 0x000eaa00080a017f */
[----:B------:R-:W3:Y:S01]  /*92f0*/  LDC.64 R134, c[0x0][0x300] ;  /* 0x0000c000ff867b82 */ /* 0x000ee20000000a00 */
[----:B--2---:R-:W-:Y:S05]  /*9300*/  @!P5 BRA `(.L_x_2443) ;  /* 0x0000022400a8d947 */ /* 0x004fea0003800000 */
.L_x_2710:
[----:B------:R-:W-:Y:S05]  /*9310*/  BSYNC B1 ;  /* 0x0000000000017941 */ /* 0x000fea0003800000 */
.L_x_2442:
[----:B------:R-:W-:Y:S01]  /*9320*/  BSSY B1, `(.L_x_2444) ;  /* 0x00002f0000017945 */ /* 0x000fe20003800000 */
[----:B-1----:R-:W-:Y:S01]  /*9330*/  IMAD.IADD R154, R149, 0x1, -R99 ;  /* 0x00000001959a7824 */ /* 0x002fe200078e0a63 */
[----:B------:R-:W-:Y:S02]  /*9340*/  MOV R137, R92 ;  /* 0x0000005c00897202 */ /* 0x000fe40000000f00 */
[----:B------:R-:W-:Y:S05]  /*9350*/  @P4 BRA `(.L_x_2445) ;  /* 0x0000002c00b04947 */ /* 0x000fea0003800000 */
        /* <DEDUP_REMOVED lines=31> */
[--C-:B------:R-:W-:Y:S02]  /*9550*/  SHF.R.U32.HI R53, RZ, 0x8, R55.reuse ;  /* 0x00000008ff357819 */ /* 0x100fe40000011637 */
[----:B------:R-:W-:Y:S02]  /*9560*/  SHF.R.U32.HI R42, RZ, 0x10, R55 ;  /* 0x00000010ff2a7819 */ /* 0x000fe40000011637 */
[----:B------:R-:W-:Y:S01]  /*9570*/  LOP3.LUT R178, R55, 0xff0000ff, RZ, 0xc0, !PT ;  /* 0xff0000ff37b27812 */ /* 0x000fe200078ec0ff */
[----:B------:R-:W-:Y:S01]  /*9580*/  IMAD.SHL.U32 R53, R53, 0x100, RZ ;  /* 0x0000010035357824 */ /* 0x000fe200078e00ff */
[----:B------:R-:W-:-:S02]  /*9590*/  SHF.R.U32.HI R55, RZ, 0x8, R41 ;  /* 0x00000008ff377819 */ /* 0x000fc40000011629 */
[----:B------:R-:W-:Y:S02]  /*95a0*/  SHF.L.U32 R180, R54, 0x8, RZ ;  /* 0x0000000836b47819 */ /* 0x000fe400000006ff */
[----:B------:R-:W-:Y:S02]  /*95b0*/  SHF.R.U32.HI R177, RZ, 0x10, R41 ;  /* 0x00000010ffb17819 */ /* 0x000fe40000011629 */
[----:B------:R-:W-:Y:S01]  /*95c0*/  LOP3.LUT R52, R52, 0xff00, R180, 0xf8, !PT ;  /* 0x0000ff0034347812 */ /* 0x000fe200078ef8b4 */
[----:B------:R-:W-:Y:S01]  /*95d0*/  IMAD.SHL.U32 R180, R55, 0x100, RZ ;  /* 0x0000010037b47824 */ /* 0x000fe200078e00ff */
[----:B------:R-:W-:Y:S02]  /*95e0*/  LOP3.LUT R179, R41, 0xff0000ff, RZ, 0xc0, !PT ;  /* 0xff0000ff29b37812 */ /* 0x000fe400078ec0ff */
        /* <DEDUP_REMOVED lines=30> */
[C---:B------:R-:W-:Y:S01]  /*97d0*/  FMUL.FTZ R180, R52.reuse, R180 ;  /* 0x000000b434b47220 */ /* 0x040fe20000410000 */
[----:B------:R-:W-:Y:S02]  /*97e0*/  IMAD.U32 R41, R41, 0x10000, RZ ;  /* 0x0001000029297824 */ /* 0x000fe400078e00ff */
        /* <DEDUP_REMOVED lines=164> */
.L_x_2449:
[----:B------:R-:W-:Y:S05]  /*a230*/  BSYNC B3 ;  /* 0x0000000000037941 */ /* 0x000fea0003800000 */
.L_x_2448:
        /* <DEDUP_REMOVED lines=12> */
.L_x_2447:
[----:B------:R-:W-:Y:S05]  /*a300*/  BSYNC B2 ;  /* 0x0000000000027941 */ /* 0x000fea0003800000 */
.L_x_2446:
        /* <DEDUP_REMOVED lines=37> */
[----:B------:R-:W-:Y:S01]  /*a560*/  IMAD.U32 R46, R56, 0x10000, RZ ;  /* 0x00010000382e7824 */ /* 0x000fe200078e00ff */
[----:B------:R-:W-:Y:S01]  /*a570*/  LOP3.LUT R44, R44, 0xff00, R45, 0xf8, !PT ;  /* 0x0000ff002c2c7812 */ /* 0x000fe200078ef82d */
[----:B------:R-:W-:Y:S02]  /*a580*/  IMAD.U32 R45, R58, 0x10000, RZ ;  /* 0x000100003a2d7824 */ /* 0x000fe400078e00ff */
[----:B-1----:R-:W-:Y:S01]  /*a590*/  IMAD.MOV.U32 R58, RZ, RZ, R53 ;  /* 0x000000ffff3a7224 */ /* 0x002fe200078e0035 */
[----:B------:R-:W-:Y:S01]  /*a5a0*/  LOP3.LUT R57, R57, 0xff0000, R46, 0xf8, !PT ;  /* 0x00ff000039397812 */ /* 0x000fe200078ef82e */
[--C-:B------:R-:W-:Y:S01]  /*a5b0*/  HADD2.F32 R177, -RZ, R175.reuse.H0_H0 ;  /* 0x200000afffb17230 */ /* 0x100fe20000004100 */
[----:B0-----:R-:W-:Y:S01]  /*a5c0*/  F2FP.F16.E4M3.UNPACK_B R53, R41 ;  /* 0x00000029ff35723e */ /* 0x001fe200020006ff */
[----:B------:R-:W-:Y:S01]  /*a5d0*/  HADD2.F32 R175, -RZ, R175.H1_H1 ;  /* 0x300000afffaf7230 */ /* 0x000fe20000004100 */
[----:B------:R-:W-:-:S02]  /*a5e0*/  F2FP.F16.E4M3.UNPACK_B R91, R58 ;  /* 0x0000003aff5b723e */ /* 0x000fc400020006ff */
[----:B------:R-:W-:Y:S01]  /*a5f0*/  F2FP.F16.E4M3.UNPACK_B R92, R57 ;  /* 0x00000039ff5c723e */ /* 0x000fe200020006ff */
[----:B------:R-:W-:Y:S01]  /*a600*/  HADD2.F32 R56, -RZ, R53.H0_H0 ;  /* 0x20000035ff387230 */ /* 0x000fe20000004100 */
[----:B------:R-:W-:Y:S01]  /*a610*/  LOP3.LUT R44, R44, 0xff0000, R45, 0xf8, !PT ;  /* 0x00ff00002c2c7812 */ /* 0x000fe200078ef82d */
[--C-:B------:R-:W-:Y:S01]  /*a620*/  HADD2.F32 R46, -RZ, R91.reuse.H0_H0 ;  /* 0x2000005bff2e7230 */ /* 0x100fe20000004100 */
[----:B------:R-:W-:Y:S01]  /*a630*/  F2FP.F16.E4M3.UNPACK_B R58, R58.H1 ;  /* 0x0000003aff3a723e */ /* 0x000fe200030006ff */
[----:B------:R-:W-:Y:S01]  /*a640*/  HADD2.F32 R91, -RZ, R91.H1_H1 ;  /* 0x3000005bff5b7230 */ /* 0x000fe20000004100 */
[----:B------:R-:W-:Y:S01]  /*a650*/  F2FP.F16.E4M3.UNPACK_B R45, R44 ;  /* 0x0000002cff2d723e */ /* 0x000fe200020006ff */
[--C-:B------:R-:W-:Y:S02]  /*a660*/  HADD2.F32 R94, -RZ, R92.reuse.H1_H1 ;  /* 0x3000005cff5e7230 */ /* 0x100fe40000004100 */
[----:B------:R-:W-:Y:S02]  /*a670*/  HADD2.F32 R53, -RZ, R53.H1_H1 ;  /* 0x30000035ff357230 */ /* 0x000fe40000004100 */
[----:B------:R-:W-:-:S02]  /*a680*/  HADD2.F32 R95, -RZ, R92.H0_H0 ;  /* 0x2000005cff5f7230 */ /* 0x000fc40000004100 */
[-C--:B------:R-:W-:Y:S01]  /*a690*/  FMUL.FTZ R172, R91, R94.reuse ;  /* 0x0000005e5bac7220 */ /* 0x080fe20000410000 */
[--C-:B------:R-:W-:Y:S02]  /*a6a0*/  HADD2.F32 R92, -RZ, R45.reuse.H1_H1 ;  /* 0x3000002dff5c7230 */ /* 0x100fe40000004100 */
[----:B------:R-:W-:Y:S01]  /*a6b0*/  FMUL.FTZ R94, R53, R94 ;  /* 0x0000005e355e7220 */ /* 0x000fe20000410000 */
[----:B------:R-:W-:Y:S02]  /*a6c0*/  HADD2.F32 R93, -RZ, R45.H0_H0 ;  /* 0x2000002dff5d7230 */ /* 0x000fe40000004100 */
[-C--:B------:R-:W-:Y:S01]  /*a6d0*/  FMUL.FTZ R173, R46, R95.reuse ;  /* 0x0000005f2ead7220 */ /* 0x080fe20000410000 */
[----:B------:R-:W-:Y:S01]  /*a6e0*/  FMUL.FTZ R95, R56, R95 ;  /* 0x0000005f385f7220 */ /* 0x000fe20000410000 */
[-C--:B------:R-:W-:Y:S01]  /*a6f0*/  FFMA.FTZ R45, R91, R92.reuse, R94 ;  /* 0x0000005c5b2d7223 */ /* 0x080fe2000001005e */
[----:B------:R-:W-:Y:S01]  /*a700*/  F2FP.F16.E4M3.UNPACK_B R91, R57.H1 ;  /* 0x00000039ff5b723e */ /* 0x000fe200030006ff */
[----:B------:R-:W-:Y:S01]  /*a710*/  FFMA.FTZ R53, R53, R92, -R172 ;  /* 0x0000005c35357223 */ /* 0x000fe200000108ac */
        /* <DEDUP_REMOVED lines=26> */
[----:B------:R-:W-:Y:S02]  /*a8c0*/  SHF.R.U32.HI R93, RZ, 0x10, R47 ;  /* 0x00000010ff5d7819 */ /* 0x000fe4000001162f */
[----:B------:R-:W-:Y:S02]  /*a8d0*/  SHF.L.U32 R92, R92, 0x8, RZ ;  /* 0x000000085c5c7819 */ /* 0x000fe400000006ff */
[----:B------:R-:W-:Y:S01]  /*a8e0*/  LOP3.LUT R59, R59, 0xff00, R94, 0xf8, !PT ;  /* 0x0000ff003b3b7812 */ /* 0x000fe200078ef85e */
[----:B------:R-:W-:Y:S01]  /*a8f0*/  IMAD.U32 R94, R93, 0x10000, RZ ;  /* 0x000100005d5e7824 */ /* 0x000fe200078e00ff */
[----:B------:R-:W-:Y:S01]  /*a900*/  LOP3.LUT R47, R91, 0xff00, R92, 0xf8, !PT ;  /* 0x0000ff005b2f7812 */ /* 0x000fe200078ef85c */
[----:B------:R-:W-:Y:S01]  /*a910*/  IMAD.U32 R92, R95, 0x10000, RZ ;  /* 0x000100005f5c7824 */ /* 0x000fe200078e00ff */
[----:B------:R-:W-:-:S02]  /*a920*/  F2FP.F16.E4M3.UNPACK_B R91, R43 ;  /* 0x0000002bff5b723e */ /* 0x000fc400020006ff */
[----:B------:R-:W-:Y:S01]  /*a930*/  LOP3.LUT R93, R59, 0xff0000, R94, 0xf8, !PT ;  /* 0x00ff00003b5d7812 */ /* 0x000fe200078ef85e */
[----:B------:R-:W-:Y:S01]  /*a940*/  IMAD.MOV.U32 R94, RZ, RZ, R55 ;  /* 0x000000ffff5e7224 */ /* 0x000fe200078e0037 */
[----:B------:R-:W-:Y:S01]  /*a950*/  LOP3.LUT R47, R47, 0xff0000, R92, 0xf8, !PT ;  /* 0x00ff00002f2f7812 */ /* 0x000fe200078ef85c */
[--C-:B------:R-:W-:Y:S01]  /*a960*/  HADD2.F32 R173, -RZ, R91.reuse.H0_H0 ;  /* 0x2000005bffad7230 */ /* 0x100fe20000004100 */
[----:B------:R-:W-:Y:S01]  /*a970*/  F2FP.F16.E4M3.UNPACK_B R95, R93 ;  /* 0x0000005dff5f723e */ /* 0x000fe200020006ff */
[----:B------:R-:W-:Y:S01]  /*a980*/  HADD2.F32 R91, -RZ, R91.H1_H1 ;  /* 0x3000005bff5b7230 */ /* 0x000fe20000004100 */
[-C--:B------:R-:W-:Y:S02]  /*a990*/  F2FP.F16.E4M3.UNPACK_B R55, R94.reuse ;  /* 0x0000005eff37723e */ /* 0x080fe400020006ff */
[----:B------:R-:W-:Y:S01]  /*a9a0*/  F2FP.F16.E4M3.UNPACK_B R172, R47 ;  /* 0x0000002fffac723e */ /* 0x000fe200020006ff */
[----:B------:R-:W-:Y:S01]  /*a9b0*/  HADD2.F32 R176, -RZ, R95.H0_H0 ;  /* 0x2000005fffb07230 */ /* 0x000fe20000004100 */
[----:B------:R-:W-:Y:S01]  /*a9c0*/  F2FP.F16.E4M3.UNPACK_B R94, R94.H1 ;  /* 0x0000005eff5e723e */ /* 0x000fe200030006ff */
[--C-:B------:R-:W-:Y:S01]  /*a9d0*/  HADD2.F32 R59, -RZ, R55.reuse.H0_H0 ;  /* 0x20000037ff3b7230 */ /* 0x100fe20000004100 */
[----:B------:R-:W-:Y:S01]  /*a9e0*/  F2FP.F16.E4M3.UNPACK_B R93, R93.H1 ;  /* 0x0000005dff5d723e */ /* 0x000fe200030006ff */
[----:B------:R-:W-:Y:S01]  /*a9f0*/  HADD2.F32 R174, -RZ, R172.H0_H0 ;  /* 0x200000acffae7230 */ /* 0x000fe20000004100 */
[----:B------:R-:W-:Y:S01]  /*aa00*/  F2FP.SATFINITE.E4M3.F32.PACK_AB_MERGE_C R44, R58, R44, RZ ;  /* 0x0000002c3a2c723e */ /* 0x000fe200048070ff */
[----:B------:R-:W-:-:S02]  /*aa10*/  HADD2.F32 R55, -RZ, R55.H1_H1 ;  /* 0x30000037ff377230 */ /* 0x000fc40000004100 */
[-C--:B------:R-:W-:Y:S01]  /*aa20*/  FMUL.FTZ R92, R59, R176.reuse ;  /* 0x000000b03b5c7220 */ /* 0x080fe20000410000 */
[----:B------:R-:W-:Y:S01]  /*aa30*/  FMUL.FTZ R176, R173, R176 ;  /* 0x000000b0adb07220 */ /* 0x000fe20000410000 */
[----:B------:R-:W-:Y:S01]  /*aa40*/  HADD2.F32 R172, -RZ, R172.H1_H1 ;  /* 0x300000acffac7230 */ /* 0x000fe20000004100 */
[----:B------:R-:W-:Y:S01]  /*aa50*/  F2FP.SATFINITE.E4M3.F32.PACK_AB_MERGE_C R57, R57, R41, RZ ;  /* 0x000000293939723e */ /* 0x000fe200048070ff */
[-C--:B------:R-:W-:Y:S01]  /*aa60*/  FFMA.FTZ R92, R173, R174.reuse, -R92 ;  /* 0x000000aead5c7223 */ /* 0x080fe2000001085c */
[----:B------:R-:W-:Y:S01]  /*aa70*/  FFMA.FTZ R59, R59, R174, R176 ;  /* 0x000000ae3b3b7223 */ /* 0x000fe200000100b0 */
[----:B------:R-:W-:Y:S01]  /*aa80*/  HADD2.F32 R174, -RZ, R95.H1_H1 ;  /* 0x3000005fffae7230 */ /* 0x000fe20000004100 */
[----:B------:R-:W-:Y:S01]  /*aa90*/  F2FP.F16.E4M3.UNPACK_B R95, R43.H1 ;  /* 0x0000002bff5f723e */ /* 0x000fe200030006ff */
[--C-:B------:R-:W-:Y:S01]  /*aaa0*/  HADD2.F32 R173, -RZ, R94.reuse.H1_H1 ;  /* 0x3000005effad7230 */ /* 0x100fe20000004100 */
[----:B------:R-:W-:Y:S02]  /*aab0*/  F2FP.SATFINITE.E4M3.F32.PACK_AB_MERGE_C R41, R53, R56, R44 ;  /* 0x000000383529723e */ /* 0x000fe4000480702c */
[-C--:B------:R-:W-:Y:S01]  /*aac0*/  FMUL.FTZ R176, R55, R174.reuse ;  /* 0x000000ae37b07220 */ /* 0x080fe20000410000 */
[----:B------:R-:W-:Y:S01]  /*aad0*/  FMUL.FTZ R174, R91, R174 ;  /* 0x000000ae5bae7220 */ /* 0x000fe20000410000 */
[----:B------:R-:W-:Y:S01]  /*aae0*/  HADD2.F32 R43, -RZ, R95.H0_H0 ;  /* 0x2000005fff2b7230 */ /* 0x000fe20000004100 */
[----:B------:R-:W-:Y:S01]  /*aaf0*/  F2FP.SATFINITE.E4M3.F32.PACK_AB_MERGE_C R53, R45, R46, R57 ;  /* 0x0000002e2d35723e */ /* 0x000fe20004807039 */
[-C--:B------:R-:W-:Y:S01]  /*ab00*/  FFMA.FTZ R91, R91, R172.reuse, -R176 ;  /* 0x000000ac5b5b7223 */ /* 0x080fe200000108b0 */
[----:B------:R-:W-:Y:S01]  /*ab10*/  FFMA.FTZ R55, R55, R172, R174 ;  /* 0x000000ac37377223 */ /* 0x000fe200000100ae */
[----:B------:R-:W-:Y:S01]  /*ab20*/  F2FP.F16.E4M3.UNPACK_B R172, R47.H1 ;  /* 0x0000002fffac723e */ /* 0x000fe200030006ff */
[----:B------:R-:W-:-:S02]  /*ab30*/  HADD2.F32 R47, -RZ, R94.H0_H0 ;  /* 0x2000005eff2f7230 */ /* 0x000fc40000004100 */
[--C-:B------:R-:W-:Y:S02]  /*ab40*/  HADD2.F32 R176, -RZ, R93.reuse.H0_H0 ;  /* 0x2000005dffb07230 */ /* 0x100fe40000004100 */
[--C-:B------:R-:W-:Y:S02]  /*ab50*/  HADD2.F32 R174, -RZ, R172.reuse.H0_H0 ;  /* 0x200000acffae7230 */ /* 0x100fe40000004100 */
[----:B------:R-:W-:Y:S02]  /*ab60*/  HADD2.F32 R94, -RZ, R93.H1_H1 ;  /* 0x3000005dff5e7230 */ /* 0x000fe40000004100 */
[-C--:B------:R-:W-:Y:S01]  /*ab70*/  FMUL.FTZ R178, R47, R176.reuse ;  /* 0x000000b02fb27220 */ /* 0x080fe20000410000 */
[C---:B------:R-:W-:Y:S01]  /*ab80*/  FMUL.FTZ R176, R43.reuse, R176 ;  /* 0x000000b02bb07220 */ /* 0x040fe20000410000 */
[----:B------:R-:W-:Y:S02]  /*ab90*/  HADD2.F32 R95, -RZ, R95.H1_H1 ;  /* 0x3000005fff5f7230 */ /* 0x000fe40000004100 */
[-C--:B------:R-:W-:Y:S01]  /*aba0*/  FFMA.FTZ R43, R43, R174.reuse, -R178 ;  /* 0x000000ae2b2b7223 */ /* 0x080fe200000108b2 */
[----:B------:R-:W-:Y:S01]  /*abb0*/  FFMA.FTZ R47, R47, R174, R176 ;  /* 0x000000ae2f2f7223 */ /* 0x000fe200000100b0 */
[----:B------:R-:W-:-:S02]  /*abc0*/  HADD2.F32 R172, -RZ, R172.H1_H1 ;  /* 0x300000acffac7230 */ /* 0x000fc40000004100 */
        /* <DEDUP_REMOVED lines=48> */
[----:B------:R-:W-:Y:S01]  /*aed0*/  FFMA.FTZ R52, R52, R169, R171 ;  /* 0x000000a934347223 */ /* 0x000fe200000100ab */
[----:B------:R-:W-:Y:S02]  /*aee0*/  MOV R95, R42 ;  /* 0x0000002a005f7202 */ /* 0x000fe40000000f00 */
        /* <DEDUP_REMOVED lines=45> */
.L_x_2453:
[----:B------:R-:W-:Y:S05]  /*b1c0*/  BSYNC B3 ;  /* 0x0000000000037941 */ /* 0x000fea0003800000 */
.L_x_2452:
        /* <DEDUP_REMOVED lines=10> */
.L_x_2451:
[----:B------:R-:W-:Y:S05]  /*b270*/  BSYNC B2 ;  /* 0x0000000000027941 */ /* 0x000fea0003800000 */
.L_x_2450:
        /* <DEDUP_REMOVED lines=46> */
[----:B------:R-:W-:Y:S02]  /*b560*/  LOP3.LUT R63, R49, 0xff0000ff, RZ, 0xc0, !PT ;  /* 0xff0000ff313f7812 */ /* 0x000fe400078ec0ff */
[----:B------:R-:W-:Y:S01]  /*b570*/  MOV R49, R46 ;  /* 0x0000002e00317202 */ /* 0x000fe20000000f00 */
[----:B------:R-:W-:Y:S01]  /*b580*/  IMAD.SHL.U32 R46, R60, 0x100, RZ ;  /* 0x000001003c2e7824 */ /* 0x000fe200078e00ff */
[----:B------:R-:W-:-:S02]  /*b590*/  LOP3.LUT R44, R59, 0xff0000, R44, 0xf8, !PT ;  /* 0x00ff00003b2c7812 */ /* 0x000fc400078ef82c */
        /* <DEDUP_REMOVED lines=11> */
[----:B------:R-:W-:Y:S01]  /*b650*/  HADD2.F32 R51, -RZ, R58.H0_H0 ;  /* 0x2000003aff337230 */ /* 0x000fe20000004100 */
[----:B------:R-:W-:Y:S01]  /*b660*/  SHF.L.U32 R46, R50, 0x10, RZ ;  /* 0x00000010322e7819 */ /* 0x000fe200000006ff */
[----:B------:R-:W-:Y:S02]  /*b670*/  IMAD.U32 R50, R57, 0x10000, RZ ;  /* 0x0001000039327824 */ /* 0x000fe400078e00ff */
[----:B------:R-:W-:Y:S01]  /*b680*/  FMUL.FTZ R88, R60, R42 ;  /* 0x0000002a3c587220 */ /* 0x000fe20000410000 */
[----:B------:R-:W-:-:S02]  /*b690*/  HADD2.F32 R57, -RZ, R61.H0_H0 ;  /* 0x2000003dff397230 */ /* 0x000fc40000004100 */
[----:B------:R-:W-:Y:S01]  /*b6a0*/  FMUL.FTZ R91, R51, R42 ;  /* 0x0000002a335b7220 */ /* 0x000fe20000410000 */
[----:B------:R-:W-:Y:S01]  /*b6b0*/  HADD2.F32 R58, -RZ, R58.H1_H1 ;  /* 0x3000003aff3a7230 */ /* 0x000fe20000004100 */
[----:B------:R-:W-:Y:S01]  /*b6c0*/  LOP3.LUT R42, R89, 0xff0000, R50, 0xf8, !PT ;  /* 0x00ff0000592a7812 */ /* 0x000fe200078ef832 */
        /* <DEDUP_REMOVED lines=9> */
[----:B------:R-:W-:Y:S01]  /*b760*/  F2FP.F16.E4M3.UNPACK_B R59, R54 ;  /* 0x00000036ff3b723e */ /* 0x000fe200020006ff */
[----:B------:R-:W-:Y:S01]  /*b770*/  FMUL.FTZ R89, R62, R57 ;  /* 0x000000393e597220 */ /* 0x000fe20000410000 */
[----:B------:R-:W-:Y:S01]  /*b780*/  F2FP.F16.E4M3.UNPACK_B R165, R165 ;  /* 0x000000a5ffa5723e */ /* 0x000fe200020006ff */
[----:B------:R-:W-:-:S02]  /*b790*/  HADD2.F32 R88, -RZ, R163.H0_H0 ;  /* 0x200000a3ff587230 */ /* 0x000fc40000004100 */
[-C--:B------:R-:W-:Y:S01]  /*b7a0*/  FFMA.FTZ R54, R62, R63.reuse, R91 ;  /* 0x0000003f3e367223 */ /* 0x080fe2000001005b */
[--C-:B------:R-:W-:Y:S02]  /*b7b0*/  HADD2.F32 R61, -RZ, R60.reuse.H0_H0 ;  /* 0x2000003cff3d7230 */ /* 0x100fe40000004100 */
[----:B------:R-:W-:Y:S01]  /*b7c0*/  FFMA.FTZ R57, R58, R63, -R89 ;  /* 0x0000003f3a397223 */ /* 0x000fe20000010859 */
[----:B------:R-:W-:Y:S01]  /*b7d0*/  HADD2.F32 R56, -RZ, R59.H0_H0 ;  /* 0x2000003bff387230 */ /* 0x000fe20000004100 */
[----:B------:R-:W-:Y:S01]  /*b7e0*/  F2FP.F16.E4M3.UNPACK_B R89, R164.H1 ;  /* 0x000000a4ff59723e */ /* 0x000fe200030006ff */
        /* <DEDUP_REMOVED lines=13> */
[-C--:B------:R-:W-:Y:S01]  /*b8c0*/  FFMA.FTZ R61, R59, R165.reuse, -R60 ;  /* 0x000000a53b3d7223 */ /* 0x080fe2000001083c */
[----:B------:R-:W-:Y:S01]  /*b8d0*/  F2FP.F16.E4M3.UNPACK_B R60, R48.H1 ;  /* 0x00000030ff3c723e */ /* 0x000fe200030006ff */
[----:B------:R-:W-:Y:S02]  /*b8e0*/  HADD2.F32 R93, -RZ, R89.H0_H0 ;  /* 0x20000059ff5d7230 */ /* 0x000fe40000004100 */
[----:B------:R-:W-:Y:S01]  /*b8f0*/  FFMA.FTZ R59, R62, R165, R163 ;  /* 0x000000a53e3b7223 */ /* 0x000fe200000100a3 */
[----:B------:R-:W-:Y:S01]  /*b900*/  HADD2.F32 R88, -RZ, R63.H0_H0 ;  /* 0x2000003fff587230 */ /* 0x000fe20000004100 */
[----:B------:R-:W-:Y:S01]  /*b910*/  F2FP.F16.E4M3.UNPACK_B R164, R164 ;  /* 0x000000a4ffa4723e */ /* 0x000fe200020006ff */
[----:B------:R-:W-:Y:S01]  /*b920*/  HADD2.F32 R62, -RZ, R60.H0_H0 ;  /* 0x2000003cff3e7230 */ /* 0x000fe20000004100 */
[----:B------:R-:W-:Y:S01]  /*b930*/  F2FP.F16.E4M3.UNPACK_B R48, R48 ;  /* 0x00000030ff30723e */ /* 0x000fe200020006ff */
[----:B------:R-:W-:-:S02]  /*b940*/  HADD2.F32 R92, -RZ, R89.H1_H1 ;  /* 0x30000059ff5c7230 */ /* 0x000fc40000004100 */
[-C--:B------:R-:W-:Y:S01]  /*b950*/  FMUL.FTZ R95, R88, R93.reuse ;  /* 0x0000005d585f7220 */ /* 0x080fe20000410000 */
[----:B------:R-:W-:Y:S02]  /*b960*/  HADD2.F32 R91, -RZ, R90.H0_H0 ;  /* 0x2000005aff5b7230 */ /* 0x000fe40000004100 */
[C---:B------:R-:W-:Y:S01]  /*b970*/  FMUL.FTZ R93, R62.reuse, R93 ;  /* 0x0000005d3e5d7220 */ /* 0x040fe20000410000 */
[----:B------:R-:W-:Y:S01]  /*b980*/  HADD2.F32 R89, -RZ, R63.H1_H1 ;  /* 0x3000003fff597230 */ /* 0x000fe20000004100 */
[----:B------:R-:W-:Y:S01]  /*b990*/  F2FP.F16.E4M3.UNPACK_B R166, R166 ;  /* 0x000000a6ffa6723e */ /* 0x000fe200020006ff */
[----:B------:R-:W-:Y:S02]  /*b9a0*/  HADD2.F32 R63, -RZ, R60.H1_H1 ;  /* 0x3000003cff3f7230 */ /* 0x000fe40000004100 */
[-C--:B------:R-:W-:Y:S01]  /*b9b0*/  FFMA.FTZ R60, R62, R91.reuse, -R95 ;  /* 0x0000005b3e3c7223 */ /* 0x080fe2000001085f */
[----:B------:R-:W-:Y:S02]  /*b9c0*/  HADD2.F32 R90, -RZ, R90.H1_H1 ;  /* 0x3000005aff5a7230 */ /* 0x000fe40000004100 */
[-C--:B------:R-:W-:Y:S01]  /*b9d0*/  FMUL.FTZ R94, R89, R92.reuse ;  /* 0x0000005c595e7220 */ /* 0x080fe20000410000 */
[----:B------:R-:W-:Y:S01]  /*b9e0*/  FFMA.FTZ R62, R88, R91, R93 ;  /* 0x0000005b583e7223 */ /* 0x000fe2000001005d */
[C---:B------:R-:W-:Y:S01]  /*b9f0*/  FMUL.FTZ R92, R63.reuse, R92 ;  /* 0x0000005c3f5c7220 */ /* 0x040fe20000410000 */
[----:B------:R-:W-:Y:S01]  /*ba00*/  F2FP.F16.E4M3.UNPACK_B R88, R49 ;  /* 0x00000031ff58723e */ /* 0x000fe200020006ff */
[----:B------:R-:W-:Y:S01]  /*ba10*/  FFMA.FTZ R63, R63, R90, -R94 ;  /* 0x0000005a3f3f7223 */ /* 0x000fe2000001085e */
[----:B------:R-:W-:-:S02]  /*ba20*/  HADD2.F32 R95, -RZ, R164.H1_H1 ;  /* 0x300000a4ff5f7230 */ /* 0x000fc40000004100 */
[----:B------:R-:W-:Y:S01]  /*ba30*/  FFMA.FTZ R89, R89, R90, R92 ;  /* 0x0000005a59597223 */ /* 0x000fe2000001005c */
[----:B------:R-:W-:Y:S01]  /*ba40*/  HADD2.F32 R92, -RZ, R164.H0_H0 ;  /* 0x200000a4ff5c7230 */ /* 0x000fe20000004100 */
[----:B------:R-:W-:Y:S01]  /*ba50*/  F2FP.SATFINITE.E4M3.F32.PACK_AB_MERGE_C R50, R57, R50, RZ ;  /* 0x000000323932723e */ /* 0x000fe200048070ff */
[----:B------:R-:W-:Y:S01]  /*ba60*/  HADD2.F32 R90, -RZ, R88.H0_H0 ;  /* 0x20000058ff5a7230 */ /* 0x000fe20000004100 */
[----:B------:R-:W-:Y:S01]  /*ba70*/  F2FP.SATFINITE.E4M3.F32.PACK_AB_MERGE_C R54, R54, R51, RZ ;  /* 0x000000333636723e */ /* 0x000fe200048070ff */
[----:B------:R-:W-:Y:S01]  /*ba80*/  HADD2.F32 R49, -RZ, R48.H0_H0 ;  /* 0x20000030ff317230 */ /* 0x000fe20000004100 */
[----:B------:R-:W-:Y:S01]  /*ba90*/  F2FP.SATFINITE.E4M3.F32.PACK_AB_MERGE_C R60, R63, R60, RZ ;  /* 0x0000003c3f3c723e */ /* 0x000fe200048070ff */
[----:B------:R-:W-:Y:S02]  /*baa0*/  HADD2.F32 R88, -RZ, R88.H1_H1 ;  /* 0x30000058ff587230 */ /* 0x000fe40000004100 */
[----:B------:R-:W-:Y:S01]  /*bab0*/  FMUL.FTZ R94, R90, R92 ;  /* 0x0000005c5a5e7220 */ /* 0x000fe20000410000 */
[----:B------:R-:W-:-:S02]  /*bac0*/  HADD2.F32 R48, -RZ, R48.H1_H1 ;  /* 0x30000030ff307230 */ /* 0x000fc40000004100 */
[----:B------:R-:W-:Y:S01]  /*bad0*/  FMUL.FTZ R163, R49, R92 ;  /* 0x0000005c31a37220 */ /* 0x000fe20000410000 */
[--C-:B------:R-:W-:Y:S02]  /*bae0*/  HADD2.F32 R91, -RZ, R166.reuse.H0_H0 ;  /* 0x200000a6ff5b7230 */ /* 0x100fe40000004100 */
[-C--:B------:R-:W-:Y:S01]  /*baf0*/  FMUL.FTZ R165, R88, R95.reuse ;  /* 0x0000005f58a57220 */ /* 0x080fe20000410000 */
[----:B------:R-:W-:Y:S02]  /*bb00*/  HADD2.F32 R93, -RZ, R166.H1_H1 ;  /* 0x300000a6ff5d7230 */ /* 0x000fe40000004100 */
[C---:B------:R-:W-:Y:S01]  /*bb10*/  FMUL.FTZ R95, R48.reuse, R95 ;  /* 0x0000005f305f7220 */ /* 0x040fe20000410000 */
[----:B------:R-:W-:Y:S01]  /*bb20*/  F2FP.SATFINITE.E4M3.F32.PACK_AB_MERGE_C R51, R61, R56, R50 ;  /* 0x000000383d33723e */ /* 0x000fe20004807032 */
[----:B------:R-:W-:Y:S01]  /*bb30*/  FFMA.FTZ R49, R49, R91, -R94 ;  /* 0x0000005b31317223 */ /* 0x000fe2000001085e */
[----:B------:R-:W-:Y:S01]  /*bb40*/  F2FP.F16.E4M3.UNPACK_B R57, R45 ;  /* 0x0000002dff39723e */ /* 0x000fe200020006ff */
[----:B------:R-:W-:Y:S01]  /*bb50*/  FFMA.FTZ R48, R48, R93, -R165 ;  /* 0x0000005d30307223 */ /* 0x000fe200000108a5 */
[----:B------:R-:W-:Y:S01]  /*bb60*/  F2FP.F16.E4M3.UNPACK_B R63, R46 ;  /* 0x0000002eff3f723e */ /* 0x000fe200020006ff */
[----:B------:R-:W-:Y:S01]  /*bb70*/  FFMA.FTZ R163, R90, R91, R163 ;  /* 0x0000005b5aa37223 */ /* 0x000fe200000100a3 */
[----:B------:R-:W-:Y:S01]  /*bb80*/  F2FP.F16.E4M3.UNPACK_B R56, R41 ;  /* 0x00000029ff38723e */ /* 0x000fe200020006ff */
        /* <DEDUP_REMOVED lines=94> */
.L_x_2455:
[----:B------:R-:W-:Y:S05]  /*c170*/  BSYNC B2 ;  /* 0x0000000000027941 */ /* 0x000fea0003800000 */
.L_x_2454:
        /* <DEDUP_REMOVED lines=10> */
.L_x_2445:
[----:B------:R-:W-:Y:S05]  /*c220*/  BSYNC B1 ;  /* 0x0000000000017941 */ /* 0x000fea0003800000 */
.L_x_2444:
        /* <DEDUP_REMOVED lines=30> */
[----:B------:R-:W-:-:S05]  /*c410*/  IMAD R40, R45, 0x2800, R202 ;  /* 0x000028002d287824 */ /* 0x000fca00078e02ca */
        /* <DEDUP_REMOVED lines=13> */
[----:B-1----:R-:W-:Y:S01]  /*c4f0*/  IMAD.MOV.U32 R58, RZ, RZ, R44 ;  /* 0x000000ffff3a7224 */ /* 0x002fe200078e002c */
[----:B------:R-:W-:Y:S02]  /*c500*/  SHF.R.U32.HI R61, RZ, 0x8, R67 ;  /* 0x00000008ff3d7819 */ /* 0x000fe40000011643 */
[----:B------:R-:W-:Y:S01]  /*c510*/  LOP3.LUT R55, R77, 0xff0000ff, RZ, 0xc0, !PT ;  /* 0xff0000ff4d377812 */ /* 0x000fe200078ec0ff */
[----:B------:R-:W-:Y:S01]  /*c520*/  IMAD.U32 R41, R66, 0x10000, RZ ;  /* 0x0001000042297824 */ /* 0x000fe200078e00ff */
[--C-:B------:R-:W-:Y:S01]  /*c530*/  SHF.R.U32.HI R64, RZ, 0x8, R79.reuse ;  /* 0x00000008ff407819 */ /* 0x100fe2000001164f */
[----:B------:R-:W-:Y:S01]  /*c540*/  IMAD.SHL.U32 R61, R61, 0x100, RZ ;  /* 0x000001003d3d7824 */ /* 0x000fe200078e00ff */
[----:B------:R-:W-:Y:S01]  /*c550*/  SHF.L.U32 R40, R54, 0x8, RZ ;  /* 0x0000000836287819 */ /* 0x000fe200000006ff */
[----:B------:R-:W-:Y:S01]  /*c560*/  IMAD.MOV.U32 R54, RZ, RZ, R42 ;  /* 0x000000ffff367224 */ /* 0x000fe200078e002a */
[----:B------:R-:W-:Y:S01]  /*c570*/  LOP3.LUT R59, R65, 0xff0000ff, RZ, 0xc0, !PT ;  /* 0xff0000ff413b7812 */ /* 0x000fe200078ec0ff */
[----:B------:R-:W-:Y:S01]  /*c580*/  IMAD.SHL.U32 R42, R62, 0x100, RZ ;  /* 0x000001003e2a7824 */ /* 0x000fe200078e00ff */
[----:B------:R-:W-:Y:S01]  /*c590*/  LOP3.LUT R40, R55, 0xff00, R40, 0xf8, !PT ;  /* 0x0000ff0037287812 */ /* 0x000fe200078ef828 */
[----:B------:R-:W-:Y:S01]  /*c5a0*/  IMAD.SHL.U32 R55, R64, 0x100, RZ ;  /* 0x0000010040377824 */ /* 0x000fe200078e00ff */
[----:B------:R-:W-:-:S02]  /*c5b0*/  SHF.R.U32.HI R63, RZ, 0x10, R79 ;  /* 0x00000010ff3f7819 */ /* 0x000fc4000001164f */
[----:B------:R-:W-:Y:S02]  /*c5c0*/  LOP3.LUT R60, R67, 0xff0000ff, RZ, 0xc0, !PT ;  /* 0xff0000ff433c7812 */ /* 0x000fe400078ec0ff */
[----:B------:R-:W-:Y:S02]  /*c5d0*/  LOP3.LUT R56, R79, 0xff0000ff, RZ, 0xc0, !PT ;  /* 0xff0000ff4f387812 */ /* 0x000fe400078ec0ff */
[----:B------:R-:W-:Y:S02]  /*c5e0*/  LOP3.LUT R44, R59, 0xff00, R42, 0xf8, !PT ;  /* 0x0000ff003b2c7812 */ /* 0x000fe400078ef82a */
[----:B------:R-:W-:Y:S02]  /*c5f0*/  LOP3.LUT R42, R40, 0xff0000, R41, 0xf8, !PT ;  /* 0x00ff0000282a7812 */ /* 0x000fe400078ef829 */
[----:B------:R-:W-:Y:S02]  /*c600*/  LOP3.LUT R64, R60, 0xff00, R61, 0xf8, !PT ;  /* 0x0000ff003c407812 */ /* 0x000fe400078ef83d */
[----:B------:R-:W-:-:S02]  /*c610*/  SHF.L.U32 R40, R63, 0x10, RZ ;  /* 0x000000103f287819 */ /* 0x000fc400000006ff */
        /* <DEDUP_REMOVED lines=186> */
[----:B------:R-:W-:-:S07]  /*d1c0*/  F2FP.SATFINITE.E4M3.F32.PACK_AB_MERGE_C R47, R67, R78, R76 ;  /* 0x0000004e432f723e */ /* 0x000fce000480704c */
.L_x_2459:
[----:B------:R-:W-:Y:S05]  /*d1d0*/  BSYNC B2 ;  /* 0x0000000000027941 */ /* 0x000fea0003800000 */
.L_x_2458:
[----:B0-----:R0:W-:Y:S04]  /*d1e0*/  STG.E.128 desc[UR54][R48.64], R40 ;  /* 0x0000002830007986 */ /* 0x0011e8000c101d36 */
[----:B-1----:R0:W-:Y:S02]  /*d1f0*/  @!P2 STG.E.128 desc[UR54][R50.64], R44 ;  /* 0x0000002c3200a986 */ /* 0x0021e4000c101d36 */
.L_x_2457:
[----:B------:R-:W-:Y:S05]  /*d200*/  BSYNC B1 ;  /* 0x0000000000017941 */ /* 0x000fea0003800000 */
.L_x_2456:
        /* <DEDUP_REMOVED lines=53> */
[----:B------:R-:W-:Y:S02]  /*d560*/  MOV R52, R41 ;  /* 0x0000002900347202 */ /* 0x000fe40000000f00 */
[----:B------:R-:W-:Y:S02]  /*d570*/  SHF.L.U32 R41, R60, 0x8, RZ ;  /* 0x000000083c297819 */ /* 0x000fe400000006ff */
[----:B------:R-:W-:Y:S02]  /*d580*/  LOP3.LUT R67, R63, 0xff00, R44, 0xf8, !PT ;  /* 0x0000ff003f437812 */ /* 0x000fe400078ef82c */
[----:B------:R-:W-:-:S02]  /*d590*/  LOP3.LUT R56, R69, 0xff0000ff, RZ, 0xc0, !PT ;  /* 0xff0000ff45387812 */ /* 0x000fc400078ec0ff */
[----:B------:R-:W-:Y:S02]  /*d5a0*/  F2FP.F16.E4M3.UNPACK_B R63, R150.H1 ;  /* 0x00000096ff3f723e */ /* 0x000fe400030006ff */
[----:B------:R-:W-:Y:S02]  /*d5b0*/  F2FP.F16.E4M3.UNPACK_B R60, R59.H1 ;  /* 0x0000003bff3c723e */ /* 0x000fe400030006ff */
        /* <DEDUP_REMOVED lines=26> */
[----:B------:R-:W-:Y:S01]  /*d760*/  FMUL.FTZ R57, R63, R62 ;  /* 0x0000003e3f397220 */ /* 0x000fe20000410000 */
[----:B------:R-:W-:Y:S01]  /*d770*/  LOP3.LUT R44, R65, 0xff0000, R44, 0xf8, !PT ;  /* 0x00ff0000412c7812 */ /* 0x000fe200078ef82c */
[----:B------:R-:W-:Y:S01]  /*d780*/  HADD2.F32 R65, -RZ, R150.H0_H0 ;  /* 0x20000096ff417230 */ /* 0x000fe20000004100 */
[----:B------:R-:W-:Y:S01]  /*d790*/  F2FP.F16.E4M3.UNPACK_B R152, R152 ;  /* 0x00000098ff98723e */ /* 0x000fe200020006ff */
        /* <DEDUP_REMOVED lines=25> */
[--C-:B------:R-:W-:Y:S02]  /*d930*/  HADD2.F32 R62, -RZ, R61.reuse.H0_H0 ;  /* 0x2000003dff3e7230 */ /* 0x100fe40000004100 */
[-C--:B------:R-:W-:Y:S01]  /*d940*/  FMUL.FTZ R71, R65, R67.reuse ;  /* 0x0000004341477220 */ /* 0x080fe20000410000 */
[----:B------:R-:W-:Y:S01]  /*d950*/  HADD2.F32 R63, -RZ, R66.H0_H0 ;  /* 0x20000042ff3f7230 */ /* 0x000fe20000004100 */
[----:B------:R-:W-:Y:S01]  /*d960*/  F2FP.F16.E4M3.UNPACK_B R54, R54 ;  /* 0x00000036ff36723e */ /* 0x000fe200020006ff */
[----:B------:R-:W-:Y:S02]  /*d970*/  HADD2.F32 R64, -RZ, R64.H1_H1 ;  /* 0x30000040ff407230 */ /* 0x000fe40000004100 */
[----:B------:R-:W-:Y:S01]  /*d980*/  FMUL.FTZ R78, R62, R67 ;  /* 0x000000433e4e7220 */ /* 0x000fe20000410000 */
[----:B------:R-:W-:-:S02]  /*d990*/  HADD2.F32 R61, -RZ, R61.H1_H1 ;  /* 0x3000003dff3d7230 */ /* 0x000fc40000004100 */
[-C--:B------:R-:W-:Y:S01]  /*d9a0*/  FFMA.FTZ R76, R62, R63.reuse, -R71 ;  /* 0x0000003f3e4c7223 */ /* 0x080fe20000010847 */
[----:B------:R-:W-:Y:S02]  /*d9b0*/  HADD2.F32 R66, -RZ, R66.H1_H1 ;  /* 0x30000042ff427230 */ /* 0x000fe40000004100 */
[CC--:B------:R-:W-:Y:S01]  /*d9c0*/  FMUL.FTZ R62, R64.reuse, R68.reuse ;  /* 0x00000044403e7220 */ /* 0x0c0fe20000410000 */
[----:B------:R-:W-:Y:S01]  /*d9d0*/  FFMA.FTZ R78, R65, R63, R78 ;  /* 0x0000003f414e7223 */ /* 0x000fe2000001004e */
[C---:B------:R-:W-:Y:S01]  /*d9e0*/  FMUL.FTZ R67, R61.reuse, R68 ;  /* 0x000000443d437220 */ /* 0x040fe20000410000 */
[----:B------:R-:W-:Y:S01]  /*d9f0*/  F2FP.F16.E4M3.UNPACK_B R153, R153 ;  /* 0x00000099ff99723e */ /* 0x000fe200020006ff */
[----:B------:R-:W-:Y:S01]  /*da00*/  FFMA.FTZ R77, R61, R66, -R62 ;  /* 0x000000423d4d7223 */ /* 0x000fe2000001083e */
[----:B------:R-:W-:Y:S01]  /*da10*/  F2FP.F16.E4M3.UNPACK_B R61, R46 ;  /* 0x0000002eff3d723e */ /* 0x000fe200020006ff */
[--C-:B------:R-:W-:Y:S02]  /*da20*/  HADD2.F32 R65, -RZ, R151.reuse.H0_H0 ;  /* 0x20000097ff417230 */ /* 0x100fe40000004100 */
[----:B------:R-:W-:Y:S01]  /*da30*/  FFMA.FTZ R79, R64, R66, R67 ;  /* 0x00000042404f7223 */ /* 0x000fe20000010043 */
[----:B------:R-:W-:Y:S01]  /*da40*/  HADD2.F32 R151, -RZ, R151.H1_H1 ;  /* 0x30000097ff977230 */ /* 0x000fe20000004100 */
[----:B------:R-:W-:Y:S01]  /*da50*/  F2FP.SATFINITE.E4M3.F32.PACK_AB_MERGE_C R55, R58, R55, RZ ;  /* 0x000000373a37723e */ /* 0x000fe200048070ff */
[--C-:B------:R-:W-:Y:S01]  /*da60*/  HADD2.F32 R62, -RZ, R61.reuse.H0_H0 ;  /* 0x2000003dff3e7230 */ /* 0x100fe20000004100 */
[----:B------:R-:W-:Y:S01]  /*da70*/  F2FP.SATFINITE.E4M3.F32.PACK_AB_MERGE_C R57, R57, R56, RZ ;  /* 0x000000383939723e */ /* 0x000fe200048070ff */
[----:B------:R-:W-:Y:S01]  /*da80*/  HADD2.F32 R46, -RZ, R54.H0_H0 ;  /* 0x20000036ff2e7230 */ /* 0x000fe20000004100 */
[----:B------:R-:W-:Y:S01]  /*da90*/  F2FP.F16.E4M3.UNPACK_B R58, R52 ;  /* 0x00000034ff3a723e */ /* 0x000fe200020006ff */
[----:B------:R-:W-:-:S02]  /*daa0*/  HADD2.F32 R61, -RZ, R61.H1_H1 ;  /* 0x3000003dff3d7230 */ /* 0x000fc40000004100 */
[-C--:B------:R-:W-:Y:S01]  /*dab0*/  FMUL.FTZ R67, R62, R65.reuse ;  /* 0x000000413e437220 */ /* 0x080fe20000410000 */
[----:B------:R-:W-:Y:S02]  /*dac0*/  HADD2.F32 R54, -RZ, R54.H1_H1 ;  /* 0x30000036ff367230 */ /* 0x000fe40000004100 */
[----:B------:R-:W-:Y:S01]  /*dad0*/  FMUL.FTZ R65, R46, R65 ;  /* 0x000000412e417220 */ /* 0x000fe20000410000 */
[--C-:B------:R-:W-:Y:S02]  /*dae0*/  HADD2.F32 R63, -RZ, R153.reuse.H0_H0 ;  /* 0x20000099ff3f7230 */ /* 0x100fe40000004100 */
[CC--:B------:R-:W-:Y:S01]  /*daf0*/  FMUL.FTZ R71, R61.reuse, R151.reuse ;  /* 0x000000973d477220 */ /* 0x0c0fe20000410000 */
[----:B------:R-:W-:Y:S02]  /*db00*/  HADD2.F32 R153, -RZ, R153.H1_H1 ;  /* 0x30000099ff997230 */ /* 0x000fe40000004100 */
[----:B------:R-:W-:Y:S01]  /*db10*/  FMUL.FTZ R64, R54, R151 ;  /* 0x0000009736407220 */ /* 0x000fe20000410000 */
[----:B------:R-:W-:Y:S01]  /*db20*/  F2FP.SATFINITE.E4M3.F32.PACK_AB_MERGE_C R56, R70, R59, R55 ;  /* 0x0000003b4638723e */ /* 0x000fe20004807037 */
[-C--:B------:R-:W-:Y:S01]  /*db30*/  FFMA.FTZ R67, R46, R63.reuse, -R67 ;  /* 0x0000003f2e437223 */ /* 0x080fe20000010843 */
[----:B------:R-:W-:Y:S01]  /*db40*/  FFMA.FTZ R46, R62, R63, R65 ;  /* 0x0000003f3e2e7223 */ /* 0x000fe20000010041 */
[-C--:B------:R-:W-:Y:S01]  /*db50*/  FFMA.FTZ R54, R54, R153.reuse, -R71 ;  /* 0x0000009936367223 */ /* 0x080fe20000010847 */
[----:B------:R-:W-:Y:S01]  /*db60*/  FFMA.FTZ R153, R61, R153, R64 ;  /* 0x000000993d997223 */ /* 0x000fe20000010040 */
[----:B------:R-:W-:-:S02]  /*db70*/  F2FP.F16.E4M3.UNPACK_B R61, R45 ;  /* 0x0000002dff3d723e */ /* 0x000fc400020006ff */
[----:B------:R-:W-:Y:S02]  /*db80*/  F2FP.F16.E4M3.UNPACK_B R65, R44 ;  /* 0x0000002cff41723e */ /* 0x000fe400020006ff */
[----:B------:R-:W-:Y:S01]  /*db90*/  F2FP.SATFINITE.E4M3.F32.PACK_AB_MERGE_C R55, R69, R60, R57 ;  /* 0x0000003c4537723e */ /* 0x000fe20004807039 */
[----:B------:R-:W-:Y:S01]  /*dba0*/  HADD2.F32 R59, -RZ, R61.H0_H0 ;  /* 0x2000003dff3b7230 */ /* 0x000fe20000004100 */
[----:B------:R-:W-:Y:S01]  /*dbb0*/  F2FP.F16.E4M3.UNPACK_B R63, R42 ;  /* 0x0000002aff3f723e */ /* 0x000fe200020006ff */
[----:B------:R-:W-:Y:S01]  /*dbc0*/  HADD2.F32 R60, -RZ, R65.H0_H0 ;  /* 0x20000041ff3c7230 */ /* 0x000fe20000004100 */
[----:B------:R-:W-:Y:S01]  /*dbd0*/  F2FP.SATFINITE.E4M3.F32.PACK_AB_MERGE_C R76, R77, R76, RZ ;  /* 0x0000004c4d4c723e */ /* 0x000fe200048070ff */
[----:B------:R-:W-:Y:S01]  /*dbe0*/  HADD2.F32 R57, -RZ, R58.H0_H0 ;  /* 0x2000003aff397230 */ /* 0x000fe20000004100 */
[----:B------:R-:W-:Y:S01]  /*dbf0*/  F2FP.F16.E4M3.UNPACK_B R42, R42.H1 ;  /* 0x0000002aff2a723e */ /* 0x000fe200030006ff */
[----:B------:R-:W-:Y:S02]  /*dc00*/  HADD2.F32 R64, -RZ, R63.H0_H0 ;  /* 0x2000003fff407230 */ /* 0x000fe40000004100 */
[----:B------:R-:W-:Y:S01]  /*dc10*/  FMUL.FTZ R66, R59, R60 ;  /* 0x0000003c3b427220 */ /* 0x000fe20000410000 */
[----:B------:R-:W-:-:S02]  /*dc20*/  HADD2.F32 R62, -RZ, R61.H1_H1 ;  /* 0x3000003dff3e7230 */ /* 0x000fc40000004100 */
[C---:B------:R-:W-:Y:S01]  /*dc30*/  FMUL.FTZ R68, R57.reuse, R60 ;  /* 0x0000003c39447220 */ /* 0x040fe20000410000 */
[----:B------:R-:W-:Y:S01]  /*dc40*/  HADD2.F32 R65, -RZ, R65.H1_H1 ;  /* 0x30000041ff417230 */ /* 0x000fe20000004100 */
[----:B------:R-:W-:Y:S01]  /*dc50*/  F2FP.SATFINITE.E4M3.F32.PACK_AB_MERGE_C R54, R54, R67, R76 ;  /* 0x000000433636723e */ /* 0x000fe2000480704c */
        /* <DEDUP_REMOVED lines=8> */
[-C--:B------:R-:W-:Y:S01]  /*dce0*/  FFMA.FTZ R45, R62, R63.reuse, R65 ;  /* 0x0000003f3e2d7223 */ /* 0x080fe20000010041 */
[----:B------:R-:W-:Y:S01]  /*dcf0*/  F2FP.F16.E4M3.UNPACK_B R59, R52.H1 ;  /* 0x00000034ff3b723e */ /* 0x000fe200030006ff */
[----:B------:R-:W-:Y:S01]  /*dd00*/  FFMA.FTZ R52, R60, R63, -R67 ;  /* 0x0000003f3c347223 */ /* 0x000fe20000010843 */
[----:B------:R-:W-:Y:S01]  /*dd10*/  HADD2.F32 R60, -RZ, R61.H0_H0 ;  /* 0x2000003dff3c7230 */ /* 0x000fe20000004100 */
[----:B------:R-:W-:Y:S01]  /*dd20*/  F2FP.F16.E4M3.UNPACK_B R66, R41.H1 ;  /* 0x00000029ff42723e */ /* 0x000fe200030006ff */
[----:B------:R-:W-:Y:S01]  /*dd30*/  HADD2.F32 R65, -RZ, R64.H0_H0 ;  /* 0x20000040ff417230 */ /* 0x000fe20000004100 */
[----:B------:R-:W-:Y:S01]  /*dd40*/  F2FP.SATFINITE.E4M3.F32.PACK_AB_MERGE_C R78, R79, R78, RZ ;  /* 0x0000004e4f4e723e */ /* 0x000fe200048070ff */
[----:B------:R-:W-:Y:S02]  /*dd50*/  HADD2.F32 R44, -RZ, R59.H0_H0 ;  /* 0x2000003bff2c7230 */ /* 0x000fe40000004100 */
[----:B------:R-:W-:-:S02]  /*dd60*/  HADD2.F32 R61, -RZ, R61.H1_H1 ;  /* 0x3000003dff3d7230 */ /* 0x000fc40000004100 */
[-C--:B------:R-:W-:Y:S01]  /*dd70*/  FMUL.FTZ R67, R60, R65.reuse ;  /* 0x000000413c437220 */ /* 0x080fe20000410000 */
[----:B------:R-:W-:Y:S02]  /*dd80*/  HADD2.F32 R64, -RZ, R64.H1_H1 ;  /* 0x30000040ff407230 */ /* 0x000fe40000004100 */
        /* <DEDUP_REMOVED lines=62> */
.L_x_2463:
[----:B------:R-:W-:Y:S05]  /*e170*/  BSYNC B2 ;  /* 0x0000000000027941 */ /* 0x000fea0003800000 */
.L_x_2462:
[----:B0-----:R3:W-:Y:S04]  /*e180*/  STG.E.128 desc[UR54][R48.64], R40 ;  /* 0x0000002830007986 */ /* 0x0017e8000c101d36 */
[----:B-1----:R3:W-:Y:S02]  /*e190*/  @!P2 STG.E.128 desc[UR54][R50.64], R44 ;  /* 0x0000002c3200a986 */ /* 0x0027e4000c101d36 */
.L_x_2461:
[----:B------:R-:W-:Y:S05]  /*e1a0*/  BSYNC B1 ;  /* 0x0000000000017941 */ /* 0x000fea0003800000 */
.L_x_2460:
        /* <DEDUP_REMOVED lines=37> */
[----:B------:R-:W-:Y:S02]  /*e400*/  SHF.R.U32.HI R63, RZ, 0x8, R75 ;  /* 0x00000008ff3f7819 */ /* 0x000fe4000001164b */
[----:B------:R-:W-:Y:S01]  /*e410*/  SHF.R.U32.HI R61, RZ, 0x8, R73 ;  /* 0x00000008ff3d7819 */ /* 0x000fe20000011649 */
[----:B------:R-:W-:Y:S01]  /*e420*/  IMAD.SHL.U32 R40, R62, 0x100, RZ ;  /* 0x000001003e287824 */ /* 0x000fe200078e00ff */
[----:B------:R-:W-:Y:S01]  /*e430*/  LOP3.LUT R44, R54, 0xff00, R55, 0xf8, !PT ;  /* 0x0000ff00362c7812 */ /* 0x000fe200078ef837 */
[----:B------:R-:W-:Y:S01]  /*e440*/  IMAD.SHL.U32 R63, R63, 0x100, RZ ;  /* 0x000001003f3f7824 */ /* 0x000fe200078e00ff */
[----:B------:R-:W-:Y:S01]  /*e450*/  LOP3.LUT R57, R87, 0xff0000ff, RZ, 0xc0, !PT ;  /* 0xff0000ff57397812 */ /* 0x000fe200078ec0ff */
[----:B------:R-:W-:Y:S01]  /*e460*/  IMAD.U32 R55, R66, 0x10000, RZ ;  /* 0x0001000042377824 */ /* 0x000fe200078e00ff */
[----:B------:R-:W-:Y:S01]  /*e470*/  LOP3.LUT R60, R75, 0xff0000ff, RZ, 0xc0, !PT ;  /* 0xff0000ff4b3c7812 */ /* 0x000fe200078ec0ff */
[----:B------:R-:W-:Y:S01]  /*e480*/  IMAD.SHL.U32 R61, R61, 0x100, RZ ;  /* 0x000001003d3d7824 */ /* 0x000fe200078e00ff */
[----:B------:R-:W-:-:S02]  /*e490*/  SHF.R.U32.HI R64, RZ, 0x10, R87 ;  /* 0x00000010ff407819 */ /* 0x000fc40000011657 */
[----:B------:R-:W-:Y:S02]  /*e4a0*/  LOP3.LUT R58, R73, 0xff0000ff, RZ, 0xc0, !PT ;  /* 0xff0000ff493a7812 */ /* 0x000fe400078ec0ff */
[----:B------:R-:W-:Y:S02]  /*e4b0*/  LOP3.LUT R40, R57, 0xff00, R40, 0xf8, !PT ;  /* 0x0000ff0039287812 */ /* 0x000fe400078ef828 */
[----:B------:R-:W-:Y:S02]  /*e4c0*/  LOP3.LUT R62, R60, 0xff00, R63, 0xf8, !PT ;  /* 0x0000ff003c3e7812 */ /* 0x000fe400078ef83f */
[----:B------:R-:W-:Y:S02]  /*e4d0*/  LOP3.LUT R44, R44, 0xff0000, R55, 0xf8, !PT ;  /* 0x00ff00002c2c7812 */ /* 0x000fe400078ef837 */
[----:B------:R-:W-:Y:S02]  /*e4e0*/  SHF.L.U32 R55, R64, 0x10, RZ ;  /* 0x0000001040377819 */ /* 0x000fe400000006ff */
[----:B------:R-:W-:-:S02]  /*e4f0*/  F2FP.F16.E4M3.UNPACK_B R63, R145.H1 ;  /* 0x00000091ff3f723e */ /* 0x000fc400030006ff */
[----:B------:R-:W-:Y:S02]  /*e500*/  F2FP.F16.E4M3.UNPACK_B R60, R59.H1 ;  /* 0x0000003bff3c723e */ /* 0x000fe400030006ff */
[----:B------:R-:W-:Y:S02]  /*e510*/  F2FP.F16.E4M3.UNPACK_B R57, R56.H1 ;  /* 0x00000038ff39723e */ /* 0x000fe400030006ff */
[----:B------:R-:W-:Y:S02]  /*e520*/  LOP3.LUT R46, R58, 0xff00, R61, 0xf8, !PT ;  /* 0x0000ff003a2e7812 */ /* 0x000fe400078ef83d */
[----:B------:R-:W-:Y:S01]  /*e530*/  SHF.R.U32.HI R67, RZ, 0x10, R75 ;  /* 0x00000010ff437819 */ /* 0x000fe2000001164b */
[----:B------:R-:W-:Y:S01]  /*e540*/  HADD2.F32 R54, -RZ, R57.H0_H0 ;  /* 0x20000039ff367230 */ /* 0x000fe20000004100 */
[----:B------:R-:W-:Y:S01]  /*e550*/  MOV R51, R42 ;  /* 0x0000002a00337202 */ /* 0x000fe20000000f00 */
        /* <DEDUP_REMOVED lines=22> */
[-C--:B------:R-:W-:Y:S01]  /*e6c0*/  FMUL.FTZ R65, R61, R64.reuse ;  /* 0x000000403d417220 */ /* 0x080fe20000410000 */
        /* <DEDUP_REMOVED lines=28> */
[-C--:B------:R-:W-:Y:S01]  /*e890*/  FMUL.FTZ R70, R60, R62.reuse ;  /* 0x0000003e3c467220 */ /* 0x080fe20000410000 */
[----:B------:R-:W-:Y:S01]  /*e8a0*/  HADD2.F32 R59, -RZ, R61.H0_H0 ;  /* 0x2000003dff3b7230 */ /* 0x000fe20000004100 */
[----:B------:R-:W-:Y:S01]  /*e8b0*/  F2FP.F16.E4M3.UNPACK_B R51, R51 ;  /* 0x00000033ff33723e */ /* 0x000fe200020006ff */
[----:B------:R-:W-:Y:S02]  /*e8c0*/  HADD2.F32 R58, -RZ, R58.H1_H1 ;  /* 0x3000003aff3a7230 */ /* 0x000fe40000004100 */
[----:B------:R-:W-:Y:S01]  /*e8d0*/  FMUL.FTZ R71, R57, R62 ;  /* 0x0000003e39477220 */ /* 0x000fe20000410000 */
[----:B------:R-:W-:-:S02]  /*e8e0*/  HADD2.F32 R56, -RZ, R56.H1_H1 ;  /* 0x30000038ff387230 */ /* 0x000fc40000004100 */
[----:B------:R-:W-:Y:S01]  /*e8f0*/  FFMA.FTZ R70, R57, R59, -R70 ;  /* 0x0000003b39467223 */ /* 0x000fe20000010846 */
[----:B------:R-:W-:Y:S02]  /*e900*/  HADD2.F32 R61, -RZ, R61.H1_H1 ;  /* 0x3000003dff3d7230 */ /* 0x000fe40000004100 */
[-C--:B------:R-:W-:Y:S01]  /*e910*/  FMUL.FTZ R57, R58, R63.reuse ;  /* 0x0000003f3a397220 */ /* 0x080fe20000410000 */
[----:B------:R-:W-:Y:S01]  /*e920*/  F2FP.F16.E4M3.UNPACK_B R148, R148 ;  /* 0x00000094ff94723e */ /* 0x000fe200020006ff */
[----:B------:R-:W-:Y:S01]  /*e930*/  FMUL.FTZ R75, R56, R63 ;  /* 0x0000003f384b7220 */ /* 0x000fe20000410000 */
[----:B------:R-:W-:Y:S01]  /*e940*/  FFMA.FTZ R63, R60, R59, R71 ;  /* 0x0000003b3c3f7223 */ /* 0x000fe20000010047 */
[-C--:B------:R-:W-:Y:S01]  /*e950*/  FFMA.FTZ R73, R56, R61.reuse, -R57 ;  /* 0x0000003d38497223 */ /* 0x080fe20000010839 */
[----:B------:R-:W-:Y:S01]  /*e960*/  F2FP.F16.E4M3.UNPACK_B R56, R52 ;  /* 0x00000034ff38723e */ /* 0x000fe200020006ff */
[----:B------:R-:W-:Y:S02]  /*e970*/  HADD2.F32 R59, -RZ, R146.H0_H0 ;  /* 0x20000092ff3b7230 */ /* 0x000fe40000004100 */
        /* <DEDUP_REMOVED lines=10> */
[----:B------:R-:W-:Y:S01]  /*ea20*/  F2FP.SATFINITE.E4M3.F32.PACK_AB_MERGE_C R72, R72, R63, RZ ;  /* 0x0000003f4848723e */ /* 0x000fe200048070ff */
[----:B------:R-:W-:Y:S02]  /*ea30*/  HADD2.F32 R51, -RZ, R51.H1_H1 ;  /* 0x30000033ff337230 */ /* 0x000fe40000004100 */
[----:B------:R-:W-:Y:S01]  /*ea40*/  FMUL.FTZ R62, R56, R146 ;  /* 0x00000092383e7220 */ /* 0x000fe20000410000 */
[----:B------:R-:W-:Y:S02]  /*ea50*/  HADD2.F32 R148, -RZ, R148.H1_H1 ;  /* 0x30000094ff947230 */ /* 0x000fe40000004100 */
[-C--:B------:R-:W-:Y:S01]  /*ea60*/  FFMA.FTZ R52, R52, R58.reuse, -R61 ;  /* 0x0000003a34347223 */ /* 0x080fe2000001083d */
[----:B------:R-:W-:Y:S01]  /*ea70*/  FFMA.FTZ R60, R57, R58, R60 ;  /* 0x0000003a393c7223 */ /* 0x000fe2000001003c */
[C---:B------:R-:W-:Y:S01]  /*ea80*/  FMUL.FTZ R59, R51.reuse, R146 ;  /* 0x00000092333b7220 */ /* 0x040fe20000410000 */
[----:B------:R-:W-:Y:S01]  /*ea90*/  F2FP.F16.E4M3.UNPACK_B R58, R45 ;  /* 0x0000002dff3a723e */ /* 0x000fe200020006ff */
[----:B------:R-:W-:Y:S01]  /*eaa0*/  FFMA.FTZ R51, R51, R148, -R62 ;  /* 0x0000009433337223 */ /* 0x000fe2000001083e */
[----:B------:R-:W-:Y:S01]  /*eab0*/  F2FP.F16.E4M3.UNPACK_B R63, R46 ;  /* 0x0000002eff3f723e */ /* 0x000fe200020006ff */
[----:B------:R-:W-:Y:S01]  /*eac0*/  FFMA.FTZ R71, R56, R148, R59 ;  /* 0x0000009438477223 */ /* 0x000fe2000001003b */
[----:B------:R-:W-:Y:S01]  /*ead0*/  F2FP.F16.E4M3.UNPACK_B R57, R41 ;  /* 0x00000029ff39723e */ /* 0x000fe200020006ff */
[----:B------:R-:W-:Y:S01]  /*eae0*/  HADD2.F32 R59, -RZ, R58.H0_H0 ;  /* 0x2000003aff3b7230 */ /* 0x000fe20000004100 */
[----:B------:R-:W-:-:S02]  /*eaf0*/  F2FP.SATFINITE.E4M3.F32.PACK_AB_MERGE_C R70, R73, R70, RZ ;  /* 0x000000464946723e */ /* 0x000fc400048070ff */
[----:B------:R-:W-:Y:S01]  /*eb00*/  F2FP.SATFINITE.E4M3.F32.PACK_AB_MERGE_C R55, R67, R64, R54 ;  /* 0x000000404337723e */ /* 0x000fe20004807036 */
[----:B------:R-:W-:Y:S01]  /*eb10*/  HADD2.F32 R64, -RZ, R63.H0_H0 ;  /* 0x2000003fff407230 */ /* 0x000fe20000004100 */
[----:B------:R-:W-:Y:S01]  /*eb20*/  F2FP.F16.E4M3.UNPACK_B R61, R44 ;  /* 0x0000002cff3d723e */ /* 0x000fe200020006ff */
[----:B------:R-:W-:Y:S01]  /*eb30*/  HADD2.F32 R56, -RZ, R57.H0_H0 ;  /* 0x20000039ff387230 */ /* 0x000fe20000004100 */
[----:B------:R-:W-:Y:S01]  /*eb40*/  F2FP.SATFINITE.E4M3.F32.PACK_AB_MERGE_C R52, R51, R52, R70 ;  /* 0x000000343334723e */ /* 0x000fe20004807046 */
        /* <DEDUP_REMOVED lines=87> */
.L_x_2465:
[----:B------:R-:W-:Y:S05]  /*f0c0*/  BSYNC B1 ;  /* 0x0000000000017941 */ /* 0x000fea0003800000 */
.L_x_2464:
        /* <DEDUP_REMOVED lines=10> */
.L_x_2381:
[----:B------:R-:W-:-:S06]  /*f170*/  UISETP.NE.AND UP0, UPT, UR53, 0x3, UPT ;  /* 0x000000033500788c */ /* 0x000fcc000bf05270 */
[----:B------:R-:W-:-:S13]  /*f180*/  PLOP3.LUT P1, PT, PT, PT, UP0, 0x80, 0x0 ;  /* 0x000000000000781c */ /* 0x000fda0003f2f008 */
[----:B------:R-:W-:Y:S05]  /*f190*/  @!P1 BRA `(.L_x_2466) ;  /* 0x0000000000049947 */ /* 0x000fea0003800000 */
[----:B------:R-:W-:Y:S01]  /*f1a0*/  BPT.TRAP 0x1 ;  /* 0x000000040000795c */ /* 0x000fe20000300000 */
.L_x_2466:
[----:B------:R-:W-:Y:S01]  /*f1b0*/  IMAD R97, R17, 0x8, R16 ;  /* 0x0000000811617824 */ /* 0x000fe200078e0210 */
[----:B------:R-:W-:Y:S01]  /*f1c0*/  SHF.L.U32 R98, R191, 0x1f, RZ ;  /* 0x0000001fbf627819 */ /* 0x000fe200000006ff */
[----:B------:R-:W-:Y:S01]  /*f1d0*/  IMAD R96, R24, -0xa0, R2 ;  /* 0xffffff6018607824 */ /* 0x000fe200078e0202 */
[----:B------:R-:W-:Y:S02]  /*f1e0*/  BSSY B1, `(.L_x_2467) ;  /* 0x0000004000017945 */ /* 0x000fe40003800000 */
[----:B------:R-:W1:Y:S02]  /*f1f0*/  SYNCS.PHASECHK.TRANS64.TRYWAIT P2, [R97+URZ+0x29890], R98 ;  /* 0x02989062610075a7 */ /* 0x000e64000804017f */
[----:B------:R-:W-:Y:S01]  /*f200*/  VIMNMX R96, R96, 0xa0, PT ;  /* 0x000000a060607848 */ /* 0x000fe20003fe0100 */
[----:B-1----:R-:W-:Y:S06]  /*f210*/  @!P2 BRA `(.L_x_2468) ;  /* 0x000001c400f8a947 */ /* 0x002fec0003800000 */
.L_x_2711:
[----:B------:R-:W-:Y:S05]  /*f220*/  BSYNC B1 ;  /* 0x0000000000017941 */ /* 0x000fea0003800000 */
.L_x_2467:
        /* <DEDUP_REMOVED lines=21> */
.L_x_2470:
[----:B------:R-:W-:Y:S05]  /*f380*/  BSYNC B1 ;  /* 0x0000000000017941 */ /* 0x000fea0003800000 */
.L_x_2469:
        /* <DEDUP_REMOVED lines=20> */
.L_x_2414:
[----:B------:R-:W-:Y:S05]  /*f4d0*/  BSYNC B0 ;  /* 0x0000000000007941 */ /* 0x000fea0003800000 */
.L_x_2380:
        /* <DEDUP_REMOVED lines=17> */
.L_x_2472:
[----:B------:R-:W-:Y:S05]  /*f5f0*/  BSYNC B0 ;  /* 0x0000000000007941 */ /* 0x000fea0003800000 */
.L_x_2471:
[----:B------:R-:W1:Y:S01]  /*f600*/  SYNCS.PHASECHK.TRANS64.TRYWAIT P1, [R97+URZ+0x298b0], R98 ;  /* 0x0298b062610075a7 */ /* 0x000e62000802017f */
[----:B------:R-:W-:Y:S01]  /*f610*/  ULDC UR42, c[0x0][0x320] ;  /* 0x0000c800002a7ab9 */ /* 0x000fe20000000800 */
[----:B------:R-:W-:Y:S01]  /*f620*/  ULDC.64 UR38, c[0x0][0x328] ;  /* 0x0000ca0000267ab9 */ /* 0x000fe20000000a00 */
[----:B------:R-:W-:Y:S01]  /*f630*/  ULDC.64 UR40, c[0x0][0x318] ;  /* 0x0000c60000287ab9 */ /* 0x000fe20000000a00 */
[----:B------:R-:W-:Y:S01]  /*f640*/  BSSY B0, `(.L_x_2473) ;  /* 0x0000003000007945 */ /* 0x000fe20003800000 */
[----:B------:R-:W-:-:S03]  /*f650*/  IMAD R41, R17, 0x5000, R213 ;  /* 0x0000500011297824 */ /* 0x000fc600078e02d5 */
[----:B-1----:R-:W-:Y:S05]  /*f660*/  @!P1 BRA `(.L_x_2474) ;  /* 0x000001c000f89947 */ /* 0x002fea0003800000 */
.L_x_2712:
[----:B------:R-:W-:Y:S05]  /*f670*/  BSYNC B0 ;  /* 0x0000000000007941 */ /* 0x000fea0003800000 */
.L_x_2473:
        /* <DEDUP_REMOVED lines=8> */
[----:B------:R-:W-:Y:S01]  /*f700*/  MOV R41, R33 ;  /* 0x0000002100297202 */ /* 0x000fe20000000f00 */
[----:B0-----:R-:W-:Y:S02]  /*f710*/  IMAD.MOV.U32 R40, RZ, RZ, R114 ;  /* 0x000000ffff287224 */ /* 0x001fe400078e0072 */
        /* <DEDUP_REMOVED lines=17> */
.L_x_2476:
[----:B------:R-:W-:Y:S05]  /*f830*/  BSYNC B0 ;  /* 0x0000000000007941 */ /* 0x000fea0003800000 */
.L_x_2475:
        /* <DEDUP_REMOVED lines=24> */
.L_x_2478:
[----:B------:R-:W-:Y:S05]  /*f9c0*/  BSYNC B0 ;  /* 0x0000000000007941 */ /* 0x000fea0003800000 */
.L_x_2477:
        /* <DEDUP_REMOVED lines=23> */
.L_x_2375:
[----:B------:R-:W-:Y:S05]  /*fb40*/  @P0 BRA `(.L_x_2480) ;  /* 0x00000000000c0947 */ /* 0x000fea0003800000 */
[----:B------:R-:W0:Y:S01]  /*fb50*/  FENCE.VIEW.ASYNC.G ;  /* 0x00000000000073c6 */ /* 0x000e220000000100 */
[----:B------:R-:W-:Y:S05]  /*fb60*/  WARPSYNC.ALL ;  /* 0x0000000000007948 */ /* 0x000fea0003800000 */
[----:B0-----:R-:W-:Y:S06]  /*fb70*/  BAR.ARV 0xc, 0x180 ;  /* 0x0306000000007b1d */ /* 0x001fec0000002000 */
.L_x_2480:
        /* <DEDUP_REMOVED lines=33> */
[----:B------:R-:W-:Y:S01]  /*fd90*/  @P0 LEA.HI.X R5, R2, UR5, R3, 0x2, P2 ;  /* 0x0000000502050c11 */ /* 0x000fe200090f1403 */
[----:B------:R-:W-:Y:S01]  /*fda0*/  IMAD.MOV.U32 R3, RZ, RZ, 0x3f800000 ;  /* 0x3f800000ff037424 */ /* 0x000fe200078e00ff */
[----:B------:R-:W0:Y:S01]  /*fdb0*/  LDC R2, c[0x0][0x448] ;  /* 0x00011200ff027b82 */ /* 0x000e220000000800 */
[----:B------:R1:W2:Y:S04]  /*fdc0*/  @P1 LDG.E R0, desc[UR54][R8.64] ;  /* 0x0000003608001981 */ /* 0x0002a8000c1e1900 */
[----:B------:R3:W2:Y:S01]  /*fdd0*/  @P0 LDG.E R3, desc[UR54][R4.64] ;  /* 0x0000003604030981 */ /* 0x0006a2000c1e1900 */
[----:B------:R-:W-:-:S02]  /*fde0*/  CS2R R88, SRZ ;  /* 0x0000000000587805 */ /* 0x000fc4000001ff00 */
[----:B------:R-:W-:Y:S02]  /*fdf0*/  CS2R R86, SRZ ;  /* 0x0000000000567805 */ /* 0x000fe4000001ff00 */
[----:B------:R-:W-:Y:S02]  /*fe00*/  CS2R R84, SRZ ;  /* 0x0000000000547805 */ /* 0x000fe4000001ff00 */
[----:B------:R-:W-:Y:S02]  /*fe10*/  CS2R R78, SRZ ;  /* 0x00000000004e7805 */ /* 0x000fe4000001ff00 */
[----:B------:R-:W-:Y:S02]  /*fe20*/  CS2R R76, SRZ ;  /* 0x00000000004c7805 */ /* 0x000fe4000001ff00 */
[----:B-1----:R-:W-:Y:S02]  /*fe30*/  CS2R R8, SRZ ;  /* 0x0000000000087805 */ /* 0x002fe4000001ff00 */
        /* <DEDUP_REMOVED lines=12> */
[----:B0-----:R-:W-:-:S02]  /*ff00*/  ISETP.NE.AND P0, PT, R2, 0x1, PT ;  /* 0x000000010200780c */ /* 0x001fc40003f05270 */
[----:B------:R-:W-:Y:S02]  /*ff10*/  CS2R R28, SRZ ;  /* 0x00000000001c7805 */ /* 0x000fe4000001ff00 */
[----:B------:R-:W-:Y:S02]  /*ff20*/  IADD3 R2, R203, 0x7f, RZ ;  /* 0x0000007fcb027810 */ /* 0x000fe40007ffe0ff */
        /* <DEDUP_REMOVED lines=9> */
[----:B------:R-:W-:Y:S01]  /*ffc0*/  CS2R R48, SRZ ;  /* 0x0000000000307805 */ /* 0x000fe2000001ff00 */
[----:B------:R-:W0:Y:S01]  /*ffd0*/  @P0 LDC R7, c[0x0][0x44c] ;  /* 0x00011300ff070b82 */ /* 0x000e220000000800 */
[----:B------:R-:W-:Y:S01]  /*ffe0*/  CS2R R92, SRZ ;  /* 0x00000000005c7805 */ /* 0x000fe2000001ff00 */
[----:B------:R-:W-:Y:S01]  /*fff0*/  IMAD.MOV.U32 R57, RZ, RZ, RZ ;  /* 0x000000ffff397224 */ /* 0x000fe200078e00ff */
[----:B------:R-:W-:-:S05]  /*10000*/  CS2R R94, SRZ ;  /* 0x00000000005e7805 */ /* 0x000fca000001ff00 */
[----:B------:R-:W1:Y:S01]  /*10010*/  @P0 LDC R6, c[0x0][0x450] ;  /* 0x00011400ff060b82 */ /* 0x000e620000000800 */
[----:B0-----:R-:W-:-:S05]  /*10020*/  @P0 IMAD.HI.U32 R7, R2, R7, RZ ;  /* 0x0000000702070227 */ /* 0x001fca00078e00ff */
[----:B-1----:R-:W-:Y:S02]  /*10030*/  @P0 SHF.R.U32.HI R2, RZ, R6, R7 ;  /* 0x00000006ff020219 */ /* 0x002fe40000011607 */
[----:B------:R-:W-:Y:S02]  /*10040*/  CS2R R6, SRZ ;  /* 0x0000000000067805 */ /* 0x000fe4000001ff00 */
[----:B------:R-:W-:Y:S01]  /*10050*/  PLOP3.LUT P0, PT, PT, PT, PT, 0x80, 0x0 ;  /* 0x000000000000781c */ /* 0x000fe20003f0f070 */
[----:B------:R-:W-:-:S04]  /*10060*/  IMAD.IADD R2, R161, 0x1, R2 ;  /* 0x00000001a1027824 */ /* 0x000fc800078e0202 */
[----:B------:R-:W-:-:S05]  /*10070*/  IMAD.HI R2, R2, 0x66666667, RZ ;  /* 0x6666666702027827 */ /* 0x000fca00078e02ff */
[----:B---3--:R-:W-:-:S04]  /*10080*/  SHF.R.U32.HI R5, RZ, 0x1f, R2 ;  /* 0x0000001fff057819 */ /* 0x008fc80000011602 */
[----:B------:R-:W-:-:S04]  /*10090*/  LEA.HI.SX32 R5, R2, R5, 0x1a ;  /* 0x0000000502057211 */ /* 0x000fc800078fd2ff */
[----:B------:R-:W-:Y:S02]  /*100a0*/  VIMNMX R162, R162, R5, PT ;  /* 0x00000005a2a27248 */ /* 0x000fe40003fe0100 */
[----:B------:R-:W-:Y:S02]  /*100b0*/  CS2R R4, SRZ ;  /* 0x0000000000047805 */ /* 0x000fe4000001ff00 */
[----:B------:R-:W-:Y:S01]  /*100c0*/  ISETP.GE.AND P1, PT, R162, 0x1, PT ;  /* 0x00000001a200780c */ /* 0x000fe20003f26270 */
[----:B--2---:R-:W-:-:S04]  /*100d0*/  FMUL.FTZ R0, R3, R0 ;  /* 0x0000000003007220 */ /* 0x004fc80000410000 */
[----:B------:R-:W-:-:S08]  /*100e0*/  FMUL.FTZ R2, R0, UR4 ;  /* 0x0000000400027c20 */ /* 0x000fd00008410000 */
[----:B------:R-:W-:Y:S05]  /*100f0*/  @!P1 BRA `(.L_x_2481) ;  /* 0x0000012000889947 */ /* 0x000fea0003800000 */
[----:B------:R-:W-:-:S03]  /*10100*/  UMOV UR4, 0xffffffff ;  /* 0xffffffff00047882 */ /* 0x000fc60000000000 */
[----:B------:R-:W-:Y:S05]  /*10110*/  BRA.DIV UR4, `(.L_x_2482) ;  /* 0x000001ba04607947 */ /* 0x000fea000b800000 */
[----:B------:R0:W1:Y:S02]  /*10120*/  SHFL.IDX PT, R197, R237, RZ, 0x1f ;  /* 0x00001fffedc57589 */ /* 0x00006400000e0000 */
.L_x_2715:
[----:B-1----:R-:W-:Y:S01]  /*10130*/  LEA.HI R0, R197, R197, RZ, 0x1 ;  /* 0x000000c5c5007211 */ /* 0x002fe200078f08ff */
        /* <DEDUP_REMOVED lines=13> */
[----:B------:R-:W-:Y:S01]  /*10210*/  MOV R5, UR5 ;  /* 0x0000000500057c02 */ /* 0x000fe20008000f00 */
[----:B------:R-:W-:Y:S01]  /*10220*/  ULDC.64 UR4, c[0x4][0x38] ;  /* 0x01000e0000047ab9 */ /* 0x000fe20000000a00 */
[----:B------:R-:W-:Y:S01]  /*10230*/  IMAD.U32 R6, RZ, RZ, UR6 ;  /* 0x00000006ff067e24 */ /* 0x000fe2000f8e00ff */
[----:B------:R-:W-:Y:S01]  /*10240*/  MOV R12, 0x1 ;  /* 0x00000001000c7802 */ /* 0x000fe20000000f00 */
[----:B------:R-:W-:Y:S02]  /*10250*/  IMAD.U32 R7, RZ, RZ, UR7 ;  /* 0x00000007ff077e24 */ /* 0x000fe4000f8e00ff */
[----:B------:R-:W-:-:S02]  /*10260*/  IMAD.U32 R10, RZ, RZ, UR4 ;  /* 0x00000004ff0a7e24 */ /* 0x000fc4000f8e00ff */
[----:B------:R-:W-:Y:S02]  /*10270*/  IMAD.U32 R11, RZ, RZ, UR5 ;  /* 0x00000005ff0b7e24 */ /* 0x000fe4000f8e00ff */
[----:B------:R-:W-:Y:S02]  /*10280*/  IMAD.MOV.U32 R8, RZ, RZ, 0x70 ;  /* 0x00000070ff087424 */ /* 0x000fe400078e00ff */
[----:B-1----:R-:W-:-:S07]  /*10290*/  IMAD.MOV.U32 R13, RZ, RZ, RZ ;  /* 0x000000ffff0d7224 */ /* 0x002fce00078e00ff */
[----:B------:R-:W-:-:S07]  /*102a0*/  LEPC R20, `(.L_x_2483) ;  /* 0x000000001014794e */ /* 0x000fce0000000000 */
[----:B0-2--5:R-:W-:Y:S05]  /*102b0*/  CALL.ABS.NOINC R14 ;  /* 0x000000000e007343 */ /* 0x025fea0003c00000 */
.L_x_2483:
        /* <DEDUP_REMOVED lines=8> */
[----:B------:R1:W2:Y:S03]  /*10340*/  SYNCS.PHASECHK.TRANS64.TRYWAIT P0, [R16+URZ+0x29800], R3 ;  /* 0x02980003100075a7 */ /* 0x0002a6000800017f */
[----:B--2---:R-:W-:Y:S05]  /*10350*/  @!P0 NANOSLEEP.SYNCS 0x989680 ;  /* 0x009896800000895d */ /* 0x004fea0003900000 */
[----:B------:R-:W2:Y:S01]  /*10360*/  @!P0 SYNCS.PHASECHK.TRANS64 P0, [R16+URZ+0x29800], R3 ;  /* 0x02980003100085a7 */ /* 0x000ea2000800007f */
[----:B------:R-:W-:Y:S04]  /*10370*/  BSSY B0, `(.L_x_2485) ;  /* 0x0000006000007945 */ /* 0x000fe80003800000 */
[----:B--2---:R-:W-:Y:S05]  /*10380*/  @P0 BRA `(.L_x_2486) ;  /* 0x0000000000100947 */ /* 0x004fea0003800000 */
.L_x_2487:
[----:B--2---:R2:W3:Y:S02]  /*10390*/  SYNCS.PHASECHK.TRANS64.TRYWAIT P0, [R16+URZ+0x29800], R3 ;  /* 0x02980003100075a7 */ /* 0x0044e4000800017f */
[----:B---3--:R-:W-:Y:S05]  /*103a0*/  @!P0 NANOSLEEP.SYNCS 0x989680 ;  /* 0x009896800000895d */ /* 0x008fea0003900000 */
[----:B------:R-:W3:Y:S02]  /*103b0*/  @!P0 SYNCS.PHASECHK.TRANS64 P0, [R16+URZ+0x29800], R3 ;  /* 0x02980003100085a7 */ /* 0x000ee4000800007f */
[----:B---3--:R-:W-:Y:S05]  /*103c0*/  @!P0 BRA `(.L_x_2487) ;  /* 0xfffffffc00f08947 */ /* 0x008fea000383ffff */
.L_x_2486:
[----:B------:R-:W-:Y:S05]  /*103d0*/  BSYNC B0 ;  /* 0x0000000000007941 */ /* 0x000fea0003800000 */
.L_x_2485:
[----:B------:R-:W-:Y:S05]  /*103e0*/  BRA `(.L_x_2488) ;  /* 0x0000006c009c7947 */ /* 0x000fea0003800000 */
.L_x_2484:
        /* <DEDUP_REMOVED lines=29> */
[----:B0-2---:R-:W-:Y:S05]  /*105c0*/  CALL.ABS.NOINC R14 ;  /* 0x000000000e007343 */ /* 0x005fea0003c00000 */
.L_x_2489:
[----:B------:R-:W-:Y:S01]  /*105d0*/  ULDC.U8 UR4, c[0x0][0x410] ;  /* 0x0001040000047ab9 */ /* 0x000fe20000000000 */
[----:B------:R-:W-:Y:S01]  /*105e0*/  BSSY B0, `(.L_x_2490) ;  /* 0x00006bf000007945 */ /* 0x000fe20003800000 */
[----:B------:R-:W-:Y:S01]  /*105f0*/  ISETP.NE.AND P0, PT, RZ, UR4, PT ;  /* 0x00000004ff007c0c */ /* 0x000fe2000bf05270 */
[----:B------:R-:W-:-:S12]  /*10600*/  IMAD.IADD R10, R188, 0x1, R203 ;  /* 0x00000001bc0a7824 */ /* 0x000fd800078e02cb */
[----:B------:R-:W-:Y:S05]  /*10610*/  @!P0 BRA `(.L_x_2491) ;  /* 0x0000003400788947 */ /* 0x000fea0003800000 */
[----:B------:R-:W1:Y:S01]  /*10620*/  LDC R45, c[0x0][0x448] ;  /* 0x00011200ff2d7b82 */ /* 0x000e620000000800 */
[----:B------:R-:W-:Y:S01]  /*10630*/  IMAD.MOV.U32 R5, RZ, RZ, R10 ;  /* 0x000000ffff057224 */ /* 0x000fe200078e000a */
[----:B------:R-:W-:Y:S01]  /*10640*/  MOV R8, R144 ;  /* 0x0000009000087202 */ /* 0x000fe20000000f00 */
[----:B------:R-:W-:Y:S01]  /*10650*/  IMAD.MOV.U32 R6, RZ, RZ, R24 ;  /* 0x000000ffff067224 */ /* 0x000fe200078e0018 */
[----:B------:R-:W-:Y:S01]  /*10660*/  ULDC.64 UR4, c[0x0][0x3f8] ;  /* 0x0000fe0000047ab9 */ /* 0x000fe20000000a00 */
[----:B------:R-:W-:Y:S01]  /*10670*/  IMAD.MOV.U32 R9, RZ, RZ, R29 ;  /* 0x000000ffff097224 */ /* 0x000fe200078e001d */
[----:B------:R-:W-:Y:S01]  /*10680*/  ULDC.64 UR6, c[0x0][0x408] ;  /* 0x0001020000067ab9 */ /* 0x000fe20000000a00 */
[----:B------:R-:W-:Y:S01]  /*10690*/  ULDC.64 UR8, c[0x0][0x400] ;  /* 0x0001000000087ab9 */ /* 0x000fe20000000a00 */
[----:B-1----:R-:W-:-:S13]  /*106a0*/  ISETP.NE.AND P0, PT, R45, 0x1, PT ;  /* 0x000000012d00780c */ /* 0x002fda0003f05270 */
[----:B------:R-:W1:Y:S08]  /*106b0*/  @P0 LDC R3, c[0x0][0x44c] ;  /* 0x00011300ff030b82 */ /* 0x000e700000000800 */
[----:B------:R-:W2:Y:S01]  /*106c0*/  @P0 LDC R7, c[0x0][0x450] ;  /* 0x00011400ff070b82 */ /* 0x000ea20000000800 */
[----:B-1----:R-:W-:-:S05]  /*106d0*/  @P0 IMAD.HI.U32 R0, R10, R3, RZ ;  /* 0x000000030a000227 */ /* 0x002fca00078e00ff */
[----:B--2---:R-:W-:Y:S01]  /*106e0*/  @P0 SHF.R.U32.HI R5, RZ, R7, R0 ;  /* 0x00000007ff050219 */ /* 0x004fe20000011600 */
[----:B------:R-:W-:-:S03]  /*106f0*/  IMAD.MOV.U32 R7, RZ, RZ, R27 ;  /* 0x000000ffff077224 */ /* 0x000fc600078e001b */
        /* <DEDUP_REMOVED lines=14> */
[----:B------:R1:W2:Y:S04]  /*107e0*/  SHFL.IDX PT, R0, R13, RZ, 0x1e1f ;  /* 0x001e1fff0d007589 */ /* 0x0002a800000e0000 */
[----:B------:R-:W3:Y:S04]  /*107f0*/  SHFL.IDX PT, R3, R3, RZ, 0x1e1f ;  /* 0x001e1fff03037589 */ /* 0x000ee800000e0000 */
[----:B------:R-:W4:Y:S04]  /*10800*/  SHFL.IDX PT, R4, R4, RZ, 0x1e1f ;  /* 0x001e1fff04047589 */ /* 0x000f2800000e0000 */
[----:B------:R1:W0:Y:S02]  /*10810*/  SHFL.IDX PT, R14, R5, RZ, 0x1e1f ;  /* 0x001e1fff050e7589 */ /* 0x00022400000e0000 */
.L_x_2721:
        /* <DEDUP_REMOVED lines=13> */
[----:B-1----:R-:W-:Y:S02]  /*108f0*/  CS2R R12, SRZ ;  /* 0x00000000000c7805 */ /* 0x002fe4000001ff00 */
        /* <DEDUP_REMOVED lines=10> */
[CC--:B---3--:R-:W-:Y:S02]  /*109a0*/  @!P5 IADD3 R6, P0, R22.reuse, R3.reuse, RZ ;  /* 0x000000031606d210 */ /* 0x0c8fe40007f1e0ff */
[-C--:B0-----:R-:W-:Y:S02]  /*109b0*/  @!P5 IADD3 R8, P1, R22, R14.reuse, RZ ;  /* 0x0000000e1608d210 */ /* 0x081fe40007f3e0ff */
[----:B------:R-:W-:Y:S01]  /*109c0*/  @!P2 IADD3 R10, P4, R193, R3, RZ ;  /* 0x00000003c10aa210 */ /* 0x000fe20007f9e0ff */
[--C-:B--2---:R-:W-:Y:S02]  /*109d0*/  @!P5 IMAD.X R7, R0, 0x1, R5.reuse, P0 ;  /* 0x000000010007d824 */ /* 0x104fe400000e0605 */
[----:B----4-:R-:W-:Y:S01]  /*109e0*/  @!P5 IMAD.X R9, R4, 0x1, R5, P1 ;  /* 0x000000010409d824 */ /* 0x010fe200008e0605 */
[----:B------:R-:W-:Y:S01]  /*109f0*/  ISETP.GE.AND P1, PT, R195, UR4, PT ;  /* 0x00000004c3007c0c */ /* 0x000fe2000bf26270 */
[----:B------:R-:W-:Y:S01]  /*10a00*/  @!P2 IMAD.X R11, R0, 0x1, R233, P4 ;  /* 0x00000001000ba824 */ /* 0x000fe200020e06e9 */
[----:B------:R0:W5:Y:S01]  /*10a10*/  @!P5 LD.E.64 R38, desc[UR54][R6.64] ;  /* 0x000000360626d980 */ /* 0x000162000c101b00 */
[----:B------:R-:W-:-:S03]  /*10a20*/  @!P2 IADD3 R12, P0, R193, R14, RZ ;  /* 0x0000000ec10ca210 */ /* 0x000fc60007f1e0ff */
[----:B------:R-:W5:Y:S01]  /*10a30*/  @!P5 LD.E.64 R36, desc[UR54][R8.64] ;  /* 0x000000360824d980 */ /* 0x000f62000c101b00 */
[C---:B------:R-:W-:Y:S02]  /*10a40*/  @!P3 IADD3 R40, P5, R192.reuse, R14, RZ ;  /* 0x0000000ec028b210 */ /* 0x040fe40007fbe0ff */
[----:B------:R-:W-:Y:S02]  /*10a50*/  @!P3 IADD3 R20, P4, R192, R3, RZ ;  /* 0x00000003c014b210 */ /* 0x000fe40007f9e0ff */
[----:B------:R-:W-:Y:S02]  /*10a60*/  CS2R R34, SRZ ;  /* 0x0000000000227805 */ /* 0x000fe4000001ff00 */
[----:B------:R-:W-:Y:S01]  /*10a70*/  CS2R R30, SRZ ;  /* 0x00000000001e7805 */ /* 0x000fe2000001ff00 */
[----:B------:R-:W-:Y:S01]  /*10a80*/  @!P2 IMAD.X R13, R4, 0x1, R233, P0 ;  /* 0x00000001040da824 */ /* 0x000fe200000e06e9 */
[----:B------:R-:W-:Y:S02]  /*10a90*/  CS2R R28, SRZ ;  /* 0x00000000001c7805 */ /* 0x000fe4000001ff00 */
[----:B------:R-:W-:Y:S01]  /*10aa0*/  @!P3 IADD3.X R21, R0, R232, RZ, P4, !PT ;  /* 0x000000e80015b210 */ /* 0x000fe200027fe4ff */
[----:B------:R-:W-:Y:S01]  /*10ab0*/  @!P3 IMAD.X R41, R4, 0x1, R232, P5 ;  /* 0x000000010429b824 */ /* 0x000fe200028e06e8 */
[----:B------:R-:W5:Y:S01]  /*10ac0*/  @!P2 LD.E.64 R32, desc[UR54][R10.64] ;  /* 0x000000360a20a980 */ /* 0x000f62000c101b00 */
[----:B------:R-:W-:-:S03]  /*10ad0*/  ISETP.GE.AND P0, PT, R194, UR4, PT ;  /* 0x00000004c2007c0c */ /* 0x000fc6000bf06270 */
[----:B------:R1:W5:Y:S01]  /*10ae0*/  @!P2 LD.E.64 R34, desc[UR54][R12.64] ;  /* 0x000000360c22a980 */ /* 0x000362000c101b00 */
[----:B------:R-:W-:Y:S02]  /*10af0*/  ISETP.GE.AND P2, PT, R196, UR4, PT ;  /* 0x00000004c4007c0c */ /* 0x000fe4000bf46270 */
[C---:B------:R-:W-:Y:S01]  /*10b00*/  @!P1 IADD3 R42, P4, R195.reuse, R14, RZ ;  /* 0x0000000ec32a9210 */ /* 0x040fe20007f9e0ff */
[----:B------:R2:W5:Y:S04]  /*10b10*/  @!P3 LD.E.64 R30, desc[UR54][R20.64] ;  /* 0x00000036141eb980 */ /* 0x000568000c101b00 */
[----:B------:R3:W5:Y:S01]  /*10b20*/  @!P3 LD.E.64 R28, desc[UR54][R40.64] ;  /* 0x00000036281cb980 */ /* 0x000762000c101b00 */
[----:B0-----:R-:W-:Y:S02]  /*10b30*/  @!P1 IADD3 R6, P3, R195, R3, RZ ;  /* 0x00000003c3069210 */ /* 0x001fe40007f7e0ff */
[----:B------:R-:W-:-:S02]  /*10b40*/  CS2R R26, SRZ ;  /* 0x00000000001a7805 */ /* 0x000fc4000001ff00 */
[----:B------:R-:W-:Y:S01]  /*10b50*/  CS2R R24, SRZ ;  /* 0x0000000000187805 */ /* 0x000fe2000001ff00 */
[--C-:B------:R-:W-:Y:S01]  /*10b60*/  @!P1 IMAD.X R43, R4, 0x1, R231.reuse, P4 ;  /* 0x00000001042b9824 */ /* 0x100fe200020e06e7 */
[-C--:B------:R-:W-:Y:S01]  /*10b70*/  @!P0 IADD3 R46, P5, R194, R3.reuse, RZ ;  /* 0x00000003c22e8210 */ /* 0x080fe20007fbe0ff */
[----:B------:R-:W-:Y:S01]  /*10b80*/  @!P1 IMAD.X R7, R0, 0x1, R231, P3 ;  /* 0x0000000100079824 */ /* 0x000fe200018e06e7 */
[----:B-1----:R-:W-:Y:S02]  /*10b90*/  CS2R R12, SRZ ;  /* 0x00000000000c7805 */ /* 0x002fe4000001ff00 */
[----:B------:R1:W5:Y:S01]  /*10ba0*/  @!P1 LD.E.64 R24, desc[UR54][R42.64] ;  /* 0x000000362a189980 */ /* 0x000362000c101b00 */
[----:B------:R-:W-:Y:S02]  /*10bb0*/  @!P2 IADD3 R48, P3, R196, R3, RZ ;  /* 0x00000003c430a210 */ /* 0x000fe40007f7e0ff */
[----:B--2---:R-:W-:Y:S02]  /*10bc0*/  CS2R R20, SRZ ;  /* 0x0000000000147805 */ /* 0x004fe4000001ff00 */
[----:B------:R-:W-:Y:S01]  /*10bd0*/  CS2R R10, SRZ ;  /* 0x00000000000a7805 */ /* 0x000fe2000001ff00 */
[----:B------:R1:W5:Y:S01]  /*10be0*/  @!P1 LD.E.64 R26, desc[UR54][R6.64] ;  /* 0x00000036061a9980 */ /* 0x000362000c101b00 */
[----:B---3--:R-:W-:-:S02]  /*10bf0*/  @!P0 IADD3 R40, P1, R194, R14, RZ ;  /* 0x0000000ec2288210 */ /* 0x008fc40007f3e0ff */
[----:B------:R-:W-:Y:S02]  /*10c00*/  CS2R R8, SRZ ;  /* 0x0000000000087805 */ /* 0x000fe4000001ff00 */
[----:B------:R-:W-:Y:S01]  /*10c10*/  @!P2 IADD3 R14, P4, R196, R14, RZ ;  /* 0x0000000ec40ea210 */ /* 0x000fe20007f9e0ff */
[C-C-:B------:R-:W-:Y:S01]  /*10c20*/  @!P0 IMAD.X R47, R0.reuse, 0x1, R230.reuse, P5 ;  /* 0x00000001002f8824 */ /* 0x140fe200028e06e6 */
[----:B------:R-:W-:Y:S01]  /*10c30*/  @!P2 IADD3.X R49, R0, R229, RZ, P3, !PT ;  /* 0x000000e50031a210 */ /* 0x000fe20001ffe4ff */
[C---:B------:R-:W-:Y:S02]  /*10c40*/  @!P0 IMAD.X R41, R4.reuse, 0x1, R230, P1 ;  /* 0x0000000104298824 */ /* 0x040fe400008e06e6 */
[----:B------:R-:W-:Y:S01]  /*10c50*/  @!P2 IMAD.X R15, R4, 0x1, R229, P4 ;  /* 0x00000001040fa824 */ /* 0x000fe200020e06e5 */
[----:B------:R1:W5:Y:S04]  /*10c60*/  @!P0 LD.E.64 R12, desc[UR54][R46.64] ;  /* 0x000000362e0c8980 */ /* 0x000368000c101b00 */
[----:B------:R1:W5:Y:S04]  /*10c70*/  @!P0 LD.E.64 R20, desc[UR54][R40.64] ;  /* 0x0000003628148980 */ /* 0x000368000c101b00 */
[----:B------:R1:W5:Y:S04]  /*10c80*/  @!P2 LD.E.64 R10, desc[UR54][R48.64] ;  /* 0x00000036300aa980 */ /* 0x000368000c101b00 */
[----:B------:R1:W5:Y:S02]  /*10c90*/  @!P2 LD.E.64 R8, desc[UR54][R14.64] ;  /* 0x000000360e08a980 */ /* 0x000364000c101b00 */
.L_x_2494:
[----:B------:R-:W-:Y:S05]  /*10ca0*/  BSYNC B1 ;  /* 0x0000000000017941 */ /* 0x000fea0003800000 */
.L_x_2493:
[----:B------:R-:W-:Y:S01]  /*10cb0*/  ULEA.HI UR4, UR43, UR43, URZ, 0x1 ;  /* 0x0000002b2b047291 */ /* 0x000fe2000f8f083f */
[----:B---3--:R-:W-:Y:S01]  /*10cc0*/  VIADDMNMX R3, R45, -R203, 0x80, PT ;  /* 0x000000802d037446 */ /* 0x008fe200038009cb */
[----:B------:R-:W-:Y:S02]  /*10cd0*/  BSSY B1, `(.L_x_2495) ;  /* 0x0000008000017945 */ /* 0x000fe40003800000 */
[----:B------:R-:W-:Y:S01]  /*10ce0*/  ULOP3.LUT UR4, UR4, 0xfffffffe, URZ, 0xc0, !UPT ;  /* 0xfffffffe04047892 */ /* 0x000fe2000f8ec03f */
[----:B------:R-:W-:-:S03]  /*10cf0*/  ISETP.GE.AND P1, PT, R188, R3, PT ;  /* 0x00000003bc00720c */ /* 0x000fc60003f26270 */
[----:B------:R-:W-:-:S06]  /*10d00*/  UIADD3 UR4, UR43, -UR4, URZ ;  /* 0x800000042b047290 */ /* 0x000fcc000fffe03f */
[----:B------:R-:W-:-:S05]  /*10d10*/  IMAD.U32 R5, RZ, RZ, UR4 ;  /* 0x00000004ff057e24 */ /* 0x000fca000f8e00ff */
[----:B------:R-:W-:-:S04]  /*10d20*/  SHF.L.U32 R5, R5, 0x1f, RZ ;  /* 0x0000001f05057819 */ /* 0x000fc800000006ff */
[----:B------:R-:W3:Y:S02]  /*10d30*/  SYNCS.PHASECHK.TRANS64.TRYWAIT P0, [R16+URZ+0x29800], R5 ;  /* 0x02980005100075a7 */ /* 0x000ee4000800017f */
[----:B---3--:R-:W-:Y:S05]  /*10d40*/  @!P0 BRA `(.L_x_2496) ;  /* 0x000001ac00ec8947 */ /* 0x008fea0003800000 */
.L_x_2722:
[----:B------:R-:W-:Y:S05]  /*10d50*/  BSYNC B1 ;  /* 0x0000000000017941 */ /* 0x000fea0003800000 */
.L_x_2495:
[----:B------:R-:W-:Y:S05]  /*10d60*/  @P1 BRA `(.L_x_2497) ;  /* 0x0000006400181947 */ /* 0x000fea0003800000 */
[----:B------:R-:W0:Y:S01]  /*10d70*/  LDC R3, c[0x0][0x3f4] ;  /* 0x0000fd00ff037b82 */ /* 0x000e220000000800 */
[----:B------:R-:W-:Y:S01]  /*10d80*/  BSSY B1, `(.L_x_2498) ;  /* 0x000007f000017945 */ /* 0x000fe20003800000 */
[----:B--2---:R-:W-:Y:S01]  /*10d90*/  IMAD.IADD R0, R16, 0x1, R209 ;  /* 0x0000000110007824 */ /* 0x004fe200078e02d1 */
[-C--:B0-----:R-:W-:Y:S02]  /*10da0*/  ISETP.GE.AND P0, PT, R22, R3.reuse, PT ;  /* 0x000000031600720c */ /* 0x081fe40003f06270 */
[-C--:B------:R-:W-:Y:S02]  /*10db0*/  ISETP.GE.AND P1, PT, R193, R3.reuse, PT ;  /* 0x00000003c100720c */ /* 0x080fe40003f26270 */
[-C--:B------:R-:W-:Y:S02]  /*10dc0*/  ISETP.GE.AND P2, PT, R192, R3.reuse, PT ;  /* 0x00000003c000720c */ /* 0x080fe40003f46270 */
[-C--:B------:R-:W-:Y:S02]  /*10dd0*/  ISETP.GE.AND P3, PT, R195, R3.reuse, PT ;  /* 0x00000003c300720c */ /* 0x080fe40003f66270 */
[----:B------:R-:W-:-:S02]  /*10de0*/  ISETP.GE.AND P4, PT, R194, R3, PT ;  /* 0x00000003c200720c */ /* 0x000fc40003f86270 */
[----:B------:R-:W-:-:S03]  /*10df0*/  ISETP.GE.AND P5, PT, R196, R3, PT ;  /* 0x00000003c400720c */ /* 0x000fc60003fa6270 */
[----:B------:R-:W-:Y:S10]  /*10e00*/  @P0 BRA `(.L_x_2499) ;  /* 0x0000000400d80947 */ /* 0x000ff40003800000 */
[----:B-1-34-:R-:W0:Y:S01]  /*10e10*/  LDS.128 R4, [R0+0x14400] ;  /* 0x0144000000047984 */ /* 0x01ae220000000c00 */
[----:B-----5:R-:W-:Y:S02]  /*10e20*/  SHF.R.U32.HI R14, RZ, 0x8, R38 ;  /* 0x00000008ff0e7819 */ /* 0x020fe40000011626 */
        /* <DEDUP_REMOVED lines=116> */
.L_x_2499:
[----:B------:R-:W-:Y:S05]  /*11570*/  BSYNC B1 ;  /* 0x0000000000017941 */ /* 0x000fea0003800000 */
.L_x_2498:
[----:B------:R-:W-:Y:S04]  /*11580*/  BSSY B1, `(.L_x_2500) ;  /* 0x000007c000017945 */ /* 0x000fe80003800000 */
[----:B------:R-:W-:Y:S05]  /*11590*/  @P1 BRA `(.L_x_2501) ;  /* 0x0000000400e81947 */ /* 0x000fea0003800000 */
[----:B01-34-:R-:W0:Y:S01]  /*115a0*/  LDS.128 R4, [R223] ;  /* 0x00000000df047984 */ /* 0x01be220000000c00 */
        /* <DEDUP_REMOVED lines=13> */
[----:B------:R-:W-:Y:S02]  /*11680*/  LOP3.LUT R14, R32, 0xff, RZ, 0xc0, !PT ;  /* 0x000000ff200e7812 */ /* 0x000fe400078ec0ff */
        /* <DEDUP_REMOVED lines=107> */
.L_x_2501:
[----:B------:R-:W-:Y:S05]  /*11d40*/  BSYNC B1 ;  /* 0x0000000000017941 */ /* 0x000fea0003800000 */
.L_x_2500:
[----:B------:R-:W-:Y:S04]  /*11d50*/  BSSY B1, `(.L_x_2502) ;  /* 0x0000078000017945 */ /* 0x000fe80003800000 */
[----:B------:R-:W-:Y:S05]  /*11d60*/  @P2 BRA `(.L_x_2503) ;  /* 0x0000000400d82947 */ /* 0x000fea0003800000 */
[----:B01234-:R-:W0:Y:S01]  /*11d70*/  LDS.128 R4, [R0+0x16400] ;  /* 0x0164000000047984 */ /* 0x01fe220000000c00 */
[----:B-----5:R-:W-:Y:S02]  /*11d80*/  SHF.R.U32.HI R14, RZ, 0x8, R30 ;  /* 0x00000008ff0e7819 */ /* 0x020fe4000001161e */
        /* <DEDUP_REMOVED lines=116> */
.L_x_2503:
[----:B------:R-:W-:Y:S05]  /*124d0*/  BSYNC B1 ;  /* 0x0000000000017941 */ /* 0x000fea0003800000 */
.L_x_2502:
[----:B------:R-:W-:Y:S04]  /*124e0*/  BSSY B1, `(.L_x_2504) ;  /* 0x000007c000017945 */ /* 0x000fe80003800000 */
[----:B------:R-:W-:Y:S05]  /*124f0*/  @P3 BRA `(.L_x_2505) ;  /* 0x0000000400e83947 */ /* 0x000fea0003800000 */
[----:B01234-:R-:W0:Y:S01]  /*12500*/  LDS.128 R4, [R223+0x2000] ;  /* 0x00200000df047984 */ /* 0x01fe220000000c00 */
        /* <DEDUP_REMOVED lines=121> */
.L_x_2505:
[----:B------:R-:W-:Y:S05]  /*12ca0*/  BSYNC B1 ;  /* 0x0000000000017941 */ /* 0x000fea0003800000 */
.L_x_2504:
[----:B------:R-:W-:Y:S04]  /*12cb0*/  BSSY B1, `(.L_x_2506) ;  /* 0x0000078000017945 */ /* 0x000fe80003800000 */
[----:B------:R-:W-:Y:S05]  /*12cc0*/  @P4 BRA `(.L_x_2507) ;  /* 0x0000000400d84947 */ /* 0x000fea0003800000 */
[----:B01234-:R-:W0:Y:S01]  /*12cd0*/  LDS.128 R4, [R0+0x18400] ;  /* 0x0184000000047984 */ /* 0x01fe220000000c00 */
        /* <DEDUP_REMOVED lines=117> */
.L_x_2507:
[----:B------:R-:W-:Y:S05]  /*13430*/  BSYNC B1 ;  /* 0x0000000000017941 */ /* 0x000fea0003800000 */
.L_x_2506:
[----:B------:R-:W-:Y:S05]  /*13440*/  @P5 BRA `(.L_x_2497) ;  /* 0x0000003c00605947 */ /* 0x000fea0003800000 */
[----:B01234-:R-:W0:Y:S01]  /*13450*/  LDS.128 R4, [R223+0x4000] ;  /* 0x00400000df047984 */ /* 0x01fe220000000c00 */
[----:B-----5:R-:W-:Y:S02]  /*13460*/  SHF.R.U32.HI R12, RZ, 0x8, R11 ;  /* 0x00000008ff0c7819 */ /* 0x020fe4000001160b */
[----:B------:R-:W-:Y:S02]  /*13470*/  SHF.R.U32.HI R20, RZ, 0x8, R9 ;  /* 0x00000008ff147819 */ /* 0x000fe40000011609 */
[----:B------:R-:W-:Y:S02]  /*13480*/  LOP3.LUT R13, R11, 0xff, RZ, 0xc0, !PT ;  /* 0x000000ff0b0d7812 */ /* 0x000fe400078ec0ff */
[----:B------:R-:W-:Y:S02]  /*13490*/  LOP3.LUT R21, R9, 0xff, RZ, 0xc0, !PT ;  /* 0x000000ff09157812 */ /* 0x000fe400078ec0ff */
[----:B------:R-:W-:Y:S02]  /*134a0*/  LOP3.LUT R12, R12, 0xff, RZ, 0xc0, !PT ;  /* 0x000000ff0c0c7812 */ /* 0x000fe400078ec0ff */
[----:B------:R-:W-:-:S02]  /*134b0*/  LOP3.LUT R20, R20, 0xff, RZ, 0xc0, !PT ;  /* 0x000000ff14147812 */ /* 0x000fc400078ec0ff */
[----:B------:R-:W-:Y:S02]  /*134c0*/  SHF.R.U32.HI R0, RZ, 0x8, R10 ;  /* 0x00000008ff007819 */ /* 0x000fe4000001160a */
[----:B------:R-:W-:Y:S02]  /*134d0*/  SHF.R.U32.HI R14, RZ, 0x8, R8 ;  /* 0x00000008ff0e7819 */ /* 0x000fe40000011608 */
        /* <DEDUP_REMOVED lines=114> */
.L_x_2491:
[----:B------:R-:W1:Y:S01]  /*13c00*/  LDC R25, c[0x0][0x448] ;  /* 0x00011200ff197b82 */ /* 0x000e620000000800 */
[----:B------:R-:W-:Y:S01]  /*13c10*/  IMAD.MOV.U32 R9, RZ, RZ, R10 ;  /* 0x000000ffff097224 */ /* 0x000fe200078e000a */
[----:B------:R-:W-:Y:S01]  /*13c20*/  MOV R5, R27 ;  /* 0x0000001b00057202 */ /* 0x000fe20000000f00 */
[----:B------:R-:W-:Y:S01]  /*13c30*/  IMAD.MOV.U32 R4, RZ, RZ, R24 ;  /* 0x000000ffff047224 */ /* 0x000fe200078e0018 */
[----:B------:R-:W-:Y:S01]  /*13c40*/  ULDC.64 UR4, c[0x0][0x3f8] ;  /* 0x0000fe0000047ab9 */ /* 0x000fe20000000a00 */
[----:B------:R-:W-:Y:S01]  /*13c50*/  IMAD.MOV.U32 R6, RZ, RZ, R144 ;  /* 0x000000ffff067224 */ /* 0x000fe200078e0090 */
[----:B------:R-:W-:Y:S01]  /*13c60*/  ULDC.64 UR6, c[0x0][0x408] ;  /* 0x0001020000067ab9 */ /* 0x000fe20000000a00 */
[----:B------:R-:W-:Y:S01]  /*13c70*/  IMAD.MOV.U32 R7, RZ, RZ, R29 ;  /* 0x000000ffff077224 */ /* 0x000fe200078e001d */
[----:B------:R-:W-:Y:S01]  /*13c80*/  ULDC.64 UR8, c[0x0][0x400] ;  /* 0x0001000000087ab9 */ /* 0x000fe20000000a00 */
[----:B-1----:R-:W-:-:S13]  /*13c90*/  ISETP.NE.AND P0, PT, R25, 0x1, PT ;  /* 0x000000011900780c */ /* 0x002fda0003f05270 */
[----:B------:R-:W1:Y:S08]  /*13ca0*/  @P0 LDC R3, c[0x0][0x44c] ;  /* 0x00011300ff030b82 */ /* 0x000e700000000800 */
[----:B------:R-:W2:Y:S01]  /*13cb0*/  @P0 LDC R0, c[0x0][0x450] ;  /* 0x00011400ff000b82 */ /* 0x000ea20000000800 */
[----:B-1----:R-:W-:-:S05]  /*13cc0*/  @P0 IMAD.HI.U32 R3, R10, R3, RZ ;  /* 0x000000030a030227 */ /* 0x002fca00078e00ff */
[----:B--2---:R-:W-:-:S04]  /*13cd0*/  @P0 SHF.R.U32.HI R9, RZ, R0, R3 ;  /* 0x00000000ff090219 */ /* 0x004fc80000011603 */
        /* <DEDUP_REMOVED lines=14> */
[----:B------:R1:W2:Y:S04]  /*13dc0*/  SHFL.IDX PT, R0, R13, RZ, 0x1e1f ;  /* 0x001e1fff0d007589 */ /* 0x0002a800000e0000 */
[----:B------:R-:W3:Y:S04]  /*13dd0*/  SHFL.IDX PT, R3, R3, RZ, 0x1e1f ;  /* 0x001e1fff03037589 */ /* 0x000ee800000e0000 */
[----:B------:R-:W4:Y:S04]  /*13de0*/  SHFL.IDX PT, R20, R20, RZ, 0x1e1f ;  /* 0x001e1fff14147589 */ /* 0x000f2800000e0000 */
[----:B-1----:R-:W0:Y:S02]  /*13df0*/  SHFL.IDX PT, R21, R21, RZ, 0x1e1f ;  /* 0x001e1fff15157589 */ /* 0x002e2400000e0000 */
.L_x_2728:
        /* <DEDUP_REMOVED lines=28> */
[C---:B---3--:R-:W-:Y:S01]  /*13fc0*/  @!P2 IADD3 R36, P3, R18.reuse, R3, RZ ;  /* 0x000000031224a210 */ /* 0x048fe20007f7e0ff */
[----:B------:R-:W-:Y:S01]  /*13fd0*/  @!P1 IMAD.SHL.U32 R42, R225, 0x10, RZ ;  /* 0x00000010e12a9824 */ /* 0x000fe200078e00ff */
[----:B0-----:R-:W-:-:S02]  /*13fe0*/  @!P2 IADD3 R38, P4, R18, R21, RZ ;  /* 0x000000151226a210 */ /* 0x001fc40007f9e0ff */
[----:B------:R-:W-:Y:S01]  /*13ff0*/  @!P0 SHF.L.U32 R48, R227, 0x4, RZ ;  /* 0x00000004e3308819 */ /* 0x000fe200000006ff */
[--C-:B--2---:R-:W-:Y:S01]  /*14000*/  @!P2 IMAD.X R37, R0, 0x1, R5.reuse, P3 ;  /* 0x000000010025a824 */ /* 0x104fe200018e0605 */
[-C--:B------:R-:W-:Y:S01]  /*14010*/  @!P1 IADD3 R40, P5, R3, R42.reuse, RZ ;  /* 0x0000002a03289210 */ /* 0x080fe20007fbe0ff */
[----:B----4-:R-:W-:Y:S01]  /*14020*/  @!P2 IMAD.X R39, R20, 0x1, R5, P4 ;  /* 0x000000011427a824 */ /* 0x010fe200020e0605 */
        /* <DEDUP_REMOVED lines=14> */
[----:B------:R-:W-:Y:S01]  /*14110*/  @!P0 IMAD.X R47, R0, 0x1, R3, P3 ;  /* 0x00000001002f8824 */ /* 0x000fe200018e0603 */
[----:B------:R-:W-:Y:S01]  /*14120*/  @!P0 IADD3.X R49, R20, R3, RZ, P5, !PT ;  /* 0x0000000314318210 */ /* 0x000fe20002ffe4ff */
[----:B------:R1:W5:Y:S04]  /*14130*/  @!P2 LD.E.128 R24, desc[UR54][R36.64] ;  /* 0x000000362418a980 */ /* 0x000368000c101d00 */
[----:B------:R1:W5:Y:S04]  /*14140*/  @!P2 LD.E.128 R4, desc[UR54][R38.64] ;  /* 0x000000362604a980 */ /* 0x000368000c101d00 */
[----:B------:R1:W5:Y:S04]  /*14150*/  @!P1 LD.E.128 R28, desc[UR54][R40.64] ;  /* 0x00000036281c9980 */ /* 0x000368000c101d00 */
[----:B------:R1:W5:Y:S04]  /*14160*/  @!P1 LD.E.128 R8, desc[UR54][R42.64] ;  /* 0x000000362a089980 */ /* 0x000368000c101d00 */
[----:B------:R1:W5:Y:S04]  /*14170*/  @!P0 LD.E.128 R32, desc[UR54][R46.64] ;  /* 0x000000362e208980 */ /* 0x000368000c101d00 */
[----:B------:R1:W5:Y:S02]  /*14180*/  @!P0 LD.E.128 R12, desc[UR54][R48.64] ;  /* 0x00000036300c8980 */ /* 0x000364000c101d00 */
.L_x_2510:
[----:B------:R-:W-:Y:S05]  /*14190*/  BSYNC B1 ;  /* 0x0000000000017941 */ /* 0x000fea0003800000 */
.L_x_2509:
[----:B------:R-:W-:Y:S01]  /*141a0*/  ULEA.HI UR4, UR43, UR43, URZ, 0x1 ;  /* 0x0000002b2b047291 */ /* 0x000fe2000f8f083f */
[----:B---3--:R-:W-:Y:S01]  /*141b0*/  VIADDMNMX R3, R45, -R203, 0x80, PT ;  /* 0x000000802d037446 */ /* 0x008fe200038009cb */
[----:B------:R-:W-:Y:S02]  /*141c0*/  BSSY B1, `(.L_x_2511) ;  /* 0x0000008000017945 */ /* 0x000fe40003800000 */
[----:B------:R-:W-:Y:S01]  /*141d0*/  ULOP3.LUT UR4, UR4, 0xfffffffe, URZ, 0xc0, !UPT ;  /* 0xfffffffe04047892 */ /* 0x000fe2000f8ec03f */
[----:B------:R-:W-:-:S03]  /*141e0*/  ISETP.GE.AND P1, PT, R188, R3, PT ;  /* 0x00000003bc00720c */ /* 0x000fc60003f26270 */
[----:B------:R-:W-:-:S06]  /*141f0*/  UIADD3 UR4, UR43, -UR4, URZ ;  /* 0x800000042b047290 */ /* 0x000fcc000fffe03f */
[----:B0-----:R-:W-:-:S05]  /*14200*/  IMAD.U32 R21, RZ, RZ, UR4 ;  /* 0x00000004ff157e24 */ /* 0x001fca000f8e00ff */
[----:B------:R-:W-:-:S04]  /*14210*/  SHF.L.U32 R21, R21, 0x1f, RZ ;  /* 0x0000001f15157819 */ /* 0x000fc800000006ff */
[----:B------:R-:W0:Y:S02]  /*14220*/  SYNCS.PHASECHK.TRANS64.TRYWAIT P0, [R16+URZ+0x29800], R21 ;  /* 0x02980015100075a7 */ /* 0x000e24000800017f */
[----:B0-----:R-:W-:Y:S05]  /*14230*/  @!P0 BRA `(.L_x_2512) ;  /* 0x0000017c00348947 */ /* 0x001fea0003800000 */
.L_x_2729:
[----:B------:R-:W-:Y:S05]  /*14240*/  BSYNC B1 ;  /* 0x0000000000017941 */ /* 0x000fea0003800000 */
.L_x_2511:
[----:B------:R-:W-:Y:S05]  /*14250*/  @P1 BRA `(.L_x_2497) ;  /* 0x0000002c00dc1947 */ /* 0x000fea0003800000 */
[----:B--2---:R-:W2:Y:S01]  /*14260*/  LDC R0, c[0x0][0x3f4] ;  /* 0x0000fd00ff007b82 */ /* 0x004ea20000000800 */
[C---:B------:R-:W-:Y:S01]  /*14270*/  VIADD R3, R18.reuse, 0x20 ;  /* 0x0000002012037836 */ /* 0x040fe20000000000 */
[----:B------:R-:W-:Y:S01]  /*14280*/  BSSY B1, `(.L_x_2513) ;  /* 0x00000fc000017945 */ /* 0x000fe20003800000 */
[C---:B0-----:R-:W-:Y:S01]  /*14290*/  VIADD R21, R18.reuse, 0x40 ;  /* 0x0000004012157836 */ /* 0x041fe20000000000 */
[-C--:B--2---:R-:W-:Y:S02]  /*142a0*/  ISETP.GE.AND P0, PT, R18, R0.reuse, PT ;  /* 0x000000001200720c */ /* 0x084fe40003f06270 */
[-C--:B------:R-:W-:Y:S02]  /*142b0*/  ISETP.GE.AND P1, PT, R3, R0.reuse, PT ;  /* 0x000000000300720c */ /* 0x080fe40003f26270 */
[----:B------:R-:W-:-:S09]  /*142c0*/  ISETP.GE.AND P2, PT, R21, R0, PT ;  /* 0x000000001500720c */ /* 0x000fd20003f46270 */
[----:B------:R-:W-:Y:S05]  /*142d0*/  @P0 BRA `(.L_x_2514) ;  /* 0x0000000c00d80947 */ /* 0x000fea0003800000 */
[----:B-----5:R-:W-:Y:S02]  /*142e0*/  SHF.R.U32.HI R3, RZ, 0x8, R24 ;  /* 0x00000008ff037819 */ /* 0x020fe40000011618 */
[----:B----4-:R-:W-:Y:S02]  /*142f0*/  LOP3.LUT R20, R24, 0xff, RZ, 0xc0, !PT ;  /* 0x000000ff18147812 */ /* 0x010fe400078ec0ff */
[----:B------:R-:W-:Y:S02]  /*14300*/  LOP3.LUT R21, R3, 0xff, RZ, 0xc0, !PT ;  /* 0x000000ff03157812 */ /* 0x000fe400078ec0ff */
[----:B------:R-:W-:Y:S02]  /*14310*/  LEA.HI R3, R0, R226, RZ, 0x1c ;  /* 0x000000e200037211 */ /* 0x000fe400078fe0ff */
[----:B------:R-:W-:Y:S02]  /*14320*/  PRMT R45, R21, 0x7604, R20 ;  /* 0x00007604152d7816 */ /* 0x000fe40000000014 */
[----:B-1----:R-:W-:-:S02]  /*14330*/  SHF.R.U32.HI R39, RZ, 0x8, R26 ;  /* 0x00000008ff277819 */ /* 0x002fc4000001161a */
[----:B------:R-:W-:Y:S02]  /*14340*/  SHF.R.S32.HI R20, RZ, 0x1f, R3 ;  /* 0x0000001fff147819 */ /* 0x000fe40000011403 */
[----:B------:R-:W-:Y:S02]  /*14350*/  SHF.R.U32.HI R37, RZ, 0x8, R25 ;  /* 0x00000008ff257819 */ /* 0x000fe40000011619 */
[----:B------:R-:W-:Y:S02]  /*14360*/  LOP3.LUT R38, R26, 0xff, RZ, 0xc0, !PT ;  /* 0x000000ff1a267812 */ /* 0x000fe400078ec0ff */
[----:B------:R-:W-:Y:S02]  /*14370*/  LOP3.LUT R39, R39, 0xff, RZ, 0xc0, !PT ;  /* 0x000000ff27277812 */ /* 0x000fe400078ec0ff */
[----:B------:R-:W-:Y:S01]  /*14380*/  LEA.HI R21, R20, R3, RZ, 0x2 ;  /* 0x0000000314157211 */ /* 0x000fe200078f10ff */
[----:B------:R-:W-:Y:S01]  /*14390*/  IMAD.SHL.U32 R3, R3, 0x10, RZ ;  /* 0x0000001003037824 */ /* 0x000fe200078e00ff */
[----:B------:R-:W-:-:S02]  /*143a0*/  LOP3.LUT R36, R25, 0xff, RZ, 0xc0, !PT ;  /* 0x000000ff19247812 */ /* 0x000fc400078ec0ff */
[----:B------:R-:W-:Y:S01]  /*143b0*/  LOP3.LUT R37, R37, 0xff, RZ, 0xc0, !PT ;  /* 0x000000ff25257812 */ /* 0x000fe200078ec0ff */
[----:B------:R-:W-:Y:S01]  /*143c0*/  IMAD.SHL.U32 R21, R21, 0x800, RZ ;  /* 0x0000080015157824 */ /* 0x000fe200078e00ff */
[----:B------:R-:W-:Y:S02]  /*143d0*/  PRMT R47, R39, 0x7604, R38 ;  /* 0x00007604272f7816 */ /* 0x000fe40000000026 */
[----:B------:R-:W-:Y:S02]  /*143e0*/  SHF.R.U32.HI R39, RZ, 0x8, R27 ;  /* 0x00000008ff277819 */ /* 0x000fe4000001161b */
[----:B------:R-:W-:Y:S02]  /*143f0*/  LOP3.LUT R20, R198, 0x30, R3, 0xf8, !PT ;  /* 0x00000030c6147812 */ /* 0x000fe400078ef803 */
[----:B------:R-:W-:Y:S02]  /*14400*/  PRMT R46, R37, 0x7604, R36 ;  /* 0x00007604252e7816 */ /* 0x000fe40000000024 */
[----:B------:R-:W-:-:S02]  /*14410*/  LOP3.LUT R36, R27, 0xff, RZ, 0xc0, !PT ;  /* 0x000000ff1b247812 */ /* 0x000fc400078ec0ff */
[----:B------:R-:W-:Y:S02]  /*14420*/  LOP3.LUT R3, R39, 0xff, RZ, 0xc0, !PT ;  /* 0x000000ff27037812 */ /* 0x000fe400078ec0ff */
[----:B------:R-:W-:Y:S02]  /*14430*/  LOP3.LUT R20, R20, R199, RZ, 0x3c, !PT ;  /* 0x000000c714147212 */ /* 0x000fe400078e3cff */
[----:B------:R-:W-:Y:S02]  /*14440*/  LOP3.LUT R21, R21, 0xffffe000, RZ, 0xc0, !PT ;  /* 0xffffe00015157812 */ /* 0x000fe400078ec0ff */
[----:B------:R-:W-:Y:S02]  /*14450*/  PRMT R48, R3, 0x7604, R36 ;  /* 0x0000760403307816 */ /* 0x000fe40000000024 */
[----:B------:R-:W-:Y:S02]  /*14460*/  IADD3 R3, R20, R200, R21 ;  /* 0x000000c814037210 */ /* 0x000fe40007ffe015 */
[----:B------:R-:W-:-:S02]  /*14470*/  SHF.R.U32.HI R38, RZ, 0x8, R4 ;  /* 0x00000008ff267819 */ /* 0x000fc40000011604 */
[----:B------:R-:W-:Y:S02]  /*14480*/  IADD3 R3, R16, R3, RZ ;  /* 0x0000000310037210 */ /* 0x000fe40007ffe0ff */
[----:B------:R-:W-:Y:S02]  /*14490*/  LOP3.LUT R37, R4, 0xff, RZ, 0xc0, !PT ;  /* 0x000000ff04257812 */ /* 0x000fe400078ec0ff */
[----:B------:R-:W-:Y:S01]  /*144a0*/  LOP3.LUT R38, R38, 0xff, RZ, 0xc0, !PT ;  /* 0x000000ff26267812 */ /* 0x000fe200078ec0ff */
[----:B------:R-:W0:Y:S01]  /*144b0*/  LDS.128 R40, [R3+0x14400] ;  /* 0x0144000003287984 */ /* 0x000e220000000c00 */
[----:B------:R-:W-:Y:S02]  /*144c0*/  SHF.R.U32.HI R21, RZ, 0x8, R5 ;  /* 0x00000008ff157819 */ /* 0x000fe40000011605 */
[----:B------:R-:W-:Y:S02]  /*144d0*/  PRMT R53, R38, 0x7604, R37 ;  /* 0x0000760426357816 */ /* 0x000fe40000000025 */
[----:B------:R-:W1:Y:S01]  /*144e0*/  LDS.128 R36, [R236+0x14400] ;  /* 0x01440000ec247984 */ /* 0x000e620000000c00 */
[----:B------:R-:W-:-:S02]  /*144f0*/  SHF.R.U32.HI R50, RZ, 0x8, R6 ;  /* 0x00000008ff327819 */ /* 0x000fc40000011606 */
[----:B------:R-:W-:Y:S02]  /*14500*/  LOP3.LUT R20, R5, 0xff, RZ, 0xc0, !PT ;  /* 0x000000ff05147812 */ /* 0x000fe400078ec0ff */
[----:B------:R-:W-:Y:S02]  /*14510*/  LOP3.LUT R21, R21, 0xff, RZ, 0xc0, !PT ;  /* 0x000000ff15157812 */ /* 0x000fe400078ec0ff */
[----:B------:R-:W-:Y:S02]  /*14520*/  LOP3.LUT R49, R6, 0xff, RZ, 0xc0, !PT ;  /* 0x000000ff06317812 */ /* 0x000fe400078ec0ff */
[----:B------:R-:W-:Y:S02]  /*14530*/  LOP3.LUT R50, R50, 0xff, RZ, 0xc0, !PT ;  /* 0x000000ff32327812 */ /* 0x000fe400078ec0ff */
[----:B------:R-:W-:Y:S02]  /*14540*/  PRMT R20, R21, 0x7604, R20 ;  /* 0x0000760415147816 */ /* 0x000fe40000000014 */
[----:B------:R-:W-:-:S02]  /*14550*/  SHF.R.U32.HI R55, RZ, 0x10, R5 ;  /* 0x00000010ff377819 */ /* 0x000fc40000011605 */
[----:B------:R-:W-:Y:S02]  /*14560*/  SHF.R.U32.HI R21, RZ, 0x10, R25 ;  /* 0x00000010ff157819 */ /* 0x000fe40000011619 */
[----:B------:R-:W-:Y:S01]  /*14570*/  PRMT R57, R50, 0x7604, R49 ;  /* 0x0000760432397816 */ /* 0x000fe20000000031 */
[----:B------:R-:W-:Y:S01]  /*14580*/  IMAD.U32 R55, R55, 0x10000, RZ ;  /* 0x0001000037377824 */ /* 0x000fe200078e00ff */
[----:B------:R-:W-:Y:S01]  /*14590*/  SHF.R.U32.HI R49, RZ, 0x10, R27 ;  /* 0x00000010ff317819 */ /* 0x000fe2000001161b */
[----:B------:R-:W-:Y:S01]  /*145a0*/  IMAD.U32 R21, R21, 0x10000, RZ ;  /* 0x0001000015157824 */ /* 0x000fe200078e00ff */
[----:B------:R-:W-:Y:S02]  /*145b0*/  SHF.R.U32.HI R52, RZ, 0x8, R7 ;  /* 0x00000008ff347819 */ /* 0x000fe40000011607 */
[----:B------:R-:W-:Y:S01]  /*145c0*/  LOP3.LUT R51, R7, 0xff, RZ, 0xc0, !PT ;  /* 0x000000ff07337812 */ /* 0x000fe200078ec0ff */
[----:B------:R-:W-:Y:S01]  /*145d0*/  IMAD.U32 R49, R49, 0x10000, RZ ;  /* 0x0001000031317824 */ /* 0x000fe200078e00ff */
[----:B------:R-:W-:-:S02]  /*145e0*/  LOP3.LUT R52, R52, 0xff, RZ, 0xc0, !PT ;  /* 0x000000ff34347812 */ /* 0x000fc400078ec0ff */
[----:B------:R-:W-:Y:S02]  /*145f0*/  LOP3.LUT R55, R20, 0xff0000, R55, 0xf8, !PT ;  /* 0x00ff000014377812 */ /* 0x000fe400078ef837 */
        /* <DEDUP_REMOVED lines=196> */
.L_x_2514:
[----:B------:R-:W-:Y:S05]  /*15240*/  BSYNC B1 ;  /* 0x0000000000017941 */ /* 0x000fea0003800000 */
.L_x_2513:
[----:B------:R-:W-:Y:S04]  /*15250*/  BSSY B1, `(.L_x_2515) ;  /* 0x0000100000017945 */ /* 0x000fe80003800000 */
[----:B------:R-:W-:Y:S05]  /*15260*/  @P1 BRA `(.L_x_2516) ;  /* 0x0000000c00f81947 */ /* 0x000fea0003800000 */
[----:B0----5:R-:W-:Y:S02]  /*15270*/  SHF.R.U32.HI R3, RZ, 0x8, R28 ;  /* 0x00000008ff037819 */ /* 0x021fe4000001161c */
[----:B------:R-:W-:Y:S02]  /*15280*/  LOP3.LUT R5, R28, 0xff, RZ, 0xc0, !PT ;  /* 0x000000ff1c057812 */ /* 0x000fe400078ec0ff */
[----:B------:R-:W-:Y:S02]  /*15290*/  LOP3.LUT R4, R3, 0xff, RZ, 0xc0, !PT ;  /* 0x000000ff03047812 */ /* 0x000fe400078ec0ff */
[----:B------:R-:W-:Y:S02]  /*152a0*/  LEA.HI R3, R0, R225, RZ, 0x1c ;  /* 0x000000e100037211 */ /* 0x000fe400078fe0ff */
[----:B------:R-:W-:Y:S02]  /*152b0*/  PRMT R21, R4, 0x7604, R5 ;  /* 0x0000760404157816 */ /* 0x000fe40000000005 */
[----:B------:R-:W-:-:S02]  /*152c0*/  SHF.R.S32.HI R4, RZ, 0x1f, R3 ;  /* 0x0000001fff047819 */ /* 0x000fc40000011403 */
[----:B------:R-:W-:Y:S02]  /*152d0*/  SHF.R.U32.HI R6, RZ, 0x8, R29 ;  /* 0x00000008ff067819 */ /* 0x000fe4000001161d */
[----:B------:R-:W-:Y:S01]  /*152e0*/  LEA.HI R5, R4, R3, RZ, 0x2 ;  /* 0x0000000304057211 */ /* 0x000fe200078f10ff */
[----:B------:R-:W-:Y:S01]  /*152f0*/  IMAD.SHL.U32 R3, R3, 0x10, RZ ;  /* 0x0000001003037824 */ /* 0x000fe200078e00ff */
[----:B------:R-:W-:Y:S02]  /*15300*/  SHF.R.U32.HI R26, RZ, 0x8, R31 ;  /* 0x00000008ff1a7819 */ /* 0x000fe4000001161f */
[----:B------:R-:W-:Y:S02]  /*15310*/  SHF.R.U32.HI R24, RZ, 0x8, R8 ;  /* 0x00000008ff187819 */ /* 0x000fe40000011608 */
[----:B------:R-:W-:Y:S02]  /*15320*/  LOP3.LUT R7, R29, 0xff, RZ, 0xc0, !PT ;  /* 0x000000ff1d077812 */ /* 0x000fe400078ec0ff */
[----:B------:R-:W-:-:S02]  /*15330*/  LOP3.LUT R6, R6, 0xff, RZ, 0xc0, !PT ;  /* 0x000000ff06067812 */ /* 0x000fc400078ec0ff */
[----:B------:R-:W-:Y:S02]  /*15340*/  LOP3.LUT R4, R198, 0x30, R3, 0xf8, !PT ;  /* 0x00000030c6047812 */ /* 0x000fe400078ef803 */
[----:B------:R-:W-:Y:S02]  /*15350*/  SHF.L.U32 R5, R5, 0xb, RZ ;  /* 0x0000000b05057819 */ /* 0x000fe400000006ff */
[----:B----4-:R-:W-:Y:S02]  /*15360*/  LOP3.LUT R20, R31, 0xff, RZ, 0xc0, !PT ;  /* 0x000000ff1f147812 */ /* 0x010fe400078ec0ff */
[----:B------:R-:W-:Y:S02]  /*15370*/  LOP3.LUT R25, R8, 0xff, RZ, 0xc0, !PT ;  /* 0x000000ff08197812 */ /* 0x000fe400078ec0ff */
[----:B------:R-:W-:Y:S02]  /*15380*/  LOP3.LUT R3, R26, 0xff, RZ, 0xc0, !PT ;  /* 0x000000ff1a037812 */ /* 0x000fe400078ec0ff */
[----:B------:R-:W-:-:S02]  /*15390*/  LOP3.LUT R24, R24, 0xff, RZ, 0xc0, !PT ;  /* 0x000000ff18187812 */ /* 0x000fc400078ec0ff */
[----:B-1----:R-:W-:Y:S02]  /*153a0*/  PRMT R37, R6, 0x7604, R7 ;  /* 0x0000760406257816 */ /* 0x002fe40000000007 */
[----:B------:R-:W-:Y:S02]  /*153b0*/  LOP3.LUT R4, R4, R199, RZ, 0x3c, !PT ;  /* 0x000000c704047212 */ /* 0x000fe400078e3cff */
[----:B------:R-:W-:Y:S02]  /*153c0*/  LOP3.LUT R5, R5, 0xffffe000, RZ, 0xc0, !PT ;  /* 0xffffe00005057812 */ /* 0x000fe400078ec0ff */
[----:B------:R-:W-:Y:S02]  /*153d0*/  SHF.R.U32.HI R6, RZ, 0x8, R30 ;  /* 0x00000008ff067819 */ /* 0x000fe4000001161e */
[----:B------:R-:W-:Y:S02]  /*153e0*/  PRMT R41, R3, 0x7604, R20 ;  /* 0x0000760403297816 */ /* 0x000fe40000000014 */
[----:B------:R-:W-:-:S02]  /*153f0*/  PRMT R45, R24, 0x7604, R25 ;  /* 0x00007604182d7816 */ /* 0x000fc40000000019 */
[----:B------:R-:W-:Y:S02]  /*15400*/  IADD3 R3, R4, R200, R5 ;  /* 0x000000c804037210 */ /* 0x000fe40007ffe005 */
[----:B------:R-:W-:Y:S02]  /*15410*/  SHF.R.U32.HI R24, RZ, 0x8, R10 ;  /* 0x00000008ff187819 */ /* 0x000fe4000001160a */
[----:B------:R-:W-:Y:S01]  /*15420*/  SHF.R.U32.HI R26, RZ, 0x8, R11 ;  /* 0x00000008ff1a7819 */ /* 0x000fe2000001160b */
[----:B------:R-:W-:Y:S01]  /*15430*/  IMAD.IADD R3, R16, 0x1, R3 ;  /* 0x0000000110037824 */ /* 0x000fe200078e0203 */
[----:B------:R-:W-:Y:S02]  /*15440*/  LOP3.LUT R7, R30, 0xff, RZ, 0xc0, !PT ;  /* 0x000000ff1e077812 */ /* 0x000fe400078ec0ff */
[----:B------:R-:W-:Y:S02]  /*15450*/  LOP3.LUT R6, R6, 0xff, RZ, 0xc0, !PT ;  /* 0x000000ff06067812 */ /* 0x000fe400078ec0ff */
        /* <DEDUP_REMOVED lines=8> */
[----:B------:R-:W0:Y:S01]  /*154e0*/  LDS.128 R4, [R235+0x14400] ;  /* 0x01440000eb047984 */ /* 0x000e220000000c00 */
[----:B------:R-:W-:Y:S02]  /*154f0*/  PRMT R49, R20, 0x7604, R25 ;  /* 0x0000760414317816 */ /* 0x000fe40000000019 */
        /* <DEDUP_REMOVED lines=8> */
[----:B------:R-:W-:Y:S02]  /*15580*/  SHF.R.U32.HI R40, RZ, 0x10, R31 ;  /* 0x00000010ff287819 */ /* 0x000fe4000001161f */
[----:B------:R-:W-:-:S02]  /*15590*/  LOP3.LUT R38, R38, 0xff, RZ, 0xc0, !PT ;  /* 0x000000ff26267812 */ /* 0x000fc400078ec0ff */
[----:B------:R-:W-:Y:S02]  /*155a0*/  PRMT R21, R20, 0x7054, R21 ;  /* 0x0000705414157816 */ /* 0x000fe40000000015 */
[----:B------:R-:W-:Y:S02]  /*155b0*/  PRMT R37, R36, 0x7054, R37 ;  /* 0x0000705424257816 */ /* 0x000fe40000000025 */
[----:B------:R-:W-:Y:S02]  /*155c0*/  LOP3.LUT R40, R40, 0xff, RZ, 0xc0, !PT ;  /* 0x000000ff28287812 */ /* 0x000fe400078ec0ff */
[----:B------:R-:W-:Y:S02]  /*155d0*/  PRMT R39, R38, 0x7054, R39 ;  /* 0x0000705426277816 */ /* 0x000fe40000000027 */
[----:B------:R-:W-:Y:S02]  /*155e0*/  SHF.R.U32.HI R20, RZ, 0x10, R8 ;  /* 0x00000010ff147819 */ /* 0x000fe40000011608 */
[----:B------:R-:W-:-:S02]  /*155f0*/  SHF.R.U32.HI R36, RZ, 0x10, R9 ;  /* 0x00000010ff247819 */ /* 0x000fc40000011609 */
[----:B------:R-:W-:Y:S02]  /*15600*/  SHF.R.U32.HI R38, RZ, 0x10, R10 ;  /* 0x00000010ff267819 */ /* 0x000fe4000001160a */
[----:B------:R-:W-:Y:S02]  /*15610*/  PRMT R43, R40, 0x7054, R41 ;  /* 0x00007054282b7816 */ /* 0x000fe40000000029 */
        /* <DEDUP_REMOVED lines=12> */
[----:B------:R-:W-:Y:S02]  /*156e0*/  PRMT R53, R40, 0x7054, R53 ;  /* 0x0000705428357816 */ /* 0x000fe40000000035 */
[----:B------:R-:W-:Y:S02]  /*156f0*/  LOP3.LUT R8, R51, 0xff000000, R10, 0xf8, !PT ;  /* 0xff00000033087812 */ /* 0x000fe400078ef80a */
[-C--:B0-----:R-:W-:Y:S02]  /*15700*/  F2FP.F16.E4M3.UNPACK_B R29, R7.reuse ;  /* 0x00000007ff1d723e */ /* 0x081fe400020006ff */
[----:B------:R-:W-:-:S02]  /*15710*/  F2FP.F16.E4M3.UNPACK_B R30, R7.H1 ;  /* 0x00000007ff1e723e */ /* 0x000fc400030006ff */
[----:B------:R-:W-:Y:S02]  /*15720*/  LOP3.LUT R40, R21, 0xff000000, R28, 0xf8, !PT ;  /* 0xff00000015287812 */ /* 0x000fe400078ef81c */
[-C--:B------:R-:W-:Y:S02]  /*15730*/  F2FP.F16.E4M3.UNPACK_B R7, R4.reuse ;  /* 0x00000004ff07723e */ /* 0x080fe400020006ff */
[----:B------:R-:W-:Y:S02]  /*15740*/  F2FP.F16.E4M3.UNPACK_B R10, R4.H1 ;  /* 0x00000004ff0a723e */ /* 0x000fe400030006ff */
[----:B------:R-:W-:Y:S02]  /*15750*/  LOP3.LUT R45, R43, 0xff000000, R31, 0xf8, !PT ;  /* 0xff0000002b2d7812 */ /* 0x000fe400078ef81f */
[-C--:B------:R-:W-:Y:S02]  /*15760*/  F2FP.F16.E4M3.UNPACK_B R4, R6.reuse ;  /* 0x00000006ff04723e */ /* 0x080fe400020006ff */
[----:B------:R-:W-:-:S02]  /*15770*/  F2FP.F16.E4M3.UNPACK_B R28, R6.H1 ;  /* 0x00000006ff1c723e */ /* 0x000fc400030006ff */
[----:B------:R-:W-:Y:S02]  /*15780*/  F2FP.F16.E4M3.UNPACK_B R43, R49 ;  /* 0x00000031ff2b723e */ /* 0x000fe400020006ff */
        /* <DEDUP_REMOVED lines=172> */
.L_x_2516:
[----:B------:R-:W-:Y:S05]  /*16250*/  BSYNC B1 ;  /* 0x0000000000017941 */ /* 0x000fea0003800000 */
.L_x_2515:
[----:B------:R-:W-:Y:S05]  /*16260*/  @P2 BRA `(.L_x_2497) ;  /* 0x0000000c00d82947 */ /* 0x000fea0003800000 */
[----:B0-2--5:R-:W-:Y:S02]  /*16270*/  SHF.R.U32.HI R4, RZ, 0x8, R32 ;  /* 0x00000008ff047819 */ /* 0x025fe40000011620 */
        /* <DEDUP_REMOVED lines=8> */
[----:B------:R-:W-:Y:S02]  /*16300*/  LOP3.LUT R7, R34, 0xff, RZ, 0xc0, !PT ;  /* 0x000000ff22077812 */ /* 0x000fe400078ec0ff */
[----:B------:R-:W-:Y:S01]  /*16310*/  LOP3.LUT R8, R8, 0xff, RZ, 0xc0, !PT ;  /* 0x000000ff08087812 */ /* 0x000fe200078ec0ff */
[----:B------:R-:W-:Y:S01]  /*16320*/  IMAD.SHL.U32 R4, R4, 0x800, RZ ;  /* 0x0000080004047824 */ /* 0x000fe200078e00ff */
[----:B------:R-:W-:Y:S02]  /*16330*/  LOP3.LUT R0, R198, 0x30, R3, 0xf8, !PT ;  /* 0x00000030c6007812 */ /* 0x000fe400078ef803 */
[----:B------:R-:W-:-:S02]  /*16340*/  PRMT R25, R8, 0x7604, R7 ;  /* 0x0000760408197816 */ /* 0x000fc40000000007 */
[----:B------:R-:W-:Y:S02]  /*16350*/  SHF.R.U32.HI R6, RZ, 0x8, R33 ;  /* 0x00000008ff067819 */ /* 0x000fe40000011621 */
[----:B------:R-:W-:Y:S02]  /*16360*/  SHF.R.U32.HI R8, RZ, 0x8, R12 ;  /* 0x00000008ff087819 */ /* 0x000fe4000001160c */
[----:B------:R-:W-:Y:S02]  /*16370*/  LOP3.LUT R0, R0, R199, RZ, 0x3c, !PT ;  /* 0x000000c700007212 */ /* 0x000fe400078e3cff */
[----:B------:R-:W-:Y:S02]  /*16380*/  LOP3.LUT R3, R4, 0xffffe000, RZ, 0xc0, !PT ;  /* 0xffffe00004037812 */ /* 0x000fe400078ec0ff */
[----:B------:R-:W-:Y:S02]  /*16390*/  LOP3.LUT R5, R33, 0xff, RZ, 0xc0, !PT ;  /* 0x000000ff21057812 */ /* 0x000fe400078ec0ff */
[----:B------:R-:W-:-:S02]  /*163a0*/  LOP3.LUT R6, R6, 0xff, RZ, 0xc0, !PT ;  /* 0x000000ff06067812 */ /* 0x000fc400078ec0ff */
[----:B------:R-:W-:Y:S02]  /*163b0*/  LOP3.LUT R7, R12, 0xff, RZ, 0xc0, !PT ;  /* 0x000000ff0c077812 */ /* 0x000fe400078ec0ff */
[----:B------:R-:W-:Y:S02]  /*163c0*/  LOP3.LUT R8, R8, 0xff, RZ, 0xc0, !PT ;  /* 0x000000ff08087812 */ /* 0x000fe400078ec0ff */
[----:B------:R-:W-:Y:S02]  /*163d0*/  IADD3 R3, R0, R200, R3 ;  /* 0x000000c800037210 */ /* 0x000fe40007ffe003 */
[----:B----4-:R-:W-:Y:S02]  /*163e0*/  PRMT R20, R6, 0x7604, R5 ;  /* 0x0000760406147816 */ /* 0x010fe40000000005 */
[----:B------:R-:W-:Y:S01]  /*163f0*/  PRMT R31, R8, 0x7604, R7 ;  /* 0x00007604081f7816 */ /* 0x000fe20000000007 */
[----:B------:R-:W-:Y:S01]  /*16400*/  IMAD.IADD R0, R16, 0x1, R3 ;  /* 0x0000000110007824 */ /* 0x000fe200078e0203 */
[----:B------:R-:W-:-:S02]  /*16410*/  SHF.R.U32.HI R6, RZ, 0x8, R35 ;  /* 0x00000008ff067819 */ /* 0x000fc40000011623 */
[----:B------:R-:W-:Y:S02]  /*16420*/  SHF.R.U32.HI R8, RZ, 0x8, R13 ;  /* 0x00000008ff087819 */ /* 0x000fe4000001160d */
        /* <DEDUP_REMOVED lines=14> */
[----:B------:R-:W-:Y:S02]  /*16510*/  SHF.R.U32.HI R3, RZ, 0x10, R33 ;  /* 0x00000010ff037819 */ /* 0x000fe40000011621 */
[----:B------:R-:W-:Y:S01]  /*16520*/  LOP3.LUT R27, R14, 0xff, RZ, 0xc0, !PT ;  /* 0x000000ff0e1b7812 */ /* 0x000fe200078ec0ff */
[----:B------:R-:W-:Y:S01]  /*16530*/  IMAD.U32 R29, R29, 0x10000, RZ ;  /* 0x000100001d1d7824 */ /* 0x000fe200078e00ff */
[----:B------:R-:W-:Y:S01]  /*16540*/  LOP3.LUT R28, R28, 0xff, RZ, 0xc0, !PT ;  /* 0x000000ff1c1c7812 */ /* 0x000fe200078ec0ff */
[----:B------:R-:W-:Y:S01]  /*16550*/  IMAD.U32 R3, R3, 0x10000, RZ ;  /* 0x0001000003037824 */ /* 0x000fe200078e00ff */
[----:B-1----:R-:W-:Y:S02]  /*16560*/  SHF.R.U32.HI R41, RZ, 0x10, R15 ;  /* 0x00000010ff297819 */ /* 0x002fe4000001160f */
[----:B------:R-:W-:Y:S02]  /*16570*/  PRMT R39, R28, 0x7604, R27 ;  /* 0x000076041c277816 */ /* 0x000fe4000000001b */
[----:B------:R-:W-:Y:S01]  /*16580*/  SHF.R.U32.HI R27, RZ, 0x10, R35 ;  /* 0x00000010ff1b7819 */ /* 0x000fe20000011623 */
[----:B------:R-:W-:Y:S01]  /*16590*/  IMAD.U32 R41, R41, 0x10000, RZ ;  /* 0x0001000029297824 */ /* 0x000fe200078e00ff */
[----:B------:R-:W-:-:S02]  /*165a0*/  LOP3.LUT R21, R21, 0xff0000, R32, 0xf8, !PT ;  /* 0x00ff000015157812 */ /* 0x000fc400078ef820 */
[----:B------:R-:W-:Y:S02]  /*165b0*/  LOP3.LUT R37, R26, 0xff0000, R29, 0xf8, !PT ;  /* 0x00ff00001a257812 */ /* 0x000fe400078ef81d */
[----:B------:R-:W-:Y:S02]  /*165c0*/  LOP3.LUT R3, R20, 0xff0000, R3, 0xf8, !PT ;  /* 0x00ff000014037812 */ /* 0x000fe400078ef803 */
[----:B------:R-:W-:Y:S02]  /*165d0*/  SHF.L.U32 R27, R27, 0x10, RZ ;  /* 0x000000101b1b7819 */ /* 0x000fe400000006ff */
        /* <DEDUP_REMOVED lines=8> */
[----:B0-----:R-:W-:-:S02]  /*16660*/  F2FP.F16.E4M3.UNPACK_B R21, R9 ;  /* 0x00000009ff15723e */ /* 0x001fc400020006ff */
        /* <DEDUP_REMOVED lines=182> */
.L_x_2497:
[----:B------:R-:W-:Y:S05]  /*171d0*/  BSYNC B0 ;  /* 0x0000000000007941 */ /* 0x000fea0003800000 */
.L_x_2490:
        /* <DEDUP_REMOVED lines=8> */
.L_x_2488:
[----:B0-23--:R-:W-:-:S05]  /*17260*/  IMAD.U32 R0, RZ, RZ, UR53 ;  /* 0x00000035ff007e24 */ /* 0x00dfca000f8e00ff */
[----:B------:R-:W-:-:S13]  /*17270*/  ISETP.NE.AND P1, PT, R0, 0x3, PT ;  /* 0x000000030000780c */ /* 0x000fda0003f25270 */
[----:B------:R-:W-:Y:S05]  /*17280*/  @!P1 BRA `(.L_x_2517) ;  /* 0x0000000000049947 */ /* 0x000fea0003800000 */
[----:B------:R-:W-:Y:S01]  /*17290*/  BPT.TRAP 0x1 ;  /* 0x000000040000795c */ /* 0x000fe20000300000 */
.L_x_2517:
[----:B-1----:R-:W-:Y:S01]  /*172a0*/  IMAD R3, R189, 0x8, R16 ;  /* 0x00000008bd037824 */ /* 0x002fe200078e0210 */
[----:B------:R-:W-:-:S04]  /*172b0*/  SHF.L.U32 R0, R190, 0x1f, RZ ;  /* 0x0000001fbe007819 */ /* 0x000fc800000006ff */
[----:B------:R0:W1:Y:S01]  /*172c0*/  SYNCS.PHASECHK.TRANS64.TRYWAIT P0, [R3+URZ+0x29830], R0 ;  /* 0x02983000030075a7 */ /* 0x000062000800017f */
[----:B------:R-:W-:Y:S05]  /*172d0*/  @!P1 BRA `(.L_x_2518) ;  /* 0x0000000000049947 */ /* 0x000fea0003800000 */
[----:B------:R-:W-:Y:S01]  /*172e0*/  BPT.TRAP 0x1 ;  /* 0x000000040000795c */ /* 0x000fe20000300000 */
.L_x_2518:
[----:B----45:R-:W2:Y:S02]  /*172f0*/  S2R R4, SR_TID.X ;  /* 0x0000000000047919 */ /* 0x030ea40000002100 */
[----:B--2---:R-:W-:-:S04]  /*17300*/  LOP3.LUT R4, R4, 0x7f, RZ, 0xc0, !PT ;  /* 0x0000007f04047812 */ /* 0x004fc800078ec0ff */
[----:B------:R-:W-:Y:S01]  /*17310*/  ISETP.NE.AND P2, PT, R4, RZ, PT ;  /* 0x000000ff0400720c */ /* 0x000fe20003f45270 */
[----:B-1----:R-:W-:-:S12]  /*17320*/  @P0 BRA `(.L_x_2519) ;  /* 0x0000000000080947 */ /* 0x002fd80003800000 */
[----:B------:R-:W1:Y:S02]  /*17330*/  SYNCS.PHASECHK.TRANS64.TRYWAIT P0, [R3+URZ+0x29830], R0 ;  /* 0x02983000030075a7 */ /* 0x000e64000800017f */
[----:B-1----:R-:W-:Y:S05]  /*17340*/  @!P0 BRA `(.L_x_2520) ;  /* 0x0000014c00048947 */ /* 0x002fea0003800000 */
.L_x_2519:
        /* <DEDUP_REMOVED lines=16> */
[----:B------:R-:W-:Y:S01]  /*17450*/  IMAD.MOV.U32 R11, RZ, RZ, -0x7fffffe0 ;  /* 0x80000020ff0b7424 */ /* 0x000fe200078e00ff */
[----:B------:R-:W-:Y:S01]  /*17460*/  UMOV UR9, UR25 ;  /* 0x0000001900097c82 */ /* 0x000fe20008000000 */
[----:B------:R-:W-:Y:S01]  /*17470*/  R2UR UR19, R9 ;  /* 0x00000000091372ca */ /* 0x000fe200000e0000 */
[----:B------:R-:W-:Y:S01]  /*17480*/  IMAD R6, R189, 0x780, R5 ;  /* 0x00000780bd067824 */ /* 0x000fe200078e0205 */
[----:B------:R-:W-:Y:S01]  /*17490*/  UMOV UR13, UR25 ;  /* 0x00000019000d7c82 */ /* 0x000fe20008000000 */
[----:B------:R-:W-:Y:S01]  /*174a0*/  R2UR UR11, R11 ;  /* 0x000000000b0b72ca */ /* 0x000fe200000e0000 */
[----:B------:R-:W-:Y:S01]  /*174b0*/  UMOV UR4, UR24 ;  /* 0x0000001800047c82 */ /* 0x000fe20008000000 */
[C---:B------:R-:W-:Y:S01]  /*174c0*/  VIADD R8, R6.reuse, 0x80 ;  /* 0x0000008006087836 */ /* 0x040fe20000000000 */
[C---:B------:R-:W-:Y:S01]  /*174d0*/  R2UR UR26, R6.reuse ;  /* 0x00000000061a72ca */ /* 0x040fe200000e0000 */
[----:B------:R-:W-:Y:S01]  /*174e0*/  UMOV UR16, UR24 ;  /* 0x0000001800107c82 */ /* 0x000fe20008000000 */
[----:B------:R-:W-:Y:S01]  /*174f0*/  VIADD R10, R6, 0x180 ;  /* 0x00000180060a7836 */ /* 0x000fe20000000000 */
[----:B------:R-:W-:Y:S01]  /*17500*/  UMOV UR8, UR24 ;  /* 0x0000001800087c82 */ /* 0x000fe20008000000 */
[----:B------:R-:W-:Y:S01]  /*17510*/  R2UR UR6, R8 ;  /* 0x00000000080672ca */ /* 0x000fe200000e0000 */
[----:B------:R-:W-:Y:S01]  /*17520*/  VIADD R8, R6, 0x100 ;  /* 0x0000010006087836 */ /* 0x000fe20000000000 */
[----:B------:R-:W-:Y:S01]  /*17530*/  UMOV UR12, UR24 ;  /* 0x00000018000c7c82 */ /* 0x000fe20008000000 */
[----:B------:R-:W-:Y:S01]  /*17540*/  R2UR UR10, R10 ;  /* 0x000000000a0a72ca */ /* 0x000fe200000e0000 */
[----:B------:R-:W-:Y:S01]  /*17550*/  IMAD.MOV.U32 R9, RZ, RZ, -0x7fffffe0 ;  /* 0x80000020ff097424 */ /* 0x000fe200078e00ff */
[----:B------:R-:W0:Y:S01]  /*17560*/  LDC R0, c[0x0][0x448] ;  /* 0x00011200ff007b82 */ /* 0x000e220000000800 */
[----:B------:R-:W-:Y:S01]  /*17570*/  R2UR UR18, R8 ;  /* 0x00000000081272ca */ /* 0x000fe200000e0000 */
[C---:B------:R-:W-:Y:S01]  /*17580*/  VIADD R10, R6.reuse, 0x2 ;  /* 0x00000002060a7836 */ /* 0x040fe20000000000 */
[----:B------:R-:W-:Y:S01]  /*17590*/  IADD3 R8, R6, 0x200, RZ ;  /* 0x0000020006087810 */ /* 0x000fe20007ffe0ff */
[----:B------:R-:W-:Y:S01]  /*175a0*/  QGMMA.64x32x32.F32.E4M3.E4M3 R88, gdesc[UR24], RZ, !UPT, gsb0 ;  /* 0x00600000185879f3 */ /* 0x000fe2000c0008ff */
[----:B------:R-:W-:Y:S01]  /*175b0*/  R2UR UR15, R9 ;  /* 0x00000000090f72ca */ /* 0x000fe200000e0000 */
[----:B------:R-:W-:Y:S01]  /*175c0*/  IMAD.MOV.U32 R11, RZ, RZ, -0x7fffffe0 ;  /* 0x80000020ff0b7424 */ /* 0x000fe200078e00ff */
[----:B------:R-:W-:Y:S01]  /*175d0*/  R2UR UR14, R8 ;  /* 0x00000000080e72ca */ /* 0x000fe200000e0000 */
[C---:B------:R-:W-:Y:S01]  /*175e0*/  VIADD R8, R6.reuse, 0x82 ;  /* 0x0000008206087836 */ /* 0x040fe20000000000 */
[----:B------:R-:W-:Y:S01]  /*175f0*/  MOV R9, 0x80000020 ;  /* 0x8000002000097802 */ /* 0x000fe20000000f00 */
[----:B------:R-:W-:-:S02]  /*17600*/  VIADD R12, R6, 0x582 ;  /* 0x00000582060c7836 */ /* 0x000fc40000000000 */
[----:B------:R-:W-:Y:S02]  /*17610*/  IMAD.MOV.U32 R13, RZ, RZ, -0x7fffffe0 ;  /* 0x80000020ff0d7424 */ /* 0x000fe400078e00ff */
[----:B------:R-:W-:Y:S02]  /*17620*/  VIADD R14, R6, 0x682 ;  /* 0x00000682060e7836 */ /* 0x000fe40000000000 */
[----:B------:R-:W-:Y:S02]  /*17630*/  IMAD.MOV.U32 R15, RZ, RZ, -0x7fffffe0 ;  /* 0x80000020ff0f7424 */ /* 0x000fe400078e00ff */
[----:B------:R-:W-:-:S05]  /*17640*/  @!P2 VIADD R3, R3, 0x29840 ;  /* 0x000298400303a836 */ /* 0x000fca0000000000 */
[----:B------:R-:W-:Y:S02]  /*17650*/  @!P2 PRMT R3, RZ, 0x654, R3 ;  /* 0x00000654ff03a816 */ /* 0x000fe40000000003 */
[----:B0-----:R-:W-:-:S13]  /*17660*/  ISETP.NE.AND P0, PT, R0, 0x1, PT ;  /* 0x000000010000780c */ /* 0x001fda0003f05270 */
[----:B------:R-:W0:Y:S01]  /*17670*/  @P0 LDC R7, c[0x0][0x44c] ;  /* 0x00011300ff070b82 */ /* 0x000e220000000800 */
[----:B------:R-:W-:Y:S02]  /*17680*/  WARPGROUP.DEPBAR.LE gsb0, 0x0 ;  /* 0x00008000000079c5 */ /* 0x000fe40000010000 */
[----:B------:R-:W-:-:S06]  /*17690*/  WARPGROUP.ARRIVE ;  /* 0x00000000000079c5 */ /* 0x000fcc0000000000 */
[----:B------:R-:W-:Y:S01]  /*176a0*/  QGMMA.64x32x32.F32.E4M3.E4M3 R72, gdesc[UR4], RZ, !UPT, gsb0 ;  /* 0x00600000044879f3 */ /* 0x000fe2000c0008ff */
[----:B------:R-:W-:Y:S01]  /*176b0*/  R2UR UR6, R10 ;  /* 0x000000000a0672ca */ /* 0x000fe200000e0000 */
[----:B------:R-:W-:Y:S01]  /*176c0*/  UIADD3 UR4, UR24, 0x2, URZ ;  /* 0x0000000218047890 */ /* 0x000fe2000fffe03f */
[----:B------:R-:W-:Y:S01]  /*176d0*/  R2UR UR7, R11 ;  /* 0x000000000b0772ca */ /* 0x000fe200000e0000 */
[----:B------:R-:W-:Y:S01]  /*176e0*/  UMOV UR5, 0x80000020 ;  /* 0x8000002000057882 */ /* 0x000fe20000000000 */
[----:B------:R-:W-:Y:S02]  /*176f0*/  VIADD R10, R6, 0x182 ;  /* 0x00000182060a7836 */ /* 0x000fe40000000000 */
[----:B------:R-:W-:Y:S01]  /*17700*/  IMAD.MOV.U32 R11, RZ, RZ, -0x7fffffe0 ;  /* 0x80000020ff0b7424 */ /* 0x000fe200078e00ff */
[----:B------:R-:W-:Y:S02]  /*17710*/  WARPGROUP.DEPBAR.LE gsb0, 0x0 ;  /* 0x00008000000079c5 */ /* 0x000fe40000010000 */
[----:B------:R-:W-:-:S06]  /*17720*/  WARPGROUP.ARRIVE ;  /* 0x00000000000079c5 */ /* 0x000fcc0000000000 */
[----:B------:R-:W-:Y:S01]  /*17730*/  QGMMA.64x32x32.F32.E4M3.E4M3 R56, gdesc[UR16], RZ, !UPT, gsb0 ;  /* 0x00600000103879f3 */ /* 0x000fe2000c0008ff */
[----:B------:R-:W-:Y:S01]  /*17740*/  UMOV UR16, UR4 ;  /* 0x0000000400107c82 */ /* 0x000fe20008000000 */
[----:B------:R-:W-:Y:S01]  /*17750*/  UMOV UR17, UR5 ;  /* 0x0000000500117c82 */ /* 0x000fe20008000000 */
[----:B------:R-:W-:Y:S02]  /*17760*/  WARPGROUP.DEPBAR.LE gsb0, 0x0 ;  /* 0x00008000000079c5 */ /* 0x000fe40000010000 */
[----:B------:R-:W-:-:S06]  /*17770*/  WARPGROUP.ARRIVE ;  /* 0x00000000000079c5 */ /* 0x000fcc0000000000 */
[----:B------:R-:W-:Y:S01]  /*17780*/  QGMMA.64x32x32.F32.E4M3.E4M3 R40, gdesc[UR8], RZ, !UPT, gsb0 ;  /* 0x00600000082879f3 */ /* 0x000fe2000c0008ff */
[----:B------:R-:W-:Y:S01]  /*17790*/  UIADD3 UR8, UR24, 0x200, URZ ;  /* 0x0000020018087890 */ /* 0x000fe2000fffe03f */
[----:B------:R-:W-:Y:S02]  /*177a0*/  UMOV UR9, 0x80000020 ;  /* 0x8000002000097882 */ /* 0x000fe40000000000 */
[----:B------:R-:W-:-:S04]  /*177b0*/  UMOV UR21, UR9 ;  /* 0x0000000900157c82 */ /* 0x000fc80008000000 */
[----:B------:R-:W-:Y:S01]  /*177c0*/  UMOV UR20, UR8 ;  /* 0x0000000800147c82 */ /* 0x000fe20008000000 */
        /* <DEDUP_REMOVED lines=8> */
[----:B------:R-:W-:-:S04]  /*17850*/  IADD3 R10, R6, 0x280, RZ ;  /* 0x00000280060a7810 */ /* 0x000fc80007ffe0ff */
[----:B------:R-:W-:Y:S02]  /*17860*/  R2UR UR10, R10 ;  /* 0x000000000a0a72ca */ /* 0x000fe400000e0000 */
[----:B------:R-:W-:Y:S01]  /*17870*/  R2UR UR11, R11 ;  /* 0x000000000b0b72ca */ /* 0x000fe200000e0000 */
[----:B------:R-:W-:Y:S01]  /*17880*/  IMAD.MOV.U32 R11, RZ, RZ, -0x7fffffe0 ;  /* 0x80000020ff0b7424 */ /* 0x000fe200078e00ff */
[----:B------:R-:W-:Y:S01]  /*17890*/  IADD3 R10, R6, 0x400, RZ ;  /* 0x00000400060a7810 */ /* 0x000fe20007ffe0ff */
        /* <DEDUP_REMOVED lines=8> */
[----:B------:R-:W-:-:S09]  /*17920*/  WARPGROUP.ARRIVE ;  /* 0x00000000000079c5 */ /* 0x000fd20000000000 */
        /* <DEDUP_REMOVED lines=15> */
[----:B------:R-:W-:Y:S01]  /*17a20*/  UIADD3 UR12, UR24, 0x202, URZ ;  /* 0x00000202180c7890 */ /* 0x000fe2000fffe03f */
[----:B------:R-:W-:Y:S02]  /*17a30*/  UMOV UR13, 0x80000020 ;  /* 0x80000020000d7882 */ /* 0x000fe40000000000 */
[----:B------:R-:W-:-:S04]  /*17a40*/  UMOV UR29, UR13 ;  /* 0x0000000d001d7c82 */ /* 0x000fc80008000000 */
        /* <DEDUP_REMOVED lines=8> */
[----:B------:R-:W-:Y:S01]  /*17ad0*/  VIADD R10, R6, 0x282 ;  /* 0x00000282060a7836 */ /* 0x000fe20000000000 */
[----:B------:R-:W-:-:S04]  /*17ae0*/  MOV R11, 0x80000020 ;  /* 0x80000020000b7802 */ /* 0x000fc80000000f00 */
        /* <DEDUP_REMOVED lines=55> */
[----:B------:R-:W-:Y:S02]  /*17e60*/  R2UR UR14, R8 ;  /* 0x00000000080e72ca */ /* 0x000fe400000e0000 */
[----:B------:R-:W-:Y:S01]  /*17e70*/  R2UR UR15, R9 ;  /* 0x00000000090f72ca */ /* 0x000fe200000e0000 */
[----:B------:R-:W-:Y:S01]  /*17e80*/  IMAD.MOV.U32 R9, RZ, RZ, -0x7fffffe0 ;  /* 0x80000020ff097424 */ /* 0x000fe200078e00ff */
[----:B------:R-:W-:-:S04]  /*17e90*/  IADD3 R8, R6, 0x482, RZ ;  /* 0x0000048206087810 */ /* 0x000fc80007ffe0ff */
[----:B------:R-:W-:Y:S01]  /*17ea0*/  R2UR UR30, R8 ;  /* 0x00000000081e72ca */ /* 0x000fe200000e0000 */
[----:B------:R-:W-:Y:S01]  /*17eb0*/  VIADD R8, R6, 0x580 ;  /* 0x0000058006087836 */ /* 0x000fe20000000000 */
[----:B------:R-:W-:Y:S02]  /*17ec0*/  R2UR UR31, R9 ;  /* 0x00000000091f72ca */ /* 0x000fe400000e0000 */
[----:B------:R-:W-:Y:S01]  /*17ed0*/  MOV R9, 0x80000020 ;  /* 0x8000002000097802 */ /* 0x000fe20000000f00 */
        /* <DEDUP_REMOVED lines=18> */
[----:B------:R-:W-:Y:S01]  /*18000*/  IMAD.IADD R10, R211, 0x1, R203 ;  /* 0x00000001d30a7824 */ /* 0x000fe200078e02cb */
[----:B------:R-:W-:-:S03]  /*18010*/  R2UR UR23, R11 ;  /* 0x000000000b1772ca */ /* 0x000fc600000e0000 */
[----:B0-----:R-:W-:Y:S01]  /*18020*/  @P0 IMAD.HI.U32 R0, R10, R7, RZ ;  /* 0x000000070a000227 */ /* 0x001fe200078e00ff */
[----:B------:R-:W-:-:S05]  /*18030*/  MOV R7, 0xffffff60 ;  /* 0xffffff6000077802 */ /* 0x000fca0000000f00 */
[----:B------:R-:W-:-:S04]  /*18040*/  IMAD R7, R162, R7, 0xa1 ;  /* 0x000000a1a2077424 */ /* 0x000fc800078e0207 */
[----:B------:R-:W-:Y:S01]  /*18050*/  IMAD R7, R210, -0x2, R7 ;  /* 0xfffffffed2077824 */ /* 0x000fe200078e0207 */
        /* <DEDUP_REMOVED lines=15> */
[C---:B------:R-:W-:Y:S01]  /*18150*/  VIADD R8, R6.reuse, 0x602 ;  /* 0x0000060206087836 */ /* 0x040fe20000000000 */
[----:B------:R-:W-:Y:S02]  /*18160*/  R2UR UR35, R9 ;  /* 0x00000000092372ca */ /* 0x000fe400000e0000 */
[----:B------:R-:W0:Y:S01]  /*18170*/  @P0 LDC R9, c[0x0][0x450] ;  /* 0x00011400ff090b82 */ /* 0x000e220000000800 */
[----:B------:R-:W-:Y:S02]  /*18180*/  IADD3 R6, R6, 0x702, RZ ;  /* 0x0000070206067810 */ /* 0x000fe40007ffe0ff */
[----:B0-----:R-:W-:Y:S01]  /*18190*/  @P0 SHF.R.U32.HI R10, RZ, R9, R0 ;  /* 0x00000009ff0a0219 */ /* 0x001fe20000011600 */
[----:B------:R-:W-:Y:S02]  /*181a0*/  IMAD.MOV.U32 R9, RZ, RZ, -0x7fffffe0 ;  /* 0x80000020ff097424 */ /* 0x000fe400078e00ff */
[----:B------:R-:W-:-:S02]  /*181b0*/  IMAD R0, R162, -0xa0, R205 ;  /* 0xffffff60a2007824 */ /* 0x000fc400078e02cd */
[----:B------:R-:W0:Y:S02]  /*181c0*/  SHFL.IDX PT, R4, R10, RZ, 0x1c1f ;  /* 0x001c1fff0a047589 */ /* 0x000e2400000e0000 */
[----:B------:R-:W-:Y:S02]  /*181d0*/  VIADD R11, R0, 0xa0 ;  /* 0x000000a0000b7836 */ /* 0x000fe40000000000 */
[----:B------:R-:W-:Y:S02]  /*181e0*/  SHFL.IDX PT, R10, R10, 0x1, 0x1c1f ;  /* 0x003c1f000a0a7f89 */ /* 0x000fe400000e0000 */
[----:B------:R-:W-:Y:S01]  /*181f0*/  IMAD R11, R210, -0x2, R11 ;  /* 0xfffffffed20b7824 */ /* 0x000fe200078e020b */
        /* <DEDUP_REMOVED lines=12> */
[----:B------:R-:W-:Y:S02]  /*182c0*/  R2UR UR22, R12 ;  /* 0x000000000c1672ca */ /* 0x000fe400000e0000 */
[----:B------:R-:W-:Y:S02]  /*182d0*/  R2UR UR23, R13 ;  /* 0x000000000d1772ca */ /* 0x000fe400000e0000 */
[----:B------:R-:W-:-:S04]  /*182e0*/  IADD3 R12, -R204, R7, R205 ;  /* 0x00000007cc0c7210 */ /* 0x000fc80007ffe1cd */
[----:B0-----:R-:W-:-:S04]  /*182f0*/  VIADDMNMX R0, R4, R12, R11, PT ;  /* 0x0000000c04007246 */ /* 0x001fc8000380010b */
[C---:B------:R-:W-:Y:S02]  /*18300*/  ISETP.GT.AND P4, PT, R0.reuse, RZ, PT ;  /* 0x000000ff0000720c */ /* 0x040fe40003f84270 */
[C---:B------:R-:W-:Y:S02]  /*18310*/  ISETP.GT.AND P5, PT, R0.reuse, 0x1, PT ;  /* 0x000000010000780c */ /* 0x040fe40003fa4270 */
[----:B------:R-:W-:Y:S01]  /*18320*/  ISETP.GT.AND P3, PT, R0, 0x8, PT ;  /* 0x000000080000780c */ /* 0x000fe20003f64270 */
[----:B------:R-:W-:Y:S02]  /*18330*/  WARPGROUP.DEPBAR.LE gsb0, 0x0 ;  /* 0x00008000000079c5 */ /* 0x000fe40000010000 */
[----:B------:R-:W-:Y:S01]  /*18340*/  WARPGROUP.ARRIVE ;  /* 0x00000000000079c5 */ /* 0x000fe20000000000 */
[----:B------:R-:W-:Y:S02]  /*18350*/  FSEL R4, R88, -INF , P4 ;  /* 0xff80000058047808 */ /* 0x000fe40002000000 */
[----:B------:R-:W-:-:S02]  /*18360*/  FSEL R104, R89, -INF , P5 ;  /* 0xff80000059687808 */ /* 0x000fc40002800000 */
[----:B------:R-:W-:Y:S01]  /*18370*/  ISETP.GT.AND P4, PT, R0, 0x9, PT ;  /* 0x000000090000780c */ /* 0x000fe20003f84270 */
[----:B------:R-:W-:Y:S01]  /*18380*/  QGMMA.64x32x32.F32.E4M3.E4M3 R72, gdesc[UR20], R72, gsb0 ;  /* 0x00600000144879f3 */ /* 0x000fe20008000848 */
[----:B------:R-:W-:Y:S02]  /*18390*/  R2UR UR22, R8 ;  /* 0x00000000081672ca */ /* 0x000fe400000e0000 */
[----:B------:R-:W-:Y:S02]  /*183a0*/  R2UR UR23, R9 ;  /* 0x00000000091772ca */ /* 0x000fe400000e0000 */
        /* <DEDUP_REMOVED lines=16> */
[----:B------:R-:W-:Y:S01]  /*184b0*/  ISETP.GT.AND P4, PT, R0, 0x21, PT ;  /* 0x000000210000780c */ /* 0x000fe20003f84270 */
[----:B------:R-:W-:Y:S02]  /*184c0*/  WARPGROUP.DEPBAR.LE gsb0, 0x0 ;  /* 0x00008000000079c5 */ /* 0x000fe40000010000 */
[----:B------:R-:W-:Y:S01]  /*184d0*/  WARPGROUP.ARRIVE ;  /* 0x00000000000079c5 */ /* 0x000fe20000000000 */
[----:B------:R-:W-:Y:S02]  /*184e0*/  FSEL R89, R72, -INF , P3 ;  /* 0xff80000048597808 */ /* 0x000fe40001800000 */
[----:B------:R-:W-:-:S03]  /*184f0*/  ISETP.GT.AND P3, PT, R0, 0x28, PT ;  /* 0x000000280000780c */ /* 0x000fc60003f64270 */
[----:B------:R-:W-:Y:S01]  /*18500*/  QGMMA.64x32x32.F32.E4M3.E4M3 R56, gdesc[UR20], R56, gsb0 ;  /* 0x00600000143879f3 */ /* 0x000fe20008000838 */
[----:B------:R-:W-:Y:S02]  /*18510*/  R2UR UR22, R14 ;  /* 0x000000000e1672ca */ /* 0x000fe400000e0000 */
[----:B------:R-:W-:Y:S02]  /*18520*/  R2UR UR23, R15 ;  /* 0x000000000f1772ca */ /* 0x000fe400000e0000 */
[----:B------:R-:W-:Y:S02]  /*18530*/  FMNMX.FTZ R14, R100, R7, !PT ;  /* 0x00000007640e7209 */ /* 0x000fe40007810000 */
[----:B------:R-:W-:Y:S02]  /*18540*/  FSEL R15, R73, -INF , P4 ;  /* 0xff800000490f7808 */ /* 0x000fe40002000000 */
[----:B------:R-:W-:Y:S02]  /*18550*/  FMNMX.FTZ R14, R101, R14, !PT ;  /* 0x0000000e650e7209 */ /* 0x000fe40007810000 */
[----:B------:R-:W-:-:S02]  /*18560*/  ISETP.GT.AND P4, PT, R0, 0x29, PT ;  /* 0x000000290000780c */ /* 0x000fc40003f84270 */
[----:B------:R-:W-:Y:S02]  /*18570*/  FMNMX.FTZ R14, R89, R14, !PT ;  /* 0x0000000e590e7209 */ /* 0x000fe40007810000 */
[----:B------:R-:W-:Y:S02]  /*18580*/  FSEL R93, R76, -INF , P3 ;  /* 0xff8000004c5d7808 */ /* 0x000fe40001800000 */
[----:B------:R-:W-:Y:S02]  /*18590*/  FMNMX.FTZ R14, R15, R14, !PT ;  /* 0x0000000e0f0e7209 */ /* 0x000fe40007810000 */
[----:B------:R-:W-:Y:S02]  /*185a0*/  ISETP.GT.AND P3, PT, R0, 0x30, PT ;  /* 0x000000300000780c */ /* 0x000fe40003f64270 */
[----:B------:R-:W-:Y:S02]  /*185b0*/  FSEL R72, R77, -INF , P4 ;  /* 0xff8000004d487808 */ /* 0x000fe40002000000 */
[----:B------:R-:W-:-:S02]  /*185c0*/  FMNMX.FTZ R7, R93, R14, !PT ;  /* 0x0000000e5d077209 */ /* 0x000fc40007810000 */
[----:B------:R-:W-:Y:S02]  /*185d0*/  ISETP.GT.AND P4, PT, R0, 0x31, PT ;  /* 0x000000310000780c */ /* 0x000fe40003f84270 */
[----:B------:R-:W-:Y:S02]  /*185e0*/  FSEL R88, R80, -INF , P3 ;  /* 0xff80000050587808 */ /* 0x000fe40001800000 */
[----:B------:R-:W-:Y:S01]  /*185f0*/  FMNMX.FTZ R9, R72, R7, !PT ;  /* 0x0000000748097209 */ /* 0x000fe20007810000 */
[----:B------:R-:W-:Y:S01]  /*18600*/  IMAD.MOV.U32 R7, RZ, RZ, -0x7fffffe0 ;  /* 0x80000020ff077424 */ /* 0x000fe200078e00ff */
[----:B------:R-:W-:Y:S02]  /*18610*/  ISETP.GT.AND P3, PT, R0, 0x38, PT ;  /* 0x000000380000780c */ /* 0x000fe40003f64270 */
[----:B------:R-:W-:Y:S02]  /*18620*/  FSEL R80, R81, -INF , P4 ;  /* 0xff80000051507808 */ /* 0x000fe40002000000 */
[----:B------:R-:W-:-:S02]  /*18630*/  FMNMX.FTZ R9, R88, R9, !PT ;  /* 0x0000000958097209 */ /* 0x000fc40007810000 */
[----:B------:R-:W-:Y:S02]  /*18640*/  ISETP.GT.AND P4, PT, R0, 0x39, PT ;  /* 0x000000390000780c */ /* 0x000fe40003f84270 */
[----:B------:R-:W-:Y:S02]  /*18650*/  FSEL R84, R84, -INF , P3 ;  /* 0xff80000054547808 */ /* 0x000fe40001800000 */
[----:B------:R-:W-:Y:S02]  /*18660*/  FMNMX.FTZ R9, R80, R9, !PT ;  /* 0x0000000950097209 */ /* 0x000fe40007810000 */
[C---:B------:R-:W-:Y:S02]  /*18670*/  ISETP.GT.AND P3, PT, R0.reuse, 0x40, PT ;  /* 0x000000400000780c */ /* 0x040fe40003f64270 */
        /* <DEDUP_REMOVED lines=8> */
[----:B------:R-:W-:Y:S02]  /*18700*/  R2UR UR22, R6 ;  /* 0x00000000061672ca */ /* 0x000fe400000e0000 */
[----:B------:R-:W-:Y:S02]  /*18710*/  R2UR UR23, R7 ;  /* 0x00000000071772ca */ /* 0x000fe400000e0000 */
        /* <DEDUP_REMOVED lines=29> */
[----:B------:R-:W-:Y:S02]  /*188f0*/  FMNMX.FTZ R6, R60, R7, !PT ;  /* 0x000000073c067209 */ /* 0x000fe40007810000 */
[----:B------:R-:W-:Y:S02]  /*18900*/  ISETP.GT.AND P4, PT, R0, 0x69, PT ;  /* 0x000000690000780c */ /* 0x000fe40003f84270 */
[----:B------:R-:W-:Y:S02]  /*18910*/  FSEL R41, R44, -INF , P3 ;  /* 0xff8000002c297808 */ /* 0x000fe40001800000 */
[----:B------:R-:W-:-:S02]  /*18920*/  FMNMX.FTZ R6, R57, R6, !PT ;  /* 0x0000000639067209 */ /* 0x000fc40007810000 */
[C---:B------:R-:W-:Y:S02]  /*18930*/  ISETP.GT.AND P3, PT, R0.reuse, 0x70, PT ;  /* 0x000000700000780c */ /* 0x040fe40003f64270 */
        /* <DEDUP_REMOVED lines=17> */
[----:B------:R-:W-:Y:S01]  /*18a50*/  FSEL R24, R24, -INF , P3 ;  /* 0xff80000018187808 */ /* 0x000fe20001800000 */
[----:B------:R0:W-:Y:S01]  /*18a60*/  @!P2 SYNCS.ARRIVE.TRANS64.RED.A1T0 RZ, [R3+URZ], RZ ;  /* 0x000000ff03ffa9a7 */ /* 0x0001e2000810043f */
        /* <DEDUP_REMOVED lines=18> */
[----:B------:R-:W-:-:S02]  /*18b90*/  FSEL R52, R37, -INF , P4 ;  /* 0xff80000025347808 */ /* 0x000fc40002000000 */
[----:B------:R-:W-:-:S04]  /*18ba0*/  FMNMX.FTZ R7, R36, R7, !PT ;  /* 0x0000000724077209 */ /* 0x000fc80007810000 */
[----:B------:R-:W-:-:S05]  /*18bb0*/  FMNMX.FTZ R7, R52, R7, !PT ;  /* 0x0000000734077209 */ /* 0x000fca0007810000 */
[----:B------:R-:W1:Y:S02]  /*18bc0*/  SHFL.BFLY PT, R0, R7, 0x2, 0x1f ;  /* 0x0c401f0007007f89 */ /* 0x000e6400000e0000 */
[----:B-1----:R-:W-:-:S05]  /*18bd0*/  FMNMX.FTZ R6, R7, R0, !PT ;  /* 0x0000000007067209 */ /* 0x002fca0007810000 */
[----:B------:R-:W1:Y:S02]  /*18be0*/  SHFL.BFLY PT, R9, R6, 0x1, 0x1f ;  /* 0x0c201f0006097f89 */ /* 0x000e6400000e0000 */
[----:B-1----:R-:W-:-:S04]  /*18bf0*/  FMNMX.FTZ R0, R6, R9, !PT ;  /* 0x0000000906007209 */ /* 0x002fc80007810000 */
[----:B------:R-:W-:Y:S01]  /*18c00*/  FSETP.NEU.FTZ.AND P3, PT, R0, -INF , PT ;  /* 0xff8000000000780b */ /* 0x000fe20003f7d000 */
[----:B------:R-:W-:-:S05]  /*18c10*/  FFMA.FTZ R21, R2, R0, -8 ;  /* 0xc100000002157423 */ /* 0x000fca0000010000 */
[----:B------:R-:W-:-:S05]  /*18c20*/  FSEL R21, R21, RZ, P3 ;  /* 0x000000ff15157208 */ /* 0x000fca0001800000 */
[----:B------:R-:W-:Y:S01]  /*18c30*/  FFMA.FTZ R13, R2, R92, -R21 ;  /* 0x0000005c020d7223 */ /* 0x000fe20000010815 */
[----:B------:R-:W-:Y:S01]  /*18c40*/  VIADDMNMX R92, R10, R12, R11, PT ;  /* 0x0000000c0a5c7246 */ /* 0x000fe2000380010b */
[C-C-:B------:R-:W-:Y:S01]  /*18c50*/  FFMA.FTZ R89, R2.reuse, R89, -R21.reuse ;  /* 0x0000005902597223 */ /* 0x140fe20000010815 */
[----:B------:R-:W-:-:S01]  /*18c60*/  FFMA.FTZ R29, R2, R93, -R21 ;  /* 0x0000005d021d7223 */ /* 0x000fc20000010815 */
[----:B------:R1:W-:Y:S01]  /*18c70*/  MUFU.EX2 R6, R13 ;  /* 0x0000000d00067308 */ /* 0x0003e20000000800 */
[----:B------:R-:W-:Y:S01]  /*18c80*/  ISETP.GT.AND P4, PT, R92, RZ, PT ;  /* 0x000000ff5c00720c */ /* 0x000fe20003f84270 */
[--C-:B------:R-:W-:Y:S01]  /*18c90*/  FFMA.FTZ R129, R2, R40, -R21.reuse ;  /* 0x0000002802817223 */ /* 0x100fe20000010815 */
[----:B------:R-:W-:Y:S01]  /*18ca0*/  ISETP.GT.AND P5, PT, R92, 0x1, PT ;  /* 0x000000015c00780c */ /* 0x000fe20003fa4270 */
[--C-:B------:R-:W-:Y:S01]  /*18cb0*/  FFMA.FTZ R4, R2, R4, -R21.reuse ;  /* 0x0000000402047223 */ /* 0x100fe20000010815 */
[----:B------:R-:W-:Y:S01]  /*18cc0*/  ISETP.GT.AND P3, PT, R92, 0x8, PT ;  /* 0x000000085c00780c */ /* 0x000fe20003f64270 */
[--C-:B------:R-:W-:Y:S01]  /*18cd0*/  FFMA.FTZ R104, R2, R104, -R21.reuse ;  /* 0x0000006802687223 */ /* 0x100fe20000010815 */
[----:B------:R-:W-:Y:S01]  /*18ce0*/  FSEL R37, R90, -INF , P4 ;  /* 0xff8000005a257808 */ /* 0x000fe20002000000 */
[C-C-:B------:R-:W-:Y:S01]  /*18cf0*/  FFMA.FTZ R9, R2.reuse, R8, -R21.reuse ;  /* 0x0000000802097223 */ /* 0x140fe20000010815 */
[----:B------:R-:W-:Y:S01]  /*18d00*/  FSEL R91, R91, -INF , P5 ;  /* 0xff8000005b5b7808 */ /* 0x000fe20002800000 */
[--C-:B-1----:R-:W-:Y:S01]  /*18d10*/  FFMA.FTZ R13, R2, R101, -R21.reuse ;  /* 0x00000065020d7223 */ /* 0x102fe20000010815 */
[----:B------:R-:W-:Y:S01]  /*18d20*/  ISETP.GT.AND P4, PT, R92, 0x9, PT ;  /* 0x000000095c00780c */ /* 0x000fe20003f84270 */
[----:B------:R-:W-:Y:S01]  /*18d30*/  MUFU.EX2 R4, R4 ;  /* 0x0000000400047308 */ /* 0x000fe20000000800 */
[----:B------:R-:W-:Y:S01]  /*18d40*/  FSEL R49, R94, -INF , P3 ;  /* 0xff8000005e317808 */ /* 0x000fe20001800000 */
[C-C-:B------:R-:W-:Y:S01]  /*18d50*/  FFMA.FTZ R8, R2.reuse, R96, -R21.reuse ;  /* 0x0000006002087223 */ /* 0x140fe20000010815 */
[----:B------:R-:W-:Y:S01]  /*18d60*/  FMNMX.FTZ R12, R37, R91, !PT ;  /* 0x0000005b250c7209 */ /* 0x000fe20007810000 */
[--C-:B------:R-:W-:Y:S01]  /*18d70*/  FFMA.FTZ R106, R2, R106, -R21.reuse ;  /* 0x0000006a026a7223 */ /* 0x100fe20000010815 */
[----:B------:R-:W-:Y:S01]  /*18d80*/  ISETP.GT.AND P3, PT, R92, 0x10, PT ;  /* 0x000000105c00780c */ /* 0x000fe20003f64270 */
[C-C-:B------:R-:W-:Y:S01]  /*18d90*/  FFMA.FTZ R10, R2.reuse, R100, -R21.reuse ;  /* 0x00000064020a7223 */ /* 0x140fe20000010815 */
[----:B------:R-:W-:Y:S01]  /*18da0*/  FSEL R95, R95, -INF , P4 ;  /* 0xff8000005f5f7808 */ /* 0x000fe20002000000 */
[----:B------:R-:W-:Y:S01]  /*18db0*/  MUFU.EX2 R7, R104 ;  /* 0x0000006800077308 */ /* 0x000fe20000000800 */
[----:B------:R-:W-:Y:S01]  /*18dc0*/  FMNMX.FTZ R12, R49, R12, !PT ;  /* 0x0000000c310c7209 */ /* 0x000fe20007810000 */
[--C-:B------:R-:W-:Y:S01]  /*18dd0*/  FFMA.FTZ R15, R2, R15, -R21.reuse ;  /* 0x0000000f020f7223 */ /* 0x100fe20000010815 */
[----:B------:R-:W-:Y:S01]  /*18de0*/  ISETP.GT.AND P4, PT, R92, 0x11, PT ;  /* 0x000000115c00780c */ /* 0x000fe20003f84270 */
[--C-:B------:R-:W-:Y:S01]  /*18df0*/  FFMA.FTZ R72, R2, R72, -R21.reuse ;  /* 0x0000004802487223 */ /* 0x100fe20000010815 */
[----:B------:R-:W-:Y:S01]  /*18e00*/  FSEL R53, R98, -INF , P3 ;  /* 0xff80000062357808 */ /* 0x000fe20001800000 */
[--C-:B------:R-:W-:Y:S01]  /*18e10*/  FFMA.FTZ R45, R2, R88, -R21.reuse ;  /* 0x00000058022d7223 */ /* 0x100fe20000010815 */
[----:B------:R-:W-:Y:S01]  /*18e20*/  FMNMX.FTZ R90, R95, R12, !PT ;  /* 0x0000000c5f5a7209 */ /* 0x000fe20007810000 */
[----:B------:R-:W1:Y:S01]  /*18e30*/  MUFU.EX2 R9, R9 ;  /* 0x0000000900097308 */ /* 0x000e620000000800 */
[----:B------:R-:W-:Y:S01]  /*18e40*/  ISETP.GT.AND P3, PT, R92, 0x18, PT ;  /* 0x000000185c00780c */ /* 0x000fe20003f64270 */
[C-C-:B------:R-:W-:Y:S01]  /*18e50*/  FFMA.FTZ R24, R2.reuse, R24, -R21.reuse ;  /* 0x0000001802187223 */ /* 0x140fe20000010815 */
[----:B------:R-:W-:Y:S01]  /*18e60*/  FSEL R99, R99, -INF , P4 ;  /* 0xff80000063637808 */ /* 0x000fe20002000000 */
[C-C-:B------:R-:W-:Y:S01]  /*18e70*/  FFMA.FTZ R25, R2.reuse, R25, -R21.reuse ;  /* 0x0000001902197223 */ /* 0x140fe20000010815 */
[----:B------:R-:W-:Y:S01]  /*18e80*/  FMNMX.FTZ R90, R53, R90, !PT ;  /* 0x0000005a355a7209 */ /* 0x000fe20007810000 */
[--C-:B------:R-:W-:Y:S01]  /*18e90*/  FFMA.FTZ R28, R2, R28, -R21.reuse ;  /* 0x0000001c021c7223 */ /* 0x100fe20000010815 */
[----:B------:R-:W-:Y:S01]  /*18ea0*/  ISETP.GT.AND P4, PT, R92, 0x19, PT ;  /* 0x000000195c00780c */ /* 0x000fe20003f84270 */
[----:B------:R2:W-:Y:S01]  /*18eb0*/  MUFU.EX2 R12, R89 ;  /* 0x00000059000c7308 */ /* 0x0005e20000000800 */
[----:B------:R-:W-:Y:S01]  /*18ec0*/  FSEL R81, R102, -INF , P3 ;  /* 0xff80000066517808 */ /* 0x000fe20001800000 */
[C-C-:B------:R-:W-:Y:S01]  /*18ed0*/  FFMA.FTZ R32, R2.reuse, R32, -R21.reuse ;  /* 0x0000002002207223 */ /* 0x140fe20000010815 */
[----:B------:R-:W-:Y:S01]  /*18ee0*/  FMNMX.FTZ R90, R99, R90, !PT ;  /* 0x0000005a635a7209 */ /* 0x000fe20007810000 */
[C-C-:B------:R-:W-:Y:S01]  /*18ef0*/  FFMA.FTZ R33, R2.reuse, R33, -R21.reuse ;  /* 0x0000002102217223 */ /* 0x140fe20000010815 */
[----:B------:R-:W-:Y:S01]  /*18f00*/  FSEL R103, R103, -INF , P4 ;  /* 0xff80000067677808 */ /* 0x000fe20002000000 */
[----:B------:R-:W-:Y:S01]  /*18f10*/  FFMA.FTZ R36, R2, R36, -R21 ;  /* 0x0000002402247223 */ /* 0x000fe20000010815 */
[----:B------:R-:W-:Y:S01]  /*18f20*/  ISETP.GT.AND P3, PT, R92, 0x20, PT ;  /* 0x000000205c00780c */ /* 0x000fe20003f64270 */
[----:B------:R-:W-:Y:S01]  /*18f30*/  MUFU.EX2 R8, R8 ;  /* 0x0000000800087308 */ /* 0x000fe20000000800 */
[----:B------:R-:W-:-:S02]  /*18f40*/  FMNMX.FTZ R90, R81, R90, !PT ;  /* 0x0000005a515a7209 */ /* 0x000fc40007810000 */
[----:B------:R-:W-:Y:S02]  /*18f50*/  ISETP.GT.AND P4, PT, R92, 0x21, PT ;  /* 0x000000215c00780c */ /* 0x000fe40003f84270 */
[----:B--2---:R-:W-:Y:S01]  /*18f60*/  FSEL R89, R74, -INF , P3 ;  /* 0xff8000004a597808 */ /* 0x004fe20001800000 */
[----:B------:R-:W-:Y:S01]  /*18f70*/  FFMA.FTZ R74, R2, R80, -R21 ;  /* 0x00000050024a7223 */ /* 0x000fe20000010815 */
[----:B------:R-:W-:Y:S01]  /*18f80*/  FMNMX.FTZ R90, R103, R90, !PT ;  /* 0x0000005a675a7209 */ /* 0x000fe20007810000 */
[----:B------:R-:W-:Y:S01]  /*18f90*/  MUFU.EX2 R11, R106 ;  /* 0x0000006a000b7308 */ /* 0x000fe20000000800 */
[----:B------:R-:W-:Y:S02]  /*18fa0*/  ISETP.GT.AND P3, PT, R92, 0x28, PT ;  /* 0x000000285c00780c */ /* 0x000fe40003f64270 */
[----:B------:R-:W-:Y:S02]  /*18fb0*/  FSEL R75, R75, -INF , P4 ;  /* 0xff8000004b4b7808 */ /* 0x000fe40002000000 */
[----:B------:R-:W-:-:S02]  /*18fc0*/  FMNMX.FTZ R90, R89, R90, !PT ;  /* 0x0000005a595a7209 */ /* 0x000fc40007810000 */
[----:B------:R-:W-:Y:S01]  /*18fd0*/  ISETP.GT.AND P4, PT, R92, 0x29, PT ;  /* 0x000000295c00780c */ /* 0x000fe20003f84270 */
[----:B------:R-:W-:Y:S01]  /*18fe0*/  MUFU.EX2 R10, R10 ;  /* 0x0000000a000a7308 */ /* 0x000fe20000000800 */
[----:B------:R-:W-:Y:S02]  /*18ff0*/  FSEL R93, R78, -INF , P3 ;  /* 0xff8000004e5d7808 */ /* 0x000fe40001800000 */
[----:B------:R-:W-:Y:S02]  /*19000*/  FMNMX.FTZ R90, R75, R90, !PT ;  /* 0x0000005a4b5a7209 */ /* 0x000fe40007810000 */
[----:B------:R-:W-:Y:S02]  /*19010*/  ISETP.GT.AND P3, PT, R92, 0x30, PT ;  /* 0x000000305c00780c */ /* 0x000fe40003f64270 */
[----:B------:R-:W-:Y:S01]  /*19020*/  FSEL R79, R79, -INF , P4 ;  /* 0xff8000004f4f7808 */ /* 0x000fe20002000000 */
[----:B------:R-:W2:Y:S01]  /*19030*/  MUFU.EX2 R13, R13 ;  /* 0x0000000d000d7308 */ /* 0x000ea20000000800 */
[----:B------:R-:W-:-:S02]  /*19040*/  FMNMX.FTZ R90, R93, R90, !PT ;  /* 0x0000005a5d5a7209 */ /* 0x000fc40007810000 */
[----:B------:R-:W-:Y:S02]  /*19050*/  ISETP.GT.AND P4, PT, R92, 0x31, PT ;  /* 0x000000315c00780c */ /* 0x000fe40003f84270 */
[----:B------:R-:W-:Y:S02]  /*19060*/  FSEL R97, R82, -INF , P3 ;  /* 0xff80000052617808 */ /* 0x000fe40001800000 */
        /* <DEDUP_REMOVED lines=14> */
[----:B------:R-:W-:Y:S01]  /*19150*/  FSEL R105, R58, -INF , P3 ;  /* 0xff8000003a697808 */ /* 0x000fe20001800000 */
[--C-:B------:R-:W-:Y:S01]  /*19160*/  FFMA.FTZ R58, R2, R84, -R21.reuse ;  /* 0x00000054023a7223 */ /* 0x100fe20000010815 */
[----:B------:R-:W-:Y:S01]  /*19170*/  FMNMX.FTZ R90, R87, R90, !PT ;  /* 0x0000005a575a7209 */ /* 0x000fe20007810000 */
[----:B------:R-:W-:Y:S01]  /*19180*/  MUFU.EX2 R45, R45 ;  /* 0x0000002d002d7308 */ /* 0x000fe20000000800 */
[----:B------:R-:W-:Y:S02]  /*19190*/  ISETP.GT.AND P3, PT, R92, 0x48, PT ;  /* 0x000000485c00780c */ /* 0x000fe40003f64270 */
[----:B------:R-:W-:Y:S01]  /*191a0*/  FSEL R107, R59, -INF , P4 ;  /* 0xff8000003b6b7808 */ /* 0x000fe20002000000 */
[----:B------:R-:W-:-:S01]  /*191b0*/  FFMA.FTZ R59, R2, R77, -R21 ;  /* 0x0000004d023b7223 */ /* 0x000fc20000010815 */
[----:B------:R-:W-:-:S02]  /*191c0*/  FMNMX.FTZ R90, R105, R90, !PT ;  /* 0x0000005a695a7209 */ /* 0x000fc40007810000 */
[----:B------:R-:W-:Y:S01]  /*191d0*/  ISETP.GT.AND P4, PT, R92, 0x49, PT ;  /* 0x000000495c00780c */ /* 0x000fe20003f84270 */
[----:B------:R-:W-:Y:S01]  /*191e0*/  MUFU.EX2 R74, R74 ;  /* 0x0000004a004a7308 */ /* 0x000fe20000000800 */
[----:B------:R-:W-:Y:S01]  /*191f0*/  FSEL R109, R62, -INF , P3 ;  /* 0xff8000003e6d7808 */ /* 0x000fe20001800000 */
[----:B------:R-:W-:Y:S01]  /*19200*/  FFMA.FTZ R62, R2, R85, -R21 ;  /* 0x00000055023e7223 */ /* 0x000fe20000010815 */
        /* <DEDUP_REMOVED lines=8> */
[----:B------:R3:W-:Y:S01]  /*19290*/  MUFU.EX2 R63, R62 ;  /* 0x0000003e003f7308 */ /* 0x0007e20000000800 */
[----:B------:R-:W-:Y:S02]  /*192a0*/  ISETP.GT.AND P3, PT, R92, 0x58, PT ;  /* 0x000000585c00780c */ /* 0x000fe40003f64270 */
[----:B------:R-:W-:Y:S02]  /*192b0*/  FSEL R67, R67, -INF , P4 ;  /* 0xff80000043437808 */ /* 0x000fe40002000000 */
[----:B------:R-:W-:-:S02]  /*192c0*/  FMNMX.FTZ R90, R111, R90, !PT ;  /* 0x0000005a6f5a7209 */ /* 0x000fc40007810000 */
[----:B------:R-:W-:Y:S01]  /*192d0*/  ISETP.GT.AND P4, PT, R92, 0x59, PT ;  /* 0x000000595c00780c */ /* 0x000fe20003f84270 */
[----:B------:R-:W-:Y:S01]  /*192e0*/  MUFU.EX2 R59, R59 ;  /* 0x0000003b003b7308 */ /* 0x000fe20000000800 */
[----:B------:R-:W-:Y:S01]  /*192f0*/  FSEL R77, R70, -INF , P3 ;  /* 0xff800000464d7808 */ /* 0x000fe20001800000 */
[----:B---3--:R-:W-:Y:S01]  /*19300*/  FFMA.FTZ R62, R2, R76, -R21 ;  /* 0x0000004c023e7223 */ /* 0x008fe20000010815 */
        /* <DEDUP_REMOVED lines=17> */
[--C-:B------:R-:W-:Y:S01]  /*19420*/  FFMA.FTZ R46, R2, R64, -R21.reuse ;  /* 0x00000040022e7223 */ /* 0x100fe20000010815 */
[----:B------:R-:W-:Y:S02]  /*19430*/  FMNMX.FTZ R90, R73, R90, !PT ;  /* 0x0000005a495a7209 */ /* 0x000fe40007810000 */
[----:B------:R-:W-:Y:S02]  /*19440*/  ISETP.GT.AND P3, PT, R92, 0x70, PT ;  /* 0x000000705c00780c */ /* 0x000fe40003f64270 */
[----:B------:R-:W-:Y:S01]  /*19450*/  FSEL R61, R47, -INF , P4 ;  /* 0xff8000002f3d7808 */ /* 0x000fe20002000000 */
[----:B------:R-:W-:Y:S01]  /*19460*/  FFMA.FTZ R47, R2, R65, -R21 ;  /* 0x00000041022f7223 */ /* 0x000fe20000010815 */
[----:B------:R-:W-:Y:S01]  /*19470*/  FMNMX.FTZ R90, R115, R90, !PT ;  /* 0x0000005a735a7209 */ /* 0x000fe20007810000 */
[----:B------:R-:W3:Y:S01]  /*19480*/  MUFU.EX2 R43, R43 ;  /* 0x0000002b002b7308 */ /* 0x000ee20000000800 */
[----:B------:R-:W-:-:S02]  /*19490*/  ISETP.GT.AND P4, PT, R92, 0x71, PT ;  /* 0x000000715c00780c */ /* 0x000fc40003f84270 */
[----:B------:R-:W-:Y:S02]  /*194a0*/  FSEL R117, R50, -INF , P3 ;  /* 0xff80000032757808 */ /* 0x000fe40001800000 */
[----:B------:R-:W-:Y:S02]  /*194b0*/  FMNMX.FTZ R90, R61, R90, !PT ;  /* 0x0000005a3d5a7209 */ /* 0x000fe40007810000 */
[C---:B------:R-:W-:Y:S01]  /*194c0*/  ISETP.GT.AND P3, PT, R92.reuse, 0x78, PT ;  /* 0x000000785c00780c */ /* 0x040fe20003f64270 */
        /* <DEDUP_REMOVED lines=12> */
[----:B------:R-:W-:Y:S01]  /*19590*/  FSEL R65, R26, -INF , P3 ;  /* 0xff8000001a417808 */ /* 0x000fe20001800000 */
[----:B------:R-:W-:-:S01]  /*195a0*/  FFMA.FTZ R26, R2, R68, -R21 ;  /* 0x00000044021a7223 */ /* 0x000fc20000010815 */
[----:B------:R-:W-:Y:S02]  /*195b0*/  FMNMX.FTZ R90, R55, R90, !PT ;  /* 0x0000005a375a7209 */ /* 0x000fe40007810000 */
[----:B------:R-:W-:Y:S01]  /*195c0*/  ISETP.GT.AND P3, PT, R92, 0x88, PT ;  /* 0x000000885c00780c */ /* 0x000fe20003f64270 */
[----:B------:R-:W-:Y:S01]  /*195d0*/  MUFU.EX2 R25, R25 ;  /* 0x0000001900197308 */ /* 0x000fe20000000800 */
[----:B------:R-:W-:Y:S01]  /*195e0*/  FSEL R121, R27, -INF , P4 ;  /* 0xff8000001b797808 */ /* 0x000fe20002000000 */
[----:B------:R-:W-:Y:S01]  /*195f0*/  FFMA.FTZ R27, R2, R69, -R21 ;  /* 0x00000045021b7223 */ /* 0x000fe20000010815 */
[----:B------:R-:W-:Y:S02]  /*19600*/  FMNMX.FTZ R90, R65, R90, !PT ;  /* 0x0000005a415a7209 */ /* 0x000fe40007810000 */
[----:B------:R-:W-:-:S02]  /*19610*/  ISETP.GT.AND P4, PT, R92, 0x89, PT ;  /* 0x000000895c00780c */ /* 0x000fc40003f84270 */
[----:B------:R-:W-:Y:S01]  /*19620*/  FSEL R123, R30, -INF , P3 ;  /* 0xff8000001e7b7808 */ /* 0x000fe20001800000 */
[--C-:B------:R-:W-:Y:S01]  /*19630*/  FFMA.FTZ R30, R2, R60, -R21.reuse ;  /* 0x0000003c021e7223 */ /* 0x100fe20000010815 */
[----:B------:R-:W-:Y:S01]  /*19640*/  FMNMX.FTZ R90, R121, R90, !PT ;  /* 0x0000005a795a7209 */ /* 0x000fe20007810000 */
[----:B------:R-:W-:Y:S01]  /*19650*/  MUFU.EX2 R26, R26 ;  /* 0x0000001a001a7308 */ /* 0x000fe20000000800 */
[C---:B------:R-:W-:Y:S02]  /*19660*/  ISETP.GT.AND P3, PT, R92.reuse, 0x90, PT ;  /* 0x000000905c00780c */ /* 0x040fe40003f64270 */
[----:B------:R-:W-:Y:S02]  /*19670*/  FSEL R31, R31, -INF , P4 ;  /* 0xff8000001f1f7808 */ /* 0x000fe40002000000 */
[----:B------:R-:W-:Y:S02]  /*19680*/  FMNMX.FTZ R90, R123, R90, !PT ;  /* 0x0000005a7b5a7209 */ /* 0x000fe40007810000 */
[----:B------:R-:W-:Y:S01]  /*19690*/  ISETP.GT.AND P4, PT, R92, 0x91, PT ;  /* 0x000000915c00780c */ /* 0x000fe20003f84270 */
[----:B------:R-:W4:Y:S01]  /*196a0*/  MUFU.EX2 R27, R27 ;  /* 0x0000001b001b7308 */ /* 0x000f220000000800 */
[----:B------:R-:W-:Y:S01]  /*196b0*/  FSEL R69, R34, -INF , P3 ;  /* 0xff80000022457808 */ /* 0x000fe20001800000 */
[C-C-:B------:R-:W-:Y:S01]  /*196c0*/  FFMA.FTZ R34, R2.reuse, R41, -R21.reuse ;  /* 0x0000002902227223 */ /* 0x140fe20000010815 */
[----:B------:R-:W-:Y:S01]  /*196d0*/  FMNMX.FTZ R90, R31, R90, !PT ;  /* 0x0000005a1f5a7209 */ /* 0x000fe20007810000 */
[--C-:B------:R-:W-:Y:S01]  /*196e0*/  FFMA.FTZ R41, R2, R20, -R21.reuse ;  /* 0x0000001402297223 */ /* 0x100fe20000010815 */
[----:B------:R-:W-:Y:S01]  /*196f0*/  ISETP.GT.AND P3, PT, R92, 0x98, PT ;  /* 0x000000985c00780c */ /* 0x000fe20003f64270 */
[C-C-:B------:R-:W-:Y:S01]  /*19700*/  FFMA.FTZ R20, R2.reuse, R56, -R21.reuse ;  /* 0x0000003802147223 */ /* 0x140fe20000010815 */
[----:B------:R-:W-:Y:S01]  /*19710*/  FSEL R125, R35, -INF , P4 ;  /* 0xff800000237d7808 */ /* 0x000fe20002000000 */
[----:B------:R-:W-:Y:S01]  /*19720*/  FFMA.FTZ R35, R2, R57, -R21 ;  /* 0x0000003902237223 */ /* 0x000fe20000010815 */
[----:B------:R-:W-:Y:S01]  /*19730*/  FMNMX.FTZ R90, R69, R90, !PT ;  /* 0x0000005a455a7209 */ /* 0x000fe20007810000 */
[----:B------:R-:W-:Y:S01]  /*19740*/  MUFU.EX2 R30, R30 ;  /* 0x0000001e001e7308 */ /* 0x000fe20000000800 */
[----:B------:R-:W-:-:S02]  /*19750*/  ISETP.GT.AND P4, PT, R92, 0x99, PT ;  /* 0x000000995c00780c */ /* 0x000fc40003f84270 */
[----:B------:R-:W-:Y:S01]  /*19760*/  FSEL R127, R38, -INF , P3 ;  /* 0xff800000267f7808 */ /* 0x000fe20001800000 */
[----:B------:R-:W-:-:S01]  /*19770*/  FFMA.FTZ R38, R2, R48, -R21 ;  /* 0x0000003002267223 */ /* 0x000fc20000010815 */
[----:B------:R-:W-:Y:S02]  /*19780*/  FMNMX.FTZ R90, R125, R90, !PT ;  /* 0x0000005a7d5a7209 */ /* 0x000fe40007810000 */
[----:B------:R-:W-:Y:S01]  /*19790*/  FSEL R57, R39, -INF , P4 ;  /* 0xff80000027397808 */ /* 0x000fe20002000000 */
[----:B------:R-:W-:Y:S01]  /*197a0*/  FFMA.FTZ R39, R2, R14, -R21 ;  /* 0x0000000e02277223 */ /* 0x000fe20000010815 */
[----:B------:R-:W-:Y:S01]  /*197b0*/  FMNMX.FTZ R90, R127, R90, !PT ;  /* 0x0000005a7f5a7209 */ /* 0x000fe20007810000 */
[----:B------:R-:W-:Y:S01]  /*197c0*/  MUFU.EX2 R35, R35 ;  /* 0x0000002300237308 */ /* 0x000fe20000000800 */
[----:B-1----:R-:W-:Y:S02]  /*197d0*/  F2FP.SATFINITE.E4M3.F32.PACK_AB_MERGE_C R184, R9, R6, RZ ;  /* 0x0000000609b8723e */ /* 0x002fe400048070ff */
[----:B------:R-:W-:-:S02]  /*197e0*/  FMNMX.FTZ R90, R57, R90, !PT ;  /* 0x0000005a395a7209 */ /* 0x000fc40007810000 */
[----:B--2---:R-:W-:Y:S02]  /*197f0*/  F2FP.SATFINITE.E4M3.F32.PACK_AB_MERGE_C R186, R13, R10, RZ ;  /* 0x0000000a0dba723e */ /* 0x004fe400048070ff */
[----:B------:R-:W-:Y:S01]  /*19800*/  F2FP.SATFINITE.E4M3.F32.PACK_AB_MERGE_C R184, R7, R4, R184 ;  /* 0x0000000407b8723e */ /* 0x000fe200048070b8 */
[----:B------:R-:W1:Y:S01]  /*19810*/  SHFL.BFLY PT, R131, R90, 0x2, 0x1f ;  /* 0x0c401f005a837f89 */ /* 0x000e6200000e0000 */
[----:B------:R-:W-:Y:S01]  /*19820*/  F2FP.SATFINITE.E4M3.F32.PACK_AB_MERGE_C R186, R11, R8, R186 ;  /* 0x000000080bba723e */ /* 0x000fe200048070ba */
[----:B------:R-:W-:Y:S01]  /*19830*/  MUFU.EX2 R34, R34 ;  /* 0x0000002200227308 */ /* 0x000fe20000000800 */
[----:B---3--:R-:W-:Y:S02]  /*19840*/  F2FP.SATFINITE.E4M3.F32.PACK_AB_MERGE_C R176, R43, R42, RZ ;  /* 0x0000002a2bb0723e */ /* 0x008fe400048070ff */
[----:B------:R-:W-:Y:S02]  /*19850*/  F2FP.SATFINITE.E4M3.F32.PACK_AB_MERGE_C R180, R72, R29, RZ ;  /* 0x0000001d48b4723e */ /* 0x000fe400048070ff */
[----:B----4-:R-:W-:-:S02]  /*19860*/  F2FP.SATFINITE.E4M3.F32.PACK_AB_MERGE_C R178, R27, R26, RZ ;  /* 0x0000001a1bb2723e */ /* 0x010fc400048070ff */
[----:B------:R-:W-:Y:S01]  /*19870*/  F2FP.SATFINITE.E4M3.F32.PACK_AB_MERGE_C R180, R15, R12, R180 ;  /* 0x0000000c0fb4723e */ /* 0x000fe200048070b4 */
[----:B------:R-:W2:Y:S01]  /*19880*/  MUFU.EX2 R39, R39 ;  /* 0x0000002700277308 */ /* 0x000ea20000000800 */
[----:B------:R-:W-:Y:S02]  /*19890*/  F2FP.SATFINITE.E4M3.F32.PACK_AB_MERGE_C R182, R63, R58, RZ ;  /* 0x0000003a3fb6723e */ /* 0x000fe400048070ff */
[----:B------:R-:W-:Y:S02]  /*198a0*/  F2FP.SATFINITE.E4M3.F32.PACK_AB_MERGE_C R176, R62, R59, R176 ;  /* 0x0000003b3eb0723e */ /* 0x000fe400048070b0 */
[----:B------:R-:W-:Y:S02]  /*198b0*/  F2FP.SATFINITE.E4M3.F32.PACK_AB_MERGE_C R182, R74, R45, R182 ;  /* 0x0000002d4ab6723e */ /* 0x000fe400048070b6 */
[----:B------:R-:W-:Y:S01]  /*198c0*/  F2FP.SATFINITE.E4M3.F32.PACK_AB_MERGE_C R178, R47, R46, R178 ;  /* 0x0000002e2fb2723e */ /* 0x000fe200048070b2 */
[----:B------:R-:W-:Y:S01]  /*198d0*/  MUFU.EX2 R38, R38 ;  /* 0x0000002600267308 */ /* 0x000fe20000000800 */
[----:B-1----:R-:W-:Y:S01]  /*198e0*/  FMNMX.FTZ R40, R90, R131, !PT ;  /* 0x000000835a287209 */ /* 0x002fe20007810000 */
[C-C-:B------:R-:W-:Y:S01]  /*198f0*/  FFMA.FTZ R131, R2.reuse, R44, -R21.reuse ;  /* 0x0000002c02837223 */ /* 0x140fe20000010815 */
[----:B------:R-:W-:-:S05]  /*19900*/  FFMA.FTZ R21, R2, R52, -R21 ;  /* 0x0000003402157223 */ /* 0x000fca0000010815 */
[----:B------:R-:W-:Y:S01]  /*19910*/  MUFU.EX2 R41, R41 ;  /* 0x0000002900297308 */ /* 0x000fe20000000800 */
[----:B--2---:R-:W-:Y:S01]  /*19920*/  F2FP.SATFINITE.E4M3.F32.PACK_AB_MERGE_C R172, R39, R34, RZ ;  /* 0x0000002227ac723e */ /* 0x004fe200048070ff */
[----:B------:R-:W1:Y:S03]  /*19930*/  SHFL.BFLY PT, R133, R40, 0x1, 0x1f ;  /* 0x0c201f0028857f89 */ /* 0x000e6600000e0000 */
[----:B------:R-:W-:-:S03]  /*19940*/  F2FP.SATFINITE.E4M3.F32.PACK_AB_MERGE_C R172, R35, R30, R172 ;  /* 0x0000001e23ac723e */ /* 0x000fc600048070ac */
[----:B------:R-:W-:Y:S08]  /*19950*/  MUFU.EX2 R20, R20 ;  /* 0x0000001400147308 */ /* 0x000ff00000000800 */
[----:B------:R-:W-:Y:S08]  /*19960*/  MUFU.EX2 R28, R28 ;  /* 0x0000001c001c7308 */ /* 0x000ff00000000800 */
[----:B------:R-:W-:Y:S01]  /*19970*/  MUFU.EX2 R131, R131 ;  /* 0x0000008300837308 */ /* 0x000fe20000000800 */
[----:B-1----:R-:W-:-:S04]  /*19980*/  FMNMX.FTZ R14, R40, R133, !PT ;  /* 0x00000085280e7209 */ /* 0x002fc80007810000 */
[----:B------:R-:W-:Y:S01]  /*19990*/  FSETP.NEU.FTZ.AND P3, PT, R14, -INF , PT ;  /* 0xff8000000e00780b */ /* 0x000fe20003f7d000 */
[----:B------:R-:W-:-:S02]  /*199a0*/  FFMA.FTZ R44, R2, R14, -8 ;  /* 0xc1000000022c7423 */ /* 0x000fc4000001000e */
[----:B------:R-:W-:Y:S03]  /*199b0*/  MUFU.EX2 R32, R32 ;  /* 0x0000002000207308 */ /* 0x000fe60000000800 */
[----:B------:R-:W-:-:S05]  /*199c0*/  FSEL R44, R44, RZ, P3 ;  /* 0x000000ff2c2c7208 */ /* 0x000fca0001800000 */
        /* <DEDUP_REMOVED lines=25> */
[----:B------:R-:W-:-:S01]  /*19b60*/  FADD.FTZ R73, R11, R80 ;  /* 0x000000500b497221 */ /* 0x000fc20000010000 */
[C-C-:B------:R-:W-:Y:S01]  /*19b70*/  FFMA.FTZ R87, R2.reuse, R87, -R44.reuse ;  /* 0x0000005702577223 */ /* 0x140fe2000001082c */
[----:B------:R-:W-:-:S01]  /*19b80*/  FFMA.FTZ R54, R2, R105, -R44 ;  /* 0x0000006902367223 */ /* 0x000fc2000001082c */
[----:B------:R-:W-:Y:S01]  /*19b90*/  FFMA.FTZ R68, R2, R109, -R44 ;  /* 0x0000006d02447223 */ /* 0x000fe2000001082c */
[----:B------:R-:W-:-:S01]  /*19ba0*/  FADD.FTZ R80, R10, R73 ;  /* 0x000000490a507221 */ /* 0x000fc20000010000 */
[C-C-:B------:R-:W-:Y:S01]  /*19bb0*/  FFMA.FTZ R56, R2.reuse, R111, -R44.reuse ;  /* 0x0000006f02387223 */ /* 0x140fe2000001082c */
[----:B------:R-:W-:-:S01]  /*19bc0*/  FFMA.FTZ R67, R2, R67, -R44 ;  /* 0x0000004302437223 */ /* 0x000fc2000001082c */
[----:B------:R-:W3:Y:S01]  /*19bd0*/  MUFU.EX2 R95, R95 ;  /* 0x0000005f005f7308 */ /* 0x000ee20000000800 */
[----:B-1----:R-:W-:-:S01]  /*19be0*/  FADD.FTZ R77, R37, R40 ;  /* 0x00000028254d7221 */ /* 0x002fc20000010000 */
[----:B------:R-:W-:Y:S01]  /*19bf0*/  FADD.FTZ R73, R13, R80 ;  /* 0x000000500d497221 */ /* 0x000fe20000010000 */
[----:B------:R-:W-:-:S01]  /*19c00*/  FFMA.FTZ R71, R2, R71, -R44 ;  /* 0x0000004702477223 */ /* 0x000fc2000001082c */
[C-C-:B0-----:R-:W-:Y:S01]  /*19c10*/  FFMA.FTZ R3, R2.reuse, R113, -R44.reuse ;  /* 0x0000007102037223 */ /* 0x141fe2000001082c */
        /* <DEDUP_REMOVED lines=11> */
[----:B------:R-:W1:Y:S01]  /*19cd0*/  MUFU.EX2 R49, R49 ;  /* 0x0000003100317308 */ /* 0x000e620000000800 */
[----:B---3--:R-:W-:-:S01]  /*19ce0*/  FADD.FTZ R77, R95, R82 ;  /* 0x000000525f4d7221 */ /* 0x008fc20000010000 */
[C-C-:B------:R-:W-:Y:S01]  /*19cf0*/  FFMA.FTZ R31, R2.reuse, R31, -R44.reuse ;  /* 0x0000001f021f7223 */ /* 0x140fe2000001082c */
[----:B------:R-:W-:-:S01]  /*19d00*/  FFMA.FTZ R69, R2, R69, -R44 ;  /* 0x0000004502457223 */ /* 0x000fc2000001082c */
[C-C-:B------:R-:W-:Y:S01]  /*19d10*/  FFMA.FTZ R125, R2.reuse, R125, -R44.reuse ;  /* 0x0000007d027d7223 */ /* 0x140fe2000001082c */
[----:B------:R-:W-:-:S01]  /*19d20*/  FFMA.FTZ R127, R2, R127, -R44 ;  /* 0x0000007f027f7223 */ /* 0x000fc2000001082c */
[----:B------:R-:W-:Y:S01]  /*19d30*/  F2FP.SATFINITE.E4M3.F32.PACK_AB_MERGE_C R185, R95, R60, RZ ;  /* 0x0000003c5fb9723e */ /* 0x000fe200048070ff */
[----:B------:R-:W-:Y:S01]  /*19d40*/  IMAD.MOV.U32 R11, RZ, RZ, R203 ;  /* 0x000000ffff0b7224 */ /* 0x000fe200078e00cb */
[----:B------:R2:W3:Y:S01]  /*19d50*/  MUFU.EX2 R70, R81 ;  /* 0x0000005100467308 */ /* 0x0004e20000000800 */
[----:B0-----:R-:W-:-:S01]  /*19d60*/  FADD.FTZ R82, R48, R77 ;  /* 0x0000004d30527221 */ /* 0x001fc20000010000 */
[----:B------:R-:W-:-:S02]  /*19d70*/  F2FP.SATFINITE.E4M3.F32.PACK_AB_MERGE_C R185, R40, R37, R185 ;  /* 0x0000002528b9723e */ /* 0x000fc400048070b9 */
[----:B------:R-:W0:Y:S04]  /*19d80*/  @P0 LDC R40, c[0x0][0x44c] ;  /* 0x00011300ff280b82 */ /* 0x000e280000000800 */
[----:B------:R-:W4:Y:S01]  /*19d90*/  MUFU.EX2 R103, R103 ;  /* 0x0000006700677308 */ /* 0x000f220000000800 */
[----:B-1----:R-:W-:-:S01]  /*19da0*/  FADD.FTZ R77, R49, R82 ;  /* 0x00000052314d7221 */ /* 0x002fc20000010000 */
[----:B--2---:R-:W-:-:S06]  /*19db0*/  FFMA.FTZ R81, R2, R85, -R44 ;  /* 0x0000005502517223 */ /* 0x004fcc000001082c */
[----:B------:R-:W1:Y:S01]  /*19dc0*/  MUFU.EX2 R50, R50 ;  /* 0x0000003200327308 */ /* 0x000e620000000800 */
[----:B---3--:R-:W-:-:S07]  /*19dd0*/  FADD.FTZ R82, R70, R77 ;  /* 0x0000004d46527221 */ /* 0x008fce0000010000 */
[----:B------:R-:W2:Y:S01]  /*19de0*/  MUFU.EX2 R53, R53 ;  /* 0x0000003500357308 */ /* 0x000ea20000000800 */
[----:B----4-:R-:W-:-:S01]  /*19df0*/  FADD.FTZ R77, R103, R82 ;  /* 0x00000052674d7221 */ /* 0x010fc20000010000 */
[----:B------:R-:W-:Y:S01]  /*19e00*/  FADD.FTZ R82, R12, R73 ;  /* 0x000000490c527221 */ /* 0x000fe20000010000 */
[----:B------:R-:W-:-:S03]  /*19e10*/  F2FP.SATFINITE.E4M3.F32.PACK_AB_MERGE_C R187, R103, R70, RZ ;  /* 0x0000004667bb723e */ /* 0x000fc600048070ff */
[----:B------:R-:W-:Y:S01]  /*19e20*/  FADD.FTZ R82, R15, R82 ;  /* 0x000000520f527221 */ /* 0x000fe20000010000 */
[----:B------:R-:W-:Y:S01]  /*19e30*/  F2FP.SATFINITE.E4M3.F32.PACK_AB_MERGE_C R187, R49, R48, R187 ;  /* 0x0000003031bb723e */ /* 0x000fe200048070bb */
[----:B------:R-:W3:Y:S01]  /*19e40*/  MUFU.EX2 R93, R93 ;  /* 0x0000005d005d7308 */ /* 0x000ee20000000800 */
[----:B-1----:R-:W-:-:S01]  /*19e50*/  FADD.FTZ R84, R50, R77 ;  /* 0x0000004d32547221 */ /* 0x002fc20000010000 */
[----:B------:R-:W-:-:S06]  /*19e60*/  CS2R R48, SRZ ;  /* 0x0000000000307805 */ /* 0x000fcc000001ff00 */
[----:B------:R1:W4:Y:S01]  /*19e70*/  MUFU.EX2 R76, R79 ;  /* 0x0000004f004c7308 */ /* 0x0003220000000800 */
[----:B--2---:R-:W-:-:S07]  /*19e80*/  FADD.FTZ R84, R53, R84 ;  /* 0x0000005435547221 */ /* 0x004fce0000010000 */
[----:B------:R-:W2:Y:S01]  /*19e90*/  MUFU.EX2 R52, R52 ;  /* 0x0000003400347308 */ /* 0x000ea20000000800 */
[----:B-1----:R-:W-:-:S01]  /*19ea0*/  FFMA.FTZ R79, R2, R107, -R44 ;  /* 0x0000006b024f7223 */ /* 0x002fc2000001082c */
[----:B------:R-:W-:Y:S01]  /*19eb0*/  FFMA.FTZ R44, R2, R57, -R44 ;  /* 0x00000039022c7223 */ /* 0x000fe2000001082c */
[----:B------:R-:W-:-:S01]  /*19ec0*/  FADD.FTZ R57, R29, R82 ;  /* 0x000000521d397221 */ /* 0x000fc20000010000 */
[----:B---3--:R-:W-:Y:S01]  /*19ed0*/  FADD.FTZ R9, R93, R84 ;  /* 0x000000545d097221 */ /* 0x008fe20000010000 */
[----:B------:R-:W-:Y:S02]  /*19ee0*/  CS2R R84, SRZ ;  /* 0x0000000000547805 */ /* 0x000fe4000001ff00 */
[----:B------:R-:W-:Y:S01]  /*19ef0*/  CS2R R82, SRZ ;  /* 0x0000000000527805 */ /* 0x000fe2000001ff00 */
[----:B------:R-:W-:-:S01]  /*19f00*/  FADD.FTZ R60, R72, R57 ;  /* 0x00000039483c7221 */ /* 0x000fc20000010000 */
[----:B------:R-:W1:Y:S01]  /*19f10*/  MUFU.EX2 R75, R75 ;  /* 0x0000004b004b7308 */ /* 0x000e620000000800 */
[----:B----4-:R-:W-:-:S01]  /*19f20*/  FADD.FTZ R9, R76, R9 ;  /* 0x000000094c097221 */ /* 0x010fc20000010000 */
[----:B------:R-:W-:Y:S01]  /*19f30*/  F2FP.SATFINITE.E4M3.F32.PACK_AB_MERGE_C R181, R76, R93, RZ ;  /* 0x0000005d4cb5723e */ /* 0x000fe200048070ff */
[----:B------:R-:W-:-:S01]  /*19f40*/  FADD.FTZ R13, R45, R60 ;  /* 0x0000003c2d0d7221 */ /* 0x000fc20000010000 */
[----:B------:R-:W-:-:S02]  /*19f50*/  CS2R R76, SRZ ;  /* 0x00000000004c7805 */ /* 0x000fc4000001ff00 */
[----:B------:R-:W-:Y:S02]  /*19f60*/  CS2R R72, SRZ ;  /* 0x0000000000487805 */ /* 0x000fe4000001ff00 */
[----:B------:R-:W-:Y:S01]  /*19f70*/  F2FP.SATFINITE.E4M3.F32.PACK_AB_MERGE_C R181, R53, R50, R181 ;  /* 0x0000003235b5723e */ /* 0x000fe200048070b5 */
[----:B------:R-:W-:-:S01]  /*19f80*/  FADD.FTZ R13, R74, R13 ;  /* 0x0000000d4a0d7221 */ /* 0x000fc20000010000 */
[----:B------:R-:W3:Y:S01]  /*19f90*/  MUFU.EX2 R101, R101 ;  /* 0x0000006500657308 */ /* 0x000ee20000000800 */
[----:B--2---:R-:W-:-:S02]  /*19fa0*/  FADD.FTZ R10, R52, R9 ;  /* 0x00000009340a7221 */ /* 0x004fc40000010000 */
[----:B------:R-:W-:Y:S01]  /*19fb0*/  FADD.FTZ R60, R58, R13 ;  /* 0x0000000d3a3c7221 */ /* 0x000fe20000010000 */
[----:B0-----:R-:W-:-:S04]  /*19fc0*/  @P0 IMAD.HI.U32 R13, R203, R40, RZ ;  /* 0x00000028cb0d0227 */ /* 0x001fc800078e00ff */
[----:B------:R-:W-:Y:S01]  /*19fd0*/  FADD.FTZ R60, R63, R60 ;  /* 0x0000003c3f3c7221 */ /* 0x000fe20000010000 */
[----:B------:R0:W2:Y:S01]  /*19fe0*/  MUFU.EX2 R78, R87 ;  /* 0x00000057004e7308 */ /* 0x0000a20000000800 */
[----:B-1----:R-:W-:-:S02]  /*19ff0*/  FADD.FTZ R10, R75, R10 ;  /* 0x0000000a4b0a7221 */ /* 0x002fc40000010000 */
[----:B------:R-:W-:Y:S01]  /*1a000*/  FADD.FTZ R9, R59, R60 ;  /* 0x0000003c3b097221 */ /* 0x000fe20000010000 */
[----:B------:R-:W-:-:S03]  /*1a010*/  CS2R R58, SRZ ;  /* 0x00000000003a7805 */ /* 0x000fc6000001ff00 */
[----:B------:R-:W-:Y:S01]  /*1a020*/  FADD.FTZ R9, R62, R9 ;  /* 0x000000093e097221 */ /* 0x000fe20000010000 */
[----:B------:R-:W1:Y:S01]  /*1a030*/  MUFU.EX2 R54, R54 ;  /* 0x0000003600367308 */ /* 0x000e620000000800 */
[----:B---3--:R-:W-:-:S01]  /*1a040*/  FADD.FTZ R7, R101, R10 ;  /* 0x0000000a65077221 */ /* 0x008fc20000010000 */
[----:B0-----:R-:W-:Y:S01]  /*1a050*/  CS2R R86, SRZ ;  /* 0x0000000000567805 */ /* 0x001fe2000001ff00 */
[----:B------:R-:W-:-:S01]  /*1a060*/  FADD.FTZ R8, R42, R9 ;  /* 0x000000092a087221 */ /* 0x000fc20000010000 */
[----:B------:R-:W-:-:S03]  /*1a070*/  CS2R R62, SRZ ;  /* 0x00000000003e7805 */ /* 0x000fc6000001ff00 */
[----:B------:R-:W-:Y:S01]  /*1a080*/  FADD.FTZ R43, R43, R8 ;  /* 0x000000082b2b7221 */ /* 0x000fe20000010000 */
[----:B------:R-:W0:Y:S01]  /*1a090*/  MUFU.EX2 R79, R79 ;  /* 0x0000004f004f7308 */ /* 0x000e220000000800 */
[----:B--2---:R-:W-:-:S01]  /*1a0a0*/  FADD.FTZ R7, R78, R7 ;  /* 0x000000074e077221 */ /* 0x004fc20000010000 */
[----:B------:R-:W-:-:S04]  /*1a0b0*/  F2FP.SATFINITE.E4M3.F32.PACK_AB_MERGE_C R183, R78, R101, RZ ;  /* 0x000000654eb7723e */ /* 0x000fc800048070ff */
[----:B------:R-:W-:Y:S02]  /*1a0c0*/  F2FP.SATFINITE.E4M3.F32.PACK_AB_MERGE_C R183, R75, R52, R183 ;  /* 0x000000344bb7723e */ /* 0x000fe400048070b7 */
[----:B------:R-:W-:Y:S01]  /*1a0d0*/  CS2R R74, SRZ ;  /* 0x00000000004a7805 */ /* 0x000fe2000001ff00 */
[----:B------:R-:W2:Y:S01]  /*1a0e0*/  MUFU.EX2 R68, R68 ;  /* 0x0000004400447308 */ /* 0x000ea20000000800 */
[----:B-1----:R-:W-:-:S01]  /*1a0f0*/  FADD.FTZ R10, R54, R7 ;  /* 0x00000007360a7221 */ /* 0x002fc20000010000 */
[----:B------:R-:W-:-:S06]  /*1a100*/  CS2R R52, SRZ ;  /* 0x0000000000347805 */ /* 0x000fcc000001ff00 */
[----:B------:R-:W1:Y:S01]  /*1a110*/  MUFU.EX2 R81, R81 ;  /* 0x0000005100517308 */ /* 0x000e620000000800 */
[----:B0-----:R-:W-:-:S07]  /*1a120*/  FADD.FTZ R7, R79, R10 ;  /* 0x0000000a4f077221 */ /* 0x001fce0000010000 */
[----:B------:R-:W0:Y:S01]  /*1a130*/  MUFU.EX2 R56, R56 ;  /* 0x0000003800387308 */ /* 0x000e220000000800 */
[----:B--2---:R-:W-:-:S07]  /*1a140*/  FADD.FTZ R10, R68, R7 ;  /* 0x00000007440a7221 */ /* 0x004fce0000010000 */
[----:B------:R-:W2:Y:S01]  /*1a150*/  MUFU.EX2 R67, R67 ;  /* 0x0000004300437308 */ /* 0x000ea20000000800 */
[C---:B-1----:R-:W-:Y:S01]  /*1a160*/  F2FP.SATFINITE.E4M3.F32.PACK_AB_MERGE_C R177, R81.reuse, R68, RZ ;  /* 0x0000004451b1723e */ /* 0x042fe200048070ff */
[----:B------:R-:W-:Y:S01]  /*1a170*/  FADD.FTZ R81, R81, R10 ;  /* 0x0000000a51517221 */ /* 0x000fe20000010000 */
[----:B------:R-:W-:-:S01]  /*1a180*/  FADD.FTZ R10, R46, R43 ;  /* 0x0000002b2e0a7221 */ /* 0x000fc20000010000 */
[----:B------:R-:W-:Y:S02]  /*1a190*/  CS2R R42, SRZ ;  /* 0x00000000002a7805 */ /* 0x000fe4000001ff00 */
[----:B------:R-:W-:Y:S02]  /*1a1a0*/  F2FP.SATFINITE.E4M3.F32.PACK_AB_MERGE_C R177, R79, R54, R177 ;  /* 0x000000364fb1723e */ /* 0x000fe400048070b1 */
[----:B------:R-:W-:Y:S01]  /*1a1b0*/  CS2R R78, SRZ ;  /* 0x00000000004e7805 */ /* 0x000fe2000001ff00 */
[----:B------:R-:W-:-:S01]  /*1a1c0*/  FADD.FTZ R7, R47, R10 ;  /* 0x0000000a2f077221 */ /* 0x000fc20000010000 */
[----:B------:R-:W1:Y:S01]  /*1a1d0*/  MUFU.EX2 R64, R64 ;  /* 0x0000004000407308 */ /* 0x000e620000000800 */
[----:B0-----:R-:W-:-:S01]  /*1a1e0*/  FADD.FTZ R12, R56, R81 ;  /* 0x00000051380c7221 */ /* 0x001fc20000010000 */
[----:B------:R-:W-:Y:S01]  /*1a1f0*/  CS2R R46, SRZ ;  /* 0x00000000002e7805 */ /* 0x000fe2000001ff00 */
[----:B------:R-:W-:-:S04]  /*1a200*/  FADD.FTZ R10, R26, R7 ;  /* 0x000000071a0a7221 */ /* 0x000fc80000010000 */
[----:B------:R-:W-:Y:S01]  /*1a210*/  FADD.FTZ R27, R27, R10 ;  /* 0x0000000a1b1b7221 */ /* 0x000fe20000010000 */
[----:B------:R-:W0:Y:S01]  /*1a220*/  MUFU.EX2 R71, R71 ;  /* 0x0000004700477308 */ /* 0x000e220000000800 */
[----:B--2---:R-:W-:-:S02]  /*1a230*/  FADD.FTZ R9, R67, R12 ;  /* 0x0000000c43097221 */ /* 0x004fc40000010000 */
[----:B------:R-:W-:Y:S02]  /*1a240*/  FADD.FTZ R26, R30, R27 ;  /* 0x0000001b1e1a7221 */ /* 0x000fe40000010000 */
[----:B------:R-:W2:Y:S03]  /*1a250*/  @P0 LDC R30, c[0x0][0x450] ;  /* 0x00011400ff1e0b82 */ /* 0x000ea60000000800 */
[----:B------:R-:W3:Y:S01]  /*1a260*/  MUFU.EX2 R3, R3 ;  /* 0x0000000300037308 */ /* 0x000ee20000000800 */
[----:B-1----:R-:W-:-:S01]  /*1a270*/  FADD.FTZ R12, R64, R9 ;  /* 0x00000009400c7221 */ /* 0x002fc20000010000 */
[----:B------:R-:W-:-:S04]  /*1a280*/  FADD.FTZ R9, R35, R26 ;  /* 0x0000001a23097221 */ /* 0x000fc80000010000 */
[----:B------:R-:W-:Y:S01]  /*1a290*/  FADD.FTZ R26, R34, R9 ;  /* 0x00000009221a7221 */ /* 0x000fe20000010000 */
[----:B------:R-:W-:Y:S01]  /*1a2a0*/  CS2R R34, SRZ ;  /* 0x0000000000227805 */ /* 0x000fe2000001ff00 */
[----:B------:R-:W1:Y:S01]  /*1a2b0*/  MUFU.EX2 R66, R66 ;  /* 0x0000004200427308 */ /* 0x000e620000000800 */
[----:B0-----:R-:W-:-:S01]  /*1a2c0*/  FADD.FTZ R12, R71, R12 ;  /* 0x0000000c470c7221 */ /* 0x001fc20000010000 */
[----:B------:R-:W-:Y:S01]  /*1a2d0*/  FADD.FTZ R39, R39, R26 ;  /* 0x0000001a27277221 */ /* 0x000fe20000010000 */
[----:B------:R-:W-:Y:S02]  /*1a2e0*/  F2FP.SATFINITE.E4M3.F32.PACK_AB_MERGE_C R179, R71, R64, RZ ;  /* 0x0000004047b3723e */ /* 0x000fe400048070ff */
[----:B------:R-:W-:Y:S01]  /*1a2f0*/  CS2R R70, SRZ ;  /* 0x0000000000467805 */ /* 0x000fe2000001ff00 */
[----:B------:R-:W-:-:S01]  /*1a300*/  FADD.FTZ R26, R38, R39 ;  /* 0x00000027261a7221 */ /* 0x000fc20000010000 */
[----:B------:R-:W-:Y:S01]  /*1a310*/  F2FP.SATFINITE.E4M3.F32.PACK_AB_MERGE_C R179, R67, R56, R179 ;  /* 0x0000003843b3723e */ /* 0x000fe200048070b3 */
[----:B------:R-:W0:Y:S01]  /*1a320*/  MUFU.EX2 R115, R115 ;  /* 0x0000007300737308 */ /* 0x000e220000000800 */
[----:B---3--:R-:W-:-:S01]  /*1a330*/  FADD.FTZ R7, R3, R12 ;  /* 0x0000000c03077221 */ /* 0x008fc20000010000 */
[----:B------:R-:W-:-:S02]  /*1a340*/  CS2R R56, SRZ ;  /* 0x0000000000387805 */ /* 0x000fc4000001ff00 */
[----:B--2---:R-:W-:-:S04]  /*1a350*/  @P0 SHF.R.U32.HI R11, RZ, R30, R13 ;  /* 0x0000001eff0b0219 */ /* 0x004fc8000001160d */
[----:B------:R2:W3:Y:S01]  /*1a360*/  MUFU.EX2 R80, R61 ;  /* 0x0000003d00507308 */ /* 0x0004e20000000800 */
[----:B-1----:R-:W-:-:S07]  /*1a370*/  FADD.FTZ R12, R66, R7 ;  /* 0x00000007420c7221 */ /* 0x002fce0000010000 */
[----:B------:R-:W1:Y:S01]  /*1a380*/  MUFU.EX2 R117, R117 ;  /* 0x0000007500757308 */ /* 0x000e620000000800 */
[----:B0-----:R-:W-:-:S01]  /*1a390*/  FADD.FTZ R7, R115, R12 ;  /* 0x0000000c73077221 */ /* 0x001fc20000010000 */
[----:B--2---:R-:W-:-:S06]  /*1a3a0*/  CS2R R60, SRZ ;  /* 0x00000000003c7805 */ /* 0x004fcc000001ff00 */
[----:B------:R0:W2:Y:S01]  /*1a3b0*/  MUFU.EX2 R6, R51 ;  /* 0x0000003300067308 */ /* 0x0000a20000000800 */
[C---:B---3--:R-:W-:Y:S01]  /*1a3c0*/  F2FP.SATFINITE.E4M3.F32.PACK_AB_MERGE_C R115, R80.reuse, R115, RZ ;  /* 0x000000735073723e */ /* 0x048fe200048070ff */
[----:B------:R-:W-:Y:S01]  /*1a3d0*/  FADD.FTZ R80, R80, R7 ;  /* 0x0000000750507221 */ /* 0x000fe20000010000 */
[----:B------:R-:W-:-:S02]  /*1a3e0*/  FADD.FTZ R7, R41, R26 ;  /* 0x0000001a29077221 */ /* 0x000fc40000010000 */
[----:B------:R-:W-:Y:S02]  /*1a3f0*/  F2FP.SATFINITE.E4M3.F32.PACK_AB_MERGE_C R173, R66, R3, R115 ;  /* 0x0000000342ad723e */ /* 0x000fe40004807073 */
[----:B------:R-:W-:Y:S01]  /*1a400*/  CS2R R66, SRZ ;  /* 0x0000000000427805 */ /* 0x000fe2000001ff00 */
[----:B------:R-:W-:Y:S01]  /*1a410*/  MUFU.EX2 R119, R119 ;  /* 0x0000007700777308 */ /* 0x000fe20000000800 */
[----:B-1----:R-:W-:-:S01]  /*1a420*/  FADD.FTZ R3, R117, R80 ;  /* 0x0000005075037221 */ /* 0x002fc20000010000 */
[----:B------:R-:W-:-:S02]  /*1a430*/  CS2R R80, SRZ ;  /* 0x0000000000507805 */ /* 0x000fc4000001ff00 */
[----:B0-----:R-:W-:-:S04]  /*1a440*/  CS2R R50, SRZ ;  /* 0x0000000000327805 */ /* 0x001fc8000001ff00 */
[----:B------:R0:W1:Y:S01]  /*1a450*/  MUFU.EX2 R4, R55 ;  /* 0x0000003700047308 */ /* 0x0000620000000800 */
[----:B--2---:R-:W-:-:S01]  /*1a460*/  FADD.FTZ R26, R6, R3 ;  /* 0x00000003061a7221 */ /* 0x004fc20000010000 */
[----:B------:R-:W-:Y:S01]  /*1a470*/  F2FP.SATFINITE.E4M3.F32.PACK_AB_MERGE_C R3, R129, R20, RZ ;  /* 0x000000148103723e */ /* 0x000fe200048070ff */
[----:B------:R-:W-:-:S03]  /*1a480*/  FADD.FTZ R20, R20, R7 ;  /* 0x0000000714147221 */ /* 0x000fc60000010000 */
[----:B------:R-:W-:Y:S01]  /*1a490*/  F2FP.SATFINITE.E4M3.F32.PACK_AB_MERGE_C R174, R41, R38, R3 ;  /* 0x0000002629ae723e */ /* 0x000fe20004807003 */
[----:B------:R-:W-:-:S01]  /*1a4a0*/  FADD.FTZ R129, R129, R20 ;  /* 0x0000001481817221 */ /* 0x000fc20000010000 */
[----:B------:R-:W2:Y:S01]  /*1a4b0*/  MUFU.EX2 R65, R65 ;  /* 0x0000004100417308 */ /* 0x000ea20000000800 */
[----:B0-----:R-:W-:Y:S02]  /*1a4c0*/  CS2R R54, SRZ ;  /* 0x0000000000367805 */ /* 0x001fe4000001ff00 */
[----:B------:R-:W-:Y:S02]  /*1a4d0*/  CS2R R40, SRZ ;  /* 0x0000000000287805 */ /* 0x000fe4000001ff00 */
[----:B------:R-:W-:-:S03]  /*1a4e0*/  CS2R R38, SRZ ;  /* 0x0000000000267805 */ /* 0x000fc6000001ff00 */
[----:B------:R-:W0:Y:S01]  /*1a4f0*/  MUFU.EX2 R8, R121 ;  /* 0x0000007900087308 */ /* 0x000e220000000800 */
[----:B-1----:R-:W-:Y:S01]  /*1a500*/  F2FP.SATFINITE.E4M3.F32.PACK_AB_MERGE_C R9, R4, R119, RZ ;  /* 0x000000770409723e */ /* 0x002fe200048070ff */
[----:B------:R-:W-:Y:S01]  /*1a510*/  FADD.FTZ R119, R119, R26 ;  /* 0x0000001a77777221 */ /* 0x000fe20000010000 */
[----:B------:R-:W-:Y:S02]  /*1a520*/  CS2R R26, SRZ ;  /* 0x00000000001a7805 */ /* 0x000fe4000001ff00 */
[----:B------:R-:W-:Y:S01]  /*1a530*/  F2FP.SATFINITE.E4M3.F32.PACK_AB_MERGE_C R175, R6, R117, R9 ;  /* 0x0000007506af723e */ /* 0x000fe20004807009 */
[----:B------:R-:W-:-:S01]  /*1a540*/  FADD.FTZ R6, R24, R129 ;  /* 0x0000008118067221 */ /* 0x000fc20000010000 */
[----:B------:R-:W-:Y:S01]  /*1a550*/  FADD.FTZ R4, R4, R119 ;  /* 0x0000007704047221 */ /* 0x000fe20000010000 */
[----:B------:R-:W1:Y:S01]  /*1a560*/  MUFU.EX2 R123, R123 ;  /* 0x0000007b007b7308 */ /* 0x000e620000000800 */
[----:B------:R-:W-:Y:S01]  /*1a570*/  F2FP.SATFINITE.E4M3.F32.PACK_AB_MERGE_C R9, R131, R28, RZ ;  /* 0x0000001c8309723e */ /* 0x000fe200048070ff */
[----:B------:R-:W-:Y:S01]  /*1a580*/  FADD.FTZ R7, R25, R6 ;  /* 0x0000000619077221 */ /* 0x000fe20000010000 */
[----:B--2---:R-:W-:-:S02]  /*1a590*/  FADD.FTZ R3, R65, R4 ;  /* 0x0000000441037221 */ /* 0x004fc40000010000 */
[----:B------:R-:W-:Y:S01]  /*1a5a0*/  F2FP.SATFINITE.E4M3.F32.PACK_AB_MERGE_C R168, R25, R24, R9 ;  /* 0x0000001819a8723e */ /* 0x000fe20004807009 */
[----:B------:R-:W-:-:S01]  /*1a5b0*/  FADD.FTZ R28, R28, R7 ;  /* 0x000000071c1c7221 */ /* 0x000fc20000010000 */
[----:B------:R-:W-:Y:S01]  /*1a5c0*/  IADD3 R7, R11, R205, -R204 ;  /* 0x000000cd0b077210 */ /* 0x000fe20007ffe8cc */
[----:B------:R2:W3:Y:S01]  /*1a5d0*/  MUFU.EX2 R10, R31 ;  /* 0x0000001f000a7308 */ /* 0x0004e20000000800 */
[----:B0-----:R-:W-:-:S01]  /*1a5e0*/  FADD.FTZ R4, R8, R3 ;  /* 0x0000000308047221 */ /* 0x001fc20000010000 */
[----:B------:R-:W-:Y:S01]  /*1a5f0*/  FADD.FTZ R131, R131, R28 ;  /* 0x0000001c83837221 */ /* 0x000fe20000010000 */
[----:B------:R-:W-:Y:S01]  /*1a600*/  VIADD R9, R162, 0xfffffffe ;  /* 0xfffffffea2097836 */ /* 0x000fe20000000000 */
[----:B------:R-:W-:Y:S02]  /*1a610*/  CS2R R28, SRZ ;  /* 0x00000000001c7805 */ /* 0x000fe4000001ff00 */
[----:B------:R-:W-:Y:S02]  /*1a620*/  CS2R R24, SRZ ;  /* 0x0000000000187805 */ /* 0x000fe4000001ff00 */
[----:B------:R-:W0:Y:S01]  /*1a630*/  MUFU.EX2 R21, R21 ;  /* 0x0000001500157308 */ /* 0x000e220000000800 */
[----:B-1----:R-:W-:-:S01]  /*1a640*/  FADD.FTZ R3, R123, R4 ;  /* 0x000000047b037221 */ /* 0x002fc20000010000 */
[----:B------:R-:W-:Y:S01]  /*1a650*/  FADD.FTZ R4, R32, R131 ;  /* 0x0000008320047221 */ /* 0x000fe20000010000 */
[----:B--2---:R-:W-:-:S05]  /*1a660*/  CS2R R30, SRZ ;  /* 0x00000000001e7805 */ /* 0x004fca000001ff00 */
[----:B------:R-:W1:Y:S01]  /*1a670*/  MUFU.EX2 R33, R33 ;  /* 0x0000002100217308 */ /* 0x000e620000000800 */
[C---:B---3--:R-:W-:Y:S01]  /*1a680*/  F2FP.SATFINITE.E4M3.F32.PACK_AB_MERGE_C R123, R10.reuse, R123, RZ ;  /* 0x0000007b0a7b723e */ /* 0x048fe200048070ff */
[----:B------:R-:W-:-:S03]  /*1a690*/  FADD.FTZ R10, R10, R3 ;  /* 0x000000030a0a7221 */ /* 0x000fc60000010000 */
[----:B------:R-:W-:Y:S01]  /*1a6a0*/  F2FP.SATFINITE.E4M3.F32.PACK_AB_MERGE_C R169, R8, R65, R123 ;  /* 0x0000004108a9723e */ /* 0x000fe2000480707b */
[----:B------:R-:W-:Y:S01]  /*1a6b0*/  IMAD.HI R8, R7, 0x66666667, RZ ;  /* 0x6666666707087827 */ /* 0x000fe200078e02ff */
[----:B------:R-:W-:Y:S01]  /*1a6c0*/  CS2R R64, SRZ ;  /* 0x0000000000407805 */ /* 0x000fe2000001ff00 */
[----:B------:R-:W-:Y:S01]  /*1a6d0*/  MUFU.EX2 R127, R127 ;  /* 0x0000007f007f7308 */ /* 0x000fe20000000800 */
[----:B0-----:R-:W-:-:S07]  /*1a6e0*/  F2FP.SATFINITE.E4M3.F32.PACK_AB_MERGE_C R6, R21, R36, RZ ;  /* 0x000000241506723e */ /* 0x001fce00048070ff */
[----:B------:R-:W0:Y:S01]  /*1a6f0*/  MUFU.EX2 R44, R44 ;  /* 0x0000002c002c7308 */ /* 0x000e220000000800 */
[----:B-1----:R-:W-:-:S01]  /*1a700*/  FADD.FTZ R7, R33, R4 ;  /* 0x0000000421077221 */ /* 0x002fc20000010000 */
[----:B------:R-:W-:Y:S02]  /*1a710*/  F2FP.SATFINITE.E4M3.F32.PACK_AB_MERGE_C R170, R33, R32, R6 ;  /* 0x0000002021aa723e */ /* 0x000fe40004807006 */
[----:B------:R-:W-:Y:S01]  /*1a720*/  CS2R R32, SRZ ;  /* 0x0000000000207805 */ /* 0x000fe2000001ff00 */
[----:B------:R-:W-:Y:S01]  /*1a730*/  FADD.FTZ R36, R36, R7 ;  /* 0x0000000724247221 */ /* 0x000fe20000010000 */
[----:B------:R-:W-:Y:S02]  /*1a740*/  SHF.R.U32.HI R7, RZ, 0x1f, R8 ;  /* 0x0000001fff077819 */ /* 0x000fe40000011608 */
[----:B------:R-:W1:Y:S08]  /*1a750*/  MUFU.EX2 R69, R69 ;  /* 0x0000004500457308 */ /* 0x000e700000000800 */
[----:B------:R-:W2:Y:S01]  /*1a760*/  MUFU.EX2 R12, R125 ;  /* 0x0000007d000c7308 */ /* 0x000ea20000000800 */
[----:B0-----:R-:W-:Y:S01]  /*1a770*/  F2FP.SATFINITE.E4M3.F32.PACK_AB_MERGE_C R6, R44, R127, RZ ;  /* 0x0000007f2c06723e */ /* 0x001fe200048070ff */
[----:B-1----:R-:W-:-:S03]  /*1a780*/  FADD.FTZ R3, R69, R10 ;  /* 0x0000000a45037221 */ /* 0x002fc60000010000 */
[C---:B--2---:R-:W-:Y:S01]  /*1a790*/  F2FP.SATFINITE.E4M3.F32.PACK_AB_MERGE_C R171, R12.reuse, R69, R6 ;  /* 0x000000450cab723e */ /* 0x044fe20004807006 */
[----:B------:R-:W-:-:S01]  /*1a7a0*/  FADD.FTZ R4, R12, R3 ;  /* 0x000000030c047221 */ /* 0x000fc20000010000 */
[----:B------:R-:W-:Y:S02]  /*1a7b0*/  LEA.HI.SX32 R6, R8, R7, 0x1a ;  /* 0x0000000708067211 */ /* 0x000fe400078fd2ff */
[----:B------:R-:W-:Y:S01]  /*1a7c0*/  CS2R R68, SRZ ;  /* 0x0000000000447805 */ /* 0x000fe2000001ff00 */
[----:B------:R-:W-:Y:S01]  /*1a7d0*/  FADD.FTZ R3, R127, R4 ;  /* 0x000000047f037221 */ /* 0x000fe20000010000 */
[----:B------:R-:W-:Y:S01]  /*1a7e0*/  VIMNMX R6, RZ, R6, !PT ;  /* 0x00000006ff067248 */ /* 0x000fe20007fe0100 */
[----:B------:R-:W-:Y:S01]  /*1a7f0*/  FADD.FTZ R4, R21, R36 ;  /* 0x0000002415047221 */ /* 0x000fe20000010000 */
[----:B------:R-:W-:Y:S01]  /*1a800*/  CS2R R36, SRZ ;  /* 0x0000000000247805 */ /* 0x000fe2000001ff00 */
[----:B------:R-:W-:Y:S01]  /*1a810*/  FADD.FTZ R3, R44, R3 ;  /* 0x000000032c037221 */ /* 0x000fe20000010000 */
[----:B------:R-:W-:-:S02]  /*1a820*/  ISETP.GE.AND P2, PT, R9, R6, PT ;  /* 0x000000060900720c */ /* 0x000fc40003f46270 */
[----:B------:R-:W-:-:S11]  /*1a830*/  CS2R R44, SRZ ;  /* 0x00000000002c7805 */ /* 0x000fd6000001ff00 */
[----:B------:R-:W-:Y:S05]  /*1a840*/  @!P2 BRA `(.L_x_2521) ;  /* 0x0000003c0064a947 */ /* 0x000fea0003800000 */
[----:B------:R-:W-:Y:S01]  /*1a850*/  IMAD.MOV.U32 R7, RZ, RZ, R14 ;  /* 0x000000ffff077224 */ /* 0x000fe200078e000e */
[----:B------:R-:W-:Y:S01]  /*1a860*/  MOV R8, R0 ;  /* 0x0000000000087202 */ /* 0x000fe20000000f00 */
[----:B------:R-:W-:Y:S02]  /*1a870*/  IMAD.MOV.U32 R10, RZ, RZ, R190 ;  /* 0x000000ffff0a7224 */ /* 0x000fe400078e00be */
[----:B------:R-:W-:-:S07]  /*1a880*/  IMAD.MOV.U32 R87, RZ, RZ, RZ ;  /* 0x000000ffff577224 */ /* 0x000fce00078e00ff */
.L_x_2532:
        /* <DEDUP_REMOVED lines=8> */
.L_x_2523:
        /* <DEDUP_REMOVED lines=8> */
.L_x_2524:
[----:B------:R-:W-:Y:S04]  /*1a990*/  BSSY B0, `(.L_x_2522) ;  /* 0x0000004000007945 */ /* 0x000fe80003800000 */
[----:B-1----:R-:W-:Y:S05]  /*1a9a0*/  @P3 BRA `(.L_x_2525) ;  /* 0x0000000000083947 */ /* 0x002fea0003800000 */
[----:B------:R-:W1:Y:S02]  /*1a9b0*/  SYNCS.PHASECHK.TRANS64.TRYWAIT P3, [R11+URZ+0x29830], R0 ;  /* 0x029830000b0075a7 */ /* 0x000e64000806017f */
[----:B-1----:R-:W-:Y:S05]  /*1a9c0*/  @!P3 BRA `(.L_x_2526) ;  /* 0x000001140078b947 */ /* 0x002fea0003800000 */
.L_x_2525:
[----:B------:R-:W-:Y:S05]  /*1a9d0*/  BSYNC B0 ;  /* 0x0000000000007941 */ /* 0x000fea0003800000 */
.L_x_2522:
        /* <DEDUP_REMOVED lines=28> */
[----:B------:R-:W-:Y:S01]  /*1aba0*/  UMOV UR32, UR24 ;  /* 0x0000001800207c82 */ /* 0x000fe20008000000 */
[----:B0-----:R-:W-:Y:S01]  /*1abb0*/  SHF.R.U32.HI R0, RZ, 0x7, R0 ;  /* 0x00000007ff007819 */ /* 0x001fe20000011600 */
[----:B------:R-:W-:Y:S01]  /*1abc0*/  UMOV UR33, UR25 ;  /* 0x0000001900217c82 */ /* 0x000fe20008000000 */
[C---:B------:R-:W-:Y:S01]  /*1abd0*/  IADD3 R14, R12.reuse, 0x200, RZ ;  /* 0x000002000c0e7810 */ /* 0x040fe20007ffe0ff */
[----:B------:R-:W-:Y:S01]  /*1abe0*/  VIADD R20, R12, 0x82 ;  /* 0x000000820c147836 */ /* 0x000fe20000000000 */
[----:B------:R-:W-:Y:S01]  /*1abf0*/  IADD3 R0, R0, 0x8, RZ ;  /* 0x0000000800007810 */ /* 0x000fe20007ffe0ff */
[----:B------:R-:W-:Y:S01]  /*1ac00*/  IMAD.MOV.U32 R13, RZ, RZ, -0x7fffffe0 ;  /* 0x80000020ff0d7424 */ /* 0x000fe200078e00ff */
[----:B------:R-:W-:Y:S01]  /*1ac10*/  R2UR UR34, R14 ;  /* 0x000000000e2272ca */ /* 0x000fe200000e0000 */
[----:B------:R-:W-:Y:S01]  /*1ac20*/  VIADD R14, R12, 0x102 ;  /* 0x000001020c0e7836 */ /* 0x000fe20000000000 */
[----:B------:R-:W-:Y:S01]  /*1ac30*/  R2UR UR35, R15 ;  /* 0x000000000f2372ca */ /* 0x000fe200000e0000 */
[----:B------:R0:W-:Y:S01]  /*1ac40*/  BAR.SYNC.DEFER_BLOCKING R0, 0x100 ;  /* 0x000400000000751d */ /* 0x0001e20000010000 */
[----:B------:R-:W-:Y:S01]  /*1ac50*/  R2UR UR6, R88 ;  /* 0x00000000580672ca */ /* 0x000fe200000e0000 */
[----:B------:R-:W-:Y:S01]  /*1ac60*/  IMAD.MOV.U32 R15, RZ, RZ, -0x7fffffe0 ;  /* 0x80000020ff0f7424 */ /* 0x000fe200078e00ff */
[----:B------:R-:W-:-:S02]  /*1ac70*/  R2UR UR7, R89 ;  /* 0x00000000590772ca */ /* 0x000fc400000e0000 */
[----:B------:R-:W-:Y:S01]  /*1ac80*/  MOV R21, 0x80000020 ;  /* 0x8000002000157802 */ /* 0x000fe20000000f00 */
        /* <DEDUP_REMOVED lines=189> */
[C---:B------:R-:W-:Y:S01]  /*1b860*/  IADD3 R14, R12.reuse, 0x682, RZ ;  /* 0x000006820c0e7810 */ /* 0x040fe20007ffe0ff */
[----:B------:R-:W-:Y:S01]  /*1b870*/  VIADD R12, R12, 0x702 ;  /* 0x000007020c0c7836 */ /* 0x000fe20000000000 */
        /* <DEDUP_REMOVED lines=33> */
.L_x_2528:
[----:B------:R-:W-:Y:S01]  /*1ba90*/  SHF.L.U32 R0, R10, 0x1f, RZ ;  /* 0x0000001f0a007819 */ /* 0x000fe200000006ff */
[----:B------:R-:W-:-:S04]  /*1baa0*/  IMAD R10, R189, 0x8, R16 ;  /* 0x00000008bd0a7824 */ /* 0x000fc800078e0210 */
[----:B------:R0:W1:Y:S01]  /*1bab0*/  SYNCS.PHASECHK.TRANS64.TRYWAIT P2, [R10+URZ+0x29850], R0 ;  /* 0x029850000a0075a7 */ /* 0x000062000804017f */
[----:B------:R-:W-:Y:S05]  /*1bac0*/  @!P1 BRA `(.L_x_2529) ;  /* 0x0000000000049947 */ /* 0x000fea0003800000 */
[----:B------:R-:W-:Y:S01]  /*1bad0*/  BPT.TRAP 0x1 ;  /* 0x000000040000795c */ /* 0x000fe20000300000 */
.L_x_2529:
[----:B-1----:R-:W-:Y:S05]  /*1bae0*/  @P2 BRA `(.L_x_2527) ;  /* 0x0000000000082947 */ /* 0x002fea0003800000 */
[----:B------:R-:W1:Y:S02]  /*1baf0*/  SYNCS.PHASECHK.TRANS64.TRYWAIT P2, [R10+URZ+0x29850], R0 ;  /* 0x029850000a0075a7 */ /* 0x000e64000804017f */
[----:B-1----:R-:W-:Y:S05]  /*1bb00*/  @!P2 BRA `(.L_x_2530) ;  /* 0x00000104003ca947 */ /* 0x002fea0003800000 */
.L_x_2527:
[----:B01----:R-:W-:Y:S01]  /*1bb10*/  VIADD R0, R16, 0x400 ;  /* 0x0000040010007836 */ /* 0x003fe20000000000 */
[----:B------:R-:W-:Y:S01]  /*1bb20*/  MOV R13, 0xc0000010 ;  /* 0xc0000010000d7802 */ /* 0x000fe20000000f00 */
[----:B------:R-:W-:Y:S05]  /*1bb30*/  WARPSYNC.ALL ;  /* 0x0000000000007948 */ /* 0x000fea0003800000 */
[----:B------:R-:W-:Y:S01]  /*1bb40*/  SHF.R.U32.HI R0, RZ, 0x4, R0 ;  /* 0x00000004ff007819 */ /* 0x000fe20000011600 */
[----:B------:R-:W-:Y:S01]  /*1bb50*/  WARPGROUP.ARRIVE ;  /* 0x00000000000079c5 */ /* 0x000fe20000000000 */
[----:B------:R-:W-:Y:S01]  /*1bb60*/  R2UR UR7, R13 ;  /* 0x000000000d0772ca */ /* 0x000fe200000e0000 */
[----:B------:R-:W-:Y:S01]  /*1bb70*/  IMAD.MOV.U32 R15, RZ, RZ, -0x3ffffff0 ;  /* 0xc0000010ff0f7424 */ /* 0x000fe200078e00ff */
[----:B------:R-:W-:Y:S01]  /*1bb80*/  LOP3.LUT R0, R0, 0x3fff, RZ, 0xc0, !PT ;  /* 0x00003fff00007812 */ /* 0x000fe200078ec0ff */
[----:B------:R-:W0:Y:S01]  /*1bb90*/  @P0 LDC R13, c[0x0][0x44c] ;  /* 0x00011300ff0d0b82 */ /* 0x000e220000000800 */
[----:B------:R-:W-:-:S02]  /*1bba0*/  IMAD.IADD R10, R211, 0x1, R203 ;  /* 0x00000001d30a7824 */ /* 0x000fc400078e02cb */
[----:B------:R-:W-:-:S05]  /*1bbb0*/  LOP3.LUT R0, R0, 0x10000, RZ, 0xfc, !PT ;  /* 0x0001000000007812 */ /* 0x000fca00078efcff */
[----:B------:R-:W-:Y:S01]  /*1bbc0*/  IMAD R12, R189, 0x500, R0 ;  /* 0x00000500bd0c7824 */ /* 0x000fe200078e0200 */
[----:B------:R-:W1:Y:S03]  /*1bbd0*/  @P0 LDC R21, c[0x0][0x450] ;  /* 0x00011400ff150b82 */ /* 0x000e660000000800 */
[C---:B------:R-:W-:Y:S01]  /*1bbe0*/  VIADD R14, R12.reuse, 0x100 ;  /* 0x000001000c0e7836 */ /* 0x040fe20000000000 */
[----:B------:R-:W-:Y:S01]  /*1bbf0*/  R2UR UR6, R12 ;  /* 0x000000000c0672ca */ /* 0x000fe200000e0000 */
[----:B0-----:R-:W-:-:S12]  /*1bc00*/  @P0 IMAD.HI.U32 R0, R10, R13, RZ ;  /* 0x0000000d0a000227 */ /* 0x001fd800078e00ff */
[----:B------:R-:W-:Y:S01]  /*1bc10*/  QGMMA.64x128x32.F32.E4M3.E4M3 R24, R184, gdesc[UR4], R24, gsb0 ;  /* 0x01e00004b8187df3 */ /* 0x000fe20008000818 */
[----:B------:R-:W-:Y:S01]  /*1bc20*/  R2UR UR6, R14 ;  /* 0x000000000e0672ca */ /* 0x000fe200000e0000 */
[----:B------:R-:W-:Y:S01]  /*1bc30*/  VIADD R14, R12, 0x200 ;  /* 0x000002000c0e7836 */ /* 0x000fe20000000000 */
[----:B------:R-:W-:Y:S01]  /*1bc40*/  R2UR UR7, R15 ;  /* 0x000000000f0772ca */ /* 0x000fe200000e0000 */
[----:B------:R-:W-:Y:S01]  /*1bc50*/  IMAD.MOV.U32 R15, RZ, RZ, -0x3ffffff0 ;  /* 0xc0000010ff0f7424 */ /* 0x000fe200078e00ff */
[----:B-1----:R-:W-:Y:S01]  /*1bc60*/  @P0 SHF.R.U32.HI R10, RZ, R21, R0 ;  /* 0x00000015ff0a0219 */ /* 0x002fe20000011600 */
[----:B------:R-:W-:-:S04]  /*1bc70*/  IMAD.MOV.U32 R0, RZ, RZ, -0xa0 ;  /* 0xffffff60ff007424 */ /* 0x000fc800078e00ff */
[----:B------:R-:W-:-:S04]  /*1bc80*/  IMAD R13, R9, R0, 0x1 ;  /* 0x00000001090d7424 */ /* 0x000fc800078e0200 */
[----:B------:R-:W-:Y:S01]  /*1bc90*/  IMAD R13, R210, -0x2, R13 ;  /* 0xfffffffed20d7824 */ /* 0x000fe200078e020d */
[----:B------:R-:W-:Y:S02]  /*1bca0*/  WARPGROUP.DEPBAR.LE gsb0, 0x0 ;  /* 0x00008000000079c5 */ /* 0x000fe40000010000 */
[----:B------:R-:W-:-:S06]  /*1bcb0*/  WARPGROUP.ARRIVE ;  /* 0x00000000000079c5 */ /* 0x000fcc0000000000 */
[----:B------:R-:W0:Y:S01]  /*1bcc0*/  S2R R186, SR_TID.X ;  /* 0x0000000000ba7919 */ /* 0x000e220000002100 */
[----:B------:R-:W-:Y:S01]  /*1bcd0*/  QGMMA.64x128x32.F32.E4M3.E4M3 R24, R180, gdesc[UR4], R24, gsb0 ;  /* 0x01e00004b4187df3 */ /* 0x000fe20008000818 */
[----:B------:R-:W-:Y:S01]  /*1bce0*/  R2UR UR6, R14 ;  /* 0x000000000e0672ca */ /* 0x000fe200000e0000 */
[C---:B------:R-:W-:Y:S01]  /*1bcf0*/  VIADD R14, R12.reuse, 0x300 ;  /* 0x000003000c0e7836 */ /* 0x040fe20000000000 */
[----:B------:R-:W-:Y:S01]  /*1bd00*/  R2UR UR7, R15 ;  /* 0x000000000f0772ca */ /* 0x000fe200000e0000 */
[----:B------:R-:W-:Y:S01]  /*1bd10*/  VIADD R12, R12, 0x400 ;  /* 0x000004000c0c7836 */ /* 0x000fe20000000000 */
[----:B------:R-:W-:Y:S02]  /*1bd20*/  MOV R15, 0xc0000010 ;  /* 0xc0000010000f7802 */ /* 0x000fe40000000f00 */
[----:B0-----:R-:W-:Y:S02]  /*1bd30*/  LOP3.LUT R184, R186, 0x7f, RZ, 0xc0, !PT ;  /* 0x0000007fbab87812 */ /* 0x001fe400078ec0ff */
[----:B------:R-:W0:Y:S02]  /*1bd40*/  S2R R186, SR_TID.X ;  /* 0x0000000000ba7919 */ /* 0x000e240000002100 */
[----:B0-----:R-:W-:Y:S01]  /*1bd50*/  SHF.R.U32.HI R186, RZ, 0x7, R186 ;  /* 0x00000007ffba7819 */ /* 0x001fe200000116ba */
[----:B------:R-:W-:-:S02]  /*1bd60*/  WARPGROUP.DEPBAR.LE gsb0, 0x0 ;  /* 0x00008000000079c5 */ /* 0x000fc40000010000 */
[----:B------:R-:W-:-:S06]  /*1bd70*/  WARPGROUP.ARRIVE ;  /* 0x00000000000079c5 */ /* 0x000fcc0000000000 */
[----:B------:R-:W-:Y:S01]  /*1bd80*/  QGMMA.64x128x32.F32.E4M3.E4M3 R24, R176, gdesc[UR4], R24, gsb0 ;  /* 0x01e00004b0187df3 */ /* 0x000fe20008000818 */
[----:B------:R-:W-:Y:S02]  /*1bd90*/  R2UR UR6, R14 ;  /* 0x000000000e0672ca */ /* 0x000fe400000e0000 */
[----:B------:R-:W-:Y:S02]  /*1bda0*/  R2UR UR7, R15 ;  /* 0x000000000f0772ca */ /* 0x000fe400000e0000 */
[----:B------:R-:W0:Y:S01]  /*1bdb0*/  SHFL.IDX PT, R15, R10, RZ, 0x1c1f ;  /* 0x001c1fff0a0f7589 */ /* 0x000e2200000e0000 */
[----:B------:R-:W-:-:S05]  /*1bdc0*/  IADD3 R14, -R204, R13, R205 ;  /* 0x0000000dcc0e7210 */ /* 0x000fca0007ffe1cd */
[----:B0-----:R-:W-:-:S05]  /*1bdd0*/  IMAD.IADD R0, R14, 0x1, R15 ;  /* 0x000000010e007824 */ /* 0x001fca00078e020f */
[C---:B------:R-:W-:Y:S02]  /*1bde0*/  ISETP.GT.AND P2, PT, R0.reuse, RZ, PT ;  /* 0x000000ff0000720c */ /* 0x040fe40003f44270 */
[----:B------:R-:W-:Y:S02]  /*1bdf0*/  ISETP.GT.AND P3, PT, R0, 0x1, PT ;  /* 0x000000010000780c */ /* 0x000fe40003f64270 */
[----:B------:R-:W-:Y:S02]  /*1be00*/  FSEL R15, R152, -INF , P2 ;  /* 0xff800000980f7808 */ /* 0x000fe40001000000 */
        /* <DEDUP_REMOVED lines=9> */
[C---:B------:R-:W-:Y:S02]  /*1bea0*/  ISETP.GT.AND P3, PT, R0.reuse, 0x11, PT ;  /* 0x000000110000780c */ /* 0x040fe40003f64270 */
[----:B------:R-:W-:Y:S02]  /*1beb0*/  FMNMX.FTZ R20, R157, R20, !PT ;  /* 0x000000149d147209 */ /* 0x000fe40007810000 */
[----:B------:R-:W-:Y:S02]  /*1bec0*/  FSEL R161, R161, -INF , P3 ;  /* 0xff800000a1a17808 */ /* 0x000fe40001800000 */
[C---:B------:R-:W-:Y:S02]  /*1bed0*/  ISETP.GT.AND P3, PT, R0.reuse, 0x19, PT ;  /* 0x000000190000780c */ /* 0x040fe40003f64270 */
[----:B------:R-:W-:Y:S02]  /*1bee0*/  ISETP.GT.AND P5, PT, R0, 0x88, PT ;  /* 0x000000880000780c */ /* 0x000fe40003fa4270 */
[----:B------:R-:W-:-:S02]  /*1bef0*/  FSEL R165, R165, -INF , P3 ;  /* 0xff800000a5a57808 */ /* 0x000fc40001800000 */
[C---:B------:R-:W-:Y:S02]  /*1bf00*/  ISETP.GT.AND P3, PT, R0.reuse, 0x21, PT ;  /* 0x000000210000780c */ /* 0x040fe40003f64270 */
[C---:B------:R-:W-:Y:S02]  /*1bf10*/  ISETP.GT.AND P4, PT, R0.reuse, 0x89, PT ;  /* 0x000000890000780c */ /* 0x040fe40003f84270 */
[----:B------:R-:W-:Y:S02]  /*1bf20*/  FSEL R137, R137, -INF , P3 ;  /* 0xff80000089897808 */ /* 0x000fe40001800000 */
[----:B------:R-:W-:Y:S02]  /*1bf30*/  ISETP.GT.AND P3, PT, R0, 0x29, PT ;  /* 0x000000290000780c */ /* 0x000fe40003f64270 */
[----:B------:R-:W-:Y:S02]  /*1bf40*/  FSEL R92, R92, -INF , P5 ;  /* 0xff8000005c5c7808 */ /* 0x000fe40002800000 */
[----:B------:R-:W-:-:S02]  /*1bf50*/  FSEL R141, R141, -INF , P3 ;  /* 0xff8000008d8d7808 */ /* 0x000fc40001800000 */
[C---:B------:R-:W-:Y:S02]  /*1bf60*/  ISETP.GT.AND P3, PT, R0.reuse, 0x31, PT ;  /* 0x000000310000780c */ /* 0x040fe40003f64270 */
[----:B------:R-:W-:Y:S02]  /*1bf70*/  FSEL R93, R93, -INF , P4 ;  /* 0xff8000005d5d7808 */ /* 0x000fe40002000000 */
        /* <DEDUP_REMOVED lines=13> */
[----:B------:R-:W-:-:S04]  /*1c050*/  ISETP.GT.AND P3, PT, R0, 0x59, PT ;  /* 0x000000590000780c */ /* 0x000fc80003f64270 */
        /* <DEDUP_REMOVED lines=8> */
[----:B------:R-:W-:Y:S01]  /*1c0e0*/  FSEL R117, R117, -INF , P3 ;  /* 0xff80000075757808 */ /* 0x000fe20001800000 */
[----:B------:R-:W-:Y:S02]  /*1c0f0*/  WARPGROUP.DEPBAR.LE gsb0, 0x0 ;  /* 0x00008000000079c5 */ /* 0x000fe40000010000 */
[----:B------:R-:W-:Y:S01]  /*1c100*/  WARPGROUP.ARRIVE ;  /* 0x00000000000079c5 */ /* 0x000fe20000000000 */
[----:B------:R-:W-:-:S04]  /*1c110*/  ISETP.GT.AND P3, PT, R0, 0x81, PT ;  /* 0x000000810000780c */ /* 0x000fc80003f64270 */
[----:B------:R-:W-:Y:S01]  /*1c120*/  FSEL R89, R89, -INF , P3 ;  /* 0xff80000059597808 */ /* 0x000fe20001800000 */
[----:B------:R-:W-:Y:S01]  /*1c130*/  QGMMA.64x128x32.F32.E4M3.E4M3 R24, R172, gdesc[UR4], R24, gsb0 ;  /* 0x01e00004ac187df3 */ /* 0x000fe20008000818 */
[----:B------:R-:W-:Y:S02]  /*1c140*/  ISETP.GT.AND P3, PT, R0, 0x91, PT ;  /* 0x000000910000780c */ /* 0x000fe40003f64270 */
[----:B------:R-:W-:Y:S02]  /*1c150*/  R2UR UR6, R12 ;  /* 0x000000000c0672ca */ /* 0x000fe400000e0000 */
[----:B------:R-:W-:Y:S01]  /*1c160*/  FSEL R97, R97, -INF , P3 ;  /* 0xff80000061617808 */ /* 0x000fe20001800000 */
[----:B------:R-:W-:Y:S02]  /*1c170*/  WARPGROUP.DEPBAR.LE gsb0, 0x0 ;  /* 0x00008000000079c5 */ /* 0x000fe40000010000 */
[----:B------:R-:W-:Y:S01]  /*1c180*/  FSEL R173, R160, -INF , P2 ;  /* 0xff800000a0ad7808 */ /* 0x000fe20001000000 */
[----:B------:R-:W-:Y:S01]  /*1c190*/  WARPGROUP.ARRIVE ;  /* 0x00000000000079c5 */ /* 0x000fe20000000000 */
[----:B------:R-:W-:-:S02]  /*1c1a0*/  ISETP.GT.AND P2, PT, R0, 0x18, PT ;  /* 0x000000180000780c */ /* 0x000fc40003f44270 */
[----:B------:R-:W-:Y:S02]  /*1c1b0*/  FMNMX.FTZ R20, R173, R20, !PT ;  /* 0x00000014ad147209 */ /* 0x000fe40007810000 */
[----:B------:R-:W-:Y:S02]  /*1c1c0*/  FSEL R175, R164, -INF , P2 ;  /* 0xff800000a4af7808 */ /* 0x000fe40001000000 */
[----:B------:R-:W-:Y:S02]  /*1c1d0*/  FMNMX.FTZ R20, R161, R20, !PT ;  /* 0x00000014a1147209 */ /* 0x000fe40007810000 */
[----:B------:R-:W-:Y:S02]  /*1c1e0*/  ISETP.GT.AND P2, PT, R0, 0x20, PT ;  /* 0x000000200000780c */ /* 0x000fe40003f44270 */
[----:B------:R-:W-:Y:S02]  /*1c1f0*/  FMNMX.FTZ R20, R175, R20, !PT ;  /* 0x00000014af147209 */ /* 0x000fe40007810000 */
[----:B------:R-:W-:-:S02]  /*1c200*/  FSEL R177, R136, -INF , P2 ;  /* 0xff80000088b17808 */ /* 0x000fc40001000000 */
[----:B------:R-:W-:Y:S02]  /*1c210*/  FMNMX.FTZ R20, R165, R20, !PT ;  /* 0x00000014a5147209 */ /* 0x000fe40007810000 */
[----:B------:R-:W-:Y:S02]  /*1c220*/  ISETP.GT.AND P2, PT, R0, 0x28, PT ;  /* 0x000000280000780c */ /* 0x000fe40003f44270 */
        /* <DEDUP_REMOVED lines=58> */
[----:B0-----:R-:W-:Y:S01]  /*1c5d0*/  FMNMX.FTZ R120, R20, R13, !PT ;  /* 0x0000000d14787209 */ /* 0x001fe20007810000 */
[----:B------:R-:W-:-:S04]  /*1c5e0*/  IMAD.MOV.U32 R13, RZ, RZ, -0x3ffffff0 ;  /* 0xc0000010ff0d7424 */ /* 0x000fc800078e00ff */
[----:B------:R-:W0:Y:S01]  /*1c5f0*/  SHFL.BFLY PT, R0, R120, 0x1, 0x1f ;  /* 0x0c201f0078007f89 */ /* 0x000e2200000e0000 */
[----:B------:R-:W-:-:S13]  /*1c600*/  R2UR UR7, R13 ;  /* 0x000000000d0772ca */ /* 0x000fda00000e0000 */
[----:B------:R-:W-:Y:S01]  /*1c610*/  QGMMA.64x128x32.F32.E4M3.E4M3 R24, R168, gdesc[UR4], R24, gsb0 ;  /* 0x01e00004a8187df3 */ /* 0x000fe20008000818 */
[----:B0-----:R-:W-:-:S04]  /*1c620*/  FMNMX.FTZ R0, R120, R0, !PT ;  /* 0x0000000078007209 */ /* 0x001fc80007810000 */
[----:B------:R-:W-:Y:S01]  /*1c630*/  FSETP.NEU.FTZ.AND P2, PT, R0, -INF , PT ;  /* 0xff8000000000780b */ /* 0x000fe20003f5d000 */
[----:B------:R-:W-:-:S05]  /*1c640*/  FFMA.FTZ R13, R2, R0, -8 ;  /* 0xc1000000020d7423 */ /* 0x000fca0000010000 */
[----:B------:R-:W-:-:S05]  /*1c650*/  FSEL R13, R13, RZ, P2 ;  /* 0x000000ff0d0d7208 */ /* 0x000fca0001000000 */
        /* <DEDUP_REMOVED lines=25> */
[----:B------:R-:W-:Y:S08]  /*1c7f0*/  MUFU.EX2 R15, R15 ;  /* 0x0000000f000f7308 */ /* 0x000ff00000000800 */
        /* <DEDUP_REMOVED lines=10> */
[----:B------:R-:W-:Y:S01]  /*1c8a0*/  MUFU.EX2 R113, R113 ;  /* 0x0000007100717308 */ /* 0x000fe20000000800 */
[----:B------:R-:W-:-:S02]  /*1c8b0*/  WARPGROUP.DEPBAR.LE gsb0, 0x0 ;  /* 0x00008000000079c5 */ /* 0x000fc40000010000 */
[----:B------:R0:W1:Y:S05]  /*1c8c0*/  SHFL.IDX PT, R169, R10, 0x1, 0x1c1f ;  /* 0x003c1f000aa97f89 */ /* 0x00006a00000e0000 */
[----:B------:R-:W-:Y:S01]  /*1c8d0*/  MUFU.EX2 R117, R117 ;  /* 0x0000007500757308 */ /* 0x000fe20000000800 */
[----:B0-----:R-:W-:-:S07]  /*1c8e0*/  FFMA.FTZ R10, R2, R175, -R13 ;  /* 0x000000af020a7223 */ /* 0x001fce000001080d */
[----:B------:R-:W-:Y:S08]  /*1c8f0*/  MUFU.EX2 R88, R88 ;  /* 0x0000005800587308 */ /* 0x000ff00000000800 */
[----:B------:R-:W-:Y:S01]  /*1c900*/  MUFU.EX2 R10, R10 ;  /* 0x0000000a000a7308 */ /* 0x000fe20000000800 */
[----:B-1----:R-:W-:-:S07]  /*1c910*/  IADD3 R14, R14, R169, RZ ;  /* 0x000000a90e0e7210 */ /* 0x002fce0007ffe0ff */
[----:B------:R-:W-:Y:S01]  /*1c920*/  MUFU.EX2 R89, R89 ;  /* 0x0000005900597308 */ /* 0x000fe20000000800 */
[C---:B------:R-:W-:Y:S02]  /*1c930*/  ISETP.GT.AND P3, PT, R14.reuse, RZ, PT ;  /* 0x000000ff0e00720c */ /* 0x040fe40003f64270 */
[----:B------:R-:W-:Y:S02]  /*1c940*/  ISETP.GT.AND P4, PT, R14, 0x1, PT ;  /* 0x000000010e00780c */ /* 0x000fe40003f84270 */
[----:B------:R-:W-:Y:S02]  /*1c950*/  FSEL R154, R154, -INF , P3 ;  /* 0xff8000009a9a7808 */ /* 0x000fe40001800000 */
[----:B------:R-:W-:Y:S01]  /*1c960*/  ISETP.GT.AND P3, PT, R14, 0x8, PT ;  /* 0x000000080e00780c */ /* 0x000fe20003f64270 */
[----:B------:R-:W-:Y:S01]  /*1c970*/  MUFU.EX2 R92, R92 ;  /* 0x0000005c005c7308 */ /* 0x000fe20000000800 */
[----:B------:R-:W-:Y:S02]  /*1c980*/  FSEL R155, R155, -INF , P4 ;  /* 0xff8000009b9b7808 */ /* 0x000fe40002000000 */
[----:B------:R-:W-:-:S02]  /*1c990*/  FMNMX.FTZ R124, R154, R7, !PT ;  /* 0x000000079a7c7209 */ /* 0x000fc40007810000 */
[----:B------:R-:W-:Y:S02]  /*1c9a0*/  ISETP.GT.AND P4, PT, R14, 0x9, PT ;  /* 0x000000090e00780c */ /* 0x000fe40003f84270 */
[----:B------:R-:W-:Y:S01]  /*1c9b0*/  FSEL R157, R158, -INF , P3 ;  /* 0xff8000009e9d7808 */ /* 0x000fe20001800000 */
[----:B------:R-:W-:Y:S01]  /*1c9c0*/  MUFU.EX2 R93, R93 ;  /* 0x0000005d005d7308 */ /* 0x000fe20000000800 */
[----:B------:R-:W-:Y:S02]  /*1c9d0*/  FMNMX.FTZ R124, R155, R124, !PT ;  /* 0x0000007c9b7c7209 */ /* 0x000fe40007810000 */
[C---:B------:R-:W-:Y:S02]  /*1c9e0*/  ISETP.GT.AND P3, PT, R14.reuse, 0x10, PT ;  /* 0x000000100e00780c */ /* 0x040fe40003f64270 */
[----:B------:R-:W-:Y:S02]  /*1c9f0*/  FSEL R161, R159, -INF , P4 ;  /* 0xff8000009fa17808 */ /* 0x000fe40002000000 */
[----:B------:R-:W-:Y:S01]  /*1ca00*/  FMNMX.FTZ R124, R157, R124, !PT ;  /* 0x0000007c9d7c7209 */ /* 0x000fe20007810000 */
[----:B------:R0:W-:Y:S01]  /*1ca10*/  MUFU.EX2 R159, R136 ;  /* 0x00000088009f7308 */ /* 0x0001e20000000800 */
[----:B------:R-:W-:-:S02]  /*1ca20*/  ISETP.GT.AND P4, PT, R14, 0x11, PT ;  /* 0x000000110e00780c */ /* 0x000fc40003f84270 */
[----:B------:R-:W-:Y:S02]  /*1ca30*/  FSEL R165, R162, -INF , P3 ;  /* 0xff800000a2a57808 */ /* 0x000fe40001800000 */
[----:B------:R-:W-:Y:S02]  /*1ca40*/  FMNMX.FTZ R128, R161, R124, !PT ;  /* 0x0000007ca1807209 */ /* 0x000fe40007810000 */
[C---:B------:R-:W-:Y:S01]  /*1ca50*/  ISETP.GT.AND P3, PT, R14.reuse, 0x18, PT ;  /* 0x000000180e00780c */ /* 0x040fe20003f64270 */
[----:B------:R1:W-:Y:S01]  /*1ca60*/  MUFU.EX2 R124, R177 ;  /* 0x000000b1007c7308 */ /* 0x0003e20000000800 */
        /* <DEDUP_REMOVED lines=12> */
[----:B0-----:R-:W-:Y:S02]  /*1cb30*/  FMNMX.FTZ R136, R167, R128, !PT ;  /* 0x00000080a7887209 */ /* 0x001fe40007810000 */
        /* <DEDUP_REMOVED lines=8> */
[C---:B------:R-:W-:Y:S02]  /*1cbc0*/  ISETP.GT.AND P3, PT, R14.reuse, 0x30, PT ;  /* 0x000000300e00780c */ /* 0x040fe40003f64270 */
[----:B------:R-:W-:Y:S02]  /*1cbd0*/  FSEL R143, R143, -INF , P4 ;  /* 0xff8000008f8f7808 */ /* 0x000fe40002000000 */
[----:B------:R-:W-:Y:S02]  /*1cbe0*/  FMNMX.FTZ R136, R173, R136, !PT ;  /* 0x00000088ad887209 */ /* 0x000fe40007810000 */
        /* <DEDUP_REMOVED lines=8> */
[----:B-1----:R-:W-:Y:S02]  /*1cc70*/  FSEL R177, R150, -INF , P3 ;  /* 0xff80000096b17808 */ /* 0x002fe40001800000 */
[----:B------:R-:W-:Y:S02]  /*1cc80*/  FMNMX.FTZ R138, R147, R138, !PT ;  /* 0x0000008a938a7209 */ /* 0x000fe40007810000 */
[----:B------:R-:W-:Y:S02]  /*1cc90*/  FSEL R151, R151, -INF , P4 ;  /* 0xff80000097977808 */ /* 0x000fe40002000000 */
[C---:B------:R-:W-:Y:S02]  /*1cca0*/  ISETP.GT.AND P3, PT, R14.reuse, 0x40, PT ;  /* 0x000000400e00780c */ /* 0x040fe40003f64270 */
[----:B------:R-:W-:Y:S02]  /*1ccb0*/  FMNMX.FTZ R138, R177, R138, !PT ;  /* 0x0000008ab18a7209 */ /* 0x000fe40007810000 */
[----:B------:R-:W-:-:S02]  /*1ccc0*/  ISETP.GT.AND P4, PT, R14, 0x41, PT ;  /* 0x000000410e00780c */ /* 0x000fc40003f84270 */
[----:B0-----:R-:W-:Y:S01]  /*1ccd0*/  FSEL R179, R122, -INF , P3 ;  /* 0xff8000007ab37808 */ /* 0x001fe20001800000 */
[----:B------:R-:W-:-:S01]  /*1cce0*/  FFMA.FTZ R122, R2, R183, -R13 ;  /* 0x000000b7027a7223 */ /* 0x000fc2000001080d */
[----:B------:R-:W-:Y:S02]  /*1ccf0*/  FMNMX.FTZ R138, R151, R138, !PT ;  /* 0x0000008a978a7209 */ /* 0x000fe40007810000 */
[C---:B------:R-:W-:Y:S02]  /*1cd00*/  ISETP.GT.AND P3, PT, R14.reuse, 0x48, PT ;  /* 0x000000480e00780c */ /* 0x040fe40003f64270 */
[----:B------:R-:W-:Y:S01]  /*1cd10*/  FSEL R123, R123, -INF , P4 ;  /* 0xff8000007b7b7808 */ /* 0x000fe20002000000 */
[----:B------:R-:W-:Y:S01]  /*1cd20*/  MUFU.EX2 R122, R122 ;  /* 0x0000007a007a7308 */ /* 0x000fe20000000800 */
[----:B------:R-:W-:Y:S02]  /*1cd30*/  FMNMX.FTZ R138, R179, R138, !PT ;  /* 0x0000008ab38a7209 */ /* 0x000fe40007810000 */
[----:B------:R-:W-:-:S02]  /*1cd40*/  ISETP.GT.AND P4, PT, R14, 0x49, PT ;  /* 0x000000490e00780c */ /* 0x000fc40003f84270 */
[----:B--2---:R-:W-:Y:S01]  /*1cd50*/  FSEL R181, R126, -INF , P3 ;  /* 0xff8000007eb57808 */ /* 0x004fe20001800000 */
[----:B------:R-:W-:Y:S01]  /*1cd60*/  FFMA.FTZ R126, R2, R185, -R13 ;  /* 0x000000b9027e7223 */ /* 0x000fe2000001080d */
[----:B------:R-:W-:Y:S02]  /*1cd70*/  FMNMX.FTZ R138, R123, R138, !PT ;  /* 0x0000008a7b8a7209 */ /* 0x000fe40007810000 */
[C---:B------:R-:W-:Y:S02]  /*1cd80*/  ISETP.GT.AND P3, PT, R14.reuse, 0x50, PT ;  /* 0x000000500e00780c */ /* 0x040fe40003f64270 */
[----:B------:R-:W-:Y:S01]  /*1cd90*/  FSEL R149, R127, -INF , P4 ;  /* 0xff8000007f957808 */ /* 0x000fe20002000000 */
[----:B------:R-:W-:Y:S01]  /*1cda0*/  MUFU.EX2 R126, R126 ;  /* 0x0000007e007e7308 */ /* 0x000fe20000000800 */
[----:B------:R-:W-:Y:S02]  /*1cdb0*/  FMNMX.FTZ R138, R181, R138, !PT ;  /* 0x0000008ab58a7209 */ /* 0x000fe40007810000 */
[----:B------:R-:W-:-:S02]  /*1cdc0*/  ISETP.GT.AND P4, PT, R14, 0x51, PT ;  /* 0x000000510e00780c */ /* 0x000fc40003f84270 */
[----:B------:R-:W-:Y:S01]  /*1cdd0*/  FSEL R183, R130, -INF , P3 ;  /* 0xff80000082b77808 */ /* 0x000fe20001800000 */
[--C-:B------:R-:W-:Y:S01]  /*1cde0*/  FFMA.FTZ R130, R2, R125, -R13.reuse ;  /* 0x0000007d02827223 */ /* 0x100fe2000001080d */
[----:B------:R-:W-:Y:S01]  /*1cdf0*/  FMNMX.FTZ R138, R149, R138, !PT ;  /* 0x0000008a958a7209 */ /* 0x000fe20007810000 */
[----:B------:R0:W-:Y:S01]  /*1ce00*/  MUFU.EX2 R127, R140 ;  /* 0x0000008c007f7308 */ /* 0x0001e20000000800 */
[C---:B------:R-:W-:Y:S02]  /*1ce10*/  ISETP.GT.AND P3, PT, R14.reuse, 0x58, PT ;  /* 0x000000580e00780c */ /* 0x040fe40003f64270 */
[----:B------:R-:W-:Y:S02]  /*1ce20*/  FSEL R131, R131, -INF , P4 ;  /* 0xff80000083837808 */ /* 0x000fe40002000000 */
[----:B------:R-:W-:Y:S02]  /*1ce30*/  FMNMX.FTZ R138, R183, R138, !PT ;  /* 0x0000008ab78a7209 */ /* 0x000fe40007810000 */
[----:B------:R-:W-:Y:S01]  /*1ce40*/  ISETP.GT.AND P4, PT, R14, 0x59, PT ;  /* 0x000000590e00780c */ /* 0x000fe20003f84270 */
[----:B------:R-:W-:Y:S01]  /*1ce50*/  MUFU.EX2 R130, R130 ;  /* 0x0000008200827308 */ /* 0x000fe20000000800 */
[----:B------:R-:W-:Y:S01]  /*1ce60*/  FSEL R185, R134, -INF , P3 ;  /* 0xff80000086b97808 */ /* 0x000fe20001800000 */
[----:B0-----:R-:W-:Y:S01]  /*1ce70*/  FFMA.FTZ R140, R2, R187, -R13 ;  /* 0x000000bb028c7223 */ /* 0x001fe2000001080d */
[----:B------:R-:W-:-:S02]  /*1ce80*/  FMNMX.FTZ R138, R131, R138, !PT ;  /* 0x0000008a838a7209 */ /* 0x000fc40007810000 */
[----:B------:R-:W-:Y:S02]  /*1ce90*/  FSEL R135, R135, -INF , P4 ;  /* 0xff80000087877808 */ /* 0x000fe40002000000 */
[C---:B------:R-:W-:Y:S02]  /*1cea0*/  ISETP.GT.AND P3, PT, R14.reuse, 0x60, PT ;  /* 0x000000600e00780c */ /* 0x040fe40003f64270 */
[----:B------:R-:W-:Y:S02]  /*1ceb0*/  FMNMX.FTZ R138, R185, R138, !PT ;  /* 0x0000008ab98a7209 */ /* 0x000fe40007810000 */
[----:B------:R-:W-:Y:S02]  /*1cec0*/  ISETP.GT.AND P4, PT, R14, 0x61, PT ;  /* 0x000000610e00780c */ /* 0x000fe40003f84270 */
[----:B------:R-:W-:Y:S02]  /*1ced0*/  FSEL R106, R106, -INF , P3 ;  /* 0xff8000006a6a7808 */ /* 0x000fe40001800000 */
[----:B------:R-:W-:-:S02]  /*1cee0*/  FMNMX.FTZ R138, R135, R138, !PT ;  /* 0x0000008a878a7209 */ /* 0x000fc40007810000 */
[----:B------:R-:W-:Y:S02]  /*1cef0*/  ISETP.GT.AND P3, PT, R14, 0x68, PT ;  /* 0x000000680e00780c */ /* 0x000fe40003f64270 */
[----:B------:R-:W-:Y:S02]  /*1cf00*/  FSEL R187, R107, -INF , P4 ;  /* 0xff8000006bbb7808 */ /* 0x000fe40002000000 */
[----:B------:R-:W-:Y:S01]  /*1cf10*/  FMNMX.FTZ R138, R106, R138, !PT ;  /* 0x0000008a6a8a7209 */ /* 0x000fe20007810000 */
[----:B------:R0:W-:Y:S01]  /*1cf20*/  MUFU.EX2 R107, R140 ;  /* 0x0000008c006b7308 */ /* 0x0001e20000000800 */
[----:B------:R-:W-:Y:S02]  /*1cf30*/  ISETP.GT.AND P4, PT, R14, 0x69, PT ;  /* 0x000000690e00780c */ /* 0x000fe40003f84270 */
[----:B------:R-:W-:Y:S02]  /*1cf40*/  FSEL R110, R110, -INF , P3 ;  /* 0xff8000006e6e7808 */ /* 0x000fe40001800000 */
[----:B------:R-:W-:Y:S01]  /*1cf50*/  FMNMX.FTZ R125, R187, R138, !PT ;  /* 0x0000008abb7d7209 */ /* 0x000fe20007810000 */
[----:B------:R-:W-:Y:S01]  /*1cf60*/  FFMA.FTZ R138, R2, R129, -R13 ;  /* 0x00000081028a7223 */ /* 0x000fe2000001080d */
[----:B------:R-:W-:-:S02]  /*1cf70*/  ISETP.GT.AND P3, PT, R14, 0x70, PT ;  /* 0x000000700e00780c */ /* 0x000fc40003f64270 */
[----:B------:R-:W-:Y:S01]  /*1cf80*/  FSEL R111, R111, -INF , P4 ;  /* 0xff8000006f6f7808 */ /* 0x000fe20002000000 */
[----:B0-----:R-:W-:-:S01]  /*1cf90*/  FFMA.FTZ R140, R2, R132, -R13 ;  /* 0x00000084028c7223 */ /* 0x001fc2000001080d */
[----:B------:R-:W-:Y:S01]  /*1cfa0*/  FMNMX.FTZ R134, R110, R125, !PT ;  /* 0x0000007d6e867209 */ /* 0x000fe20007810000 */
[----:B------:R-:W-:-:S01]  /*1cfb0*/  FFMA.FTZ R132, R2, R133, -R13 ;  /* 0x0000008502847223 */ /* 0x000fc2000001080d */
[----:B------:R-:W-:Y:S02]  /*1cfc0*/  ISETP.GT.AND P4, PT, R14, 0x71, PT ;  /* 0x000000710e00780c */ /* 0x000fe40003f84270 */
[----:B------:R-:W-:Y:S01]  /*1cfd0*/  FSEL R125, R114, -INF , P3 ;  /* 0xff800000727d7808 */ /* 0x000fe20001800000 */
[----:B------:R-:W-:Y:S01]  /*1cfe0*/  FFMA.FTZ R114, R2, R207, -R13 ;  /* 0x000000cf02727223 */ /* 0x000fe2000001080d */
        /* <DEDUP_REMOVED lines=9> */
[----:B------:R-:W-:-:S02]  /*1d080*/  FSEL R129, R119, -INF , P4 ;  /* 0xff80000077817808 */ /* 0x000fc40002000000 */
[C---:B------:R-:W-:Y:S01]  /*1d090*/  ISETP.GT.AND P3, PT, R14.reuse, 0x80, PT ;  /* 0x000000800e00780c */ /* 0x040fe20003f64270 */
[----:B------:R0:W-:Y:S01]  /*1d0a0*/  MUFU.EX2 R119, R138 ;  /* 0x0000008a00777308 */ /* 0x0001e20000000800 */
[----:B------:R-:W-:Y:S02]  /*1d0b0*/  FMNMX.FTZ R134, R207, R134, !PT ;  /* 0x00000086cf867209 */ /* 0x000fe40007810000 */
[----:B------:R-:W-:Y:S02]  /*1d0c0*/  ISETP.GT.AND P4, PT, R14, 0x81, PT ;  /* 0x000000810e00780c */ /* 0x000fe40003f84270 */
[----:B------:R-:W-:Y:S02]  /*1d0d0*/  FSEL R90, R90, -INF , P3 ;  /* 0xff8000005a5a7808 */ /* 0x000fe40001800000 */
[----:B------:R-:W-:Y:S02]  /*1d0e0*/  FMNMX.FTZ R134, R129, R134, !PT ;  /* 0x0000008681867209 */ /* 0x000fe40007810000 */
[----:B------:R-:W-:Y:S01]  /*1d0f0*/  ISETP.GT.AND P3, PT, R14, 0x88, PT ;  /* 0x000000880e00780c */ /* 0x000fe20003f64270 */
[----:B0-----:R-:W-:Y:S01]  /*1d100*/  FFMA.FTZ R138, R2, R105, -R13 ;  /* 0x00000069028a7223 */ /* 0x001fe2000001080d */
[----:B------:R-:W-:-:S02]  /*1d110*/  FSEL R118, R91, -INF , P4 ;  /* 0xff8000005b767808 */ /* 0x000fc40002000000 */
[----:B------:R-:W-:Y:S01]  /*1d120*/  FMNMX.FTZ R134, R90, R134, !PT ;  /* 0x000000865a867209 */ /* 0x000fe20007810000 */
[----:B------:R-:W-:Y:S01]  /*1d130*/  MUFU.EX2 R91, R140 ;  /* 0x0000008c005b7308 */ /* 0x000fe20000000800 */
[----:B------:R-:W-:Y:S02]  /*1d140*/  ISETP.GT.AND P4, PT, R14, 0x89, PT ;  /* 0x000000890e00780c */ /* 0x000fe40003f84270 */
[----:B------:R-:W-:Y:S02]  /*1d150*/  FSEL R94, R94, -INF , P3 ;  /* 0xff8000005e5e7808 */ /* 0x000fe40001800000 */
[----:B------:R-:W-:Y:S02]  /*1d160*/  FMNMX.FTZ R133, R118, R134, !PT ;  /* 0x0000008676857209 */ /* 0x000fe40007810000 */
[----:B------:R-:W-:Y:S02]  /*1d170*/  ISETP.GT.AND P3, PT, R14, 0x90, PT ;  /* 0x000000900e00780c */ /* 0x000fe40003f64270 */
[----:B------:R-:W-:-:S02]  /*1d180*/  FSEL R95, R95, -INF , P4 ;  /* 0xff8000005f5f7808 */ /* 0x000fc40002000000 */
[----:B------:R-:W-:Y:S02]  /*1d190*/  FMNMX.FTZ R134, R94, R133, !PT ;  /* 0x000000855e867209 */ /* 0x000fe40007810000 */
[----:B------:R-:W-:Y:S02]  /*1d1a0*/  ISETP.GT.AND P4, PT, R14, 0x91, PT ;  /* 0x000000910e00780c */ /* 0x000fe40003f84270 */
[----:B------:R-:W-:Y:S01]  /*1d1b0*/  FSEL R133, R98, -INF , P3 ;  /* 0xff80000062857808 */ /* 0x000fe20001800000 */
[----:B------:R-:W-:-:S01]  /*1d1c0*/  FFMA.FTZ R98, R2, R104, -R13 ;  /* 0x0000006802627223 */ /* 0x000fc2000001080d */
[----:B------:R-:W-:Y:S01]  /*1d1d0*/  FMNMX.FTZ R134, R95, R134, !PT ;  /* 0x000000865f867209 */ /* 0x000fe20007810000 */
[----:B------:R-:W-:-:S01]  /*1d1e0*/  FFMA.FTZ R104, R2, R108, -R13 ;  /* 0x0000006c02687223 */ /* 0x000fc2000001080d */
[----:B------:R-:W-:Y:S01]  /*1d1f0*/  ISETP.GT.AND P3, PT, R14, 0x98, PT ;  /* 0x000000980e00780c */ /* 0x000fe20003f64270 */
[----:B------:R-:W-:-:S01]  /*1d200*/  FFMA.FTZ R108, R2, R112, -R13 ;  /* 0x00000070026c7223 */ /* 0x000fc2000001080d */
[----:B------:R-:W-:Y:S01]  /*1d210*/  FSEL R99, R99, -INF , P4 ;  /* 0xff80000063637808 */ /* 0x000fe20002000000 */
[----:B------:R-:W-:-:S01]  /*1d220*/  FFMA.FTZ R112, R2, R116, -R13 ;  /* 0x0000007402707223 */ /* 0x000fc2000001080d */
[----:B------:R-:W-:Y:S01]  /*1d230*/  FMNMX.FTZ R134, R133, R134, !PT ;  /* 0x0000008685867209 */ /* 0x000fe20007810000 */
[----:B------:R-:W-:-:S01]  /*1d240*/  FFMA.FTZ R13, R2, R101, -R13 ;  /* 0x00000065020d7223 */ /* 0x000fc2000001080d */
[----:B------:R-:W-:Y:S01]  /*1d250*/  ISETP.GT.AND P4, PT, R14, 0x99, PT ;  /* 0x000000990e00780c */ /* 0x000fe20003f84270 */
[----:B------:R-:W-:Y:S01]  /*1d260*/  MUFU.EX2 R98, R98 ;  /* 0x0000006200627308 */ /* 0x000fe20000000800 */
[----:B------:R-:W-:-:S02]  /*1d270*/  FSEL R102, R102, -INF , P3 ;  /* 0xff80000066667808 */ /* 0x000fc40001800000 */
[----:B------:R-:W-:Y:S02]  /*1d280*/  FMNMX.FTZ R134, R99, R134, !PT ;  /* 0x0000008663867209 */ /* 0x000fe40007810000 */
[----:B------:R-:W-:Y:S02]  /*1d290*/  FSEL R105, R103, -INF , P4 ;  /* 0xff80000067697808 */ /* 0x000fe40002000000 */
[----:B------:R-:W-:Y:S01]  /*1d2a0*/  FMNMX.FTZ R134, R102, R134, !PT ;  /* 0x0000008666867209 */ /* 0x000fe20007810000 */
[----:B------:R0:W-:Y:S03]  /*1d2b0*/  MUFU.EX2 R103, R138 ;  /* 0x0000008a00677308 */ /* 0x0001e60000000800 */
[----:B------:R-:W-:-:S05]  /*1d2c0*/  FMNMX.FTZ R134, R105, R134, !PT ;  /* 0x0000008669867209 */ /* 0x000fca0007810000 */
[----:B------:R-:W1:Y:S01]  /*1d2d0*/  SHFL.BFLY PT, R14, R134, 0x2, 0x1f ;  /* 0x0c401f00860e7f89 */ /* 0x000e6200000e0000 */
[----:B------:R-:W-:Y:S08]  /*1d2e0*/  MUFU.EX2 R104, R104 ;  /* 0x0000006800687308 */ /* 0x000ff00000000800 */
[----:B------:R-:W-:Y:S08]  /*1d2f0*/  MUFU.EX2 R108, R108 ;  /* 0x0000006c006c7308 */ /* 0x000ff00000000800 */
[----:B------:R-:W-:Y:S01]  /*1d300*/  MUFU.EX2 R112, R112 ;  /* 0x0000007000707308 */ /* 0x000fe20000000800 */
[----:B-1----:R-:W-:-:S07]  /*1d310*/  FMNMX.FTZ R116, R134, R14, !PT ;  /* 0x0000000e86747209 */ /* 0x002fce0007810000 */
[----:B------:R-:W-:Y:S01]  /*1d320*/  MUFU.EX2 R13, R13 ;  /* 0x0000000d000d7308 */ /* 0x000fe20000000800 */
[----:B------:R-:W1:Y:S02]  /*1d330*/  SHFL.BFLY PT, R14, R116, 0x1, 0x1f ;  /* 0x0c201f00740e7f89 */ /* 0x000e6400000e0000 */
[----:B-1----:R-:W-:-:S04]  /*1d340*/  FMNMX.FTZ R14, R116, R14, !PT ;  /* 0x0000000e740e7209 */ /* 0x002fc80007810000 */
[----:B------:R-:W-:Y:S01]  /*1d350*/  FSETP.NEU.FTZ.AND P3, PT, R14, -INF , PT ;  /* 0xff8000000e00780b */ /* 0x000fe20003f7d000 */
[----:B------:R-:W-:-:S05]  /*1d360*/  FFMA.FTZ R116, R2, R14, -8 ;  /* 0xc100000002747423 */ /* 0x000fca000001000e */
[----:B------:R-:W-:-:S05]  /*1d370*/  FSEL R101, R116, RZ, P3 ;  /* 0x000000ff74657208 */ /* 0x000fca0001800000 */
[C-C-:B0-----:R-:W-:Y:S01]  /*1d380*/  FFMA.FTZ R138, R2.reuse, R165, -R101.reuse ;  /* 0x000000a5028a7223 */ /* 0x141fe20000010865 */
[----:B------:R-:W-:-:S01]  /*1d390*/  FFMA.FTZ R116, R2, R154, -R101 ;  /* 0x0000009a02747223 */ /* 0x000fc20000010865 */
[----:B------:R-:W-:Y:S01]  /*1d3a0*/  FSEL R165, R0, RZ, P2 ;  /* 0x000000ff00a57208 */ /* 0x000fe20001000000 */
[----:B------:R-:W-:-:S01]  /*1d3b0*/  FFMA.FTZ R155, R2, R155, -R101 ;  /* 0x0000009b029b7223 */ /* 0x000fc20000010865 */
[----:B------:R-:W-:Y:S01]  /*1d3c0*/  FSEL R154, R14, RZ, P3 ;  /* 0x000000ff0e9a7208 */ /* 0x000fe20001800000 */
[----:B------:R-:W-:-:S01]  /*1d3d0*/  FFMA.FTZ R134, R2, R157, -R101 ;  /* 0x0000009d02867223 */ /* 0x000fc20000010865 */
[----:B------:R-:W-:Y:S01]  /*1d3e0*/  FFMA.FTZ R157, R2, R161, -R101 ;  /* 0x000000a1029d7223 */ /* 0x000fe20000010865 */
[----:B------:R-:W-:-:S01]  /*1d3f0*/  FADD.FTZ R165, -R165, R8 ;  /* 0x00000008a5a57221 */ /* 0x000fc20000010100 */
[----:B------:R-:W-:Y:S01]  /*1d400*/  MUFU.EX2 R116, R116 ;  /* 0x0000007400747308 */ /* 0x000fe20000000800 */
[----:B------:R-:W-:-:S01]  /*1d410*/  FADD.FTZ R7, -R154, R7 ;  /* 0x000000079a077221 */ /* 0x000fc20000010100 */
[C-C-:B------:R-:W-:Y:S01]  /*1d420*/  FFMA.FTZ R161, R2.reuse, R163, -R101.reuse ;  /* 0x000000a302a17223 */ /* 0x140fe20000010865 */
[C---:B------:R-:W-:Y:S01]  /*1d430*/  FMUL.FTZ R152, R2.reuse, R165 ;  /* 0x000000a502987220 */ /* 0x040fe20000410000 */
[C-C-:B------:R-:W-:Y:S01]  /*1d440*/  FFMA.FTZ R140, R2.reuse, R169, -R101.reuse ;  /* 0x000000a9028c7223 */ /* 0x140fe20000010865 */
[C---:B------:R-:W-:Y:S01]  /*1d450*/  FMUL.FTZ R7, R2.reuse, R7 ;  /* 0x0000000702077220 */ /* 0x040fe20000410000 */
[C-C-:B------:R-:W-:Y:S01]  /*1d460*/  FFMA.FTZ R163, R2.reuse, R167, -R101.reuse ;  /* 0x000000a702a37223 */ /* 0x140fe20000010865 */
[----:B------:R-:W-:-:S01]  /*1d470*/  FFMA.FTZ R142, R2, R171, -R101 ;  /* 0x000000ab028e7223 */ /* 0x000fc20000010865 */
        /* <DEDUP_REMOVED lines=26> */
[----:B------:R-:W-:Y:S01]  /*1d620*/  ISETP.NE.AND P2, PT, R184, RZ, PT ;  /* 0x000000ffb800720c */ /* 0x000fe20003f45270 */
[----:B------:R-:W-:-:S01]  /*1d630*/  FFMA.FTZ R95, R2, R95, -R101 ;  /* 0x0000005f025f7223 */ /* 0x000fc20000010865 */
[----:B------:R-:W-:Y:S01]  /*1d640*/  FFMA.FTZ R133, R2, R133, -R101 ;  /* 0x0000008502857223 */ /* 0x000fe20000010865 */
[----:B------:R-:W-:-:S01]  /*1d650*/  FADD.FTZ R165, R12, R165 ;  /* 0x000000a50ca57221 */ /* 0x000fc20000010000 */
[----:B------:R-:W-:-:S02]  /*1d660*/  FFMA.FTZ R102, R2, R102, -R101 ;  /* 0x0000006602667223 */ /* 0x000fc40000010865 */
[----:B------:R-:W0:Y:S01]  /*1d670*/  MUFU.EX2 R157, R157 ;  /* 0x0000009d009d7308 */ /* 0x000e220000000800 */
[----:B-1----:R-:W-:-:S04]  /*1d680*/  FFMA.FTZ R4, R7, R3, R116 ;  /* 0x0000000307047223 */ /* 0x002fc80000010074 */
        /* <DEDUP_REMOVED lines=21> */
[----:B------:R-:W-:-:S03]  /*1d7e0*/  FFMA.FTZ R165, R2, R187, -R101 ;  /* 0x000000bb02a57223 */ /* 0x000fc60000010865 */
        /* <DEDUP_REMOVED lines=20> */
[----:B------:R-:W-:-:S06]  /*1d930*/  FFMA.FTZ R158, R2, R115, -R101 ;  /* 0x00000073029e7223 */ /* 0x000fcc0000010865 */
[----:B------:R-:W1:Y:S01]  /*1d940*/  MUFU.EX2 R150, R150 ;  /* 0x0000009600967308 */ /* 0x000e620000000800 */
[----:B--2---:R-:W-:-:S01]  /*1d950*/  FADD.FTZ R160, R148, R167 ;  /* 0x000000a794a07221 */ /* 0x004fc20000010000 */
[----:B------:R-:W-:-:S04]  /*1d960*/  FADD.FTZ R167, R107, R4 ;  /* 0x000000046ba77221 */ /* 0x000fc80000010000 */
[----:B------:R-:W-:Y:S02]  /*1d970*/  FADD.FTZ R167, R130, R167 ;  /* 0x000000a782a77221 */ /* 0x000fe40000010000 */
[----:B------:R-:W2:Y:S01]  /*1d980*/  MUFU.EX2 R123, R123 ;  /* 0x0000007b007b7308 */ /* 0x000ea20000000800 */
[----:B0-----:R-:W-:-:S07]  /*1d990*/  FADD.FTZ R115, R151, R160 ;  /* 0x000000a097737221 */ /* 0x001fce0000010000 */
[----:B------:R-:W0:Y:S01]  /*1d9a0*/  MUFU.EX2 R8, R8 ;  /* 0x0000000800087308 */ /* 0x000e220000000800 */
[----:B-1----:R-:W-:-:S01]  /*1d9b0*/  FADD.FTZ R160, R150, R115 ;  /* 0x0000007396a07221 */ /* 0x002fc20000010000 */
[----:B------:R-:W-:-:S06]  /*1d9c0*/  FFMA.FTZ R115, R2, R207, -R101 ;  /* 0x000000cf02737223 */ /* 0x000fcc0000010865 */
[----:B------:R-:W1:Y:S01]  /*1d9d0*/  MUFU.EX2 R149, R149 ;  /* 0x0000009500957308 */ /* 0x000e620000000800 */
[----:B--2---:R-:W-:-:S01]  /*1d9e0*/  FADD.FTZ R3, R123, R160 ;  /* 0x000000a07b037221 */ /* 0x004fc20000010000 */
[C-C-:B------:R-:W-:Y:S01]  /*1d9f0*/  FFMA.FTZ R160, R2.reuse, R129, -R101.reuse ;  /* 0x0000008102a07223 */ /* 0x140fe20000010865 */
[----:B------:R-:W-:-:S05]  /*1da00*/  FFMA.FTZ R129, R2, R118, -R101 ;  /* 0x0000007602817223 */ /* 0x000fca0000010865 */
        /* <DEDUP_REMOVED lines=18> */
[----:B0-----:R-:W-:-:S01]  /*1db30*/  FADD.FTZ R118, R106, R3 ;  /* 0x000000036a767221 */ /* 0x001fc20000010000 */
[----:B------:R-:W-:-:S04]  /*1db40*/  FADD.FTZ R3, R103, R4 ;  /* 0x0000000467037221 */ /* 0x000fc80000010000 */
[----:B------:R-:W-:Y:S02]  /*1db50*/  FADD.FTZ R4, R104, R3 ;  /* 0x0000000368047221 */ /* 0x000fe40000010000 */
[----:B------:R-:W0:Y:S01]  /*1db60*/  MUFU.EX2 R111, R111 ;  /* 0x0000006f006f7308 */ /* 0x000e220000000800 */
[----:B-1----:R-:W-:-:S01]  /*1db70*/  FADD.FTZ R167, R165, R118 ;  /* 0x00000076a5a77221 */ /* 0x002fc20000010000 */
[----:B------:R-:W-:-:S04]  /*1db80*/  FADD.FTZ R3, R109, R4 ;  /* 0x000000046d037221 */ /* 0x000fc80000010000 */
[----:B------:R-:W-:Y:S01]  /*1db90*/  FADD.FTZ R4, R108, R3 ;  /* 0x000000036c047221 */ /* 0x000fe20000010000 */
[----:B------:R-:W-:Y:S01]  /*1dba0*/  IADD3 R3, -R186, 0xb, RZ ;  /* 0x0000000bba037810 */ /* 0x000fe20007ffe1ff */
        /* <DEDUP_REMOVED lines=10> */
[C-C-:B------:R-:W-:Y:S01]  /*1dc50*/  FFMA.FTZ R118, R2.reuse, R99, -R101.reuse ;  /* 0x0000006302767223 */ /* 0x140fe20000010865 */
[----:B------:R-:W-:-:S05]  /*1dc60*/  FFMA.FTZ R101, R2, R105, -R101 ;  /* 0x0000006902657223 */ /* 0x000fca0000010865 */
[----:B------:R-:W1:Y:S01]  /*1dc70*/  MUFU.EX2 R160, R160 ;  /* 0x000000a000a07308 */ /* 0x000e620000000800 */
[----:B--2---:R-:W-:-:S07]  /*1dc80*/  FADD.FTZ R4, R158, R167 ;  /* 0x000000a79e047221 */ /* 0x004fce0000010000 */
[----:B------:R-:W2:Y:S01]  /*1dc90*/  MUFU.EX2 R90, R90 ;  /* 0x0000005a005a7308 */ /* 0x000ea20000000800 */
[----:B0-----:R-:W-:-:S01]  /*1dca0*/  FADD.FTZ R167, R115, R4 ;  /* 0x0000000473a77221 */ /* 0x001fc20000010000 */
[----:B------:R-:W-:-:S04]  /*1dcb0*/  @!P2 IMAD R4, R11, 0x8, R16 ;  /* 0x000000080b04a824 */ /* 0x000fc800078e0210 */
[----:B------:R-:W-:Y:S02]  /*1dcc0*/  @!P2 VIADD R4, R4, 0x29840 ;  /* 0x000298400404a836 */ /* 0x000fe40000000000 */
[----:B------:R-:W0:Y:S01]  /*1dcd0*/  MUFU.EX2 R129, R129 ;  /* 0x0000008100817308 */ /* 0x000e220000000800 */
[----:B-1----:R-:W-:-:S02]  /*1dce0*/  FADD.FTZ R167, R160, R167 ;  /* 0x000000a7a0a77221 */ /* 0x002fc40000010000 */
[----:B------:R-:W-:Y:S01]  /*1dcf0*/  @!P2 PRMT R4, RZ, 0x654, R4 ;  /* 0x00000654ff04a816 */ /* 0x000fe20000000004 */
[----:B------:R0:W-:Y:S06]  /*1dd00*/  BAR.ARV R3, 0x100 ;  /* 0x000400030000751d */ /* 0x0001ec0000002000 */
[----:B------:R-:W1:Y:S01]  /*1dd10*/  MUFU.EX2 R94, R94 ;  /* 0x0000005e005e7308 */ /* 0x000e620000000800 */
[----:B--2---:R-:W-:-:S01]  /*1dd20*/  FADD.FTZ R164, R90, R167 ;  /* 0x000000a75aa47221 */ /* 0x004fc20000010000 */
[----:B------:R2:W-:Y:S03]  /*1dd30*/  @!P2 SYNCS.ARRIVE.TRANS64.RED.A1T0 RZ, [R4+URZ], RZ ;  /* 0x000000ff04ffa9a7 */ /* 0x0005e6000810043f */
[----:B0-----:R-:W-:-:S03]  /*1dd40*/  FADD.FTZ R3, R129, R164 ;  /* 0x000000a481037221 */ /* 0x001fc60000010000 */
[----:B------:R-:W0:Y:S08]  /*1dd50*/  MUFU.EX2 R95, R95 ;  /* 0x0000005f005f7308 */ /* 0x000e300000000800 */
[----:B------:R3:W4:Y:S01]  /*1dd60*/  MUFU.EX2 R99, R133 ;  /* 0x0000008500637308 */ /* 0x0007220000000800 */
[----:B-1----:R-:W-:-:S07]  /*1dd70*/  FADD.FTZ R164, R94, R3 ;  /* 0x000000035ea47221 */ /* 0x002fce0000010000 */
[----:B------:R-:W1:Y:S01]  /*1dd80*/  MUFU.EX2 R118, R118 ;  /* 0x0000007600767308 */ /* 0x000e620000000800 */
[----:B---3--:R-:W-:-:S01]  /*1dd90*/  FADD.FTZ R133, R89, R162 ;  /* 0x000000a259857221 */ /* 0x008fc20000010000 */
[----:B0-----:R-:W-:-:S03]  /*1dda0*/  FADD.FTZ R164, R95, R164 ;  /* 0x000000a45fa47221 */ /* 0x001fc60000010000 */
[----:B------:R-:W-:-:S03]  /*1ddb0*/  FADD.FTZ R162, R92, R133 ;  /* 0x000000855ca27221 */ /* 0x000fc60000010000 */
[----:B------:R-:W0:Y:S01]  /*1ddc0*/  MUFU.EX2 R102, R102 ;  /* 0x0000006600667308 */ /* 0x000e220000000800 */
[----:B------:R-:W-:-:S04]  /*1ddd0*/  FADD.FTZ R3, R93, R162 ;  /* 0x000000a25d037221 */ /* 0x000fc80000010000 */
[----:B--2---:R-:W-:Y:S01]  /*1dde0*/  FADD.FTZ R4, R96, R3 ;  /* 0x0000000360047221 */ /* 0x004fe20000010000 */
[----:B----4-:R-:W-:-:S02]  /*1ddf0*/  FADD.FTZ R3, R99, R164 ;  /* 0x000000a463037221 */ /* 0x010fc40000010000 */
[----:B------:R-:W2:Y:S01]  /*1de00*/  MUFU.EX2 R101, R101 ;  /* 0x0000006500657308 */ /* 0x000ea20000000800 */
[----:B------:R-:W-:-:S01]  /*1de10*/  FADD.FTZ R105, R97, R4 ;  /* 0x0000000461697221 */ /* 0x000fc20000010000 */
[----:B-1----:R-:W-:-:S03]  /*1de20*/  FADD.FTZ R3, R118, R3 ;  /* 0x0000000376037221 */ /* 0x002fc60000010000 */
[----:B------:R-:W-:Y:S01]  /*1de30*/  FADD.FTZ R4, R100, R105 ;  /* 0x0000006964047221 */ /* 0x000fe20000010000 */
[----:B0-----:R-:W-:-:S03]  /*1de40*/  FADD.FTZ R162, R102, R3 ;  /* 0x0000000366a27221 */ /* 0x001fc60000010000 */
[----:B------:R-:W-:Y:S01]  /*1de50*/  FADD.FTZ R4, R13, R4 ;  /* 0x000000040d047221 */ /* 0x000fe20000010000 */
[----:B--2---:R-:W-:-:S01]  /*1de60*/  FADD.FTZ R3, R101, R162 ;  /* 0x000000a265037221 */ /* 0x004fc20000010000 */
[----:B------:R-:W-:Y:S06]  /*1de70*/  @!P1 BRA `(.L_x_2531) ;  /* 0x0000000000049947 */ /* 0x000fec0003800000 */
[----:B------:R-:W-:Y:S01]  /*1de80*/  BPT.TRAP 0x1 ;  /* 0x000000040000795c */ /* 0x000fe20000300000 */
.L_x_2531:
[----:B------:R-:W-:Y:S01]  /*1de90*/  F2FP.SATFINITE.E4M3.F32.PACK_AB_MERGE_C R8, R149, R8, RZ ;  /* 0x000000089508723e */ /* 0x000fe200048070ff */
[-C--:B------:R-:W-:Y:S01]  /*1dea0*/  FMUL.FTZ R26, R26, R7.reuse ;  /* 0x000000071a1a7220 */ /* 0x080fe20000410000 */
        /* <DEDUP_REMOVED lines=108> */
[----:B------:R-:W-:Y:S01]  /*1e570*/  IADD3 R9, R9, -0x1, RZ ;  /* 0xffffffff09097810 */ /* 0x000fe20007ffe0ff */
[----:B------:R-:W-:-:S02]  /*1e580*/  IMAD.MOV.U32 R7, RZ, RZ, R14 ;  /* 0x000000ffff077224 */ /* 0x000fc400078e000e */
[----:B0-----:R-:W-:Y:S02]  /*1e590*/  IMAD.MOV.U32 R8, RZ, RZ, R0 ;  /* 0x000000ffff087224 */ /* 0x001fe400078e0000 */
[----:B------:R-:W-:Y:S02]  /*1e5a0*/  IMAD.MOV.U32 R10, RZ, RZ, R190 ;  /* 0x000000ffff0a7224 */ /* 0x000fe400078e00be */
[----:B------:R-:W-:Y:S01]  /*1e5b0*/  IMAD.MOV.U32 R189, RZ, RZ, R11 ;  /* 0x000000ffffbd7224 */ /* 0x000fe200078e000b */
[----:B------:R-:W-:Y:S06]  /*1e5c0*/  @P2 BRA `(.L_x_2532) ;  /* 0xffffffc000b02947 */ /* 0x000fec000383ffff */
[----:B------:R-:W-:-:S07]  /*1e5d0*/  IMAD.MOV.U32 R189, RZ, RZ, R11 ;  /* 0x000000ffffbd7224 */ /* 0x000fce00078e000b */
.L_x_2521:
[----:B------:R-:W-:-:S13]  /*1e5e0*/  ISETP.GE.AND P0, PT, R9, RZ, PT ;  /* 0x000000ff0900720c */ /* 0x000fda0003f06270 */
[----:B------:R-:W-:Y:S05]  /*1e5f0*/  @!P0 BRA `(.L_x_2533) ;  /* 0x0000003000848947 */ /* 0x000fea0003800000 */
[----:B------:R-:W-:Y:S01]  /*1e600*/  MOV R6, R14 ;  /* 0x0000000e00067202 */ /* 0x000fe20000000f00 */
[----:B------:R-:W-:Y:S02]  /*1e610*/  IMAD.MOV.U32 R7, RZ, RZ, R0 ;  /* 0x000000ffff077224 */ /* 0x000fe400078e0000 */
[----:B------:R-:W-:Y:S02]  /*1e620*/  IMAD.MOV.U32 R8, RZ, RZ, R190 ;  /* 0x000000ffff087224 */ /* 0x000fe400078e00be */
[----:B------:R-:W-:-:S07]  /*1e630*/  IMAD.MOV.U32 R10, RZ, RZ, R189 ;  /* 0x000000ffff0a7224 */ /* 0x000fce00078e00bd */
.L_x_2544:
[----:B------:R-:W-:Y:S01]  /*1e640*/  ISETP.NE.AND P2, PT, R197, RZ, PT ;  /* 0x000000ffc500720c */ /* 0x000fe20003f45270 */
[----:B------:R-:W-:Y:S01]  /*1e650*/  VIADD R189, R10, 0x1 ;  /* 0x000000010abd7836 */ /* 0x000fe20000000000 */
[----:B------:R-:W-:Y:S05]  /*1e660*/  YIELD ;  /* 0x0000000000007946 */ /* 0x000fea0003800000 */
[----:B------:R-:W-:-:S04]  /*1e670*/  ISETP.NE.AND P0, PT, R189, 0x2, PT ;  /* 0x00000002bd00780c */ /* 0x000fc80003f05270 */
[----:B------:R-:W-:Y:S02]  /*1e680*/  SEL R11, RZ, 0x1, P0 ;  /* 0x00000001ff0b7807 */ /* 0x000fe40000000000 */
[----:B------:R-:W-:Y:S02]  /*1e690*/  SEL R189, R189, RZ, P0 ;  /* 0x000000ffbdbd7207 */ /* 0x000fe40000000000 */
[----:B------:R-:W-:Y:S01]  /*1e6a0*/  LOP3.LUT R190, R8, R11, RZ, 0x3c, !PT ;  /* 0x0000000b08be7212 */ /* 0x000fe200078e3cff */
[----:B------:R-:W-:Y:S06]  /*1e6b0*/  @P2 BRA `(.L_x_2534) ;  /* 0x0000000000302947 */ /* 0x000fec0003800000 */
[----:B------:R-:W-:Y:S05]  /*1e6c0*/  @!P1 BRA `(.L_x_2535) ;  /* 0x0000000000049947 */ /* 0x000fea0003800000 */
[----:B------:R-:W-:Y:S01]  /*1e6d0*/  BPT.TRAP 0x1 ;  /* 0x000000040000795c */ /* 0x000fe20000300000 */
.L_x_2535:
[----:B------:R-:W-:Y:S01]  /*1e6e0*/  IMAD R0, R189, 0x8, R16 ;  /* 0x00000008bd007824 */ /* 0x000fe200078e0210 */
[----:B------:R-:W-:-:S04]  /*1e6f0*/  SHF.L.U32 R11, R190, 0x1f, RZ ;  /* 0x0000001fbe0b7819 */ /* 0x000fc800000006ff */
[----:B------:R0:W1:Y:S01]  /*1e700*/  SYNCS.PHASECHK.TRANS64.TRYWAIT P0, [R0+URZ+0x29830], R11 ;  /* 0x0298300b000075a7 */ /* 0x000062000800017f */
[----:B------:R-:W-:Y:S05]  /*1e710*/  @!P1 BRA `(.L_x_2536) ;  /* 0x0000000000049947 */ /* 0x000fea0003800000 */
[----:B------:R-:W-:Y:S01]  /*1e720*/  BPT.TRAP 0x1 ;  /* 0x000000040000795c */ /* 0x000fe20000300000 */
.L_x_2536:
[----:B------:R-:W-:Y:S04]  /*1e730*/  BSSY B0, `(.L_x_2534) ;  /* 0x0000004000007945 */ /* 0x000fe80003800000 */
[----:B-1----:R-:W-:Y:S05]  /*1e740*/  @P0 BRA `(.L_x_2537) ;  /* 0x0000000000080947 */ /* 0x002fea0003800000 */
[----:B------:R-:W1:Y:S02]  /*1e750*/  SYNCS.PHASECHK.TRANS64.TRYWAIT P0, [R0+URZ+0x29830], R11 ;  /* 0x0298300b000075a7 */ /* 0x000e64000800017f */
[----:B-1----:R-:W-:Y:S05]  /*1e760*/  @!P0 BRA `(.L_x_2538) ;  /* 0x000000d800388947 */ /* 0x002fea0003800000 */
.L_x_2537:
[----:B------:R-:W-:Y:S05]  /*1e770*/  BSYNC B0 ;  /* 0x0000000000007941 */ /* 0x000fea0003800000 */
.L_x_2534:
        /* <DEDUP_REMOVED lines=13> */
[C---:B------:R-:W-:Y:S01]  /*1e850*/  R2UR UR47, R15.reuse ;  /* 0x000000000f2f72ca */ /* 0x040fe200000e0000 */
[C---:B------:R-:W-:Y:S01]  /*1e860*/  VIADD R20, R12.reuse, 0x100 ;  /* 0x000001000c147836 */ /* 0x040fe20000000000 */
[----:B------:R-:W-:Y:S01]  /*1e870*/  R2UR UR31, R15 ;  /* 0x000000000f1f72ca */ /* 0x000fe200000e0000 */
[----:B------:R-:W-:Y:S01]  /*1e880*/  IMAD.MOV.U32 R21, RZ, RZ, -0x7fffffe0 ;  /* 0x80000020ff157424 */ /* 0x000fe200078e00ff */
[----:B------:R-:W-:Y:S01]  /*1e890*/  UMOV UR28, UR24 ;  /* 0x00000018001c7c82 */ /* 0x000fe20008000000 */
[----:B------:R-:W-:Y:S01]  /*1e8a0*/  VIADD R14, R12, 0x180 ;  /* 0x000001800c0e7836 */ /* 0x000fe20000000000 */
[----:B------:R-:W-:Y:S01]  /*1e8b0*/  R2UR UR26, R20 ;  /* 0x00000000141a72ca */ /* 0x000fe200000e0000 */
[----:B------:R-:W-:Y:S01]  /*1e8c0*/  UMOV UR29, UR25 ;  /* 0x00000019001d7c82 */ /* 0x000fe20008000000 */
[----:B------:R-:W-:Y:S01]  /*1e8d0*/  R2UR UR27, R21 ;  /* 0x00000000151b72ca */ /* 0x000fe200000e0000 */
[----:B------:R-:W-:Y:S01]  /*1e8e0*/  IMAD.MOV.U32 R89, RZ, RZ, -0x7fffffe0 ;  /* 0x80000020ff597424 */ /* 0x000fe200078e00ff */
[----:B------:R-:W-:Y:S01]  /*1e8f0*/  R2UR UR30, R14 ;  /* 0x000000000e1e72ca */ /* 0x000fe200000e0000 */
[----:B------:R-:W-:Y:S01]  /*1e900*/  UMOV UR32, UR24 ;  /* 0x0000001800207c82 */ /* 0x000fe20008000000 */
[C---:B------:R-:W-:Y:S01]  /*1e910*/  IADD3 R88, R12.reuse, 0x200, RZ ;  /* 0x000002000c587810 */ /* 0x040fe20007ffe0ff */
[----:B------:R-:W-:Y:S01]  /*1e920*/  UMOV UR33, UR25 ;  /* 0x0000001900217c82 */ /* 0x000fe20008000000 */
[----:B------:R-:W-:Y:S01]  /*1e930*/  R2UR UR35, R89 ;  /* 0x00000000592372ca */ /* 0x000fe200000e0000 */
[C---:B------:R-:W-:Y:S01]  /*1e940*/  VIADD R20, R12.reuse, 0x2 ;  /* 0x000000020c147836 */ /* 0x040fe20000000000 */
[----:B0-----:R-:W-:Y:S01]  /*1e950*/  SHF.R.U32.HI R0, RZ, 0x7, R0 ;  /* 0x00000007ff007819 */ /* 0x001fe20000011600 */
[----:B------:R-:W-:Y:S01]  /*1e960*/  VIADD R14, R12, 0x102 ;  /* 0x000001020c0e7836 */ /* 0x000fe20000000000 */
[----:B------:R-:W-:Y:S01]  /*1e970*/  R2UR UR34, R88 ;  /* 0x00000000582272ca */ /* 0x000fe200000e0000 */
[----:B------:R-:W-:Y:S01]  /*1e980*/  IMAD.MOV.U32 R15, RZ, RZ, -0x7fffffe0 ;  /* 0x80000020ff0f7424 */ /* 0x000fe200078e00ff */
[----:B------:R-:W-:Y:S01]  /*1e990*/  IADD3 R0, R0, 0x8, RZ ;  /* 0x0000000800007810 */ /* 0x000fe20007ffe0ff */
[----:B------:R-:W-:Y:S01]  /*1e9a0*/  IMAD.MOV.U32 R13, RZ, RZ, -0x7fffffe0 ;  /* 0x80000020ff0d7424 */ /* 0x000fe200078e00ff */
[----:B------:R-:W-:Y:S01]  /*1e9b0*/  R2UR UR6, R20 ;  /* 0x00000000140672ca */ /* 0x000fe200000e0000 */
[----:B------:R-:W-:Y:S01]  /*1e9c0*/  VIADD R20, R12, 0x82 ;  /* 0x000000820c147836 */ /* 0x000fe20000000000 */
[----:B------:R-:W-:Y:S01]  /*1e9d0*/  R2UR UR7, R21 ;  /* 0x00000000150772ca */ /* 0x000fe200000e0000 */
[----:B------:R0:W-:Y:S01]  /*1e9e0*/  BAR.SYNC.DEFER_BLOCKING R0, 0x100 ;  /* 0x000400000000751d */ /* 0x0001e20000010000 */
[----:B------:R-:W-:-:S05]  /*1e9f0*/  MOV R21, 0x80000020 ;  /* 0x8000002000157802 */ /* 0x000fca0000000f00 */
        /* <DEDUP_REMOVED lines=224> */
.L_x_2540:
[----:B------:R-:W-:Y:S01]  /*1f800*/  SHF.L.U32 R0, R8, 0x1f, RZ ;  /* 0x0000001f08007819 */ /* 0x000fe200000006ff */
[----:B------:R-:W-:-:S04]  /*1f810*/  IMAD R11, R10, 0x8, R16 ;  /* 0x000000080a0b7824 */ /* 0x000fc800078e0210 */
[----:B------:R0:W1:Y:S01]  /*1f820*/  SYNCS.PHASECHK.TRANS64.TRYWAIT P0, [R11+URZ+0x29850], R0 ;  /* 0x029850000b0075a7 */ /* 0x000062000800017f */
[----:B------:R-:W-:Y:S05]  /*1f830*/  @!P1 BRA `(.L_x_2541) ;  /* 0x0000000000049947 */ /* 0x000fea0003800000 */
[----:B------:R-:W-:Y:S01]  /*1f840*/  BPT.TRAP 0x1 ;  /* 0x000000040000795c */ /* 0x000fe20000300000 */
.L_x_2541:
[----:B-1----:R-:W-:Y:S05]  /*1f850*/  @P0 BRA `(.L_x_2539) ;  /* 0x0000000000080947 */ /* 0x002fea0003800000 */
[----:B------:R-:W1:Y:S02]  /*1f860*/  SYNCS.PHASECHK.TRANS64.TRYWAIT P0, [R11+URZ+0x29850], R0 ;  /* 0x029850000b0075a7 */ /* 0x000e64000800017f */
[----:B-1----:R-:W-:Y:S05]  /*1f870*/  @!P0 BRA `(.L_x_2542) ;  /* 0x000000c800088947 */ /* 0x002fea0003800000 */
.L_x_2539:
[----:B01----:R-:W-:Y:S01]  /*1f880*/  VIADD R0, R16, 0x400 ;  /* 0x0000040010007836 */ /* 0x003fe20000000000 */
[----:B------:R-:W-:Y:S05]  /*1f890*/  WARPSYNC.ALL ;  /* 0x0000000000007948 */ /* 0x000fea0003800000 */
[----:B------:R-:W-:Y:S01]  /*1f8a0*/  SHF.R.U32.HI R0, RZ, 0x4, R0 ;  /* 0x00000004ff007819 */ /* 0x000fe20000011600 */
[----:B------:R-:W-:Y:S01]  /*1f8b0*/  WARPGROUP.ARRIVE ;  /* 0x00000000000079c5 */ /* 0x000fe20000000000 */
[----:B------:R-:W-:-:S05]  /*1f8c0*/  IMAD.MOV.U32 R15, RZ, RZ, -0x3ffffff0 ;  /* 0xc0000010ff0f7424 */ /* 0x000fca00078e00ff */
[----:B------:R-:W0:Y:S01]  /*1f8d0*/  S2R R204, SR_TID.X ;  /* 0x0000000000cc7919 */ /* 0x000e220000002100 */
[----:B------:R-:W-:-:S04]  /*1f8e0*/  LOP3.LUT R0, R0, 0x3fff, RZ, 0xc0, !PT ;  /* 0x00003fff00007812 */ /* 0x000fc800078ec0ff */
[----:B------:R-:W-:Y:S02]  /*1f8f0*/  LOP3.LUT R13, R0, 0x10000, RZ, 0xfc, !PT ;  /* 0x00010000000d7812 */ /* 0x000fe400078efcff */
[----:B------:R-:W-:-:S03]  /*1f900*/  FMNMX.FTZ R0, R152, R7, !PT ;  /* 0x0000000798007209 */ /* 0x000fc60007810000 */
[----:B------:R-:W-:Y:S01]  /*1f910*/  IMAD R12, R10, 0x500, R13 ;  /* 0x000005000a0c7824 */ /* 0x000fe200078e020d */
[----:B------:R-:W-:Y:S02]  /*1f920*/  MOV R13, 0xc0000010 ;  /* 0xc0000010000d7802 */ /* 0x000fe40000000f00 */
[----:B------:R-:W-:Y:S01]  /*1f930*/  FMNMX.FTZ R11, R153, R0, !PT ;  /* 0x00000000990b7209 */ /* 0x000fe20007810000 */
[C---:B------:R-:W-:Y:S01]  /*1f940*/  VIADD R14, R12.reuse, 0x100 ;  /* 0x000001000c0e7836 */ /* 0x040fe20000000000 */
[----:B------:R-:W-:Y:S02]  /*1f950*/  R2UR UR6, R12 ;  /* 0x000000000c0672ca */ /* 0x000fe400000e0000 */
[----:B------:R-:W-:Y:S02]  /*1f960*/  R2UR UR7, R13 ;  /* 0x000000000d0772ca */ /* 0x000fe400000e0000 */
[----:B------:R-:W-:Y:S02]  /*1f970*/  FMNMX.FTZ R0, R154, R6, !PT ;  /* 0x000000069a007209 */ /* 0x000fe40007810000 */
[----:B------:R-:W-:-:S02]  /*1f980*/  FMNMX.FTZ R8, R156, R11, !PT ;  /* 0x0000000b9c087209 */ /* 0x000fc40007810000 */
[----:B------:R-:W-:Y:S02]  /*1f990*/  FMNMX.FTZ R11, R155, R0, !PT ;  /* 0x000000009b0b7209 */ /* 0x000fe40007810000 */
[----:B------:R-:W-:Y:S02]  /*1f9a0*/  FMNMX.FTZ R13, R157, R8, !PT ;  /* 0x000000089d0d7209 */ /* 0x000fe40007810000 */
[----:B------:R-:W-:Y:S02]  /*1f9b0*/  FMNMX.FTZ R0, R158, R11, !PT ;  /* 0x0000000b9e007209 */ /* 0x000fe40007810000 */
[----:B------:R-:W-:Y:S01]  /*1f9c0*/  FMNMX.FTZ R8, R160, R13, !PT ;  /* 0x0000000da0087209 */ /* 0x000fe20007810000 */
[----:B------:R-:W-:Y:S01]  /*1f9d0*/  QGMMA.64x128x32.F32.E4M3.E4M3 R24, R184, gdesc[UR4], R24, gsb0 ;  /* 0x01e00004b8187df3 */ /* 0x000fe20008000818 */
[----:B------:R-:W-:Y:S01]  /*1f9e0*/  R2UR UR6, R14 ;  /* 0x000000000e0672ca */ /* 0x000fe200000e0000 */
[----:B------:R-:W-:Y:S01]  /*1f9f0*/  VIADD R14, R12, 0x200 ;  /* 0x000002000c0e7836 */ /* 0x000fe20000000000 */
[----:B------:R-:W-:Y:S01]  /*1fa00*/  R2UR UR7, R15 ;  /* 0x000000000f0772ca */ /* 0x000fe200000e0000 */
[----:B------:R-:W-:Y:S01]  /*1fa10*/  IMAD.MOV.U32 R15, RZ, RZ, -0x3ffffff0 ;  /* 0xc0000010ff0f7424 */ /* 0x000fe200078e00ff */
        /* <DEDUP_REMOVED lines=68> */
[----:B------:R-:W-:Y:S01]  /*1fe60*/  FMNMX.FTZ R11, R99, R0, !PT ;  /* 0x00000000630b7209 */ /* 0x000fe20007810000 */
[----:B------:R-:W-:Y:S02]  /*1fe70*/  WARPGROUP.DEPBAR.LE gsb0, 0x0 ;  /* 0x00008000000079c5 */ /* 0x000fe40000010000 */
[----:B------:R-:W-:Y:S01]  /*1fe80*/  WARPGROUP.ARRIVE ;  /* 0x00000000000079c5 */ /* 0x000fe20000000000 */
[----:B------:R-:W-:Y:S02]  /*1fe90*/  FMNMX.FTZ R0, R102, R11, !PT ;  /* 0x0000000b66007209 */ /* 0x000fe40007810000 */
[----:B------:R-:W-:Y:S02]  /*1fea0*/  FMNMX.FTZ R8, R101, R8, !PT ;  /* 0x0000000865087209 */ /* 0x000fe40007810000 */
[----:B------:R-:W-:Y:S01]  /*1feb0*/  FMNMX.FTZ R11, R103, R0, !PT ;  /* 0x00000000670b7209 */ /* 0x000fe20007810000 */
[----:B------:R-:W-:Y:S01]  /*1fec0*/  QGMMA.64x128x32.F32.E4M3.E4M3 R24, R180, gdesc[UR4], R24, gsb0 ;  /* 0x01e00004b4187df3 */ /* 0x000fe20008000818 */
[----:B------:R-:W-:Y:S01]  /*1fed0*/  R2UR UR6, R14 ;  /* 0x000000000e0672ca */ /* 0x000fe200000e0000 */
[----:B------:R-:W1:Y:S01]  /*1fee0*/  SHFL.BFLY PT, R13, R8, 0x2, 0x1f ;  /* 0x0c401f00080d7f89 */ /* 0x000e6200000e0000 */
[----:B------:R-:W-:Y:S01]  /*1fef0*/  R2UR UR7, R15 ;  /* 0x000000000f0772ca */ /* 0x000fe200000e0000 */
[C---:B------:R-:W-:Y:S01]  /*1ff00*/  VIADD R14, R12.reuse, 0x300 ;  /* 0x000003000c0e7836 */ /* 0x040fe20000000000 */
[----:B------:R-:W-:Y:S01]  /*1ff10*/  MOV R15, 0xc0000010 ;  /* 0xc0000010000f7802 */ /* 0x000fe20000000f00 */
[----:B------:R-:W2:Y:S01]  /*1ff20*/  SHFL.BFLY PT, R0, R11, 0x2, 0x1f ;  /* 0x0c401f000b007f89 */ /* 0x000ea200000e0000 */
[----:B------:R-:W-:Y:S01]  /*1ff30*/  VIADD R12, R12, 0x400 ;  /* 0x000004000c0c7836 */ /* 0x000fe20000000000 */
[----:B0-----:R-:W-:-:S02]  /*1ff40*/  LOP3.LUT R205, R204, 0x7f, RZ, 0xc0, !PT ;  /* 0x0000007fcccd7812 */ /* 0x001fc400078ec0ff */
[----:B------:R-:W0:Y:S02]  /*1ff50*/  S2R R204, SR_TID.X ;  /* 0x0000000000cc7919 */ /* 0x000e240000002100 */
[----:B------:R-:W-:Y:S02]  /*1ff60*/  ISETP.NE.AND P0, PT, R205, RZ, PT ;  /* 0x000000ffcd00720c */ /* 0x000fe40003f05270 */
[----:B-1----:R-:W-:-:S05]  /*1ff70*/  FMNMX.FTZ R20, R8, R13, !PT ;  /* 0x0000000d08147209 */ /* 0x002fca0007810000 */
[----:B------:R-:W1:Y:S01]  /*1ff80*/  SHFL.BFLY PT, R13, R20, 0x1, 0x1f ;  /* 0x0c201f00140d7f89 */ /* 0x000e6200000e0000 */
[----:B0-----:R-:W-:Y:S01]  /*1ff90*/  SHF.R.U32.HI R204, RZ, 0x7, R204 ;  /* 0x00000007ffcc7819 */ /* 0x001fe200000116cc */
[----:B------:R-:W-:Y:S02]  /*1ffa0*/  WARPGROUP.DEPBAR.LE gsb0, 0x0 ;  /* 0x00008000000079c5 */ /* 0x000fe40000010000 */
[----:B------:R-:W-:-:S06]  /*1ffb0*/  WARPGROUP.ARRIVE ;  /* 0x00000000000079c5 */ /* 0x000fcc0000000000 */
[----:B------:R-:W-:Y:S01]  /*1ffc0*/  QGMMA.64x128x32.F32.E4M3.E4M3 R24, R176, gdesc[UR4], R24, gsb0 ;  /* 0x01e00004b0187df3 */ /* 0x000fe20008000818 */
[----:B------:R-:W-:Y:S02]  /*1ffd0*/  R2UR UR6, R14 ;  /* 0x000000000e0672ca */ /* 0x000fe400000e0000 */
[----:B------:R-:W-:Y:S02]  /*1ffe0*/  R2UR UR7, R15 ;  /* 0x000000000f0772ca */ /* 0x000fe400000e0000 */
[----:B--2---:R-:W-:Y:S02]  /*1fff0*/  FMNMX.FTZ R15, R11, R0, !PT ;  /* 0x000000000b0f7209 */ /* 0x004fe40007810000 */
[----:B-1----:R-:W-:Y:S01]  /*20000*/  FMNMX.FTZ R0, R20, R13, !PT ;  /* 0x0000000d14007209 */ /* 0x002fe20007810000 */
[----:B------:R-:W-:Y:S02]  /*20010*/  IMAD.MOV.U32 R13, RZ, RZ, -0x3ffffff0 ;  /* 0xc0000010ff0d7424 */ /* 0x000fe400078e00ff */
[----:B------:R-:W0:Y:S02]  /*20020*/  SHFL.BFLY PT, R14, R15, 0x1, 0x1f ;  /* 0x0c201f000f0e7f89 */ /* 0x000e2400000e0000 */
[----:B------:R-:W-:-:S04]  /*20030*/  FADD.FTZ R7, -R0, R7 ;  /* 0x0000000700077221 */ /* 0x000fc80000010100 */
[----:B------:R-:W-:-:S06]  /*20040*/  FMUL.FTZ R7, R2, R7 ;  /* 0x0000000702077220 */ /* 0x000fcc0000410000 */
[----:B------:R-:W-:Y:S01]  /*20050*/  MUFU.EX2 R7, R7 ;  /* 0x0000000700077308 */ /* 0x000fe20000000800 */
[----:B0-----:R-:W-:-:S05]  /*20060*/  FMNMX.FTZ R14, R15, R14, !PT ;  /* 0x0000000e0f0e7209 */ /* 0x001fca0007810000 */
[----:B------:R-:W-:-:S04]  /*20070*/  FADD.FTZ R11, -R14, R6 ;  /* 0x000000060e0b7221 */ /* 0x000fc80000010100 */
[C---:B------:R-:W-:Y:S01]  /*20080*/  FMUL.FTZ R6, R2.reuse, R11 ;  /* 0x0000000b02067220 */ /* 0x040fe20000410000 */
[----:B------:R-:W-:-:S04]  /*20090*/  FFMA.FTZ R11, R2, R0, -8 ;  /* 0xc1000000020b7423 */ /* 0x000fc80000010000 */
        /* <DEDUP_REMOVED lines=37> */
[----:B------:R-:W-:-:S07]  /*202f0*/  IADD3 R164, -R204, 0xb, RZ ;  /* 0x0000000bcca47810 */ /* 0x000fce0007ffe1ff */
[----:B------:R-:W-:Y:S08]  /*20300*/  MUFU.EX2 R6, R6 ;  /* 0x0000000600067308 */ /* 0x000ff00000000800 */
[----:B------:R-:W-:Y:S01]  /*20310*/  MUFU.EX2 R15, R15 ;  /* 0x0000000f000f7308 */ /* 0x000fe20000000800 */
[----:B0-----:R-:W-:-:S07]  /*20320*/  FFMA.FTZ R4, R7, R4, R8 ;  /* 0x0000000407047223 */ /* 0x001fce0000010008 */
[----:B------:R-:W-:Y:S08]  /*20330*/  MUFU.EX2 R20, R20 ;  /* 0x0000001400147308 */ /* 0x000ff00000000800 */
[----:B------:R-:W-:Y:S08]  /*20340*/  MUFU.EX2 R21, R21 ;  /* 0x0000001500157308 */ /* 0x000ff00000000800 */
[----:B------:R-:W-:Y:S08]  /*20350*/  MUFU.EX2 R152, R152 ;  /* 0x0000009800987308 */ /* 0x000ff00000000800 */
[----:B------:R-:W-:Y:S08]  /*20360*/  MUFU.EX2 R136, R136 ;  /* 0x0000008800887308 */ /* 0x000ff00000000800 */
[----:B------:R-:W-:Y:S01]  /*20370*/  MUFU.EX2 R137, R137 ;  /* 0x0000008900897308 */ /* 0x000fe20000000800 */
[----:B------:R-:W-:-:S02]  /*20380*/  WARPGROUP.DEPBAR.LE gsb0, 0x0 ;  /* 0x00008000000079c5 */ /* 0x000fc40000010000 */
[----:B------:R-:W-:-:S05]  /*20390*/  WARPGROUP.ARRIVE ;  /* 0x00000000000079c5 */ /* 0x000fca0000000000 */
[----:B------:R-:W-:Y:S01]  /*203a0*/  MUFU.EX2 R140, R140 ;  /* 0x0000008c008c7308 */ /* 0x000fe20000000800 */
[----:B------:R-:W-:Y:S01]  /*203b0*/  QGMMA.64x128x32.F32.E4M3.E4M3 R24, R172, gdesc[UR4], R24, gsb0 ;  /* 0x01e00004ac187df3 */ /* 0x000fe20008000818 */
[----:B------:R-:W-:Y:S01]  /*203c0*/  R2UR UR7, R13 ;  /* 0x000000000d0772ca */ /* 0x000fe200000e0000 */
[--C-:B------:R-:W-:Y:S01]  /*203d0*/  FFMA.FTZ R13, R2, R153, -R11.reuse ;  /* 0x00000099020d7223 */ /* 0x100fe2000001080b */
[----:B------:R-:W-:Y:S01]  /*203e0*/  R2UR UR6, R12 ;  /* 0x000000000c0672ca */ /* 0x000fe200000e0000 */
[C-C-:B------:R-:W-:Y:S01]  /*203f0*/  FFMA.FTZ R12, R2.reuse, R156, -R11.reuse ;  /* 0x0000009c020c7223 */ /* 0x140fe2000001080b */
[----:B------:R-:W-:-:S01]  /*20400*/  FFMA.FTZ R153, R2, R165, -R11 ;  /* 0x000000a502997223 */ /* 0x000fc2000001080b */
[C---:B------:R-:W-:Y:S01]  /*20410*/  FFMA.FTZ R11, R2.reuse, R101, -R11 ;  /* 0x00000065020b7223 */ /* 0x040fe2000001080b */
[----:B------:R-:W-:-:S01]  /*20420*/  FFMA.FTZ R101, R2, R14, -8 ;  /* 0xc100000002657423 */ /* 0x000fc2000001000e */
[----:B------:R-:W0:Y:S01]  /*20430*/  MUFU.EX2 R13, R13 ;  /* 0x0000000d000d7308 */ /* 0x000e220000000800 */
[----:B------:R-:W-:-:S02]  /*20440*/  @!P0 IMAD R165, R189, 0x8, R16 ;  /* 0x00000008bda58824 */ /* 0x000fc400078e0210 */
[C-C-:B------:R-:W-:Y:S01]  /*20450*/  FFMA.FTZ R157, R2.reuse, R154, -R101.reuse ;  /* 0x0000009a029d7223 */ /* 0x140fe20000010865 */
[----:B------:R-:W-:-:S01]  /*20460*/  FFMA.FTZ R154, R2, R155, -R101 ;  /* 0x0000009b029a7223 */ /* 0x000fc20000010865 */
[C-C-:B------:R-:W-:Y:S01]  /*20470*/  FFMA.FTZ R155, R2.reuse, R158, -R101.reuse ;  /* 0x0000009e029b7223 */ /* 0x140fe20000010865 */
[----:B------:R-:W-:-:S01]  /*20480*/  FFMA.FTZ R156, R2, R159, -R101 ;  /* 0x0000009f029c7223 */ /* 0x000fc20000010865 */
[C-C-:B------:R-:W-:Y:S01]  /*20490*/  FFMA.FTZ R158, R2.reuse, R162, -R101.reuse ;  /* 0x000000a2029e7223 */ /* 0x140fe20000010865 */
        /* <DEDUP_REMOVED lines=20> */
[----:B------:R-:W-:Y:S01]  /*205e0*/  FFMA.FTZ R130, R2, R130, -R101 ;  /* 0x0000008202827223 */ /* 0x000fe20000010865 */
[----:B------:R-:W-:-:S01]  /*205f0*/  FADD.FTZ R163, R15, R162 ;  /* 0x000000a20fa37221 */ /* 0x000fc20000010000 */
        /* <DEDUP_REMOVED lines=20> */
[----:B------:R-:W-:Y:S01]  /*20740*/  FADD.FTZ R4, R20, R163 ;  /* 0x000000a314047221 */ /* 0x000fe20000010000 */
[----:B------:R-:W-:-:S01]  /*20750*/  FFMA.FTZ R95, R2, R95, -R101 ;  /* 0x0000005f025f7223 */ /* 0x000fc20000010865 */
[C-C-:B------:R-:W-:Y:S01]  /*20760*/  FFMA.FTZ R98, R2.reuse, R98, -R101.reuse ;  /* 0x0000006202627223 */ /* 0x140fe20000010865 */
[----:B------:R-:W-:-:S01]  /*20770*/  FFMA.FTZ R99, R2, R99, -R101 ;  /* 0x0000006302637223 */ /* 0x000fc20000010865 */
[C-C-:B------:R-:W-:Y:S01]  /*20780*/  FFMA.FTZ R102, R2.reuse, R102, -R101.reuse ;  /* 0x0000006602667223 */ /* 0x140fe20000010865 */
[----:B------:R-:W-:-:S01]  /*20790*/  FFMA.FTZ R101, R2, R103, -R101 ;  /* 0x0000006702657223 */ /* 0x000fc20000010865 */
[----:B------:R-:W1:Y:S01]  /*207a0*/  MUFU.EX2 R159, R159 ;  /* 0x0000009f009f7308 */ /* 0x000e620000000800 */
[----:B--2---:R-:W-:-:S07]  /*207b0*/  FADD.FTZ R3, R156, R3 ;  /* 0x000000039c037221 */ /* 0x004fce0000010000 */
        /* <DEDUP_REMOVED lines=25> */
[----:B------:R-:W-:Y:S01]  /*20950*/  WARPGROUP.ARRIVE ;  /* 0x00000000000079c5 */ /* 0x000fe20000000000 */
[----:B0-----:R-:W-:-:S05]  /*20960*/  FADD.FTZ R163, R143, R162 ;  /* 0x000000a28fa37221 */ /* 0x001fca0000010000 */
[----:B------:R-:W-:Y:S01]  /*20970*/  QGMMA.64x128x32.F32.E4M3.E4M3 R24, R168, gdesc[UR4], R24, gsb0 ;  /* 0x01e00004a8187df3 */ /* 0x000fe20008000818 */
        /* <DEDUP_REMOVED lines=83> */
[----:B------:R-:W-:-:S05]  /*20eb0*/  @!P0 VIADD R3, R165, 0x29840 ;  /* 0x00029840a5038836 */ /* 0x000fca0000000000 */
[----:B------:R-:W-:Y:S01]  /*20ec0*/  @!P0 PRMT R3, RZ, 0x654, R3 ;  /* 0x00000654ff038816 */ /* 0x000fe20000000003 */
[----:B------:R-:W2:Y:S01]  /*20ed0*/  MUFU.EX2 R91, R91 ;  /* 0x0000005b005b7308 */ /* 0x000ea20000000800 */
[----:B0-----:R-:W-:-:S01]  /*20ee0*/  FADD.FTZ R162, R90, R163 ;  /* 0x000000a35aa27221 */ /* 0x001fc20000010000 */
[----:B------:R0:W-:Y:S06]  /*20ef0*/  BAR.ARV R164, 0x100 ;  /* 0x000400a40000751d */ /* 0x0001ec0000002000 */
[----:B------:R-:W3:Y:S01]  /*20f00*/  MUFU.EX2 R92, R92 ;  /* 0x0000005c005c7308 */ /* 0x000ee20000000800 */
[----:B-1----:R-:W-:-:S01]  /*20f10*/  FADD.FTZ R163, R89, R4 ;  /* 0x0000000459a37221 */ /* 0x002fc20000010000 */
[----:B------:R1:W-:Y:S06]  /*20f20*/  @!P0 SYNCS.ARRIVE.TRANS64.RED.A1T0 RZ, [R3+URZ], RZ ;  /* 0x000000ff03ff89a7 */ /* 0x0003ec000810043f */
[----:B------:R-:W4:Y:S01]  /*20f30*/  MUFU.EX2 R94, R94 ;  /* 0x0000005e005e7308 */ /* 0x000f220000000800 */
[----:B--2---:R-:W-:-:S07]  /*20f40*/  FADD.FTZ R165, R91, R162 ;  /* 0x000000a25ba57221 */ /* 0x004fce0000010000 */
[----:B------:R-:W1:Y:S01]  /*20f50*/  MUFU.EX2 R93, R93 ;  /* 0x0000005d005d7308 */ /* 0x000e620000000800 */
[----:B---3--:R-:W-:-:S07]  /*20f60*/  FADD.FTZ R4, R92, R163 ;  /* 0x000000a35c047221 */ /* 0x008fce0000010000 */
[----:B------:R-:W2:Y:S01]  /*20f70*/  MUFU.EX2 R95, R95 ;  /* 0x0000005f005f7308 */ /* 0x000ea20000000800 */
[----:B----4-:R-:W-:-:S07]  /*20f80*/  FADD.FTZ R162, R94, R165 ;  /* 0x000000a55ea27221 */ /* 0x010fce0000010000 */
[----:B------:R-:W3:Y:S01]  /*20f90*/  MUFU.EX2 R96, R96 ;  /* 0x0000006000607308 */ /* 0x000ee20000000800 */
[----:B-1----:R-:W-:-:S07]  /*20fa0*/  FADD.FTZ R3, R93, R4 ;  /* 0x000000045d037221 */ /* 0x002fce0000010000 */
[----:B------:R-:W1:Y:S01]  /*20fb0*/  MUFU.EX2 R98, R98 ;  /* 0x0000006200627308 */ /* 0x000e620000000800 */
[----:B--2---:R-:W-:-:S07]  /*20fc0*/  FADD.FTZ R103, R95, R162 ;  /* 0x000000a25f677221 */ /* 0x004fce0000010000 */
[----:B------:R-:W2:Y:S01]  /*20fd0*/  MUFU.EX2 R97, R97 ;  /* 0x0000006100617308 */ /* 0x000ea20000000800 */
[----:B---3--:R-:W-:-:S07]  /*20fe0*/  FADD.FTZ R4, R96, R3 ;  /* 0x0000000360047221 */ /* 0x008fce0000010000 */
        /* <DEDUP_REMOVED lines=9> */
[----:B--2---:R-:W-:-:S01]  /*21080*/  FADD.FTZ R162, R102, R103 ;  /* 0x0000006766a27221 */ /* 0x004fc20000010000 */
[----:B---3--:R-:W-:-:S03]  /*21090*/  FADD.FTZ R4, R11, R4 ;  /* 0x000000040b047221 */ /* 0x008fc60000010000 */
[----:B-1----:R-:W-:Y:S01]  /*210a0*/  FADD.FTZ R3, R101, R162 ;  /* 0x000000a265037221 */ /* 0x002fe20000010000 */
[----:B0-----:R-:W-:Y:S06]  /*210b0*/  @!P1 BRA `(.L_x_2543) ;  /* 0x0000000000049947 */ /* 0x001fec0003800000 */
[----:B------:R-:W-:Y:S01]  /*210c0*/  BPT.TRAP 0x1 ;  /* 0x000000040000795c */ /* 0x000fe20000300000 */
.L_x_2543:
        /* <DEDUP_REMOVED lines=116> */
.L_x_2533:
[----:B------:R-:W-:Y:S05]  /*21810*/  WARPSYNC.ALL ;  /* 0x0000000000007948 */ /* 0x000fea0003800000 */
[----:B------:R-:W-:Y:S06]  /*21820*/  BAR.ARV 0x8, 0x180 ;  /* 0x0206000000007b1d */ /* 0x000fec0000002000 */
[----:B------:R-:W-:Y:S05]  /*21830*/  @!P1 BRA `(.L_x_2545) ;  /* 0x0000000000049947 */ /* 0x000fea0003800000 */
[----:B------:R-:W-:Y:S01]  /*21840*/  BPT.TRAP 0x1 ;  /* 0x000000040000795c */ /* 0x000fe20000300000 */
.L_x_2545:
[----:B------:R-:W-:Y:S01]  /*21850*/  IMAD R12, R189, 0x8, R16 ;  /* 0x00000008bd0c7824 */ /* 0x000fe200078e0210 */
[----:B------:R-:W-:-:S04]  /*21860*/  SHF.L.U32 R5, R190, 0x1f, RZ ;  /* 0x0000001fbe057819 */ /* 0x000fc800000006ff */
[----:B------:R0:W1:Y:S01]  /*21870*/  SYNCS.PHASECHK.TRANS64.TRYWAIT P0, [R12+URZ+0x29850], R5 ;  /* 0x029850050c0075a7 */ /* 0x000062000800017f */
[----:B------:R-:W-:Y:S05]  /*21880*/  @!P1 BRA `(.L_x_2546) ;  /* 0x0000000000049947 */ /* 0x000fea0003800000 */
[----:B------:R-:W-:Y:S01]  /*21890*/  BPT.TRAP 0x1 ;  /* 0x000000040000795c */ /* 0x000fe20000300000 */
.L_x_2546:
[----:B------:R-:W-:-:S05]  /*218a0*/  VIADD R16, R16, 0x400 ;  /* 0x0000040010107836 */ /* 0x000fca0000000000 */
[----:B------:R-:W-:-:S04]  /*218b0*/  SHF.R.U32.HI R16, RZ, 0x4, R16 ;  /* 0x00000004ff107819 */ /* 0x000fc80000011610 */
[----:B------:R-:W-:-:S04]  /*218c0*/  LOP3.LUT R16, R16, 0x3fff, RZ, 0xc0, !PT ;  /* 0x00003fff10107812 */ /* 0x000fc800078ec0ff */
[----:B------:R-:W-:Y:S01]  /*218d0*/  LOP3.LUT R16, R16, 0x10000, RZ, 0xfc, !PT ;  /* 0x0001000010107812 */ /* 0x000fe200078efcff */
[----:B-1----:R-:W-:Y:S06]  /*218e0*/  @P0 BRA `(.L_x_2547) ;  /* 0x0000000000080947 */ /* 0x002fec0003800000 */
[----:B------:R-:W1:Y:S02]  /*218f0*/  SYNCS.PHASECHK.TRANS64.TRYWAIT P0, [R12+URZ+0x29850], R5 ;  /* 0x029850050c0075a7 */ /* 0x000e64000800017f */
[----:B-1----:R-:W-:Y:S05]  /*21900*/  @!P0 BRA `(.L_x_2548) ;  /* 0x000000a400f88947 */ /* 0x002fea0003800000 */
.L_x_2547:
        /* <DEDUP_REMOVED lines=22> */
[----:B--2---:R-:W-:Y:S01]  /*21a70*/  @P0 IMAD R7, R7, R10, RZ ;  /* 0x0000000a07070224 */ /* 0x004fe200078e02ff */
[----:B------:R-:W-:-:S03]  /*21a80*/  @P0 IADD3 R9, R9, R5, RZ ;  /* 0x0000000509090210 */ /* 0x000fc60007ffe0ff */
[C---:B------:R-:W-:Y:S02]  /*21a90*/  @P0 IMAD R5, R206.reuse, R11, R7 ;  /* 0x0000000bce050224 */ /* 0x040fe400078e0207 */
[----:B------:R-:W-:-:S04]  /*21aa0*/  @P0 IMAD.WIDE.U32 R8, R206, R10, R8 ;  /* 0x0000000ace080225 */ /* 0x000fc800078e0008 */
[----:B------:R-:W-:Y:S01]  /*21ab0*/  @P0 IMAD.IADD R5, R9, 0x1, R5 ;  /* 0x0000000109050824 */ /* 0x000fe200078e0205 */
[----:B------:R-:W-:-:S04]  /*21ac0*/  @P0 LEA R10, P2, R8, UR4, 0x2 ;  /* 0x00000004080a0c11 */ /* 0x000fc8000f8410ff */
[----:B------:R-:W-:Y:S01]  /*21ad0*/  @P0 LEA.HI.X R11, R8, UR5, R5, 0x2, P2 ;  /* 0x00000005080b0c11 */ /* 0x000fe200090f1405 */
[----:B------:R-:W-:-:S06]  /*21ae0*/  IMAD.MOV.U32 R5, RZ, RZ, 0x3f800000 ;  /* 0x3f800000ff057424 */ /* 0x000fcc00078e00ff */
[----:B------:R0:W2:Y:S01]  /*21af0*/  @P0 LDG.E R5, desc[UR54][R10.64] ;  /* 0x000000360a050981 */ /* 0x0000a2000c1e1900 */
[----:B------:R-:W-:Y:S02]  /*21b00*/  WARPGROUP.DEPBAR.LE gsb0, 0x0 ;  /* 0x00008000000079c5 */ /* 0x000fe40000010000 */
[----:B------:R-:W-:-:S06]  /*21b10*/  WARPGROUP.ARRIVE ;  /* 0x00000000000079c5 */ /* 0x000fcc0000000000 */
[----:B------:R-:W-:Y:S01]  /*21b20*/  QGMMA.64x128x32.F32.E4M3.E4M3 R24, R180, gdesc[UR4], R24, gsb0 ;  /* 0x01e00004b4187df3 */ /* 0x000fe20008000818 */
[----:B------:R-:W-:Y:S02]  /*21b30*/  R2UR UR6, R20 ;  /* 0x00000000140672ca */ /* 0x000fe400000e0000 */
[----:B------:R-:W-:Y:S01]  /*21b40*/  R2UR UR7, R21 ;  /* 0x00000000150772ca */ /* 0x000fe200000e0000 */
[----:B------:R-:W-:Y:S01]  /*21b50*/  VIADD R8, R6, 0x300 ;  /* 0x0000030006087836 */ /* 0x000fe20000000000 */
[----:B------:R-:W-:Y:S01]  /*21b60*/  MOV R9, 0xc0000010 ;  /* 0xc000001000097802 */ /* 0x000fe20000000f00 */
[----:B------:R-:W-:Y:S02]  /*21b70*/  WARPGROUP.DEPBAR.LE gsb0, 0x0 ;  /* 0x00008000000079c5 */ /* 0x000fe40000010000 */
[----:B------:R-:W-:-:S08]  /*21b80*/  WARPGROUP.ARRIVE ;  /* 0x00000000000079c5 */ /* 0x000fd00000000000 */
        /* <DEDUP_REMOVED lines=14> */
[----:B------:R-:W0:Y:S04]  /*21c70*/  SHFL.BFLY PT, R6, R9, 0x1, 0x1f ;  /* 0x0c201f0009067f89 */ /* 0x000e2800000e0000 */
[----:B------:R-:W1:Y:S01]  /*21c80*/  SHFL.BFLY PT, R7, R8, 0x1, 0x1f ;  /* 0x0c201f0008077f89 */ /* 0x000e6200000e0000 */
        /* <DEDUP_REMOVED lines=17> */
[C---:B------:R-:W-:Y:S01]  /*21da0*/  @P2 FMUL.FTZ R3, R2.reuse, 0.69314718246459960938 ;  /* 0x3f31721802032820 */ /* 0x040fe20000410000 */
[----:B------:R-:W-:Y:S01]  /*21db0*/  @P3 FMUL.FTZ R2, R2, 0.69314718246459960938 ;  /* 0x3f31721802023820 */ /* 0x000fe20000410000 */
[----:B0-----:R-:W-:Y:S01]  /*21dc0*/  @P3 FMUL.FTZ R7, R7, 0.69314718246459960938 ;  /* 0x3f31721807073820 */ /* 0x001fe20000410000 */
[----:B------:R-:W-:Y:S01]  /*21dd0*/  MOV R89, 0xff800000 ;  /* 0xff80000000597802 */ /* 0x000fe20000000f00 */
[----:B------:R-:W-:-:S02]  /*21de0*/  IMAD.MOV.U32 R88, RZ, RZ, -0x800000 ;  /* 0xff800000ff587424 */ /* 0x000fc400078e00ff */
[----:B-1----:R-:W-:Y:S01]  /*21df0*/  @P2 FMUL.FTZ R6, R6, 0.69314718246459960938 ;  /* 0x3f31721806062820 */ /* 0x002fe20000410000 */
[----:B------:R-:W-:-:S01]  /*21e00*/  @P3 FFMA.FTZ R89, R2, R14, R7 ;  /* 0x0000000e02593223 */ /* 0x000fc20000010007 */
[----:B--2---:R-:W-:Y:S02]  /*21e10*/  FMUL.FTZ R4, R4, R5 ;  /* 0x0000000504047220 */ /* 0x004fe40000410000 */
[----:B------:R-:W-:-:S01]  /*21e20*/  @P2 FFMA.FTZ R88, R3, R0, R6 ;  /* 0x0000000003582223 */ /* 0x000fc20000010006 */
[----:B---3--:R-:W-:Y:S01]  /*21e30*/  FMUL.FTZ R2, R8, R5 ;  /* 0x0000000508027220 */ /* 0x008fe20000410000 */
[----:B------:R-:W-:Y:S02]  /*21e40*/  WARPGROUP.DEPBAR.LE gsb0, 0x0 ;  /* 0x00008000000079c5 */ /* 0x000fe40000010000 */
[----:B------:R-:W-:Y:S05]  /*21e50*/  @!P1 BRA `(.L_x_2549) ;  /* 0x0000000000049947 */ /* 0x000fea0003800000 */
[----:B------:R-:W-:Y:S01]  /*21e60*/  BPT.TRAP 0x1 ;  /* 0x000000040000795c */ /* 0x000fe20000300000 */
.L_x_2549:
        /* <DEDUP_REMOVED lines=75> */
.L_x_2481:
        /* <DEDUP_REMOVED lines=15> */
[----:B------:R-:W-:-:S04]  /*22410*/  IADD3 R2, P0, R0, UR4, RZ ;  /* 0x0000000400027c10 */ /* 0x000fc8000ff1e0ff */
[----:B------:R-:W-:-:S05]  /*22420*/  IADD3.X R3, RZ, UR5, RZ, P0, !PT ;  /* 0x00000005ff037c10 */ /* 0x000fca00087fe4ff */
        /* <DEDUP_REMOVED lines=26> */
[----:B------:R-:W-:-:S02]  /*225d0*/  F2FP.BF16.F32.PACK_AB R30, R61, R24 ;  /* 0x000000183d1e723e */ /* 0x000fc400000010ff */
[----:B--2---:R-:W-:Y:S02]  /*225e0*/  LOP3.LUT P0, R2, R51, 0x3, RZ, 0xc0, !PT ;  /* 0x0000000333027812 */ /* 0x004fe4000780c0ff */
[----:B------:R-:W-:Y:S02]  /*225f0*/  F2FP.BF16.F32.PACK_AB R94, R94, R95 ;  /* 0x0000005f5e5e723e */ /* 0x000fe400000010ff */
[----:B------:R-:W-:Y:S02]  /*22600*/  F2FP.BF16.F32.PACK_AB R93, R92, R93 ;  /* 0x0000005d5c5d723e */ /* 0x000fe400000010ff */
[----:B------:R-:W-:Y:S02]  /*22610*/  ISETP.EQ.OR P0, PT, R2, 0x3, !P0 ;  /* 0x000000030200780c */ /* 0x000fe40004702670 */
        /* <DEDUP_REMOVED lines=84> */
[----:B------:R-:W3:Y:S01]  /*22b60*/  SHFL.IDX PT, R31, R31, R2, 0x1c1f ;  /* 0x001c1f021f1f7589 */ /* 0x000ee200000e0000 */
[----:B------:R-:W-:-:S02]  /*22b70*/  SEL R59, R54, R65, P0 ;  /* 0x00000041363b7207 */ /* 0x000fc40000000000 */
[----:B------:R-:W-:Y:S01]  /*22b80*/  SEL R61, R65, R54, P0 ;  /* 0x00000036413d7207 */ /* 0x000fe20000000000 */
[----:B------:R-:W-:Y:S01]  /*22b90*/  SHFL.IDX PT, R34, R33, R0, 0x1c1f ;  /* 0x001c1f0021227589 */ /* 0x000fe200000e0000 */
[----:B------:R-:W-:Y:S02]  /*22ba0*/  SEL R43, R50, R43, P0 ;  /* 0x0000002b322b7207 */ /* 0x000fe40000000000 */
[----:B------:R-:W-:Y:S01]  /*22bb0*/  SEL R63, R62, R67, P0 ;  /* 0x000000433e3f7207 */ /* 0x000fe20000000000 */
[----:B------:R-:W4:Y:S01]  /*22bc0*/  SHFL.IDX PT, R35, R35, R2, 0x1c1f ;  /* 0x001c1f0223237589 */ /* 0x000f2200000e0000 */
        /* <DEDUP_REMOVED lines=19> */
[----:B------:R-:W-:Y:S01]  /*22d00*/  SEL R4, R6, R3, P0 ;  /* 0x0000000306047207 */ /* 0x000fe20000000000 */
[----:B------:R-:W-:Y:S01]  /*22d10*/  SHFL.IDX PT, R51, R51, R0, 0x1c1f ;  /* 0x001c1f0033337589 */ /* 0x000fe200000e0000 */
[----:B-1----:R-:W-:-:S02]  /*22d20*/  SEL R36, R38, R39, P0 ;  /* 0x0000002726247207 */ /* 0x002fc40000000000 */
        /* <DEDUP_REMOVED lines=39> */
.L_x_2762:
[----:B------:R-:W-:Y:S05]  /*22fa0*/  WARPSYNC.ALL ;  /* 0x0000000000007948 */ /* 0x000fea0003800000 */
[----:B------:R-:W-:Y:S01]  /*22fb0*/  BAR.SYNC.DEFER_BLOCKING 0x1, 0x100 ;  /* 0x0044000000007b1d */ /* 0x000fe20000010000 */
[----:B-1----:R-:W-:Y:S02]  /*22fc0*/  SEL R41, R75, R60, P0 ;  /* 0x0000003c4b297207 */ /* 0x002fe40000000000 */
[----:B------:R-:W-:-:S03]  /*22fd0*/  SEL R43, R60, R75, P0 ;  /* 0x0000004b3c2b7207 */ /* 0x000fc60000000000 */
[----:B------:R-:W-:Y:S02]  /*22fe0*/  ULDC.64 UR4, c[0x0][0xc00] ;  /* 0x0003000000047ab9 */ /* 0x000fe40000000a00 */
[----:B------:R-:W0:Y:S01]  /*22ff0*/  LDC R51, c[0x0][0xbe8] ;  /* 0x0002fa00ff337b82 */ /* 0x000e220000000800 */
[----:B------:R-:W-:Y:S02]  /*23000*/  ISETP.NE.U32.AND P1, PT, RZ, UR4, PT ;  /* 0x00000004ff007c0c */ /* 0x000fe4000bf25070 */
[----:B------:R-:W-:Y:S02]  /*23010*/  IADD3 R2, P2, R218, UR4, RZ ;  /* 0x00000004da027c10 */ /* 0x000fe4000ff5e0ff */
[----:B------:R-:W-:Y:S02]  /*23020*/  ISETP.NE.AND.EX P1, PT, RZ, UR5, PT, P1 ;  /* 0x00000005ff007c0c */ /* 0x000fe4000bf25310 */
[----:B------:R-:W-:Y:S01]  /*23030*/  IADD3.X R3, R219, UR5, RZ, P2, !PT ;  /* 0x00000005db037c10 */ /* 0x000fe200097fe4ff */
[----:B------:R-:W-:-:S02]  /*23040*/  ULDC.64 UR4, c[0x0][0xc08] ;  /* 0x0003020000047ab9 */ /* 0x000fc40000000a00 */
[----:B------:R-:W-:Y:S01]  /*23050*/  ISETP.NE.U32.AND P0, PT, RZ, UR4, PT ;  /* 0x00000004ff007c0c */ /* 0x000fe2000bf05070 */
[----:B------:R-:W-:Y:S04]  /*23060*/  STSM.16.M88.4 [R79], R4 ;  /* 0x000000044f007844 */ /* 0x000fe80000000200 */
        /* <DEDUP_REMOVED lines=11> */
[----:B------:R-:W-:Y:S01]  /*23120*/  IMAD.U32 R0, RZ, RZ, UR4 ;  /* 0x00000004ff007e24 */ /* 0x000fe2000f8e00ff */
[----:B------:R-:W-:Y:S01]  /*23130*/  @P0 IADD3.X R219, R219, UR5, RZ, P3, !PT ;  /* 0x00000005dbdb0c10 */ /* 0x000fe20009ffe4ff */
[----:B------:R2:W5:Y:S01]  /*23140*/  @P1 LDG.E R49, desc[UR54][R2.64] ;  /* 0x0000003602311981 */ /* 0x000562000c1e1900 */
[----:B0-----:R-:W-:Y:S01]  /*23150*/  ISETP.NE.AND P2, PT, R51, 0x1, PT ;  /* 0x000000013300780c */ /* 0x001fe20003f45270 */
[----:B-1----:R-:W-:Y:S02]  /*23160*/  IMAD.IADD R13, R211, 0x1, R203 ;  /* 0x00000001d30d7824 */ /* 0x002fe400078e02cb */
[----:B------:R2:W5:Y:S10]  /*23170*/  @P0 LDG.E R0, desc[UR54][R218.64] ;  /* 0x00000036da000981 */ /* 0x000574000c1e1900 */
[----:B------:R-:W0:Y:S08]  /*23180*/  @P2 LDC R4, c[0x0][0xbec] ;  /* 0x0002fb00ff042b82 */ /* 0x000e300000000800 */
[----:B------:R-:W1:Y:S01]  /*23190*/  @P2 LDC R5, c[0x0][0xbf0] ;  /* 0x0002fc00ff052b82 */ /* 0x000e620000000800 */
[----:B--2---:R-:W-:Y:S05]  /*231a0*/  @P0 BRA `(.L_x_2553) ;  /* 0x0000000000100947 */ /* 0x004fea0003800000 */
[----:B------:R-:W-:Y:S05]  /*231b0*/  @!P1 BRA `(.L_x_2553) ;  /* 0x00000000000c9947 */ /* 0x000fea0003800000 */
[----:B------:R-:W2:Y:S04]  /*231c0*/  LDG.E R7, desc[UR54][R2.64] ;  /* 0x0000003602077981 */ /* 0x000ea8000c1e1900 */
[----:B-----5:R-:W2:Y:S02]  /*231d0*/  LDG.E R0, desc[UR54][R2.64+0x4] ;  /* 0x0000043602007981 */ /* 0x020ea4000c1e1900 */
[----:B--2---:R-:W-:-:S07]  /*231e0*/  IMAD.IADD R0, R0, 0x1, -R7 ;  /* 0x0000000100007824 */ /* 0x004fce00078e0a07 */
.L_x_2553:
[----:B------:R-:W2:Y:S01]  /*231f0*/  LDL R10, [R1+0x4] ;  /* 0x00000400010a7983 */ /* 0x000ea20000100800 */
[----:B0-----:R-:W-:Y:S01]  /*23200*/  @P2 IMAD.HI.U32 R2, R13, R4, RZ ;  /* 0x000000040d022227 */ /* 0x001fe200078e00ff */
[----:B------:R-:W-:Y:S01]  /*23210*/  SHF.R.S32.HI R48, RZ, 0x1f, R217 ;  /* 0x0000001fff307819 */ /* 0x000fe200000114d9 */
[----:B------:R-:W-:Y:S01]  /*23220*/  ULDC.64 UR4, c[0x0][0xb90] ;  /* 0x0002e40000047ab9 */ /* 0x000fe20000000a00 */
[----:B------:R-:W-:Y:S01]  /*23230*/  MOV R7, R13 ;  /* 0x0000000d00077202 */ /* 0x000fe20000000f00 */
[----:B------:R-:W-:Y:S01]  /*23240*/  IMAD R11, R224, 0x40, R208 ;  /* 0x00000040e00b7824 */ /* 0x000fe200078e02d0 */
[--C-:B-----5:R-:W-:Y:S01]  /*23250*/  SHF.R.S32.HI R3, RZ, 0x1f, R49.reuse ;  /* 0x0000001fff037819 */ /* 0x120fe20000011431 */
[----:B------:R-:W-:Y:S01]  /*23260*/  IMAD R6, R48, UR4, RZ ;  /* 0x0000000430067c24 */ /* 0x000fe2000f8e02ff */
[----:B-1----:R-:W-:Y:S01]  /*23270*/  @P2 SHF.R.U32.HI R7, RZ, R5, R2 ;  /* 0x00000005ff072219 */ /* 0x002fe20000011602 */
[----:B------:R-:W-:Y:S01]  /*23280*/  IMAD.MOV.U32 R2, RZ, RZ, R49 ;  /* 0x000000ffff027224 */ /* 0x000fe200078e0031 */
        /* <DEDUP_REMOVED lines=27> */
[----:B------:R-:W-:Y:S02]  /*23440*/  IADD3.X R9, RZ, R47, RZ, P0, !PT ;  /* 0x0000002fff097210 */ /* 0x000fe400007fe4ff */
[----:B------:R-:W-:Y:S01]  /*23450*/  IMAD.IADD R5, R5, 0x1, R11 ;  /* 0x0000000105057824 */ /* 0x000fe200078e020b */
[----:B------:R-:W-:Y:S02]  /*23460*/  LEA R2, P1, R4, UR4, 0x2 ;  /* 0x0000000404027c11 */ /* 0x000fe4000f8210ff */
        /* <DEDUP_REMOVED lines=13> */
[----:B------:R-:W3:Y:S01]  /*23540*/  SHFL.IDX PT, R45, R4, 0x1, 0x1c1f ;  /* 0x003c1f00042d7f89 */ /* 0x000ee200000e0000 */
[----:B------:R-:W-:Y:S01]  /*23550*/  LOP3.LUT R24, R24, R25, RZ, 0x3c, !PT ;  /* 0x0000001918187212 */ /* 0x000fe200078e3cff */
[--C-:B------:R-:W-:Y:S01]  /*23560*/  IMAD.X R25, RZ, RZ, R47.reuse, P1 ;  /* 0x000000ffff197224 */ /* 0x100fe200008e062f */
[----:B------:R-:W-:Y:S01]  /*23570*/  LOP3.LUT R12, R13, 0x380, RZ, 0xc0, !PT ;  /* 0x000003800d0c7812 */ /* 0x000fe200078ec0ff */
[----:B------:R-:W-:Y:S01]  /*23580*/  IMAD.X R41, RZ, RZ, R47, P3 ;  /* 0x000000ffff297224 */ /* 0x000fe200018e062f */
[----:B------:R-:W-:-:S02]  /*23590*/  LOP3.LUT R8, R7, 0x380, RZ, 0xc0, !PT ;  /* 0x0000038007087812 */ /* 0x000fc400078ec0ff */
[----:B------:R-:W-:Y:S02]  /*235a0*/  SHF.R.U64 R12, R12, 0x3, RZ ;  /* 0x000000030c0c7819 */ /* 0x000fe400000012ff */
[----:B------:R-:W-:Y:S02]  /*235b0*/  IADD3 R33, P5, R46, 0x5000, RZ ;  /* 0x000050002e217810 */ /* 0x000fe40007fbe0ff */
[----:B------:R-:W-:Y:S01]  /*235c0*/  LOP3.LUT R12, R12, R13, RZ, 0x3c, !PT ;  /* 0x0000000d0c0c7212 */ /* 0x000fe200078e3cff */
[----:B------:R-:W-:Y:S01]  /*235d0*/  IMAD.X R13, RZ, RZ, R47, P4 ;  /* 0x000000ffff0d7224 */ /* 0x000fe200020e062f */
[----:B------:R-:W-:Y:S02]  /*235e0*/  IADD3 R37, P4, R46, 0x6000, RZ ;  /* 0x000060002e257810 */ /* 0x000fe40007f9e0ff */
[----:B------:R-:W-:Y:S02]  /*235f0*/  SHF.R.U64 R8, R8, 0x3, RZ ;  /* 0x0000000308087819 */ /* 0x000fe400000012ff */
[----:B------:R-:W-:-:S02]  /*23600*/  LOP3.LUT R32, R33, 0x380, RZ, 0xc0, !PT ;  /* 0x0000038021207812 */ /* 0x000fc400078ec0ff */
[----:B------:R-:W-:Y:S02]  /*23610*/  LOP3.LUT R36, R37, 0x380, RZ, 0xc0, !PT ;  /* 0x0000038025247812 */ /* 0x000fe400078ec0ff */
[----:B------:R-:W-:Y:S02]  /*23620*/  LOP3.LUT R8, R8, R7, RZ, 0x3c, !PT ;  /* 0x0000000708087212 */ /* 0x000fe400078e3cff */
[----:B------:R-:W-:Y:S02]  /*23630*/  LOP3.LUT R7, R46, 0x380, RZ, 0xc0, !PT ;  /* 0x000003802e077812 */ /* 0x000fe400078ec0ff */
[----:B------:R-:W-:Y:S02]  /*23640*/  SHF.R.U64 R32, R32, 0x3, RZ ;  /* 0x0000000320207819 */ /* 0x000fe400000012ff */
[----:B------:R-:W-:Y:S02]  /*23650*/  SHF.R.U64 R36, R36, 0x3, RZ ;  /* 0x0000000324247819 */ /* 0x000fe400000012ff */
[----:B------:R-:W-:-:S02]  /*23660*/  SHF.R.U64 R7, R7, 0x3, RZ ;  /* 0x0000000307077819 */ /* 0x000fc400000012ff */
[----:B------:R-:W-:Y:S02]  /*23670*/  LOP3.LUT R32, R32, R33, RZ, 0x3c, !PT ;  /* 0x0000002120207212 */ /* 0x000fe400078e3cff */
[----:B------:R-:W-:Y:S01]  /*23680*/  LOP3.LUT R36, R36, R37, RZ, 0x3c, !PT ;  /* 0x0000002524247212 */ /* 0x000fe200078e3cff */
[----:B------:R-:W-:Y:S01]  /*23690*/  IMAD.X R37, RZ, RZ, R47, P4 ;  /* 0x000000ffff257224 */ /* 0x000fe200020e062f */
[----:B------:R-:W-:Y:S02]  /*236a0*/  IADD3.X R33, RZ, R47, RZ, P5, !PT ;  /* 0x0000002fff217210 */ /* 0x000fe40002ffe4ff */
[----:B------:R-:W-:Y:S01]  /*236b0*/  LOP3.LUT R46, R7, R46, RZ, 0x3c, !PT ;  /* 0x0000002e072e7212 */ /* 0x000fe200078e3cff */
[----:B------:R-:W-:Y:S01]  /*236c0*/  BSSY B1, `(.L_x_2554) ;  /* 0x0000054000017945 */ /* 0x000fe20003800000 */
[----:B------:R-:W-:Y:S02]  /*236d0*/  SHF.R.S32.HI R50, RZ, 0x1f, R215 ;  /* 0x0000001fff327819 */ /* 0x000fe400000114d7 */
[----:B------:R-:W-:Y:S01]  /*236e0*/  SHF.R.S32.HI R52, RZ, 0x1f, R208 ;  /* 0x0000001fff347819 */ /* 0x000fe200000114d0 */
[----:B--2---:R-:W-:-:S04]  /*236f0*/  IMAD.IADD R6, R10, 0x1, R203 ;  /* 0x000000010a067824 */ /* 0x004fc800078e02cb */
[C---:B------:R-:W-:Y:S01]  /*23700*/  VIADD R0, R6.reuse, 0x8 ;  /* 0x0000000806007836 */ /* 0x040fe20000000000 */
[----:B------:R-:W-:-:S04]  /*23710*/  ISETP.GE.OR P1, PT, R6, R55, P0 ;  /* 0x000000370600720c */ /* 0x000fc80000726670 */
[----:B------:R-:W-:Y:S02]  /*23720*/  ISETP.GE.OR P0, PT, R0, R55, P0 ;  /* 0x000000370000720c */ /* 0x000fe40000706670 */
[----:B------:R-:W-:-:S04]  /*23730*/  LOP3.LUT R0, R5, 0x380, RZ, 0xc0, !PT ;  /* 0x0000038005007812 */ /* 0x000fc800078ec0ff */
[----:B------:R-:W-:-:S03]  /*23740*/  SHF.R.U64 R0, R0, 0x3, RZ ;  /* 0x0000000300007819 */ /* 0x000fc600000012ff */
[----:B-1----:R-:W-:Y:S01]  /*23750*/  @!P1 ST.E desc[UR54][R20.64], R88 ;  /* 0x0000005814009985 */ /* 0x002fe2000c101936 */
[----:B------:R-:W-:-:S03]  /*23760*/  LOP3.LUT R40, R0, R5, RZ, 0x3c, !PT ;  /* 0x0000000500287212 */ /* 0x000fc600078e3cff */
[----:B---3--:R1:W-:Y:S01]  /*23770*/  @!P0 ST.E desc[UR54][R44.64], R89 ;  /* 0x000000592c008985 */ /* 0x0083e2000c101936 */
[----:B------:R-:W-:Y:S02]  /*23780*/  IMAD R0, R3, UR4, RZ ;  /* 0x0000000403007c24 */ /* 0x000fe4000f8e02ff */
[C---:B------:R-:W-:Y:S01]  /*23790*/  IMAD.WIDE.U32 R2, R49.reuse, UR4, RZ ;  /* 0x0000000431027c25 */ /* 0x040fe2000f8e00ff */
[----:B------:R2:W5:Y:S01]  /*237a0*/  LD.E.128 R4, desc[UR54][R46.64] ;  /* 0x000000362e047980 */ /* 0x000562000c101d00 */
[----:B-1----:R-:W1:Y:S02]  /*237b0*/  @P2 LDC R45, c[0x0][0xbf0] ;  /* 0x0002fc00ff2d2b82 */ /* 0x002e640000000800 */
[----:B------:R-:W-:Y:S01]  /*237c0*/  IMAD R21, R49, UR5, R0 ;  /* 0x0000000531157c24 */ /* 0x000fe2000f8e0200 */
[----:B------:R-:W-:Y:S01]  /*237d0*/  ULDC.64 UR4, c[0x0][0xae8] ;  /* 0x0002ba0000047ab9 */ /* 0x000fe20000000a00 */
[----:B------:R-:W-:Y:S01]  /*237e0*/  IMAD R0, R216, 0x20, R224 ;  /* 0x00000020d8007824 */ /* 0x000fe200078e02e0 */
[----:B------:R-:W5:Y:S01]  /*237f0*/  LD.E.128 R8, desc[UR54][R8.64] ;  /* 0x0000003608087980 */ /* 0x000f62000c101d00 */
[----:B------:R-:W-:-:S02]  /*23800*/  IMAD.IADD R3, R3, 0x1, R21 ;  /* 0x0000000103037824 */ /* 0x000fc400078e0215 */
[----:B------:R-:W-:Y:S01]  /*23810*/  IMAD R20, R48, UR4, RZ ;  /* 0x0000000430147c24 */ /* 0x000fe2000f8e02ff */
[----:B------:R-:W5:Y:S01]  /*23820*/  LD.E.128 R12, desc[UR54][R12.64] ;  /* 0x000000360c0c7980 */ /* 0x000f62000c101d00 */
[----:B------:R-:W-:Y:S02]  /*23830*/  IMAD.IADD R44, R203, 0x1, R0 ;  /* 0x00000001cb2c7824 */ /* 0x000fe400078e0200 */
[C---:B------:R-:W-:Y:S01]  /*23840*/  IMAD R21, R217.reuse, UR5, R20 ;  /* 0x00000005d9157c24 */ /* 0x040fe2000f8e0214 */
[----:B------:R-:W5:Y:S01]  /*23850*/  LD.E.128 R24, desc[UR54][R24.64] ;  /* 0x0000003618187980 */ /* 0x000f62000c101d00 */
[----:B------:R-:W-:Y:S01]  /*23860*/  IMAD.WIDE.U32 R2, R217, UR4, R2 ;  /* 0x00000004d9027c25 */ /* 0x000fe2000f8e0002 */
[----:B------:R-:W-:Y:S02]  /*23870*/  ULDC.64 UR4, c[0x0][0xaf0] ;  /* 0x0002bc0000047ab9 */ /* 0x000fe40000000a00 */
[----:B------:R-:W5:Y:S01]  /*23880*/  LD.E.128 R28, desc[UR54][R28.64] ;  /* 0x000000361c1c7980 */ /* 0x000f62000c101d00 */
[----:B0-----:R-:W-:Y:S01]  /*23890*/  @P2 IMAD.HI.U32 R0, R44, R57, RZ ;  /* 0x000000392c002227 */ /* 0x001fe200078e00ff */
[----:B------:R-:W-:-:S02]  /*238a0*/  IADD3 R3, R3, R21, RZ ;  /* 0x0000001503037210 */ /* 0x000fc40007ffe0ff */
[----:B------:R-:W5:Y:S01]  /*238b0*/  LD.E.128 R32, desc[UR54][R32.64] ;  /* 0x0000003620207980 */ /* 0x000f62000c101d00 */
[----:B------:R-:W-:Y:S02]  /*238c0*/  IMAD.MOV.U32 R21, RZ, RZ, R44 ;  /* 0x000000ffff157224 */ /* 0x000fe400078e002c */
[----:B------:R-:W-:Y:S01]  /*238d0*/  IMAD R20, R220, UR4, RZ ;  /* 0x00000004dc147c24 */ /* 0x000fe2000f8e02ff */
[----:B-1----:R-:W-:Y:S01]  /*238e0*/  @P2 SHF.R.U32.HI R21, RZ, R45, R0 ;  /* 0x0000002dff152219 */ /* 0x002fe20000011600 */
[C---:B------:R-:W-:Y:S01]  /*238f0*/  IMAD.WIDE.U32 R2, R53.reuse, UR4, R2 ;  /* 0x0000000435027c25 */ /* 0x040fe2000f8e0002 */
[----:B------:R-:W5:Y:S02]  /*23900*/  LD.E.128 R36, desc[UR54][R36.64] ;  /* 0x0000003624247980 */ /* 0x000f64000c101d00 */
[--C-:B------:R-:W-:Y:S01]  /*23910*/  SHF.R.S32.HI R0, RZ, 0x1f, R21.reuse ;  /* 0x0000001fff007819 */ /* 0x100fe20000011415 */
[----:B------:R-:W-:Y:S01]  /*23920*/  IMAD R45, R53, UR5, R20 ;  /* 0x00000005352d7c24 */ /* 0x000fe2000f8e0214 */
[----:B------:R-:W-:Y:S01]  /*23930*/  ULDC.64 UR4, c[0x0][0xae0] ;  /* 0x0002b80000047ab9 */ /* 0x000fe20000000a00 */
[----:B------:R-:W-:Y:S01]  /*23940*/  IMAD.MOV R20, RZ, RZ, -R21 ;  /* 0x000000ffff147224 */ /* 0x000fe200078e0a15 */
[----:B------:R-:W5:Y:S01]  /*23950*/  LD.E.128 R40, desc[UR54][R40.64] ;  /* 0x0000003628287980 */ /* 0x000f62000c101d00 */
[----:B------:R-:W-:-:S02]  /*23960*/  IMAD.IADD R3, R3, 0x1, R45 ;  /* 0x0000000103037824 */ /* 0x000fc400078e022d */
[----:B------:R-:W-:Y:S01]  /*23970*/  IMAD R0, R0, UR4, RZ ;  /* 0x0000000400007c24 */ /* 0x000fe2000f8e02ff */
[----:B------:R-:W-:Y:S01]  /*23980*/  @!PT LDS RZ, [RZ] ;  /* 0x00000000fffff984 */ /* 0x000fe20000000800 */
[----:B------:R-:W-:Y:S01]  /*23990*/  @!PT LDS RZ, [RZ] ;  /* 0x00000000fffff984 */ /* 0x000fe20000000800 */
[----:B------:R-:W-:Y:S01]  /*239a0*/  @!PT LDS RZ, [RZ] ;  /* 0x00000000fffff984 */ /* 0x000fe20000000800 */
[----:B------:R-:W-:Y:S01]  /*239b0*/  @!PT LDS RZ, [RZ] ;  /* 0x00000000fffff984 */ /* 0x000fe20000000800 */
[----:B------:R0:W-:Y:S06]  /*239c0*/  MEMBAR.ALL.CTA ;  /* 0x0000000000007992 */ /* 0x0001ec0000008000 */
[----:B0-----:R-:W0:Y:S01]  /*239d0*/  FENCE.VIEW.ASYNC.S ;  /* 0x00000000000073c6 */ /* 0x001e220000000000 */
[----:B------:R-:W-:Y:S02]  /*239e0*/  IMAD R45, R51, R20, R44 ;  /* 0x00000014332d7224 */ /* 0x000fe400078e022c */
[----:B--2---:R-:W-:-:S02]  /*239f0*/  IMAD R47, R21, UR5, R0 ;  /* 0x00000005152f7c24 */ /* 0x004fc4000f8e0200 */
[----:B------:R-:W-:Y:S01]  /*23a00*/  IMAD.WIDE.U32 R2, R21, UR4, R2 ;  /* 0x0000000415027c25 */ /* 0x000fe2000f8e0002 */
[----:B------:R-:W-:Y:S01]  /*23a10*/  SHF.R.S32.HI R0, RZ, 0x1f, R45 ;  /* 0x0000001fff007819 */ /* 0x000fe2000001142d */
[----:B------:R-:W-:Y:S02]  /*23a20*/  ULDC.64 UR4, c[0x0][0xad8] ;  /* 0x0002b60000047ab9 */ /* 0x000fe40000000a00 */
[----:B------:R-:W-:Y:S02]  /*23a30*/  IMAD.IADD R46, R224, 0x1, R203 ;  /* 0x00000001e02e7824 */ /* 0x000fe400078e02cb */
[----:B------:R-:W-:Y:S02]  /*23a40*/  IMAD.IADD R3, R3, 0x1, R47 ;  /* 0x0000000103037824 */ /* 0x000fe400078e022f */
[----:B------:R-:W-:Y:S01]  /*23a50*/  IMAD R20, R0, UR4, RZ ;  /* 0x0000000400147c24 */ /* 0x000fe2000f8e02ff */
[C---:B------:R-:W-:Y:S01]  /*23a60*/  IADD3 R0, R46.reuse, 0x20, RZ ;  /* 0x000000202e007810 */ /* 0x040fe20007ffe0ff */
[----:B------:R-:W-:Y:S01]  /*23a70*/  IMAD.WIDE.U32 R2, R45, UR4, R2 ;  /* 0x000000042d027c25 */ /* 0x000fe2000f8e0002 */
[----:B------:R-:W-:-:S02]  /*23a80*/  ISETP.GE.AND P2, PT, R46, R55, PT ;  /* 0x000000372e00720c */ /* 0x000fc40003f46270 */
[----:B------:R-:W-:Y:S01]  /*23a90*/  ISETP.GE.AND P0, PT, R0, R55, PT ;  /* 0x000000370000720c */ /* 0x000fe20003f06270 */
[----:B------:R-:W-:Y:S01]  /*23aa0*/  IMAD R21, R45, UR5, R20 ;  /* 0x000000052d157c24 */ /* 0x000fe2000f8e0214 */
[----:B------:R-:W-:Y:S01]  /*23ab0*/  ULDC.64 UR4, c[0x0][0xa80] ;  /* 0x0002a00000047ab9 */ /* 0x000fe20000000a00 */
[----:B------:R-:W-:Y:S01]  /*23ac0*/  VIADD R0, R16, 0x29820 ;  /* 0x0002982010007836 */ /* 0x000fe20000000000 */
[----:B------:R-:W-:Y:S01]  /*23ad0*/  LEA R44, P3, R2, UR4, 0x1 ;  /* 0x00000004022c7c11 */ /* 0x000fe2000f8608ff */
[----:B------:R-:W-:Y:S02]  /*23ae0*/  IMAD.IADD R3, R3, 0x1, R21 ;  /* 0x0000000103037824 */ /* 0x000fe400078e0215 */
[----:B------:R-:W-:Y:S01]  /*23af0*/  VIADD R20, R46, 0x40 ;  /* 0x000000402e147836 */ /* 0x000fe20000000000 */
[----:B------:R-:W-:Y:S02]  /*23b00*/  PRMT R0, RZ, 0x654, R0 ;  /* 0x00000654ff007816 */ /* 0x000fe40000000000 */
[----:B------:R-:W-:-:S02]  /*23b10*/  LEA.HI.X R45, R2, UR5, R3, 0x1, P3 ;  /* 0x00000005022d7c11 */ /* 0x000fc400098f0c03 */
        /* <DEDUP_REMOVED lines=14> */
.L_x_2555:
[----:B------:R-:W-:Y:S05]  /*23c00*/  BSYNC B1 ;  /* 0x0000000000017941 */ /* 0x000fea0003800000 */
.L_x_2554:
        /* <DEDUP_REMOVED lines=13> */
.L_x_2557:
[----:B------:R-:W-:Y:S05]  /*23ce0*/  BSYNC B1 ;  /* 0x0000000000017941 */ /* 0x000fea0003800000 */
.L_x_2556:
        /* <DEDUP_REMOVED lines=13> */
.L_x_2559:
[----:B------:R-:W-:Y:S05]  /*23dc0*/  BSYNC B1 ;  /* 0x0000000000017941 */ /* 0x000fea0003800000 */
.L_x_2558:
        /* <DEDUP_REMOVED lines=16> */
.L_x_2551:
[----:B------:R-:W-:Y:S01]  /*23ed0*/  ULDC.64 UR4, c[0x0][0xc00] ;  /* 0x0003000000047ab9 */ /* 0x000fe20000000a00 */
[----:B------:R-:W-:Y:S01]  /*23ee0*/  IMAD.MOV.U32 R0, RZ, RZ, RZ ;  /* 0x000000ffff007224 */ /* 0x000fe200078e00ff */
[----:B------:R-:W-:Y:S01]  /*23ef0*/  ISETP.NE.U32.AND P0, PT, RZ, UR4, PT ;  /* 0x00000004ff007c0c */ /* 0x000fe2000bf05070 */
[----:B------:R-:W2:Y:S01]  /*23f00*/  LDC R21, c[0x0][0xbe8] ;  /* 0x0002fa00ff157b82 */ /* 0x000ea20000000800 */
[----:B------:R-:W-:Y:S02]  /*23f10*/  IADD3 R2, P1, R218, UR4, RZ ;  /* 0x00000004da027c10 */ /* 0x000fe4000ff3e0ff */
[----:B------:R-:W-:Y:S02]  /*23f20*/  ISETP.NE.AND.EX P0, PT, RZ, UR5, PT, P0 ;  /* 0x00000005ff007c0c */ /* 0x000fe4000bf05300 */
[----:B------:R-:W-:Y:S01]  /*23f30*/  IADD3.X R3, R219, UR5, RZ, P1, !PT ;  /* 0x00000005db037c10 */ /* 0x000fe20008ffe4ff */
[----:B------:R-:W-:Y:S02]  /*23f40*/  ULDC.64 UR4, c[0x0][0xc08] ;  /* 0x0003020000047ab9 */ /* 0x000fe40000000a00 */
[----:B------:R-:W-:-:S04]  /*23f50*/  ISETP.NE.U32.AND P1, PT, RZ, UR4, PT ;  /* 0x00000004ff007c0c */ /* 0x000fc8000bf25070 */
[----:B------:R-:W-:-:S04]  /*23f60*/  ISETP.NE.AND.EX P1, PT, RZ, UR5, PT, P1 ;  /* 0x00000005ff007c0c */ /* 0x000fc8000bf25310 */
[----:B------:R3:W5:Y:S01]  /*23f70*/  @P0 LDG.E R0, desc[UR54][R2.64] ;  /* 0x0000003602000981 */ /* 0x000762000c1e1900 */
[----:B------:R-:W4:Y:S08]  /*23f80*/  S2R R4, SR_TID.X ;  /* 0x0000000000047919 */ /* 0x000f300000002100 */
[----:B------:R-:W-:Y:S01]  /*23f90*/  @P1 IADD3 R218, P2, R218, UR4, RZ ;  /* 0x00000004dada1c10 */ /* 0x000fe2000ff5e0ff */
[----:B------:R-:W-:-:S02]  /*23fa0*/  ULDC UR4, c[0x0][0xa88] ;  /* 0x0002a20000047ab9 */ /* 0x000fc40000000800 */
[----:B------:R-:W-:Y:S02]  /*23fb0*/  MOV R6, UR4 ;  /* 0x0000000400067c02 */ /* 0x000fe40008000f00 */
        /* <DEDUP_REMOVED lines=12> */
.L_x_2561:
        /* <DEDUP_REMOVED lines=9> */
[----:B---3--:R-:W-:-:S04]  /*24110*/  IADD3 R9, R203, -0x80, R3 ;  /* 0xffffff80cb097810 */ /* 0x008fc80007ffe003 */
        /* <DEDUP_REMOVED lines=9> */
[----:B------:R-:W3:Y:S01]  /*241b0*/  @P0 LDC R4, c[0x0][0xbec] ;  /* 0x0002fb00ff040b82 */ /* 0x000ee20000000800 */
[----:B------:R-:W-:Y:S01]  /*241c0*/  IMAD R7, R217, UR5, R8 ;  /* 0x00000005d9077c24 */ /* 0x000fe2000f8e0208 */
[----:B------:R-:W-:-:S04]  /*241d0*/  ULDC.64 UR4, c[0x0][0xb98] ;  /* 0x0002e60000047ab9 */ /* 0x000fc80000000a00 */
[----:B------:R-:W-:Y:S02]  /*241e0*/  IADD3 R3, R3, R7, RZ ;  /* 0x0000000703037210 */ /* 0x000fe40007ffe0ff */
[----:B------:R-:W5:Y:S01]  /*241f0*/  @P0 LDC R15, c[0x0][0xbf0] ;  /* 0x0002fc00ff0f0b82 */ /* 0x000f620000000800 */
[----:B------:R-:W-:-:S04]  /*24200*/  IMAD.WIDE.U32 R2, R13, UR4, R2 ;  /* 0x000000040d027c25 */ /* 0x000fc8000f8e0002 */
[----:B---3--:R-:W-:-:S05]  /*24210*/  @P0 IMAD.HI.U32 R4, R9, R4, RZ ;  /* 0x0000000409040227 */ /* 0x008fca00078e00ff */
[----:B-----5:R-:W-:Y:S01]  /*24220*/  @P0 SHF.R.U32.HI R5, RZ, R15, R4 ;  /* 0x0000000fff050219 */ /* 0x020fe20000011604 */
        /* <DEDUP_REMOVED lines=18> */
.L_x_2563:
[----:B------:R-:W-:Y:S05]  /*24350*/  BSYNC B1 ;  /* 0x0000000000017941 */ /* 0x000fea0003800000 */
.L_x_2562:
[----:B------:R-:W-:Y:S02]  /*24360*/  ULDC.64 UR4, c[0x0][0xaa0] ;  /* 0x0002a80000047ab9 */ /* 0x000fe40000000a00 */
[----:B---3--:R-:W-:-:S04]  /*24370*/  IMAD R3, R11, UR4, RZ ;  /* 0x000000040b037c24 */ /* 0x008fc8000f8e02ff */
[C---:B------:R-:W-:Y:S02]  /*24380*/  IMAD R5, R0.reuse, UR5, R3 ;  /* 0x0000000500057c24 */ /* 0x040fe4000f8e0203 */
[----:B------:R-:W-:Y:S01]  /*24390*/  IMAD.WIDE.U32 R2, R0, UR4, RZ ;  /* 0x0000000400027c25 */ /* 0x000fe2000f8e00ff */
[----:B------:R-:W-:-:S03]  /*243a0*/  ULDC.64 UR4, c[0x0][0xae8] ;  /* 0x0002ba0000047ab9 */ /* 0x000fc60000000a00 */
[----:B------:R-:W-:Y:S02]  /*243b0*/  IMAD R0, R216, 0x20, R224 ;  /* 0x00000020d8007824 */ /* 0x000fe400078e02e0 */
[----:B------:R-:W-:Y:S02]  /*243c0*/  IMAD.IADD R3, R3, 0x1, R5 ;  /* 0x0000000103037824 */ /* 0x000fe400078e0205 */
[----:B------:R-:W-:Y:S01]  /*243d0*/  IMAD R4, R10, UR4, RZ ;  /* 0x000000040a047c24 */ /* 0x000fe2000f8e02ff */
[----:B------:R-:W-:Y:S01]  /*243e0*/  IADD3 R9, R203, R0, RZ ;  /* 0x00000000cb097210 */ /* 0x000fe20007ffe0ff */
[----:B------:R-:W-:-:S04]  /*243f0*/  IMAD.WIDE.U32 R2, R217, UR4, R2 ;  /* 0x00000004d9027c25 */ /* 0x000fc8000f8e0002 */
[----:B--2---:R-:W-:-:S04]  /*24400*/  @P2 IMAD.HI.U32 R0, R9, R14, RZ ;  /* 0x0000000e09002227 */ /* 0x004fc800078e00ff */
[----:B------:R-:W-:Y:S01]  /*24410*/  IMAD R7, R217, UR5, R4 ;  /* 0x00000005d9077c24 */ /* 0x000fe2000f8e0204 */
[----:B------:R-:W-:Y:S01]  /*24420*/  ULDC.64 UR4, c[0x0][0xaf0] ;  /* 0x0002bc0000047ab9 */ /* 0x000fe20000000a00 */
[----:B------:R-:W-:Y:S01]  /*24430*/  IMAD.MOV.U32 R5, RZ, RZ, R9 ;  /* 0x000000ffff057224 */ /* 0x000fe200078e0009 */
[----:B----4-:R-:W-:Y:S01]  /*24440*/  @P2 SHF.R.U32.HI R5, RZ, R25, R0 ;  /* 0x00000019ff052219 */ /* 0x010fe20000011600 */
        /* <DEDUP_REMOVED lines=20> */
[----:B------:R-:W-:Y:S01]  /*24590*/  UMOV UR4, 0xffffffff ;  /* 0xffffffff00047882 */ /* 0x000fe20000000000 */
[----:B------:R-:W-:-:S04]  /*245a0*/  IADD3 R3, R5, R3, RZ ;  /* 0x0000000305037210 */ /* 0x000fc80007ffe0ff */
[----:B------:R-:W-:Y:S01]  /*245b0*/  LEA.HI.X R3, R4, UR5, R3, 0x1, P0 ;  /* 0x0000000504037c11 */ /* 0x000fe200080f0c03 */
[----:B------:R-:W-:Y:S06]  /*245c0*/  BRA.DIV UR4, `(.L_x_2564) ;  /* 0x0000008a04d87947 */ /* 0x000fec000b800000 */
[----:B------:R2:W3:Y:S04]  /*245d0*/  SHFL.IDX PT, R0, R3, RZ, 0x181f ;  /* 0x00181fff03007589 */ /* 0x0004e800000e0000 */
[----:B------:R2:W4:Y:S02]  /*245e0*/  SHFL.IDX PT, R14, R2, RZ, 0x181f ;  /* 0x00181fff020e7589 */ /* 0x00052400000e0000 */
.L_x_2765:
        /* <DEDUP_REMOVED lines=16> */
.L_x_2566:
[----:B------:R-:W-:Y:S05]  /*246f0*/  BSYNC B1 ;  /* 0x0000000000017941 */ /* 0x000fea0003800000 */
.L_x_2565:
[----:B------:R-:W-:-:S03]  /*24700*/  UMOV UR4, 0xffffffff ;  /* 0xffffffff00047882 */ /* 0x000fc60000000000 */
[----:B------:R-:W-:Y:S05]  /*24710*/  BRA.DIV UR4, `(.L_x_2567) ;  /* 0x0000008a04b87947 */ /* 0x000fea000b800000 */
[----:B---3--:R3:W0:Y:S04]  /*24720*/  SHFL.IDX PT, R0, R3, 0x1, 0x181f ;  /* 0x00381f0003007f89 */ /* 0x00862800000e0000 */
[----:B----4-:R3:W4:Y:S02]  /*24730*/  SHFL.IDX PT, R14, R2, 0x1, 0x181f ;  /* 0x00381f00020e7f89 */ /* 0x01072400000e0000 */
.L_x_2769:
        /* <DEDUP_REMOVED lines=15> */
.L_x_2569:
[----:B------:R-:W-:Y:S05]  /*24830*/  BSYNC B1 ;  /* 0x0000000000017941 */ /* 0x000fea0003800000 */
.L_x_2568:
[----:B------:R-:W-:-:S03]  /*24840*/  UMOV UR4, 0xffffffff ;  /* 0xffffffff00047882 */ /* 0x000fc60000000000 */
[----:B------:R-:W-:Y:S05]  /*24850*/  BRA.DIV UR4, `(.L_x_2570) ;  /* 0x0000008a04b07947 */ /* 0x000fea000b800000 */
[----:B0-----:R0:W0:Y:S04]  /*24860*/  SHFL.IDX PT, R0, R3, 0x2, 0x181f ;  /* 0x00581f0003007f89 */ /* 0x00102800000e0000 */
[----:B----4-:R4:W0:Y:S02]  /*24870*/  SHFL.IDX PT, R14, R2, 0x2, 0x181f ;  /* 0x00581f00020e7f89 */ /* 0x01082400000e0000 */
.L_x_2773:
        /* <DEDUP_REMOVED lines=15> */
.L_x_2572:
[----:B------:R-:W-:Y:S05]  /*24970*/  BSYNC B1 ;  /* 0x0000000000017941 */ /* 0x000fea0003800000 */
.L_x_2571:
[----:B------:R-:W-:-:S03]  /*24980*/  UMOV UR4, 0xffffffff ;  /* 0xffffffff00047882 */ /* 0x000fc60000000000 */
[----:B------:R-:W-:Y:S05]  /*24990*/  BRA.DIV UR4, `(.L_x_2573) ;  /* 0x0000008a04a87947 */ /* 0x000fea000b800000 */
[----:B0-----:R0:W0:Y:S04]  /*249a0*/  SHFL.IDX PT, R0, R3, 0x3, 0x181f ;  /* 0x00781f0003007f89 */ /* 0x00102800000e0000 */
[----:B------:R0:W0:Y:S02]  /*249b0*/  SHFL.IDX PT, R14, R2, 0x3, 0x181f ;  /* 0x00781f00020e7f89 */ /* 0x00002400000e0000 */
.L_x_2777:
        /* <DEDUP_REMOVED lines=14> */
.L_x_2560:
[----:B------:R-:W-:Y:S05]  /*24aa0*/  BSYNC B0 ;  /* 0x0000000000007941 */ /* 0x000fea0003800000 */
.L_x_2550:
[----:B------:R-:W-:Y:S02]  /*24ab0*/  ULDC UR4, c[0x0][0xc3c] ;  /* 0x00030f0000047ab9 */ /* 0x000fe40000000800 */
[----:B-1----:R-:W-:-:S13]  /*24ac0*/  ISETP.GE.AND P0, PT, R207, UR4, PT ;  /* 0x00000004cf007c0c */ /* 0x002fda000bf06270 */
[----:B------:R-:W-:Y:S05]  /*24ad0*/  @!P0 BRA `(.L_x_2574) ;  /* 0xfffffdc800608947 */ /* 0x000fea000383ffff */
[----:B------:R-:W-:Y:S05]  /*24ae0*/  BRA `(.L_x_2371) ;  /* 0x0000006c00947947 */ /* 0x000fea0003800000 */
.L_x_2369:
        /* <DEDUP_REMOVED lines=18> */
.L_x_2575:
        /* <DEDUP_REMOVED lines=33> */
[----:B0-----:R-:W-:-:S05]  /*24e20*/  IMAD R6, R6, UR5, RZ ;  /* 0x0000000506067c24 */ /* 0x001fca000f8e02ff */
[----:B--2---:R-:W-:Y:S02]  /*24e30*/  ISETP.GT.AND P6, PT, R6, UR6, PT ;  /* 0x0000000606007c0c */ /* 0x004fe4000bfc4270 */
[----:B------:R-:W-:-:S11]  /*24e40*/  MOV R3, R6 ;  /* 0x0000000600037202 */ /* 0x000fd60000000f00 */
[----:B------:R-:W-:Y:S05]  /*24e50*/  @P6 BRA `(.L_x_2577) ;  /* 0x00000000009c6947 */ /* 0x000fea0003800000 */
[----:B------:R-:W0:Y:S01]  /*24e60*/  LDC R5, c[0x0][0xc3c] ;  /* 0x00030f00ff057b82 */ /* 0x000e220000000800 */
[----:B------:R-:W-:Y:S01]  /*24e70*/  IMAD.MOV.U32 R6, RZ, RZ, R3 ;  /* 0x000000ffff067224 */ /* 0x000fe200078e0003 */
[----:B------:R-:W-:Y:S01]  /*24e80*/  UMOV UR4, URZ ;  /* 0x0000003f00047c82 */ /* 0x000fe20008000000 */
[----:B------:R-:W-:Y:S01]  /*24e90*/  ULDC UR7, c[0x0][0xc3c] ;  /* 0x00030f0000077ab9 */ /* 0x000fe20000000800 */
[----:B------:R-:W-:-:S05]  /*24ea0*/  ULDC UR5, c[0x0][0xc38] ;  /* 0x00030e0000057ab9 */ /* 0x000fca0000000800 */
.L_x_2581:
        /* <DEDUP_REMOVED lines=12> */
.L_x_2580:
[----:B------:R-:W-:Y:S05]  /*24f70*/  BSYNC B0 ;  /* 0x0000000000007941 */ /* 0x000fea0003800000 */
.L_x_2579:
[----:B0----5:R-:W0:Y:S02]  /*24f80*/  SHFL.UP PT, R2, R4, 0x1, RZ ;  /* 0x0420000004027989 */ /* 0x021e2400000e00ff */
        /* <DEDUP_REMOVED lines=20> */
.L_x_2577:
[----:B------:R-:W-:-:S05]  /*250d0*/  IADD3 R6, -R3, R6, RZ ;  /* 0x0000000603067210 */ /* 0x000fca0007ffe1ff */
        /* <DEDUP_REMOVED lines=19> */
.L_x_2582:
[----:B-12---:R-:W-:Y:S02]  /*25210*/  IMAD.MOV R5, RZ, RZ, -R3 ;  /* 0x000000ffff057224 */ /* 0x006fe400078e0a03 */
[----:B---3--:R-:W-:Y:S01]  /*25220*/  IMAD R16, R16, UR5, R6 ;  /* 0x0000000510107c24 */ /* 0x008fe2000f8e0206 */
[----:B------:R-:W-:Y:S01]  /*25230*/  IABS R6, R8 ;  /* 0x0000000800067213 */ /* 0x000fe20000000000 */
[----:B------:R-:W-:Y:S02]  /*25240*/  IMAD R5, R5, R10, RZ ;  /* 0x0000000a05057224 */ /* 0x000fe400078e02ff */
[----:B------:R-:W-:Y:S01]  /*25250*/  IMAD.MOV.U32 R2, RZ, RZ, RZ ;  /* 0x000000ffff027224 */ /* 0x000fe200078e00ff */
[----:B------:R-:W-:-:S03]  /*25260*/  IADD3 R6, RZ, -R6, RZ ;  /* 0x80000006ff067210 */ /* 0x000fc60007ffe0ff */
        /* <DEDUP_REMOVED lines=25> */
[----:B-1----:R-:W-:-:S06]  /*25400*/  IADD3 R3, R10, 0xffffffe, RZ ;  /* 0x0ffffffe0a037810 */ /* 0x002fcc0007ffe0ff */
        /* <DEDUP_REMOVED lines=12> */
[----:B------:R-:W-:Y:S01]  /*254d0*/  @!P1 IMAD.IADD R8, R8, 0x1, -R7 ;  /* 0x0000000108089824 */ /* 0x000fe200078e0a07 */
[----:B------:R-:W-:Y:S02]  /*254e0*/  @!P1 IADD3 R2, R2, 0x1, RZ ;  /* 0x0000000102029810 */ /* 0x000fe40007ffe0ff */
        /* <DEDUP_REMOVED lines=10> */
.L_x_2578:
[----:B------:R-:W-:Y:S01]  /*25590*/  MOV R17, RZ ;  /* 0x000000ff00117202 */ /* 0x000fe20000000f00 */
[----:B------:R-:W-:Y:S02]  /*255a0*/  IMAD.U32 R16, RZ, RZ, UR6 ;  /* 0x00000006ff107e24 */ /* 0x000fe4000f8e00ff */
[----:B------:R-:W-:-:S07]  /*255b0*/  IMAD.MOV.U32 R18, RZ, RZ, RZ ;  /* 0x000000ffff127224 */ /* 0x000fce00078e00ff */
.L_x_2583:
[----:B------:R-:W-:-:S13]  /*255c0*/  ISETP.NE.AND P0, PT, R0, RZ, PT ;  /* 0x000000ff0000720c */ /* 0x000fda0003f05270 */
[----:B------:R-:W1:Y:S01]  /*255d0*/  @!P0 S2R R3, SR_CgaCtaId ;  /* 0x0000000000038919 */ /* 0x000e620000008800 */
[----:B------:R-:W-:-:S04]  /*255e0*/  @!P0 MOV R0, 0x400 ;  /* 0x0000040000008802 */ /* 0x000fc80000000f00 */
[----:B-1----:R-:W-:-:S05]  /*255f0*/  @!P0 LEA R0, R3, R0, 0x18 ;  /* 0x0000000003008211 */ /* 0x002fca00078ec0ff */
[----:B------:R1:W-:Y:S01]  /*25600*/  @!P0 STS.128 [R0+0x298d0], R16 ;  /* 0x0298d01000008388 */ /* 0x0003e20000000c00 */
[----:B------:R-:W-:Y:S06]  /*25610*/  BAR.ARV 0x5, 0x180 ;  /* 0x0146000000007b1d */ /* 0x000fec0000002000 */
.L_x_2576:
        /* <DEDUP_REMOVED lines=24> */
[----:B------:R-:W-:Y:S01]  /*257a0*/  IMAD.SHL.U32 R8, R11, 0x4, RZ ;  /* 0x000000040b087824 */ /* 0x000fe200078e00ff */
[----:B------:R-:W-:-:S02]  /*257b0*/  LOP3.LUT R6, R6, 0x30, R3, 0xf8, !PT ;  /* 0x0000003006067812 */ /* 0x000fc400078ef803 */
[----:B------:R-:W-:Y:S02]  /*257c0*/  SHF.L.U32 R3, R11, 0x4, RZ ;  /* 0x000000040b037819 */ /* 0x000fe400000006ff */
[----:B------:R-:W-:Y:S02]  /*257d0*/  LOP3.LUT R7, R0, 0x600, RZ, 0xc0, !PT ;  /* 0x0000060000077812 */ /* 0x000fe400078ec0ff */
        /* <DEDUP_REMOVED lines=21> */
[----:B------:R-:W-:Y:S01]  /*25930*/  IMAD.MOV.U32 R3, RZ, RZ, 0x1 ;  /* 0x00000001ff037424 */ /* 0x000fe200078e00ff */
[----:B------:R-:W-:Y:S01]  /*25940*/  IADD3 R2, R5, R0, RZ ;  /* 0x0000000005027210 */ /* 0x000fe20007ffe0ff */
[----:B------:R-:W-:-:S04]  /*25950*/  IMAD.MOV.U32 R0, RZ, RZ, 0x1 ;  /* 0x00000001ff007424 */ /* 0x000fc800078e00ff */
        /* <DEDUP_REMOVED lines=8> */
.L_x_2694:
[----:B0-2---:R-:W0:Y:S02]  /*259e0*/  LDC.64 R2, c[0x0][0xc88] ;  /* 0x00032200ff027b82 */ /* 0x005e240000000a00 */
[----:B0-----:R-:W-:-:S05]  /*259f0*/  IMAD.WIDE R2, R19, 0x4, R2 ;  /* 0x0000000413027825 */ /* 0x001fca00078e0202 */
[----:B------:R-:W2:Y:S01]  /*25a00*/  LDG.E R13, desc[UR54][R2.64] ;  /* 0x00000036020d7981 */ /* 0x000ea2000c1e1900 */
[----:B------:R-:W-:Y:S05]  /*25a10*/  YIELD ;  /* 0x0000000000007946 */ /* 0x000fea0003800000 */
[----:B------:R-:W-:Y:S01]  /*25a20*/  ULDC.64 UR4, c[0x0][0xa28] ;  /* 0x00028a0000047ab9 */ /* 0x000fe20000000a00 */
[----:B---3--:R-:W-:Y:S01]  /*25a30*/  IMAD.MOV.U32 R0, RZ, RZ, RZ ;  /* 0x000000ffff007224 */ /* 0x008fe200078e00ff */
        /* <DEDUP_REMOVED lines=14> */
[----:B-1----:R1:W5:Y:S01]  /*25b20*/  @P0 LDG.E R0, desc[UR54][R2.64] ;  /* 0x0000003602000981 */ /* 0x002362000c1e1900 */
[----:B------:R-:W-:Y:S01]  /*25b30*/  ISETP.NE.AND.EX P2, PT, RZ, UR5, PT, P2 ;  /* 0x00000005ff007c0c */ /* 0x000fe2000bf45320 */
[----:B------:R-:W-:Y:S01]  /*25b40*/  IMAD.MOV.U32 R12, RZ, RZ, RZ ;  /* 0x000000ffff0c7224 */ /* 0x000fe200078e00ff */
[----:B------:R-:W-:Y:S01]  /*25b50*/  ISETP.NE.U32.AND P3, PT, RZ, UR10, PT ;  /* 0x0000000aff007c0c */ /* 0x000fe2000bf65070 */
[----:B------:R2:W-:Y:S01]  /*25b60*/  STL [R1], R10 ;  /* 0x0000000a01007387 */ /* 0x0005e20000100800 */
[----:B------:R-:W-:-:S02]  /*25b70*/  IADD3 R8, P5, R10, UR6, RZ ;  /* 0x000000060a087c10 */ /* 0x000fc4000ffbe0ff */
[C---:B0-----:R-:W-:Y:S01]  /*25b80*/  IADD3 R4, P4, R10.reuse, UR4, RZ ;  /* 0x000000040a047c10 */ /* 0x041fe2000ff9e0ff */
[----:B------:R-:W-:Y:S01]  /*25b90*/  STL [R1+0x20], R15 ;  /* 0x0000200f01007387 */ /* 0x000fe20000100800 */
[----:B------:R-:W-:Y:S02]  /*25ba0*/  ISETP.NE.AND.EX P3, PT, RZ, UR11, PT, P3 ;  /* 0x0000000bff007c0c */ /* 0x000fe4000bf65330 */
[----:B-1----:R-:W-:Y:S02]  /*25bb0*/  CS2R R2, SRZ ;  /* 0x0000000000027805 */ /* 0x002fe4000001ff00 */
[C---:B------:R-:W-:Y:S02]  /*25bc0*/  IADD3.X R5, R15.reuse, UR5, RZ, P4, !PT ;  /* 0x000000050f057c10 */ /* 0x040fe4000a7fe4ff */
[----:B------:R-:W-:Y:S02]  /*25bd0*/  IADD3 R6, P4, R10, UR8, RZ ;  /* 0x000000080a067c10 */ /* 0x000fe4000ff9e0ff */
[----:B------:R-:W-:Y:S01]  /*25be0*/  ISETP.NE.U32.AND P0, PT, RZ, UR6, PT ;  /* 0x00000006ff007c0c */ /* 0x000fe2000bf05070 */
[----:B------:R-:W3:Y:S01]  /*25bf0*/  @P2 LDG.E R2, desc[UR54][R4.64] ;  /* 0x0000003604022981 */ /* 0x000ee2000c1e1900 */
[----:B------:R-:W-:Y:S01]  /*25c00*/  IADD3.X R7, R15, UR9, RZ, P4, !PT ;  /* 0x000000090f077c10 */ /* 0x000fe2000a7fe4ff */
[----:B------:R-:W-:Y:S01]  /*25c10*/  ULDC UR4, c[0x0][0x288] ;  /* 0x0000a20000047ab9 */ /* 0x000fe20000000800 */
[----:B------:R-:W-:-:S02]  /*25c20*/  ISETP.NE.U32.AND P1, PT, RZ, UR8, PT ;  /* 0x00000008ff007c0c */ /* 0x000fc4000bf25070 */
[----:B------:R-:W-:Y:S02]  /*25c30*/  ISETP.NE.AND.EX P0, PT, RZ, UR7, PT, P0 ;  /* 0x00000007ff007c0c */ /* 0x000fe4000bf05300 */
[----:B--2---:R-:W-:Y:S02]  /*25c40*/  @P3 IADD3 R10, P4, R10, UR10, RZ ;  /* 0x0000000a0a0a3c10 */ /* 0x004fe4000ff9e0ff */
[----:B------:R-:W-:Y:S02]  /*25c50*/  ISETP.NE.AND.EX P1, PT, RZ, UR9, PT, P1 ;  /* 0x00000009ff007c0c */ /* 0x000fe4000bf25310 */
[C---:B------:R-:W-:Y:S02]  /*25c60*/  @P3 IADD3.X R11, R15.reuse, UR11, RZ, P4, !PT ;  /* 0x0000000b0f0b3c10 */ /* 0x040fe4000a7fe4ff */
[----:B------:R-:W-:-:S05]  /*25c70*/  IADD3.X R9, R15, UR7, RZ, P5, !PT ;  /* 0x000000070f097c10 */ /* 0x000fca000affe4ff */
[----:B------:R0:W5:Y:S04]  /*25c80*/  @P0 LDG.E R12, desc[UR54][R8.64] ;  /* 0x00000036080c0981 */ /* 0x000168000c1e1900 */
[----:B------:R0:W5:Y:S04]  /*25c90*/  @P1 LDG.E R3, desc[UR54][R6.64] ;  /* 0x0000003606031981 */ /* 0x000168000c1e1900 */
[----:B---3--:R1:W-:Y:S02]  /*25ca0*/  STL [R1+0x3c], R2 ;  /* 0x00003c0201007387 */ /* 0x0083e40000100800 */
[----:B-1----:R-:W-:Y:S01]  /*25cb0*/  MOV R2, UR4 ;  /* 0x0000000400027c02 */ /* 0x002fe20008000f00 */
[----:B------:R-:W-:-:S05]  /*25cc0*/  ULDC.64 UR4, c[0x0][0x418] ;  /* 0x0001060000047ab9 */ /* 0x000fca0000000a00 */
[----:B------:R-:W2:Y:S01]  /*25cd0*/  @P3 LDG.E R2, desc[UR54][R10.64] ;  /* 0x000000360a023981 */ /* 0x000ea2000c1e1900 */
[----:B------:R-:W-:-:S03]  /*25ce0*/  UISETP.NE.U32.AND UP0, UPT, UR4, URZ, UPT ;  /* 0x0000003f0400728c */ /* 0x000fc6000bf05070 */
[----:B------:R-:W-:Y:S01]  /*25cf0*/  ULDC UR4, c[0x0][0x424] ;  /* 0x0001090000047ab9 */ /* 0x000fe20000000800 */
[----:B------:R-:W-:-:S03]  /*25d00*/  UISETP.NE.AND.EX UP0, UPT, UR5, URZ, UPT, UP0 ;  /* 0x0000003f0500728c */ /* 0x000fc6000bf05300 */
[----:B------:R-:W-:Y:S01]  /*25d10*/  ULDC UR5, c[0x0][0x2f0] ;  /* 0x0000bc0000057ab9 */ /* 0x000fe20000000800 */
[----:B------:R-:W-:Y:S01]  /*25d20*/  USEL UR4, UR4, 0x1, UP0 ;  /* 0x0000000104047887 */ /* 0x000fe20008000000 */
[----:B--2---:R1:W-:Y:S04]  /*25d30*/  STL [R1+0x40], R2 ;  /* 0x0000400201007387 */ /* 0x0043e80000100800 */
[----:B------:R0:W5:Y:S01]  /*25d40*/  LDL R14, [R1+0x40] ;  /* 0x00004000010e7983 */ /* 0x0001620000100800 */
[----:B------:R-:W-:-:S03]  /*25d50*/  UIMAD UR4, UR4, UR5, URZ ;  /* 0x00000005040472a4 */ /* 0x000fc6000f8e023f */
[----:B------:R-:W-:Y:S02]  /*25d60*/  ULDC UR5, c[0x0][0x348] ;  /* 0x0000d20000057ab9 */ /* 0x000fe40000000800 */
[----:B-1----:R-:W-:Y:S02]  /*25d70*/  IMAD.U32 R2, RZ, RZ, UR5 ;  /* 0x00000005ff027e24 */ /* 0x002fe4000f8e00ff */
[----:B------:R-:W-:Y:S01]  /*25d80*/  IMAD.U32 R10, RZ, RZ, UR4 ;  /* 0x00000004ff0a7e24 */ /* 0x000fe2000f8e00ff */
[----:B0-----:R-:W-:Y:S06]  /*25d90*/  @P3 BRA `(.L_x_2585) ;  /* 0x0000000000143947 */ /* 0x001fec0003800000 */
[----:B------:R-:W-:Y:S05]  /*25da0*/  @!P2 BRA `(.L_x_2585) ;  /* 0x000000000010a947 */ /* 0x000fea0003800000 */
[----:B------:R-:W2:Y:S04]  /*25db0*/  LDG.E R11, desc[UR54][R4.64] ;  /* 0x00000036040b7981 */ /* 0x000ea8000c1e1900 */
[----:B------:R-:W2:Y:S02]  /*25dc0*/  LDG.E R4, desc[UR54][R4.64+0x4] ;  /* 0x0000043604047981 */ /* 0x000ea4000c1e1900 */
[----:B--2--5:R-:W-:-:S05]  /*25dd0*/  IMAD.IADD R14, R4, 0x1, -R11 ;  /* 0x00000001040e7824 */ /* 0x024fca00078e0a0b */
[----:B------:R0:W-:Y:S02]  /*25de0*/  STL [R1+0x40], R14 ;  /* 0x0000400e01007387 */ /* 0x0001e40000100800 */
.L_x_2585:
[----:B-----5:R-:W-:Y:S01]  /*25df0*/  IMAD.IADD R4, R12, 0x1, R0 ;  /* 0x000000010c047824 */ /* 0x020fe200078e0200 */
[----:B------:R-:W-:Y:S01]  /*25e00*/  ULDC.64 UR4, c[0x0][0xa20] ;  /* 0x0002880000047ab9 */ /* 0x000fe20000000a00 */
[----:B------:R1:W-:Y:S01]  /*25e10*/  STL [R1+0x1c], R13 ;  /* 0x00001c0d01007387 */ /* 0x0003e20000100800 */
[----:B------:R-:W-:-:S03]  /*25e20*/  ISETP.NE.U32.AND P2, PT, RZ, UR4, PT ;  /* 0x00000004ff007c0c */ /* 0x000fc6000bf45070 */
[----:B------:R1:W-:Y:S01]  /*25e30*/  STL [R1+0x24], R4 ;  /* 0x0000240401007387 */ /* 0x0003e20000100800 */
[----:B------:R-:W-:-:S13]  /*25e40*/  ISETP.NE.AND.EX P2, PT, RZ, UR5, PT, P2 ;  /* 0x00000005ff007c0c */ /* 0x000fda000bf45320 */
[----:B-1----:R-:W-:Y:S05]  /*25e50*/  @!P2 BRA `(.L_x_2586) ;  /* 0x000000000014a947 */ /* 0x002fea0003800000 */
[----:B------:R-:W2:Y:S02]  /*25e60*/  LDL R4, [R1] ;  /* 0x0000000001047983 */ /* 0x000ea40000100800 */
[----:B--2---:R-:W-:-:S04]  /*25e70*/  IADD3 R10, P0, R4, UR4, RZ ;  /* 0x00000004040a7c10 */ /* 0x004fc8000ff1e0ff */
[----:B------:R-:W-:-:S05]  /*25e80*/  IADD3.X R11, R15, UR5, RZ, P0, !PT ;  /* 0x000000050f0b7c10 */ /* 0x000fca00087fe4ff */
[----:B------:R1:W5:Y:S01]  /*25e90*/  LDG.E R10, desc[UR54][R10.64] ;  /* 0x000000360a0a7981 */ /* 0x000362000c1e1900 */
[----:B------:R-:W-:Y:S05]  /*25ea0*/  BRA `(.L_x_2587) ;  /* 0x0000000000107947 */ /* 0x000fea0003800000 */
.L_x_2586:
[----:B------:R-:W-:Y:S05]  /*25eb0*/  @!P0 BRA `(.L_x_2587) ;  /* 0x00000000000c8947 */ /* 0x000fea0003800000 */
[----:B------:R-:W2:Y:S04]  /*25ec0*/  LDG.E R10, desc[UR54][R8.64] ;  /* 0x00000036080a7981 */ /* 0x000ea8000c1e1900 */
[----:B------:R-:W2:Y:S02]  /*25ed0*/  LDG.E R8, desc[UR54][R8.64+0x4] ;  /* 0x0000043608087981 */ /* 0x000ea4000c1e1900 */
[----:B--2---:R-:W-:-:S07]  /*25ee0*/  IMAD.IADD R10, R8, 0x1, -R10 ;  /* 0x00000001080a7824 */ /* 0x004fce00078e0a0a */
.L_x_2587:
[----:B------:R-:W2:Y:S01]  /*25ef0*/  @P1 LDG.E R4, desc[UR54][R6.64] ;  /* 0x0000003606041981 */ /* 0x000ea2000c1e1900 */
[----:B------:R-:W3:Y:S01]  /*25f00*/  LDC R5, c[0x0][0x448] ;  /* 0x00011200ff057b82 */ /* 0x000ee20000000800 */
[----:B-----5:R-:W-:Y:S02]  /*25f10*/  IADD3 R0, -R0, R10, RZ ;  /* 0x0000000a00007210 */ /* 0x020fe40007ffe1ff */
[----:B------:R4:W2:Y:S01]  /*25f20*/  @P1 LDG.E R6, desc[UR54][R6.64+0x4] ;  /* 0x0000043606061981 */ /* 0x0008a2000c1e1900 */
[----:B---3--:R-:W-:-:S13]  /*25f30*/  ISETP.NE.AND P0, PT, R5, 0x1, PT ;  /* 0x000000010500780c */ /* 0x008fda0003f05270 */
[----:B----4-:R-:W3:Y:S01]  /*25f40*/  @P0 LDC R7, c[0x0][0x450] ;  /* 0x00011400ff070b82 */ /* 0x010ee20000000800 */
[----:B------:R-:W-:Y:S01]  /*25f50*/  BSSY B0, `(.L_x_2588) ;  /* 0x000013c000007945 */ /* 0x000fe20003800000 */
[----:B--2---:R-:W-:-:S06]  /*25f60*/  @P1 IMAD.IADD R2, R6, 0x1, -R4 ;  /* 0x0000000106021824 */ /* 0x004fcc00078e0a04 */
[----:B------:R-:W2:Y:S01]  /*25f70*/  @P0 LDC R6, c[0x0][0x44c] ;  /* 0x00011300ff060b82 */ /* 0x000ea20000000800 */
[----:B------:R-:W-:-:S04]  /*25f80*/  IMAD.SHL.U32 R4, R17, 0x80, RZ ;  /* 0x0000008011047824 */ /* 0x000fc800078e00ff */
[----:B------:R-:W-:-:S04]  /*25f90*/  VIADD R4, R4, 0x7f ;  /* 0x0000007f04047836 */ /* 0x000fc80000000000 */
[----:B------:R-:W-:Y:S02]  /*25fa0*/  IMAD.MOV.U32 R5, RZ, RZ, R4 ;  /* 0x000000ffff057224 */ /* 0x000fe400078e0004 */
[----:B--2---:R-:W-:-:S04]  /*25fb0*/  @P0 IMAD.HI.U32 R6, R4, R6, RZ ;  /* 0x0000000604060227 */ /* 0x004fc800078e00ff */
[----:B------:R-:W-:Y:S01]  /*25fc0*/  IMAD.IADD R4, R0, 0x1, R2 ;  /* 0x0000000100047824 */ /* 0x000fe200078e0202 */
[----:B---3--:R-:W-:-:S04]  /*25fd0*/  @P0 SHF.R.U32.HI R5, RZ, R7, R6 ;  /* 0x00000007ff050219 */ /* 0x008fc80000011606 */
[C---:B------:R-:W-:Y:S02]  /*25fe0*/  IADD3 R6, R4.reuse, 0x9f, RZ ;  /* 0x0000009f04067810 */ /* 0x040fe40007ffe0ff */
        /* <DEDUP_REMOVED lines=8> */
[----:B------:R-:W-:-:S05]  /*26070*/  VIMNMX R4, R20, R4, PT ;  /* 0x0000000414047248 */ /* 0x000fca0003fe0100 */
[--C-:B------:R-:W-:Y:S02]  /*26080*/  IMAD R4, R4, 0xa0, -R0.reuse ;  /* 0x000000a004047824 */ /* 0x100fe400078e0a00 */
[----:B------:R-:W-:-:S03]  /*26090*/  IMAD.MOV R0, RZ, RZ, -R0 ;  /* 0x000000ffff007224 */ /* 0x000fc600078e0a00 */
[----:B------:R-:W-:Y:S02]  /*260a0*/  VIMNMX R2, R4, R2, PT ;  /* 0x0000000204027248 */ /* 0x000fe40003fe0100 */
[----:B------:R-:W-:-:S04]  /*260b0*/  VIMNMX R0, RZ, R0, !PT ;  /* 0x00000000ff007248 */ /* 0x000fc80007fe0100 */
[----:B------:R-:W-:Y:S01]  /*260c0*/  ISETP.GT.AND P0, PT, R2, R0, PT ;  /* 0x000000000200720c */ /* 0x000fe20003f04270 */
[----:B------:R-:W-:-:S12]  /*260d0*/  IMAD.WIDE.U32 R6, R0, -0x33333333, RZ ;  /* 0xcccccccd00067825 */ /* 0x000fd800078e00ff */
[----:B------:R-:W-:Y:S01]  /*260e0*/  @P0 VIADD R4, R2, 0x9f ;  /* 0x0000009f02040836 */ /* 0x000fe20000000000 */
[----:B------:R-:W-:-:S03]  /*260f0*/  SHF.R.U32.HI R2, RZ, 0x7, R7 ;  /* 0x00000007ff027819 */ /* 0x000fc60000011607 */
[----:B------:R-:W-:-:S05]  /*26100*/  @P0 IMAD.HI R0, R4, 0x66666667, RZ ;  /* 0x6666666704000827 */ /* 0x000fca00078e02ff */
[----:B------:R-:W-:Y:S01]  /*26110*/  @P0 SHF.R.U32.HI R4, RZ, 0x1f, R0 ;  /* 0x0000001fff040819 */ /* 0x000fe20000011600 */
[----:B------:R-:W-:-:S03]  /*26120*/  IMAD.MOV.U32 R8, RZ, RZ, R2 ;  /* 0x000000ffff087224 */ /* 0x000fc600078e0002 */
[----:B------:R-:W-:-:S04]  /*26130*/  @P0 LEA.HI.SX32 R8, R0, R4, 0x1a ;  /* 0x0000000400080211 */ /* 0x000fc800078fd2ff */
[----:B------:R-:W-:Y:S02]  /*26140*/  ISETP.GT.AND P2, PT, R8, R2, PT ;  /* 0x000000020800720c */ /* 0x000fe40003f44270 */
[----:B------:R-:W-:-:S11]  /*26150*/  PLOP3.LUT P0, PT, PT, PT, PT, 0x80, 0x0 ;  /* 0x000000000000781c */ /* 0x000fd60003f0f070 */
[----:B------:R-:W-:Y:S05]  /*26160*/  @!P2 BRA `(.L_x_2589) ;  /* 0x000000100068a947 */ /* 0x000fea0003800000 */
[----:B------:R-:W-:Y:S01]  /*26170*/  UMOV UR4, 0xffffffff ;  /* 0xffffffff00047882 */ /* 0x000fe20000000000 */
[----:B------:R-:W-:Y:S02]  /*26180*/  SEL R0, R13, RZ, !P1 ;  /* 0x000000ff0d007207 */ /* 0x000fe40004800000 */
[----:B------:R-:W-:Y:S05]  /*26190*/  BRA.DIV UR4, `(.L_x_2590) ;  /* 0x0000007204f07947 */ /* 0x000fea000b800000 */
[----:B------:R-:W2:Y:S02]  /*261a0*/  S2R R4, SR_TID.X ;  /* 0x0000000000047919 */ /* 0x000ea40000002100 */
[----:B--2---:R-:W-:-:S04]  /*261b0*/  SHF.R.U32.HI R4, RZ, 0x5, R4 ;  /* 0x00000005ff047819 */ /* 0x004fc80000011604 */
[----:B------:R-:W-:-:S05]  /*261c0*/  LOP3.LUT R4, R4, 0x3, RZ, 0xc0, !PT ;  /* 0x0000000304047812 */ /* 0x000fca00078ec0ff */
[----:B0-----:R0:W2:Y:S02]  /*261d0*/  SHFL.IDX PT, R14, R4, RZ, 0x1f ;  /* 0x00001fff040e7589 */ /* 0x0010a400000e0000 */
.L_x_2780:
[----:B--2---:R-:W-:Y:S02]  /*261e0*/  ISETP.NE.AND P0, PT, R14, RZ, PT ;  /* 0x000000ff0e00720c */ /* 0x004fe40003f05270 */
[----:B------:R-:W-:-:S11]  /*261f0*/  PLOP3.LUT P6, PT, PT, PT, PT, 0x8, 0x0 ;  /* 0x000000000000781c */ /* 0x000fd60003fce170 */
[----:B------:R-:W-:Y:S05]  /*26200*/  @P0 BRA `(.L_x_2591) ;  /* 0x00000000000c0947 */ /* 0x000fea0003800000 */
[----:B------:R-:W-:-:S03]  /*26210*/  UMOV UR4, 0xffffffff ;  /* 0xffffffff00047882 */ /* 0x000fc60000000000 */
[----:B------:R-:W-:Y:S05]  /*26220*/  BRA.DIV UR4, `(.L_x_2592) ;  /* 0x0000007604007947 */ /* 0x000fea000b800000 */
[----:B------:R-:W-:-:S13]  /*26230*/  ELECT P6, URZ, PT ;  /* 0x00000000003f782f */ /* 0x000fda00038c0000 */
.L_x_2591:
        /* <DEDUP_REMOVED lines=10> */
.L_x_2783:
[----:B------:R-:W-:Y:S05]  /*262e0*/  BSYNC B1 ;  /* 0x0000000000017941 */ /* 0x000fea0003800000 */
.L_x_2593:
        /* <DEDUP_REMOVED lines=14> */
.L_x_2784:
[----:B------:R-:W-:Y:S05]  /*263d0*/  BSYNC B2 ;  /* 0x0000000000027941 */ /* 0x000fea0003800000 */
.L_x_2597:
        /* <DEDUP_REMOVED lines=9> */
.L_x_2600:
[----:B------:R-:W-:Y:S05]  /*26470*/  BSYNC B2 ;  /* 0x0000000000027941 */ /* 0x000fea0003800000 */
.L_x_2599:
[----:B------:R-:W2:Y:S04]  /*26480*/  LDL R6, [R1+0x4] ;  /* 0x0000040001067983 */ /* 0x000ea80000100800 */
[----:B------:R-:W2:Y:S01]  /*26490*/  LDL R4, [R1+0xc] ;  /* 0x00000c0001047983 */ /* 0x000ea20000100800 */
[----:B-1----:R-:W-:Y:S01]  /*264a0*/  IMAD.MOV.U32 R11, RZ, RZ, RZ ;  /* 0x000000ffff0b7224 */ /* 0x002fe200078e00ff */
        /* <DEDUP_REMOVED lines=8> */
[----:B--2---:R-:W-:Y:S01]  /*26530*/  IMAD R9, R4, 0x7800, R6 ;  /* 0x0000780004097824 */ /* 0x004fe200078e0206 */
[----:B------:R-:W-:-:S03]  /*26540*/  IADD3 R4, R7, 0x29890, RZ ;  /* 0x0002989007047810 */ /* 0x000fc60007ffe0ff */
[----:B------:R-:W-:-:S07]  /*26550*/  VIADD R6, R9, 0x1a400 ;  /* 0x0001a40009067836 */ /* 0x000fce0000000000 */
.L_x_2601:
        /* <DEDUP_REMOVED lines=15> */
.L_x_2602:
        /* <DEDUP_REMOVED lines=15> */
.L_x_2603:
        /* <DEDUP_REMOVED lines=13> */
.L_x_2785:
[----:B------:R-:W-:Y:S05]  /*26810*/  BSYNC B2 ;  /* 0x0000000000027941 */ /* 0x000fea0003800000 */
.L_x_2604:
        /* <DEDUP_REMOVED lines=11> */
.L_x_2607:
[----:B------:R-:W-:Y:S05]  /*268d0*/  BSYNC B2 ;  /* 0x0000000000027941 */ /* 0x000fea0003800000 */
.L_x_2606:
        /* <DEDUP_REMOVED lines=11> */
.L_x_2608:
        /* <DEDUP_REMOVED lines=10> */
.L_x_2596:
[----:B------:R-:W-:Y:S05]  /*26a30*/  BSYNC B1 ;  /* 0x0000000000017941 */ /* 0x000fea0003800000 */
.L_x_2595:
[----:B------:R-:W0:Y:S04]  /*26a40*/  LDL.LU R9, [R1+0xc] ;  /* 0x00000c0001097983 */ /* 0x000e280000300800 */
[----:B------:R-:W2:Y:S01]  /*26a50*/  LDL.LU R6, [R1+0x18] ;  /* 0x0000180001067983 */ /* 0x000ea20000300800 */
[----:B------:R-:W-:Y:S01]  /*26a60*/  PLOP3.LUT P0, PT, PT, PT, PT, 0x8, 0x0 ;  /* 0x000000000000781c */ /* 0x000fe20003f0e170 */
[----:B0-----:R-:W-:Y:S02]  /*26a70*/  VIADD R4, R9, 0x1 ;  /* 0x0000000109047836 */ /* 0x001fe40000000000 */
        /* <DEDUP_REMOVED lines=9> */
.L_x_2623:
[----:B------:R-:W-:Y:S05]  /*26b10*/  YIELD ;  /* 0x0000000000007946 */ /* 0x000fea0003800000 */
[----:B------:R-:W-:Y:S04]  /*26b20*/  BSSY B1, `(.L_x_2609) ;  /* 0x0000072000017945 */ /* 0x000fe80003800000 */
[----:B---3--:R-:W-:Y:S05]  /*26b30*/  @!P6 BRA `(.L_x_2610) ;  /* 0x0000000400c0e947 */ /* 0x008fea0003800000 */
[----:B------:R-:W3:Y:S04]  /*26b40*/  LDL R7, [R1+0x4] ;  /* 0x0000040001077983 */ /* 0x000ee80000100800 */
[----:B--2---:R-:W3:Y:S04]  /*26b50*/  LDL R6, [R1+0xc] ;  /* 0x00000c0001067983 */ /* 0x004ee80000100800 */
[----:B------:R-:W2:Y:S01]  /*26b60*/  LDL R5, [R1+0x18] ;  /* 0x0000180001057983 */ /* 0x000ea20000100800 */
[----:B------:R-:W0:Y:S01]  /*26b70*/  S2R R4, SR_TID.X ;  /* 0x0000000000047919 */ /* 0x000e220000002100 */
[----:B------:R-:W-:Y:S01]  /*26b80*/  BSSY B2, `(.L_x_2611) ;  /* 0x0000007000027945 */ /* 0x000fe20003800000 */
[----:B0-----:R-:W-:-:S04]  /*26b90*/  LOP3.LUT R4, R4, 0x7f, RZ, 0xc0, !PT ;  /* 0x0000007f04047812 */ /* 0x001fc800078ec0ff */
[----:B------:R-:W-:Y:S01]  /*26ba0*/  ISETP.NE.AND P2, PT, R4, RZ, PT ;  /* 0x000000ff0400720c */ /* 0x000fe20003f45270 */
[----:B---3--:R-:W-:Y:S01]  /*26bb0*/  IMAD R8, R6, 0x8, R7 ;  /* 0x0000000806087824 */ /* 0x008fe200078e0207 */
[----:B--2---:R-:W-:-:S04]  /*26bc0*/  SHF.L.U32 R7, R5, 0x1f, RZ ;  /* 0x0000001f05077819 */ /* 0x004fc800000006ff */
[----:B------:R-:W0:Y:S02]  /*26bd0*/  SYNCS.PHASECHK.TRANS64.TRYWAIT P1, [R8+URZ+0x298a0], R7 ;  /* 0x0298a007080075a7 */ /* 0x000e24000802017f */
[----:B0-----:R-:W-:Y:S05]  /*26be0*/  @!P1 BRA `(.L_x_2612) ;  /* 0x0000006800f09947 */ /* 0x001fea0003800000 */
.L_x_2786:
[----:B------:R-:W-:Y:S05]  /*26bf0*/  BSYNC B2 ;  /* 0x0000000000027941 */ /* 0x000fea0003800000 */
.L_x_2611:
[----:B------:R-:W-:Y:S04]  /*26c00*/  BSSY B2, `(.L_x_2613) ;  /* 0x0000009000027945 */ /* 0x000fe80003800000 */
[----:B------:R-:W-:Y:S05]  /*26c10*/  @P2 BRA `(.L_x_2614) ;  /* 0x00000000001c2947 */ /* 0x000fea0003800000 */
[----:B------:R-:W2:Y:S02]  /*26c20*/  S2R R4, SR_TID.X ;  /* 0x0000000000047919 */ /* 0x000ea40000002100 */
[----:B--2---:R-:W-:Y:S02]  /*26c30*/  LOP3.LUT R5, R4, 0x1f, RZ, 0xc0, !PT ;  /* 0x0000001f04057812 */ /* 0x004fe400078ec0ff */
[----:B------:R-:W-:Y:S02]  /*26c40*/  MOV R4, 0x7800 ;  /* 0x0000780000047802 */ /* 0x000fe40000000f00 */
[----:B------:R-:W-:Y:S02]  /*26c50*/  ISETP.NE.AND P1, PT, R5, RZ, PT ;  /* 0x000000ff0500720c */ /* 0x000fe40003f25270 */
[----:B------:R2:W-:Y:S11]  /*26c60*/  SYNCS.ARRIVE.TRANS64 RZ, [R8+URZ+0x29890], R4 ;  /* 0x0298900408ff79a7 */ /* 0x0005f6000800003f */
[----:B--2---:R-:W-:Y:S05]  /*26c70*/  @!P1 BRA `(.L_x_2614) ;  /* 0x0000000000049947 */ /* 0x004fea0003800000 */
[----:B------:R-:W-:Y:S01]  /*26c80*/  BPT.TRAP 0x1 ;  /* 0x000000040000795c */ /* 0x000fe20000300000 */
.L_x_2614:
[----:B------:R-:W-:Y:S05]  /*26c90*/  BSYNC B2 ;  /* 0x0000000000027941 */ /* 0x000fea0003800000 */
.L_x_2613:
[----:B------:R-:W2:Y:S04]  /*26ca0*/  LDL R5, [R1+0x4] ;  /* 0x0000040001057983 */ /* 0x000ea80000100800 */
[----:B------:R-:W2:Y:S01]  /*26cb0*/  LDL R4, [R1+0xc] ;  /* 0x00000c0001047983 */ /* 0x000ea20000100800 */
[----:B-1----:R-:W-:Y:S01]  /*26cc0*/  IMAD.MOV.U32 R11, RZ, RZ, RZ ;  /* 0x000000ffff0b7224 */ /* 0x002fe200078e00ff */
        /* <DEDUP_REMOVED lines=10> */
.L_x_2615:
        /* <DEDUP_REMOVED lines=15> */
.L_x_2616:
        /* <DEDUP_REMOVED lines=15> */
.L_x_2617:
        /* <DEDUP_REMOVED lines=13> */
.L_x_2787:
[----:B------:R-:W-:Y:S05]  /*27020*/  BSYNC B2 ;  /* 0x0000000000027941 */ /* 0x000fea0003800000 */
.L_x_2618:
        /* <DEDUP_REMOVED lines=11> */
.L_x_2621:
[----:B------:R-:W-:Y:S05]  /*270e0*/  BSYNC B2 ;  /* 0x0000000000027941 */ /* 0x000fea0003800000 */
.L_x_2620:
        /* <DEDUP_REMOVED lines=11> */
.L_x_2622:
        /* <DEDUP_REMOVED lines=10> */
.L_x_2610:
[----:B------:R-:W-:Y:S05]  /*27240*/  BSYNC B1 ;  /* 0x0000000000017941 */ /* 0x000fea0003800000 */
.L_x_2609:
[----:B------:R-:W3:Y:S04]  /*27250*/  LDL.LU R7, [R1+0xc] ;  /* 0x00000c0001077983 */ /* 0x000ee80000300800 */
[----:B--2---:R-:W2:Y:S01]  /*27260*/  LDL.LU R6, [R1+0x18] ;  /* 0x0000180001067983 */ /* 0x004ea20000300800 */
[C---:B------:R-:W-:Y:S02]  /*27270*/  ISETP.GT.AND P2, PT, R9.reuse, R2, PT ;  /* 0x000000020900720c */ /* 0x040fe40003f44270 */
[----:B------:R-:W-:Y:S01]  /*27280*/  IADD3 R9, R9, -0x1, RZ ;  /* 0xffffffff09097810 */ /* 0x000fe20007ffe0ff */
[----:B---3--:R-:W-:-:S05]  /*27290*/  VIADD R4, R7, 0x1 ;  /* 0x0000000107047836 */ /* 0x008fca0000000000 */
[----:B------:R-:W-:-:S04]  /*272a0*/  ISETP.NE.AND P1, PT, R4, 0x2, PT ;  /* 0x000000020400780c */ /* 0x000fc80003f25270 */
[----:B------:R-:W-:Y:S02]  /*272b0*/  SEL R5, RZ, 0x1, P1 ;  /* 0x00000001ff057807 */ /* 0x000fe40000800000 */
[----:B------:R-:W-:Y:S02]  /*272c0*/  SEL R4, R4, RZ, P1 ;  /* 0x000000ff04047207 */ /* 0x000fe40000800000 */
[----:B--2---:R-:W-:-:S05]  /*272d0*/  LOP3.LUT R6, R6, R5, RZ, 0x3c, !PT ;  /* 0x0000000506067212 */ /* 0x004fca00078e3cff */
[----:B------:R3:W-:Y:S04]  /*272e0*/  STL [R1+0x18], R6 ;  /* 0x0000180601007387 */ /* 0x0007e80000100800 */
[----:B------:R3:W-:Y:S01]  /*272f0*/  STL [R1+0xc], R4 ;  /* 0x00000c0401007387 */ /* 0x0007e20000100800 */
[----:B------:R-:W-:Y:S05]  /*27300*/  @P2 BRA `(.L_x_2623) ;  /* 0xfffffff800002947 */ /* 0x000fea000383ffff */
.L_x_2589:
[----:B------:R-:W-:Y:S05]  /*27310*/  BSYNC B0 ;  /* 0x0000000000007941 */ /* 0x000fea0003800000 */
.L_x_2588:
[----:B------:R-:W4:Y:S01]  /*27320*/  LDC R0, c[0x0][0x448] ;  /* 0x00011200ff007b82 */ /* 0x000f220000000800 */
[----:B------:R-:W-:Y:S07]  /*27330*/  @!P0 WARPSYNC.ALL ;  /* 0x0000000000008948 */ /* 0x000fee0003800000 */
[----:B------:R-:W-:Y:S01]  /*27340*/  @!P0 BAR.SYNC.DEFER_BLOCKING 0xc, 0x180 ;  /* 0x0306000000008b1d */ /* 0x000fe20000010000 */
[----:B----4-:R-:W-:Y:S02]  /*27350*/  ISETP.NE.AND P1, PT, R0, 0x1, PT ;  /* 0x000000010000780c */ /* 0x010fe40003f25270 */
[----:B------:R-:W-:-:S11]  /*27360*/  LEA R0, R17, 0x7f, 0x7 ;  /* 0x0000007f11007811 */ /* 0x000fd600078e38ff */
[----:B------:R-:W4:Y:S08]  /*27370*/  @P1 LDC R2, c[0x0][0x44c] ;  /* 0x00011300ff021b82 */ /* 0x000f300000000800 */
[----:B------:R-:W5:Y:S01]  /*27380*/  @P1 LDC R3, c[0x0][0x450] ;  /* 0x00011400ff031b82 */ /* 0x000f620000000800 */
[----:B----4-:R-:W-:-:S05]  /*27390*/  @P1 IMAD.HI.U32 R2, R0, R2, RZ ;  /* 0x0000000200021227 */ /* 0x010fca00078e00ff */
[----:B-----5:R-:W-:-:S05]  /*273a0*/  @P1 SHF.R.U32.HI R0, RZ, R3, R2 ;  /* 0x00000003ff001219 */ /* 0x020fca0000011602 */
[----:B------:R-:W-:-:S04]  /*273b0*/  IMAD.IADD R0, R21, 0x1, R0 ;  /* 0x0000000115007824 */ /* 0x000fc800078e0200 */
[----:B------:R-:W-:-:S05]  /*273c0*/  IMAD.HI R0, R0, 0x66666667, RZ ;  /* 0x6666666700007827 */ /* 0x000fca00078e02ff */
[----:B------:R-:W-:-:S04]  /*273d0*/  SHF.R.U32.HI R2, RZ, 0x1f, R0 ;  /* 0x0000001fff027819 */ /* 0x000fc80000011600 */
[----:B------:R-:W-:-:S04]  /*273e0*/  LEA.HI.SX32 R0, R0, R2, 0x1a ;  /* 0x0000000200007211 */ /* 0x000fc800078fd2ff */
[----:B--23--:R-:W-:-:S04]  /*273f0*/  VIMNMX R4, R20, R0, PT ;  /* 0x0000000014047248 */ /* 0x00cfc80003fe0100 */
[----:B------:R-:W-:Y:S01]  /*27400*/  ISETP.GT.AND P0, PT, R4, RZ, PT ;  /* 0x000000ff0400720c */ /* 0x000fe20003f04270 */
[----:B------:R2:W-:-:S12]  /*27410*/  STL [R1+0x38], R4 ;  /* 0x0000380401007387 */ /* 0x0005d80000100800 */
[----:B--2---:R-:W-:Y:S05]  /*27420*/  @P0 BRA `(.L_x_2624) ;  /* 0x0000000000440947 */ /* 0x004fea0003800000 */
[----:B------:R-:W2:Y:S02]  /*27430*/  S2R R4, SR_TID.X ;  /* 0x0000000000047919 */ /* 0x000ea40000002100 */
[----:B--2---:R-:W-:-:S04]  /*27440*/  LOP3.LUT R4, R4, 0x7f, RZ, 0xc0, !PT ;  /* 0x0000007f04047812 */ /* 0x004fc800078ec0ff */
[----:B------:R-:W-:-:S13]  /*27450*/  ISETP.NE.AND P0, PT, R4, RZ, PT ;  /* 0x000000ff0400720c */ /* 0x000fda0003f05270 */
[----:B------:R-:W-:Y:S05]  /*27460*/  @P0 BRA `(.L_x_2625) ;  /* 0x0000003400100947 */ /* 0x000fea0003800000 */
[----:B------:R-:W2:Y:S01]  /*27470*/  S2R R2, SR_LANEID ;  /* 0x0000000000027919 */ /* 0x000ea20000000000 */
[----:B------:R-:W-:Y:S01]  /*27480*/  VOTEU.ANY UR4, UPT, PT ;  /* 0x0000000000047886 */ /* 0x000fe200038e0100 */
[----:B------:R-:W3:Y:S01]  /*27490*/  LDC.64 R4, c[0x0][0xc60] ;  /* 0x00031800ff047b82 */ /* 0x000ee20000000a00 */
[----:B------:R-:W2:Y:S02]  /*274a0*/  FLO.U32 R0, UR4 ;  /* 0x0000000400007d00 */ /* 0x000ea400080e0000 */
[----:B--2---:R-:W-:-:S06]  /*274b0*/  ISETP.EQ.U32.AND P0, PT, R0, R2, PT ;  /* 0x000000020000720c */ /* 0x004fcc0003f02070 */
[----:B------:R-:W3:Y:S07]  /*274c0*/  POPC R2, UR4 ;  /* 0x0000000400027d09 */ /* 0x000eee0008000000 */
[----:B---3--:R-:W2:Y:S04]  /*274d0*/  @P0 ATOMG.E.ADD.STRONG.GPU PT, R2, desc[UR54][R4.64], R2 ;  /* 0x00000002040209a8 */ /* 0x008ea800081ee1f6 */
[----:B--2---:R2:W3:Y:S02]  /*274e0*/  SHFL.IDX PT, R2, R2, R0, 0x1f ;  /* 0x00001f0002027589 */ /* 0x0044e400000e0000 */
[----:B--2---:R-:W2:Y:S02]  /*274f0*/  S2R R0, SR_LTMASK ;  /* 0x0000000000007919 */ /* 0x004ea40000003900 */
[----:B--2---:R-:W-:-:S06]  /*27500*/  LOP3.LUT R0, R0, UR4, RZ, 0xc0, !PT ;  /* 0x0000000400007c12 */ /* 0x004fcc000f8ec0ff */
[----:B------:R-:W3:Y:S02]  /*27510*/  POPC R0, R0 ;  /* 0x0000000000007309 */ /* 0x000ee40000000000 */
[----:B---3--:R-:W-:Y:S01]  /*27520*/  IADD3 R16, R2, UR38, R0 ;  /* 0x0000002602107c10 */ /* 0x008fe2000fffe000 */
[----:B------:R-:W-:Y:S06]  /*27530*/  BRA `(.L_x_2625) ;  /* 0x0000003000dc7947 */ /* 0x000fec0003800000 */
.L_x_2624:
        /* <DEDUP_REMOVED lines=9> */
[----:B------:R-:W-:Y:S01]  /*275d0*/  IMAD.U32 R4, RZ, RZ, UR6 ;  /* 0x00000006ff047e24 */ /* 0x000fe2000f8e00ff */
[----:B------:R-:W-:Y:S01]  /*275e0*/  MOV R7, UR9 ;  /* 0x0000000900077c02 */ /* 0x000fe20008000f00 */
[----:B------:R-:W2:Y:S01]  /*275f0*/  LDC.64 R2, c[0x4][R2] ;  /* 0x0100000002027b82 */ /* 0x000ea20000000a00 */
[----:B------:R-:W-:Y:S02]  /*27600*/  IMAD.U32 R5, RZ, RZ, UR7 ;  /* 0x00000007ff057e24 */ /* 0x000fe4000f8e00ff */
[----:B------:R-:W-:Y:S02]  /*27610*/  IMAD.U32 R6, RZ, RZ, UR8 ;  /* 0x00000008ff067e24 */ /* 0x000fe4000f8e00ff */
[----:B------:R-:W-:-:S02]  /*27620*/  IMAD.U32 R10, RZ, RZ, UR4 ;  /* 0x00000004ff0a7e24 */ /* 0x000fc4000f8e00ff */
[----:B-1----:R-:W-:Y:S02]  /*27630*/  IMAD.U32 R11, RZ, RZ, UR5 ;  /* 0x00000005ff0b7e24 */ /* 0x002fe4000f8e00ff */
[----:B------:R-:W-:Y:S02]  /*27640*/  IMAD.MOV.U32 R8, RZ, RZ, 0x70 ;  /* 0x00000070ff087424 */ /* 0x000fe400078e00ff */
[----:B------:R-:W-:Y:S02]  /*27650*/  IMAD.MOV.U32 R12, RZ, RZ, 0x1 ;  /* 0x00000001ff0c7424 */ /* 0x000fe400078e00ff */
[----:B------:R-:W-:-:S07]  /*27660*/  IMAD.MOV.U32 R13, RZ, RZ, RZ ;  /* 0x000000ffff0d7224 */ /* 0x000fce00078e00ff */
[----:B------:R-:W-:-:S07]  /*27670*/  LEPC R20, `(.L_x_2627) ;  /* 0x000000001014794e */ /* 0x000fce0000000000 */
[----:B0-2---:R-:W-:Y:S05]  /*27680*/  CALL.ABS.NOINC R2 ;  /* 0x0000000002007343 */ /* 0x005fea0003c00000 */
.L_x_2627:
[----:B------:R-:W-:Y:S05]  /*27690*/  BSYNC B6 ;  /* 0x0000000000067941 */ /* 0x000fea0003800000 */
.L_x_2626:
[----:B------:R-:W2:Y:S04]  /*276a0*/  LDL R0, [R1+0x4] ;  /* 0x0000040001007983 */ /* 0x000ea80000100800 */
[----:B------:R-:W3:Y:S01]  /*276b0*/  LDL.LU R2, [R1+0x10] ;  /* 0x0000100001027983 */ /* 0x000ee20000300800 */
[----:B------:R-:W-:Y:S01]  /*276c0*/  BSSY B6, `(.L_x_2628) ;  /* 0x0000017000067945 */ /* 0x000fe20003800000 */
[----:B--2---:R-:W-:-:S04]  /*276d0*/  IADD3 R0, R0, 0xa400, RZ ;  /* 0x0000a40000007810 */ /* 0x004fc80007ffe0ff */
[----:B------:R-:W-:Y:S02]  /*276e0*/  LOP3.LUT P0, RZ, R0, 0x3ff, RZ, 0xc0, !PT ;  /* 0x000003ff00ff7812 */ /* 0x000fe4000780c0ff */
[----:B---3--:R-:W-:-:S11]  /*276f0*/  LOP3.LUT R2, R2, 0xfffffffe, RZ, 0xc0, !PT ;  /* 0xfffffffe02027812 */ /* 0x008fd600078ec0ff */
[----:B------:R-:W-:-:S05]  /*27700*/  @P0 LOP3.LUT R2, R2, 0x1, RZ, 0xfc, !PT ;  /* 0x0000000102020812 */ /* 0x000fca00078efcff */
[----:B------:R2:W-:Y:S01]  /*27710*/  STL [R1+0x10], R2 ;  /* 0x0000100201007387 */ /* 0x0005e20000100800 */
[----:B------:R-:W-:Y:S05]  /*27720*/  @!P0 BRA `(.L_x_2629) ;  /* 0x0000000000408947 */ /* 0x000fea0003800000 */
[----:B--2---:R-:W-:Y:S01]  /*27730*/  MOV R2, 0x0 ;  /* 0x0000000000027802 */ /* 0x004fe20000000f00 */
[----:B------:R-:W-:Y:S01]  /*27740*/  ULDC.64 UR6, c[0x4][0xa0] ;  /* 0x0100280000067ab9 */ /* 0x000fe20000000a00 */
[----:B------:R-:W-:Y:S01]  /*27750*/  ULDC.64 UR8, c[0x4][0xa8] ;  /* 0x01002a0000087ab9 */ /* 0x000fe20000000a00 */
[----:B------:R-:W-:Y:S01]  /*27760*/  ULDC.64 UR4, c[0x4][0x10] ;  /* 0x0100040000047ab9 */ /* 0x000fe20000000a00 */
[----:B------:R-:W-:Y:S01]  /*27770*/  IMAD.U32 R4, RZ, RZ, UR6 ;  /* 0x00000006ff047e24 */ /* 0x000fe2000f8e00ff */
[----:B-1----:R-:W-:Y:S01]  /*27780*/  MOV R11, UR5 ;  /* 0x00000005000b7c02 */ /* 0x002fe20008000f00 */
[----:B------:R-:W1:Y:S01]  /*27790*/  LDC.64 R2, c[0x4][R2] ;  /* 0x0100000002027b82 */ /* 0x000e620000000a00 */
[----:B------:R-:W-:Y:S02]  /*277a0*/  IMAD.U32 R5, RZ, RZ, UR7 ;  /* 0x00000007ff057e24 */ /* 0x000fe4000f8e00ff */
[----:B------:R-:W-:Y:S02]  /*277b0*/  IMAD.U32 R6, RZ, RZ, UR8 ;  /* 0x00000008ff067e24 */ /* 0x000fe4000f8e00ff */
[----:B------:R-:W-:-:S02]  /*277c0*/  IMAD.U32 R7, RZ, RZ, UR9 ;  /* 0x00000009ff077e24 */ /* 0x000fc4000f8e00ff */
[----:B------:R-:W-:Y:S02]  /*277d0*/  IMAD.U32 R10, RZ, RZ, UR4 ;  /* 0x00000004ff0a7e24 */ /* 0x000fe4000f8e00ff */
[----:B------:R-:W-:Y:S02]  /*277e0*/  IMAD.MOV.U32 R8, RZ, RZ, 0x70 ;  /* 0x00000070ff087424 */ /* 0x000fe400078e00ff */
[----:B------:R-:W-:Y:S02]  /*277f0*/  IMAD.MOV.U32 R12, RZ, RZ, 0x1 ;  /* 0x00000001ff0c7424 */ /* 0x000fe400078e00ff */
[----:B------:R-:W-:-:S07]  /*27800*/  IMAD.MOV.U32 R13, RZ, RZ, RZ ;  /* 0x000000ffff0d7224 */ /* 0x000fce00078e00ff */
[----:B------:R-:W-:-:S07]  /*27810*/  LEPC R20, `(.L_x_2629) ;  /* 0x000000001014794e */ /* 0x000fce0000000000 */
[----:B01----:R-:W-:Y:S05]  /*27820*/  CALL.ABS.NOINC R2 ;  /* 0x0000000002007343 */ /* 0x003fea0003c00000 */
.L_x_2629:
[----:B------:R-:W-:Y:S05]  /*27830*/  BSYNC B6 ;  /* 0x0000000000067941 */ /* 0x000fea0003800000 */
.L_x_2628:
[----:B--2---:R-:W2:Y:S01]  /*27840*/  LDL R2, [R1+0x4] ;  /* 0x0000040001027983 */ /* 0x004ea20000100800 */
        /* <DEDUP_REMOVED lines=11> */
[----:B------:R-:W-:Y:S01]  /*27900*/  IMAD.U32 R6, RZ, RZ, UR8 ;  /* 0x00000008ff067e24 */ /* 0x000fe2000f8e00ff */
[----:B------:R-:W-:Y:S01]  /*27910*/  MOV R12, 0x1 ;  /* 0x00000001000c7802 */ /* 0x000fe20000000f00 */
[----:B------:R-:W-:Y:S02]  /*27920*/  IMAD.U32 R7, RZ, RZ, UR9 ;  /* 0x00000009ff077e24 */ /* 0x000fe4000f8e00ff */
[----:B------:R-:W-:-:S02]  /*27930*/  IMAD.U32 R10, RZ, RZ, UR4 ;  /* 0x00000004ff0a7e24 */ /* 0x000fc4000f8e00ff */
[----:B-1----:R-:W-:Y:S02]  /*27940*/  IMAD.U32 R11, RZ, RZ, UR5 ;  /* 0x00000005ff0b7e24 */ /* 0x002fe4000f8e00ff */
[----:B------:R-:W-:Y:S02]  /*27950*/  IMAD.MOV.U32 R8, RZ, RZ, 0x70 ;  /* 0x00000070ff087424 */ /* 0x000fe400078e00ff */
[----:B------:R-:W-:-:S07]  /*27960*/  IMAD.MOV.U32 R13, RZ, RZ, RZ ;  /* 0x000000ffff0d7224 */ /* 0x000fce00078e00ff */
[----:B------:R-:W-:-:S07]  /*27970*/  LEPC R20, `(.L_x_2631) ;  /* 0x000000001014794e */ /* 0x000fce0000000000 */
[----:B0-2---:R-:W-:Y:S05]  /*27980*/  CALL.ABS.NOINC R2 ;  /* 0x0000000002007343 */ /* 0x005fea0003c00000 */
.L_x_2631:
[----:B------:R-:W-:Y:S05]  /*27990*/  BSYNC B6 ;  /* 0x0000000000067941 */ /* 0x000fea0003800000 */
.L_x_2630:
        /* <DEDUP_REMOVED lines=20> */
.L_x_2633:
[----:B------:R-:W-:Y:S05]  /*27ae0*/  BSYNC B6 ;  /* 0x0000000000067941 */ /* 0x000fea0003800000 */
.L_x_2632:
        /* <DEDUP_REMOVED lines=9> */
[----:B----4-:R2:W3:Y:S02]  /*27b80*/  @P0 LDG.E R8, desc[UR54][R2.64] ;  /* 0x0000003602080981 */ /* 0x0104e4000c1e1900 */
[----:B--2---:R-:W2:Y:S01]  /*27b90*/  LDC.64 R2, c[0x0][0x418] ;  /* 0x00010600ff027b82 */ /* 0x004ea20000000a00 */
[----:B---3--:R-:W-:Y:S01]  /*27ba0*/  SHF.R.S32.HI R9, RZ, 0x1f, R8 ;  /* 0x0000001fff097819 */ /* 0x008fe20000011408 */
[----:B------:R3:W-:Y:S01]  /*27bb0*/  @P0 STL [R1+0x1c], R8 ;  /* 0x00001c0801000387 */ /* 0x0007e20000100800 */
[----:B--2---:R-:W-:Y:S01]  /*27bc0*/  LOP3.LUT P0, RZ, R2, UR4, RZ, 0xfc, !PT ;  /* 0x0000000402ff7c12 */ /* 0x004fe2000f80fcff */
[----:B------:R-:W-:Y:S02]  /*27bd0*/  UMOV UR4, 0xffffffff ;  /* 0xffffffff00047882 */ /* 0x000fe40000000000 */
[----:B------:R3:W-:Y:S01]  /*27be0*/  STL [R1+0x20], R9 ;  /* 0x0000200901007387 */ /* 0x0007e20000100800 */
[----:B------:R-:W-:-:S04]  /*27bf0*/  LOP3.LUT P0, RZ, R3, UR5, RZ, 0xfc, P0 ;  /* 0x0000000503ff7c12 */ /* 0x000fc8000800fcff */
[----:B------:R-:W-:Y:S01]  /*27c00*/  SEL R0, R8, RZ, !P0 ;  /* 0x000000ff08007207 */ /* 0x000fe20004000000 */
[----:B------:R-:W-:Y:S08]  /*27c10*/  BRA.DIV UR4, `(.L_x_2634) ;  /* 0x0000005e040c7947 */ /* 0x000ff0000b800000 */
[----:B------:R-:W2:Y:S02]  /*27c20*/  S2R R4, SR_TID.X ;  /* 0x0000000000047919 */ /* 0x000ea40000002100 */
[----:B--2---:R-:W-:-:S04]  /*27c30*/  SHF.R.U32.HI R4, RZ, 0x5, R4 ;  /* 0x00000005ff047819 */ /* 0x004fc80000011604 */
[----:B------:R-:W-:-:S05]  /*27c40*/  LOP3.LUT R4, R4, 0x3, RZ, 0xc0, !PT ;  /* 0x0000000304047812 */ /* 0x000fca00078ec0ff */
[----:B0-----:R0:W2:Y:S02]  /*27c50*/  SHFL.IDX PT, R14, R4, RZ, 0x1f ;  /* 0x00001fff040e7589 */ /* 0x0010a400000e0000 */
.L_x_2790:
[----:B0-----:R-:W4:Y:S01]  /*27c60*/  LDL.LU R4, [R1+0x10] ;  /* 0x0000100001047983 */ /* 0x001f220000300800 */
[----:B------:R-:W-:Y:S02]  /*27c70*/  PLOP3.LUT P1, PT, PT, PT, PT, 0x8, 0x0 ;  /* 0x000000000000781c */ /* 0x000fe40003f2e170 */
[----:B--2---:R-:W-:Y:S01]  /*27c80*/  ISETP.NE.AND P0, PT, R14, RZ, PT ;  /* 0x000000ff0e00720c */ /* 0x004fe20003f05270 */
[----:B------:R0:W-:Y:S01]  /*27c90*/  STL [R1], R0 ;  /* 0x0000000001007387 */ /* 0x0001e20000100800 */
[----:B----4-:R-:W-:-:S09]  /*27ca0*/  LOP3.LUT R4, R4, 0xfffffffe, RZ, 0xc0, !PT ;  /* 0xfffffffe04047812 */ /* 0x010fd200078ec0ff */
[----:B------:R-:W-:-:S05]  /*27cb0*/  @P1 LOP3.LUT R4, R4, 0x1, RZ, 0xfc, !PT ;  /* 0x0000000104041812 */ /* 0x000fca00078efcff */
[----:B------:R0:W-:Y:S01]  /*27cc0*/  STL [R1+0x10], R4 ;  /* 0x0000100401007387 */ /* 0x0001e20000100800 */
[----:B------:R-:W-:Y:S05]  /*27cd0*/  @P0 BRA `(.L_x_2635) ;  /* 0x0000000400b00947 */ /* 0x000fea0003800000 */
[----:B------:R-:W-:-:S03]  /*27ce0*/  UMOV UR4, 0xffffffff ;  /* 0xffffffff00047882 */ /* 0x000fc60000000000 */
[----:B------:R-:W-:Y:S05]  /*27cf0*/  BRA.DIV UR4, `(.L_x_2636) ;  /* 0x0000005e04087947 */ /* 0x000fea000b800000 */
[----:B------:R-:W-:-:S13]  /*27d00*/  ELECT P6, URZ, PT ;  /* 0x00000000003f782f */ /* 0x000fda00038c0000 */
.L_x_2793:
        /* <DEDUP_REMOVED lines=10> */
[----:B0-----:R-:W-:Y:S01]  /*27db0*/  @P0 IMAD.HI.U32 R6, R0, R4, RZ ;  /* 0x0000000400060227 */ /* 0x001fe200078e00ff */
[----:B------:R-:W-:-:S04]  /*27dc0*/  MOV R4, R0 ;  /* 0x0000000000047202 */ /* 0x000fc80000000f00 */
        /* <DEDUP_REMOVED lines=12> */
.L_x_2637:
[----:B---3--:R-:W2:Y:S04]  /*27e90*/  LDL R9, [R1+0x4] ;  /* 0x0000040001097983 */ /* 0x008ea80000100800 */
        /* <DEDUP_REMOVED lines=9> */
.L_x_2794:
        /* <DEDUP_REMOVED lines=8> */
.L_x_2639:
        /* <DEDUP_REMOVED lines=19> */
[----:B------:R-:W3:Y:S02]  /*280e0*/  SYNCS.PHASECHK.TRANS64.TRYWAIT P0, [R2+URZ+0x29840], R3 ;  /* 0x02984003020075a7 */ /* 0x000ee4000800017f */
[----:B--23--:R-:W-:Y:S05]  /*280f0*/  @!P0 BRA `(.L_x_2640) ;  /* 0x00000058003c8947 */ /* 0x00cfea0003800000 */
.L_x_2795:
        /* <DEDUP_REMOVED lines=8> */
.L_x_2641:
[----:B------:R-:W3:Y:S04]  /*28180*/  LDL R6, [R1+0x4] ;  /* 0x0000040001067983 */ /* 0x000ee80000100800 */
[----:B------:R-:W3:Y:S04]  /*28190*/  LDL R5, [R1+0x8] ;  /* 0x0000080001057983 */ /* 0x000ee80000100800 */
[----:B------:R-:W4:Y:S04]  /*281a0*/  LDL R4, [R1] ;  /* 0x0000000001047983 */ /* 0x000f280000100800 */
[----:B0-2---:R-:W2:Y:S01]  /*281b0*/  LDL.LU R3, [R1+0x10] ;  /* 0x0000100001037983 */ /* 0x005ea20000300800 */
        /* <DEDUP_REMOVED lines=11> */
[----:B---3--:R-:W-:Y:S01]  /*28270*/  IMAD R0, R5, 0x7800, R6 ;  /* 0x0000780005007824 */ /* 0x008fe200078e0206 */
[----:B----4-:R-:W-:-:S04]  /*28280*/  R2UR UR13, R4 ;  /* 0x00000000040d72ca */ /* 0x010fc800000e0000 */
[----:B------:R-:W-:Y:S02]  /*28290*/  R2UR UR8, R0 ;  /* 0x00000000000872ca */ /* 0x000fe400000e0000 */
[----:B--2---:R-:W-:-:S04]  /*282a0*/  LOP3.LUT R3, R3, 0xfffffffe, RZ, 0xc0, !PT ;  /* 0xfffffffe03037812 */ /* 0x004fc800078ec0ff */
        /* <DEDUP_REMOVED lines=15> */
.L_x_2635:
[----:B------:R-:W2:Y:S04]  /*283a0*/  LDL R2, [R1+0x4] ;  /* 0x0000040001027983 */ /* 0x000ea80000100800 */
[----:B------:R-:W4:Y:S04]  /*283b0*/  LDL.LU R3, [R1+0x3c] ;  /* 0x00003c0001037983 */ /* 0x000f280000300800 */
[----:B------:R-:W5:Y:S04]  /*283c0*/  LDL.LU R5, [R1+0x30] ;  /* 0x0000300001057983 */ /* 0x000f680000300800 */
[----:B0-----:R-:W3:Y:S01]  /*283d0*/  LDL.LU R4, [R1+0x50] ;  /* 0x0000500001047983 */ /* 0x001ee20000300800 */
[----:B------:R-:W-:Y:S05]  /*283e0*/  WARPSYNC.ALL ;  /* 0x0000000000007948 */ /* 0x000fea0003800000 */
[----:B------:R-:W-:Y:S01]  /*283f0*/  ULDC.64 UR4, c[0x0][0x298] ;  /* 0x0000a60000047ab9 */ /* 0x000fe20000000a00 */
[----:B------:R-:W-:Y:S01]  /*28400*/  ULDC.64 UR6, c[0x0][0xa00] ;  /* 0x0002800000067ab9 */ /* 0x000fe20000000a00 */
[----:B------:R-:W-:Y:S01]  /*28410*/  BSSY B6, `(.L_x_2642) ;  /* 0x0000024000067945 */ /* 0x000fe20003800000 */
[----:B------:R-:W-:Y:S01]  /*28420*/  BAR.SYNC.DEFER_BLOCKING 0x8, 0x180 ;  /* 0x0206000000007b1d */ /* 0x000fe20000010000 */
[----:B------:R-:W-:-:S04]  /*28430*/  ISETP.NE.U32.AND P0, PT, RZ, UR6, PT ;  /* 0x00000006ff007c0c */ /* 0x000fc8000bf05070 */
[----:B------:R-:W-:Y:S02]  /*28440*/  ISETP.NE.AND.EX P0, PT, RZ, UR7, PT, P0 ;  /* 0x00000007ff007c0c */ /* 0x000fe4000bf05300 */
[----:B--2---:R-:W-:Y:S02]  /*28450*/  IADD3 R2, R2, 0x14400, RZ ;  /* 0x0001440002027810 */ /* 0x004fe40007ffe0ff */
[----:B----4-:R-:W-:Y:S02]  /*28460*/  SHF.R.S32.HI R0, RZ, 0x1f, R3 ;  /* 0x0000001fff007819 */ /* 0x010fe40000011403 */
[----:B------:R-:W-:Y:S02]  /*28470*/  LOP3.LUT P1, RZ, R2, 0x1bf, RZ, 0xc0, !PT ;  /* 0x000001bf02ff7812 */ /* 0x000fe4000782c0ff */
[----:B-----5:R-:W-:Y:S01]  /*28480*/  SEL R5, R5, RZ, !P0 ;  /* 0x000000ff05057207 */ /* 0x020fe20004000000 */
[----:B------:R-:W-:Y:S01]  /*28490*/  IMAD R0, R0, UR4, RZ ;  /* 0x0000000400007c24 */ /* 0x000fe2000f8e02ff */
[----:B---3--:R-:W-:-:S03]  /*284a0*/  SEL R4, R4, RZ, !P0 ;  /* 0x000000ff04047207 */ /* 0x008fc60004000000 */
        /* <DEDUP_REMOVED lines=25> */
[----:B0-----:R-:W-:Y:S05]  /*28640*/  CALL.ABS.NOINC R2 ;  /* 0x0000000002007343 */ /* 0x001fea0003c00000 */
.L_x_2643:
[----:B------:R-:W-:Y:S05]  /*28650*/  BSYNC B6 ;  /* 0x0000000000067941 */ /* 0x000fea0003800000 */
.L_x_2642:
[----:B--2---:R-:W2:Y:S01]  /*28660*/  LDL.LU R5, [R1+0x3c] ;  /* 0x00003c0001057983 */ /* 0x004ea20000300800 */
[----:B------:R-:W-:Y:S01]  /*28670*/  ULDC.64 UR4, c[0x0][0x2d8] ;  /* 0x0000b60000047ab9 */ /* 0x000fe20000000a00 */
[----:B------:R-:W0:Y:S01]  /*28680*/  LDC R8, c[0x0][0x448] ;  /* 0x00011200ff087b82 */ /* 0x000e220000000800 */
[----:B------:R-:W-:Y:S01]  /*28690*/  ULDC.64 UR6, c[0x0][0x280] ;  /* 0x0000a00000067ab9 */ /* 0x000fe20000000a00 */
[----:B------:R-:W2:Y:S04]  /*286a0*/  LDL.LU.64 R2, [R1+0x48] ;  /* 0x0000480001027983 */ /* 0x000ea80000300a00 */
[----:B------:R-:W3:Y:S04]  /*286b0*/  LDL.LU R0, [R1+0x50] ;  /* 0x0000500001007983 */ /* 0x000ee80000300800 */
[----:B------:R-:W4:Y:S04]  /*286c0*/  LDL.LU R6, [R1+0x58] ;  /* 0x0000580001067983 */ /* 0x000f280000300800 */
[----:B------:R-:W4:Y:S01]  /*286d0*/  LDL.LU R4, [R1+0x30] ;  /* 0x0000300001047983 */ /* 0x000f220000300800 */
[----:B------:R-:W1:Y:S01]  /*286e0*/  S2R R9, SR_TID.X ;  /* 0x0000000000097919 */ /* 0x000e620000002100 */
[----:B0-----:R-:W-:Y:S01]  /*286f0*/  ISETP.NE.AND P0, PT, R8, 0x1, PT ;  /* 0x000000010800780c */ /* 0x001fe20003f05270 */
[----:B-1----:R-:W-:-:S05]  /*28700*/  IMAD.SHL.U32 R9, R9, 0x10, RZ ;  /* 0x0000001009097824 */ /* 0x002fca00078e00ff */
[----:B------:R-:W-:-:S04]  /*28710*/  LOP3.LUT R9, R9, 0x30, RZ, 0xc0, !PT ;  /* 0x0000003009097812 */ /* 0x000fc800078ec0ff */
[C---:B------:R-:W-:Y:S02]  /*28720*/  LOP3.LUT R11, R9.reuse, 0x40, RZ, 0xfc, !PT ;  /* 0x00000040090b7812 */ /* 0x040fe400078efcff */
[----:B------:R-:W-:Y:S01]  /*28730*/  LOP3.LUT R9, R9, 0x80, RZ, 0xfc, !PT ;  /* 0x0000008009097812 */ /* 0x000fe200078efcff */
[----:B--2---:R-:W-:Y:S02]  /*28740*/  IMAD.MOV.U32 R3, RZ, RZ, R5 ;  /* 0x000000ffff037224 */ /* 0x004fe400078e0005 */
[----:B------:R-:W0:Y:S01]  /*28750*/  S2R R5, SR_TID.X ;  /* 0x0000000000057919 */ /* 0x000e220000002100 */
[----:B---3--:R-:W-:Y:S02]  /*28760*/  IMAD R0, R0, UR4, RZ ;  /* 0x0000000400007c24 */ /* 0x008fe4000f8e02ff */
[----:B------:R-:W-:-:S04]  /*28770*/  IMAD.WIDE.U32 R2, R18, UR4, R2 ;  /* 0x0000000412027c25 */ /* 0x000fc8000f8e0002 */
[----:B------:R-:W-:Y:S01]  /*28780*/  IMAD R0, R18, UR5, R0 ;  /* 0x0000000512007c24 */ /* 0x000fe2000f8e0200 */
[----:B------:R-:W-:-:S04]  /*28790*/  ULDC.64 UR4, c[0x0][0x2e0] ;  /* 0x0000b80000047ab9 */ /* 0x000fc80000000a00 */
[----:B------:R-:W-:Y:S01]  /*287a0*/  IADD3 R3, R3, R0, RZ ;  /* 0x0000000003037210 */ /* 0x000fe20007ffe0ff */
[----:B----4-:R-:W-:Y:S02]  /*287b0*/  IMAD R0, R6, UR4, RZ ;  /* 0x0000000406007c24 */ /* 0x010fe4000f8e02ff */
[----:B------:R-:W1:Y:S02]  /*287c0*/  @P0 LDC R6, c[0x0][0x450] ;  /* 0x00011400ff060b82 */ /* 0x000e640000000800 */
[C---:B------:R-:W-:Y:S02]  /*287d0*/  IMAD R0, R4.reuse, UR5, R0 ;  /* 0x0000000504007c24 */ /* 0x040fe4000f8e0200 */
[----:B------:R-:W-:Y:S01]  /*287e0*/  IMAD.WIDE.U32 R2, R4, UR4, R2 ;  /* 0x0000000404027c25 */ /* 0x000fe2000f8e0002 */
[----:B------:R-:W-:Y:S01]  /*287f0*/  ULDC.64 UR4, c[0x0][0x2d0] ;  /* 0x0000b40000047ab9 */ /* 0x000fe20000000a00 */
[----:B------:R-:W2:Y:S02]  /*28800*/  S2R R4, SR_TID.X ;  /* 0x0000000000047919 */ /* 0x000ea40000002100 */
[----:B------:R-:W-:Y:S01]  /*28810*/  IMAD.IADD R3, R3, 0x1, R0 ;  /* 0x0000000103037824 */ /* 0x000fe200078e0200 */
[----:B0-----:R-:W-:-:S04]  /*28820*/  LOP3.LUT R5, R5, 0x7f, RZ, 0xc0, !PT ;  /* 0x0000007f05057812 */ /* 0x001fc800078ec0ff */
[----:B------:R-:W-:Y:S01]  /*28830*/  SHF.R.U32.HI R5, RZ, 0x2, R5 ;  /* 0x00000002ff057819 */ /* 0x000fe20000011605 */
[----:B--2---:R-:W-:-:S05]  /*28840*/  IMAD.SHL.U32 R4, R4, 0x20, RZ ;  /* 0x0000002004047824 */ /* 0x004fca00078e00ff */
[----:B------:R-:W-:Y:S02]  /*28850*/  LOP3.LUT R4, R5, 0x60, R4, 0xf8, !PT ;  /* 0x0000006005047812 */ /* 0x000fe400078ef804 */
[----:B------:R-:W0:Y:S03]  /*28860*/  @P0 LDC R5, c[0x0][0x44c] ;  /* 0x00011300ff050b82 */ /* 0x000e260000000800 */
[----:B------:R-:W-:-:S04]  /*28870*/  IMAD R4, R17, 0x80, R4 ;  /* 0x0000008011047824 */ /* 0x000fc800078e0204 */
        /* <DEDUP_REMOVED lines=9> */
[----:B------:R-:W-:Y:S01]  /*28910*/  ULDC.64 UR4, c[0x0][0x2c8] ;  /* 0x0000b20000047ab9 */ /* 0x000fe20000000a00 */
[----:B------:R-:W0:Y:S03]  /*28920*/  S2R R5, SR_TID.X ;  /* 0x0000000000057919 */ /* 0x000e260000002100 */
[----:B------:R-:W-:Y:S02]  /*28930*/  IADD3 R3, R3, R0, RZ ;  /* 0x0000000003037210 */ /* 0x000fe40007ffe0ff */
        /* <DEDUP_REMOVED lines=8> */
[----:B------:R-:W-:Y:S01]  /*289c0*/  ISETP.GE.AND P1, PT, R11, UR4, PT ;  /* 0x000000040b007c0c */ /* 0x000fe2000bf26270 */
[----:B0-----:R-:W-:-:S05]  /*289d0*/  IMAD.SHL.U32 R10, R5, 0x10, RZ ;  /* 0x00000010050a7824 */ /* 0x001fca00078e00ff */
[----:B------:R-:W-:-:S04]  /*289e0*/  LOP3.LUT R10, R10, 0x30, RZ, 0xc0, !PT ;  /* 0x000000300a0a7812 */ /* 0x000fc800078ec0ff */
[----:B------:R-:W-:Y:S01]  /*289f0*/  ISETP.GE.AND P0, PT, R10, UR4, PT ;  /* 0x000000040a007c0c */ /* 0x000fe2000bf06270 */
[----:B------:R-:W-:Y:S01]  /*28a00*/  UMOV UR4, 0xffffffff ;  /* 0xffffffff00047882 */ /* 0x000fe20000000000 */
[----:B------:R-:W-:Y:S02]  /*28a10*/  IADD3.X R2, R7, UR7, R2, P3, !PT ;  /* 0x0000000707027c10 */ /* 0x000fe40009ffe402 */
[----:B-1----:R-:W-:Y:S09]  /*28a20*/  BRA.DIV UR4, `(.L_x_2644) ;  /* 0x0000005204047947 */ /* 0x002ff2000b800000 */
[----:B------:R-:W0:Y:S02]  /*28a30*/  S2R R5, SR_TID.X ;  /* 0x0000000000057919 */ /* 0x000e240000002100 */
[----:B0-----:R-:W-:Y:S02]  /*28a40*/  LOP3.LUT R6, R5, 0x7f, RZ, 0xc0, !PT ;  /* 0x0000007f05067812 */ /* 0x001fe400078ec0ff */
[----:B------:R-:W2:Y:S02]  /*28a50*/  LDL.LU R5, [R1+0x40] ;  /* 0x0000400001057983 */ /* 0x000ea40000300800 */
[----:B------:R-:W-:Y:S02]  /*28a60*/  SHF.R.U32.HI R6, RZ, 0x2, R6 ;  /* 0x00000002ff067819 */ /* 0x000fe40000011606 */
[----:B------:R-:W-:Y:S03]  /*28a70*/  SHFL.IDX PT, R4, R2, RZ, 0x1c1f ;  /* 0x001c1fff02047589 */ /* 0x000fe600000e0000 */
[----:B------:R-:W-:-:S02]  /*28a80*/  IMAD R17, R17, 0x80, R6 ;  /* 0x0000008011117824 */ /* 0x000fc400078e0206 */
[----:B------:R-:W-:Y:S01]  /*28a90*/  SHFL.IDX PT, R6, R2, 0x1, 0x1c1f ;  /* 0x003c1f0002067f89 */ /* 0x000fe200000e0000 */
[----:B--2---:R-:W-:-:S03]  /*28aa0*/  IMAD R0, R5, R8, RZ ;  /* 0x0000000805007224 */ /* 0x004fc600078e02ff */
[----:B------:R-:W0:Y:S02]  /*28ab0*/  SHFL.IDX PT, R5, R3, RZ, 0x1c1f ;  /* 0x001c1fff03057589 */ /* 0x000e2400000e0000 */
[----:B------:R-:W-:-:S13]  /*28ac0*/  ISETP.GE.AND P4, PT, R17, R0, PT ;  /* 0x000000001100720c */ /* 0x000fda0003f86270 */
[----:B0-----:R-:W-:-:S05]  /*28ad0*/  @!P4 IADD3 R5, P3, R10, R5, RZ ;  /* 0x000000050a05c210 */ /* 0x001fca0007f7e0ff */
[----:B------:R-:W-:-:S05]  /*28ae0*/  @!P4 IMAD.X R4, RZ, RZ, R4, P3 ;  /* 0x000000ffff04c224 */ /* 0x000fca00018e0604 */
[----:B------:R-:W-:-:S04]  /*28af0*/  @!P4 LOP3.LUT R5, R5, R4, RZ, 0x3c, !PT ;  /* 0x000000040505c212 */ /* 0x000fc800078e3cff */
[----:B------:R-:W-:-:S04]  /*28b00*/  @!P4 LOP3.LUT R4, R5, R4, RZ, 0x3c, !PT ;  /* 0x000000040504c212 */ /* 0x000fc800078e3cff */
[----:B------:R-:W-:-:S05]  /*28b10*/  @!P4 LOP3.LUT R5, R5, R4, RZ, 0x3c, !PT ;  /* 0x000000040505c212 */ /* 0x000fca00078e3cff */
[----:B-----5:R-:W-:Y:S04]  /*28b20*/  @!P4 LDGSTS.E.BYPASS.LTC128B.128 [R9+0x14400], desc[UR54][R4.64], !P0 ;  /* 0x144000000409cfae */ /* 0x020fe8000c101d76 */
[----:B------:R-:W-:Y:S04]  /*28b30*/  @!P4 LDGSTS.E.BYPASS.LTC128B.128 [R9+0x16400], desc[UR54][R4.64+0x40], !P1 ;  /* 0x164000400409cfae */ /* 0x000fe8000c901d76 */
[----:B------:R0:W-:Y:S02]  /*28b40*/  @!P4 LDGSTS.E.BYPASS.LTC128B.128 [R9+0x18400], desc[UR54][R4.64+0x80], !P2 ;  /* 0x184000800409cfae */ /* 0x0001e4000d101d76 */
[----:B0-----:R-:W-:-:S05]  /*28b50*/  VIADD R4, R17, 0x20 ;  /* 0x0000002011047836 */ /* 0x001fca0000000000 */
[----:B------:R-:W-:Y:S02]  /*28b60*/  ISETP.GE.AND P3, PT, R4, R0, PT ;  /* 0x000000000400720c */ /* 0x000fe40003f66270 */
[----:B------:R-:W0:Y:S11]  /*28b70*/  SHFL.IDX PT, R4, R3, 0x1, 0x1c1f ;  /* 0x003c1f0003047f89 */ /* 0x000e3600000e0000 */
[----:B0-----:R-:W-:-:S04]  /*28b80*/  @!P3 IADD3 R5, P4, R10, R4, RZ ;  /* 0x000000040a05b210 */ /* 0x001fc80007f9e0ff */
[----:B------:R-:W-:Y:S02]  /*28b90*/  @!P3 IADD3.X R4, RZ, R6, RZ, P4, !PT ;  /* 0x00000006ff04b210 */ /* 0x000fe400027fe4ff */
[----:B------:R-:W-:Y:S02]  /*28ba0*/  SHFL.IDX PT, R6, R2, 0x2, 0x1c1f ;  /* 0x005c1f0002067f89 */ /* 0x000fe400000e0000 */
[----:B------:R-:W-:-:S04]  /*28bb0*/  @!P3 LOP3.LUT R5, R5, R4, RZ, 0x3c, !PT ;  /* 0x000000040505b212 */ /* 0x000fc800078e3cff */
[----:B------:R-:W-:-:S04]  /*28bc0*/  @!P3 LOP3.LUT R4, R5, R4, RZ, 0x3c, !PT ;  /* 0x000000040504b212 */ /* 0x000fc800078e3cff */
[----:B------:R-:W-:-:S05]  /*28bd0*/  @!P3 LOP3.LUT R5, R5, R4, RZ, 0x3c, !PT ;  /* 0x000000040505b212 */ /* 0x000fca00078e3cff */
[----:B------:R-:W-:Y:S04]  /*28be0*/  @!P3 LDGSTS.E.BYPASS.LTC128B.128 [R9+0x14c00], desc[UR54][R4.64], !P0 ;  /* 0x14c000000409bfae */ /* 0x000fe8000c101d76 */
[----:B------:R-:W-:Y:S04]  /*28bf0*/  @!P3 LDGSTS.E.BYPASS.LTC128B.128 [R9+0x16c00], desc[UR54][R4.64+0x40], !P1 ;  /* 0x16c000400409bfae */ /* 0x000fe8000c901d76 */
[----:B------:R0:W-:Y:S02]  /*28c00*/  @!P3 LDGSTS.E.BYPASS.LTC128B.128 [R9+0x18c00], desc[UR54][R4.64+0x80], !P2 ;  /* 0x18c000800409bfae */ /* 0x0001e4000d101d76 */
[----:B0-----:R-:W-:-:S05]  /*28c10*/  VIADD R4, R17, 0x40 ;  /* 0x0000004011047836 */ /* 0x001fca0000000000 */
[----:B------:R-:W-:Y:S02]  /*28c20*/  ISETP.GE.AND P3, PT, R4, R0, PT ;  /* 0x000000000400720c */ /* 0x000fe40003f66270 */
[----:B------:R-:W0:Y:S04]  /*28c30*/  SHFL.IDX PT, R4, R3, 0x2, 0x1c1f ;  /* 0x005c1f0003047f89 */ /* 0x000e2800000e0000 */
[----:B------:R-:W1:Y:S07]  /*28c40*/  SHFL.IDX PT, R3, R3, 0x3, 0x1c1f ;  /* 0x007c1f0003037f89 */ /* 0x000e6e00000e0000 */
[----:B0-----:R-:W-:-:S05]  /*28c50*/  @!P3 IADD3 R5, P4, R10, R4, RZ ;  /* 0x000000040a05b210 */ /* 0x001fca0007f9e0ff */
[----:B------:R-:W-:-:S05]  /*28c60*/  @!P3 IMAD.X R4, RZ, RZ, R6, P4 ;  /* 0x000000ffff04b224 */ /* 0x000fca00020e0606 */
[----:B------:R-:W-:-:S04]  /*28c70*/  @!P3 LOP3.LUT R5, R5, R4, RZ, 0x3c, !PT ;  /* 0x000000040505b212 */ /* 0x000fc800078e3cff */
[----:B------:R-:W-:-:S04]  /*28c80*/  @!P3 LOP3.LUT R4, R5, R4, RZ, 0x3c, !PT ;  /* 0x000000040504b212 */ /* 0x000fc800078e3cff */
[----:B------:R-:W-:-:S05]  /*28c90*/  @!P3 LOP3.LUT R5, R5, R4, RZ, 0x3c, !PT ;  /* 0x000000040505b212 */ /* 0x000fca00078e3cff */
[----:B------:R-:W-:Y:S04]  /*28ca0*/  @!P3 LDGSTS.E.BYPASS.LTC128B.128 [R9+0x15400], desc[UR54][R4.64], !P0 ;  /* 0x154000000409bfae */ /* 0x000fe8000c101d76 */
[----:B------:R-:W-:Y:S04]  /*28cb0*/  @!P3 LDGSTS.E.BYPASS.LTC128B.128 [R9+0x17400], desc[UR54][R4.64+0x40], !P1 ;  /* 0x174000400409bfae */ /* 0x000fe8000c901d76 */
[----:B------:R0:W-:Y:S04]  /*28cc0*/  @!P3 LDGSTS.E.BYPASS.LTC128B.128 [R9+0x19400], desc[UR54][R4.64+0x80], !P2 ;  /* 0x194000800409bfae */ /* 0x0001e8000d101d76 */
[----:B01----:R0:W2:Y:S02]  /*28cd0*/  SHFL.IDX PT, R4, R2, 0x3, 0x1c1f ;  /* 0x007c1f0002047f89 */ /* 0x0030a400000e0000 */
.L_x_2804:
[----:B------:R-:W-:Y:S01]  /*28ce0*/  VIADD R17, R17, 0x60 ;  /* 0x0000006011117836 */ /* 0x000fe20000000000 */
[----:B------:R-:W-:Y:S04]  /*28cf0*/  BSSY B0, `(.L_x_2645) ;  /* 0x000000b000007945 */ /* 0x000fe80003800000 */
[----:B------:R-:W-:-:S13]  /*28d00*/  ISETP.GE.AND P3, PT, R17, R0, PT ;  /* 0x000000001100720c */ /* 0x000fda0003f66270 */
[----:B------:R-:W-:Y:S05]  /*28d10*/  @P3 BRA `(.L_x_2646) ;  /* 0x0000000000203947 */ /* 0x000fea0003800000 */
[----:B0-----:R-:W-:-:S05]  /*28d20*/  IADD3 R2, P3, R10, R3, RZ ;  /* 0x000000030a027210 */ /* 0x001fca0007f7e0ff */
[----:B--2---:R-:W-:-:S05]  /*28d30*/  IMAD.X R3, RZ, RZ, R4, P3 ;  /* 0x000000ffff037224 */ /* 0x004fca00018e0604 */
[----:B------:R-:W-:Y:S01]  /*28d40*/  @!PT LDS RZ, [RZ] ;  /* 0x00000000fffff984 */ /* 0x000fe20000000800 */
[----:B------:R-:W-:Y:S01]  /*28d50*/  @!PT LDS RZ, [RZ] ;  /* 0x00000000fffff984 */ /* 0x000fe20000000800 */
[----:B------:R-:W-:Y:S01]  /*28d60*/  @!PT LDS RZ, [RZ] ;  /* 0x00000000fffff984 */ /* 0x000fe20000000800 */
[----:B------:R1:W-:Y:S04]  /*28d70*/  LDGSTS.E.BYPASS.LTC128B.128 [R9+0x15c00], desc[UR54][R2.64], !P0 ;  /* 0x15c0000002097fae */ /* 0x0003e8000c101d76 */
[----:B------:R1:W-:Y:S04]  /*28d80*/  LDGSTS.E.BYPASS.LTC128B.128 [R9+0x17c00], desc[UR54][R2.64+0x40], !P1 ;  /* 0x17c0004002097fae */ /* 0x0003e8000c901d76 */
[----:B------:R1:W-:Y:S02]  /*28d90*/  LDGSTS.E.BYPASS.LTC128B.128 [R9+0x19c00], desc[UR54][R2.64+0x80], !P2 ;  /* 0x19c0008002097fae */ /* 0x0003e4000d101d76 */
.L_x_2646:
[----:B------:R-:W-:Y:S05]  /*28da0*/  BSYNC B0 ;  /* 0x0000000000007941 */ /* 0x000fea0003800000 */
.L_x_2645:
[----:B-1----:R1:W5:Y:S01]  /*28db0*/  LDL R9, [R1+0x4] ;  /* 0x0000040001097983 */ /* 0x0023620000100800 */
[----:B------:R-:W-:Y:S01]  /*28dc0*/  PLOP3.LUT P0, PT, PT, PT, PT, 0x80, 0x0 ;  /* 0x000000000000781c */ /* 0x000fe20003f0f070 */
[----:B------:R-:W-:-:S12]  /*28dd0*/  NOP ;  /* 0x0000000000007918 */ /* 0x000fd80000000000 */
.L_x_2647:
[----:B0-----:R-:W3:Y:S01]  /*28de0*/  LDL R2, [R1+0x4] ;  /* 0x0000040001027983 */ /* 0x001ee20000100800 */
[----:B------:R-:W-:Y:S02]  /*28df0*/  PLOP3.LUT P1, PT, P1, P0, PT, 0xa2, 0x0 ;  /* 0x000000000000781c */ /* 0x000fe40000f21472 */
[----:B---3--:R-:W-:-:S08]  /*28e00*/  @P0 R2UR P1, UR4, R2 ;  /* 0x00000000020402ca */ /* 0x008fd00000020000 */
[----:B------:R-:W-:-:S05]  /*28e10*/  @P0 PLOP3.LUT P0, PT, P1, PT, PT, 0x80, 0x0 ;  /* 0x000000000000081c */ /* 0x000fca0000f0f070 */
[----:B------:R-:W-:Y:S01]  /*28e20*/  @!P1 SYNCS.ARRIVE.TRANS64.RED.A0T1 RZ, [UR4+0x29800], RZ ;  /* 0x029800ffffff99a7 */ /* 0x000fe20008200404 */
[----:B------:R-:W-:Y:S07]  /*28e30*/  @!P1 ARRIVES.LDGSTSBAR.64.TRANSCNT [UR4+0x29800] ;  /* 0x02980000ff0099b0 */ /* 0x000fee0008000a84 */
[----:B------:R-:W-:Y:S05]  /*28e40*/  @P0 BRA.U.ANY `(.L_x_2647) ;  /* 0xfffffffd00e40947 */ /* 0x000fea000393ffff */
[----:B------:R-:W3:Y:S02]  /*28e50*/  LDL.LU R3, [R1+0x54] ;  /* 0x0000540001037983 */ /* 0x000ee40000300800 */
[----:B---3--:R-:W-:-:S05]  /*28e60*/  VIADD R3, R3, 0x1 ;  /* 0x0000000103037836 */ /* 0x008fca0000000000 */
[----:B------:R0:W-:Y:S01]  /*28e70*/  STL [R1+0x54], R3 ;  /* 0x0000540301007387 */ /* 0x0001e20000100800 */
[----:B------:R-:W-:-:S04]  /*28e80*/  LEA.HI R0, R3, R3, RZ, 0x1 ;  /* 0x0000000303007211 */ /* 0x000fc800078f08ff */
[----:B------:R-:W-:-:S04]  /*28e90*/  LOP3.LUT R0, R0, 0xfffffffe, RZ, 0xc0, !PT ;  /* 0xfffffffe00007812 */ /* 0x000fc800078ec0ff */
[----:B------:R-:W-:-:S04]  /*28ea0*/  IADD3 R0, R3, -R0, RZ ;  /* 0x8000000003007210 */ /* 0x000fc80007ffe0ff */
[----:B------:R-:W-:Y:S01]  /*28eb0*/  SHF.L.U32 R0, R0, 0x1f, RZ ;  /* 0x0000001f00007819 */ /* 0x000fe200000006ff */
[----:B------:R-:W-:Y:S01]  /*28ec0*/  NOP ;  /* 0x0000000000007918 */ /* 0x000fe20000000000 */
[----:B------:R0:W-:Y:S01]  /*28ed0*/  SYNCS.ARRIVE.TRANS64.A1T0 RZ, [R2+URZ+0x29800], RZ ;  /* 0x029800ff02ff79a7 */ /* 0x0001e2000810003f */
[----:B------:R-:W-:Y:S01]  /*28ee0*/  BSSY B0, `(.L_x_2648) ;  /* 0x0000003000007945 */ /* 0x000fe20003800000 */
[----:B------:R-:W3:Y:S03]  /*28ef0*/  SYNCS.PHASECHK.TRANS64.TRYWAIT P0, [R2+URZ+0x29820], R0 ;  /* 0x02982000020075a7 */ /* 0x000ee6000800017f */
[----:B0--3--:R-:W-:Y:S05]  /*28f00*/  @!P0 BRA `(.L_x_2649) ;  /* 0x00000050004c8947 */ /* 0x009fea0003800000 */
.L_x_2805:
[----:B------:R-:W-:Y:S05]  /*28f10*/  BSYNC B0 ;  /* 0x0000000000007941 */ /* 0x000fea0003800000 */
.L_x_2648:
[----:B0-----:R-:W3:Y:S02]  /*28f20*/  LDL R2, [R1+0x38] ;  /* 0x0000380001027983 */ /* 0x001ee40000100800 */
[----:B---3--:R-:W-:-:S13]  /*28f30*/  ISETP.GE.AND P0, PT, R2, 0x2, PT ;  /* 0x000000020200780c */ /* 0x008fda0003f06270 */
[----:B------:R-:W-:Y:S05]  /*28f40*/  @!P0 BRA `(.L_x_2650) ;  /* 0x0000001000388947 */ /* 0x000fea0003800000 */
[----:B------:R0:W5:Y:S01]  /*28f50*/  LDL.LU R0, [R1+0x8] ;  /* 0x0000080001007983 */ /* 0x0001620000300800 */
[----:B------:R-:W-:-:S03]  /*28f60*/  VIADD R2, R2, 0xfffffffe ;  /* 0xfffffffe02027836 */ /* 0x000fc60000000000 */
[----:B------:R0:W5:Y:S04]  /*28f70*/  LDL.LU R3, [R1+0x14] ;  /* 0x0000140001037983 */ /* 0x0001680000300800 */
.L_x_2672:
[----:B--2---:R-:W2:Y:S01]  /*28f80*/  LDL R4, [R1+0x10] ;  /* 0x0000100001047983 */ /* 0x004ea20000100800 */
[----:B-----5:R-:W-:Y:S01]  /*28f90*/  VIADD R5, R0, 0x1 ;  /* 0x0000000100057836 */ /* 0x020fe20000000000 */
[----:B------:R-:W-:Y:S05]  /*28fa0*/  YIELD ;  /* 0x0000000000007946 */ /* 0x000fea0003800000 */
[C---:B------:R-:W-:Y:S01]  /*28fb0*/  ISETP.NE.AND P0, PT, R5.reuse, 0x2, PT ;  /* 0x000000020500780c */ /* 0x040fe20003f05270 */
[----:B------:R-:W-:Y:S03]  /*28fc0*/  BSSY B0, `(.L_x_2651) ;  /* 0x0000094000007945 */ /* 0x000fe60003800000 */
[----:B---3--:R-:W-:-:S02]  /*28fd0*/  SEL R10, R5, RZ, P0 ;  /* 0x000000ff050a7207 */ /* 0x008fc40000000000 */
        /* <DEDUP_REMOVED lines=14> */
[----:B------:R-:W5:Y:S01]  /*290c0*/  LDL R11, [R1+0x1c] ;  /* 0x00001c00010b7983 */ /* 0x000f620000100800 */
        /* <DEDUP_REMOVED lines=9> */
[C---:B-----5:R-:W-:Y:S02]  /*29160*/  IMAD R6, R11.reuse, UR7, R6 ;  /* 0x000000070b067c24 */ /* 0x060fe4000f8e0206 */
[----:B------:R-:W-:-:S05]  /*29170*/  IMAD.WIDE.U32 R4, R11, UR6, R4 ;  /* 0x000000060b047c25 */ /* 0x000fca000f8e0004 */
[----:B------:R-:W-:Y:S02]  /*29180*/  IADD3 R5, R6, R5, RZ ;  /* 0x0000000506057210 */ /* 0x000fe40007ffe0ff */
[----:B------:R-:W-:-:S04]  /*29190*/  LEA R6, P0, R4, UR4, 0x2 ;  /* 0x0000000404067c11 */ /* 0x000fc8000f8010ff */
[----:B------:R-:W-:-:S05]  /*291a0*/  LEA.HI.X R7, R4, UR5, R5, 0x2, P0 ;  /* 0x0000000504077c11 */ /* 0x000fca00080f1405 */
[----:B------:R-:W3:Y:S04]  /*291b0*/  LDG.E R4, desc[UR54][R6.64] ;  /* 0x0000003606047981 */ /* 0x000ee8000c1e1900 */
[----:B---3--:R3:W-:Y:S02]  /*291c0*/  STL [R1], R4 ;  /* 0x0000000401007387 */ /* 0x0087e40000100800 */
.L_x_2653:
[----:B---3--:R-:W3:Y:S01]  /*291d0*/  LDL R4, [R1+0x4] ;  /* 0x0000040001047983 */ /* 0x008ee20000100800 */
[----:B------:R-:W4:Y:S02]  /*291e0*/  S2R R5, SR_TID.X ;  /* 0x0000000000057919 */ /* 0x000f240000002100 */
[----:B----4-:R-:W-:Y:S01]  /*291f0*/  LOP3.LUT R6, R5, 0x7f, RZ, 0xc0, !PT ;  /* 0x0000007f05067812 */ /* 0x010fe200078ec0ff */
[----:B------:R-:W-:Y:S03]  /*29200*/  BSSY B1, `(.L_x_2654) ;  /* 0x0000006000017945 */ /* 0x000fe60003800000 */
[----:B------:R-:W-:Y:S01]  /*29210*/  ISETP.NE.AND P1, PT, R6, RZ, PT ;  /* 0x000000ff0600720c */ /* 0x000fe20003f25270 */
[----:B---3--:R-:W-:Y:S01]  /*29220*/  IMAD R5, R10, 0x8, R4 ;  /* 0x000000080a057824 */ /* 0x008fe200078e0204 */
[----:B------:R-:W-:-:S04]  /*29230*/  SHF.L.U32 R4, R9, 0x1f, RZ ;  /* 0x0000001f09047819 */ /* 0x000fc800000006ff */
[----:B------:R-:W3:Y:S02]  /*29240*/  SYNCS.PHASECHK.TRANS64.TRYWAIT P0, [R5+URZ+0x29880], R4 ;  /* 0x02988004050075a7 */ /* 0x000ee4000800017f */
[----:B---3--:R-:W-:Y:S05]  /*29250*/  @!P0 BRA `(.L_x_2655) ;  /* 0x0000004c00908947 */ /* 0x008fea0003800000 */
.L_x_2806:
[----:B------:R-:W-:Y:S05]  /*29260*/  BSYNC B1 ;  /* 0x0000000000017941 */ /* 0x000fea0003800000 */
.L_x_2654:
        /* <DEDUP_REMOVED lines=9> */
.L_x_2657:
[----:B------:R-:W-:Y:S05]  /*29300*/  BSYNC B1 ;  /* 0x0000000000017941 */ /* 0x000fea0003800000 */
.L_x_2656:
[----:B--2---:R-:W2:Y:S04]  /*29310*/  LDL R9, [R1+0x4] ;  /* 0x0000040001097983 */ /* 0x004ea80000100800 */
[----:B------:R-:W2:Y:S04]  /*29320*/  LDL R7, [R1+0x8] ;  /* 0x0000080001077983 */ /* 0x000ea80000100800 */
[----:B------:R-:W4:Y:S01]  /*29330*/  LDL R6, [R1+0x24] ;  /* 0x0000240001067983 */ /* 0x000f220000100800 */
[----:B------:R-:W-:Y:S01]  /*29340*/  IMAD.MOV.U32 R10, RZ, RZ, RZ ;  /* 0x000000ffff0a7224 */ /* 0x000fe200078e00ff */
[----:B------:R-:W-:Y:S01]  /*29350*/  UIADD3 UR4, UP0, UR40, 0x470, URZ ;  /* 0x0000047028047890 */ /* 0x000fe2000ff1e03f */
[----:B------:R-:W-:Y:S01]  /*29360*/  PLOP3.LUT P0, PT, PT, PT, PT, 0x80, 0x0 ;  /* 0x000000000000781c */ /* 0x000fe20003f0f070 */
[----:B------:R-:W-:Y:S01]  /*29370*/  UMOV UR6, 0x0 ;  /* 0x0000000000067882 */ /* 0x000fe20000000000 */
[----:B------:R-:W-:Y:S01]  /*29380*/  UMOV UR7, 0x14f00000 ;  /* 0x14f0000000077882 */ /* 0x000fe20000000000 */
[----:B------:R-:W-:Y:S01]  /*29390*/  R2UR UR10, R10 ;  /* 0x000000000a0a72ca */ /* 0x000fe200000e0000 */
[----:B------:R-:W-:Y:S01]  /*293a0*/  UIADD3.X UR5, URZ, UR41, URZ, UP0, !UPT ;  /* 0x000000293f057290 */ /* 0x000fe200087fe43f */
[----:B--2---:R-:W-:-:S02]  /*293b0*/  IMAD R7, R7, 0x5000, R9 ;  /* 0x0000500007077824 */ /* 0x004fc400078e0209 */
[----:B----4-:R-:W-:Y:S02]  /*293c0*/  IMAD R6, R8, 0xa0, R6 ;  /* 0x000000a008067824 */ /* 0x010fe400078e0206 */
[----:B------:R-:W-:Y:S02]  /*293d0*/  VIADD R7, R7, 0xa400 ;  /* 0x0000a40007077836 */ /* 0x000fe40000000000 */
[----:B------:R-:W-:-:S07]  /*293e0*/  VIADD R8, R5, 0x29870 ;  /* 0x0002987005087836 */ /* 0x000fce0000000000 */
.L_x_2658:
        /* <DEDUP_REMOVED lines=11> */
[----:B------:R-:W2:Y:S01]  /*294a0*/  SYNCS.PHASECHK.TRANS64.TRYWAIT P0, [R5+URZ+0x29840], R4 ;  /* 0x02984004050075a7 */ /* 0x000ea2000800017f */
[----:B------:R-:W-:Y:S04]  /*294b0*/  BSSY B1, `(.L_x_2659) ;  /* 0x0000002000017945 */ /* 0x000fe80003800000 */
[----:B--2---:R-:W-:Y:S05]  /*294c0*/  @!P0 BRA `(.L_x_2660) ;  /* 0x0000004c00088947 */ /* 0x004fea0003800000 */
.L_x_2807:
[----:B------:R-:W-:Y:S05]  /*294d0*/  BSYNC B1 ;  /* 0x0000000000017941 */ /* 0x000fea0003800000 */
.L_x_2659:
[----:B------:R-:W-:Y:S01]  /*294e0*/  BSSY B1, `(.L_x_2661) ;  /* 0x000000b000017945 */ /* 0x000fe20003800000 */
[----:B------:R-:W-:Y:S01]  /*294f0*/  MOV R8, 0x0 ;  /* 0x0000000000087802 */ /* 0x000fe20000000f00 */
[----:B------:R-:W-:Y:S02]  /*29500*/  IMAD.MOV.U32 R9, RZ, RZ, 0x14f00000 ;  /* 0x14f00000ff097424 */ /* 0x000fe400078e00ff */
[----:B------:R-:W-:Y:S05]  /*29510*/  @P1 BRA `(.L_x_2662) ;  /* 0x00000000001c1947 */ /* 0x000fea0003800000 */
[----:B------:R-:W4:Y:S01]  /*29520*/  S2R R7, SR_TID.X ;  /* 0x0000000000077919 */ /* 0x000f220000002100 */
[----:B--23--:R-:W-:-:S04]  /*29530*/  IMAD.MOV.U32 R4, RZ, RZ, 0x7800 ;  /* 0x00007800ff047424 */ /* 0x00cfc800078e00ff */
[----:B------:R2:W-:Y:S01]  /*29540*/  SYNCS.ARRIVE.TRANS64 RZ, [R5+URZ+0x29830], R4 ;  /* 0x0298300405ff79a7 */ /* 0x0005e2000800003f */
[----:B----4-:R-:W-:-:S04]  /*29550*/  LOP3.LUT R7, R7, 0x1f, RZ, 0xc0, !PT ;  /* 0x0000001f07077812 */ /* 0x010fc800078ec0ff */
[----:B------:R-:W-:-:S13]  /*29560*/  ISETP.NE.AND P0, PT, R7, RZ, PT ;  /* 0x000000ff0700720c */ /* 0x000fda0003f05270 */
[----:B--2---:R-:W-:Y:S05]  /*29570*/  @!P0 BRA `(.L_x_2662) ;  /* 0x0000000000048947 */ /* 0x004fea0003800000 */
[----:B------:R-:W-:Y:S01]  /*29580*/  BPT.TRAP 0x1 ;  /* 0x000000040000795c */ /* 0x000fe20000300000 */
.L_x_2662:
[----:B------:R-:W-:Y:S05]  /*29590*/  BSYNC B1 ;  /* 0x0000000000017941 */ /* 0x000fea0003800000 */
.L_x_2661:
[----:B------:R-:W4:Y:S04]  /*295a0*/  LDL R7, [R1+0x4] ;  /* 0x0000040001077983 */ /* 0x000f280000100800 */
[----:B--23--:R-:W4:Y:S01]  /*295b0*/  LDL R4, [R1+0x8] ;  /* 0x0000080001047983 */ /* 0x00cf220000100800 */
[----:B------:R-:W-:Y:S01]  /*295c0*/  R2UR UR10, R10 ;  /* 0x000000000a0a72ca */ /* 0x000fe200000e0000 */
[----:B------:R-:W-:Y:S01]  /*295d0*/  UIADD3 UR4, UP0, UR40, 0x370, URZ ;  /* 0x0000037028047890 */ /* 0x000fe2000ff1e03f */
[----:B------:R-:W-:Y:S01]  /*295e0*/  R2UR UR6, R8 ;  /* 0x00000000080672ca */ /* 0x000fe200000e0000 */
[----:B------:R-:W-:Y:S01]  /*295f0*/  VIADD R5, R5, 0x29830 ;  /* 0x0002983005057836 */ /* 0x000fe20000000000 */
[----:B------:R-:W-:Y:S01]  /*29600*/  R2UR UR7, R9 ;  /* 0x00000000090772ca */ /* 0x000fe200000e0000 */
[----:B------:R-:W-:Y:S01]  /*29610*/  UIADD3.X UR5, URZ, UR41, URZ, UP0, !UPT ;  /* 0x000000293f057290 */ /* 0x000fe200087fe43f */
[----:B------:R-:W-:Y:S01]  /*29620*/  PLOP3.LUT P0, PT, PT, PT, PT, 0x80, 0x0 ;  /* 0x000000000000781c */ /* 0x000fe20003f0f070 */
[----:B----4-:R-:W-:-:S04]  /*29630*/  IMAD R4, R4, 0x7800, R7 ;  /* 0x0000780004047824 */ /* 0x010fc800078e0207 */
[----:B------:R-:W-:-:S08]  /*29640*/  VIADD R7, R4, 0x1a400 ;  /* 0x0001a40004077836 */ /* 0x000fd00000000000 */
.L_x_2663:
        /* <DEDUP_REMOVED lines=11> */
[----:B------:R-:W-:Y:S01]  /*29700*/  R2UR UR6, R8 ;  /* 0x00000000080672ca */ /* 0x000fe200000e0000 */
[----:B------:R-:W-:Y:S01]  /*29710*/  VIADD R7, R4, 0x1cc00 ;  /* 0x0001cc0004077836 */ /* 0x000fe20000000000 */
[----:B------:R-:W-:Y:S01]  /*29720*/  R2UR UR7, R9 ;  /* 0x00000000090772ca */ /* 0x000fe200000e0000 */
[----:B------:R-:W-:Y:S01]  /*29730*/  UMOV UR10, 0x40 ;  /* 0x00000040000a7882 */ /* 0x000fe20000000000 */
[----:B------:R-:W-:-:S13]  /*29740*/  PLOP3.LUT P0, PT, PT, PT, PT, 0x80, 0x0 ;  /* 0x000000000000781c */ /* 0x000fda0003f0f070 */
.L_x_2664:
        /* <DEDUP_REMOVED lines=12> */
[----:B------:R-:W-:Y:S01]  /*29810*/  UMOV UR10, 0x80 ;  /* 0x00000080000a7882 */ /* 0x000fe20000000000 */
[----:B------:R-:W-:Y:S02]  /*29820*/  R2UR UR7, R9 ;  /* 0x00000000090772ca */ /* 0x000fe400000e0000 */
[----:B------:R-:W-:Y:S02]  /*29830*/  PLOP3.LUT P0, PT, PT, PT, PT, 0x80, 0x0 ;  /* 0x000000000000781c */ /* 0x000fe40003f0f070 */
[----:B------:R-:W-:-:S11]  /*29840*/  IADD3 R4, R4, 0x1f400, RZ ;  /* 0x0001f40004047810 */ /* 0x000fd60007ffe0ff */
.L_x_2665:
        /* <DEDUP_REMOVED lines=10> */
[----:B---3--:R-:W-:Y:S05]  /*298f0*/  @P0 BRA.U.ANY `(.L_x_2665) ;  /* 0xfffffffd00d40947 */ /* 0x008fea000393ffff */
.L_x_2652:
[----:B------:R-:W-:Y:S05]  /*29900*/  BSYNC B0 ;  /* 0x0000000000007941 */ /* 0x000fea0003800000 */
.L_x_2651:
[----:B------:R-:W-:-:S06]  /*29910*/  UISETP.NE.AND UP0, UPT, UR37, 0x3, UPT ;  /* 0x000000032500788c */ /* 0x000fcc000bf05270 */
[----:B------:R-:W-:-:S13]  /*29920*/  PLOP3.LUT P0, PT, PT, PT, UP0, 0x80, 0x0 ;  /* 0x000000000000781c */ /* 0x000fda0003f0f008 */
[----:B------:R-:W-:Y:S05]  /*29930*/  @!P0 BRA `(.L_x_2666) ;  /* 0x0000000000048947 */ /* 0x000fea0003800000 */
[----:B------:R-:W-:Y:S01]  /*29940*/  BPT.TRAP 0x1 ;  /* 0x000000040000795c */ /* 0x000fe20000300000 */
.L_x_2666:
        /* <DEDUP_REMOVED lines=9> */
.L_x_2808:
[----:B------:R-:W-:Y:S05]  /*299e0*/  BSYNC B0 ;  /* 0x0000000000007941 */ /* 0x000fea0003800000 */
.L_x_2667:
[----:B------:R-:W-:Y:S05]  /*299f0*/  @!P1 BRA `(.L_x_2669) ;  /* 0x0000000000049947 */ /* 0x000fea0003800000 */
[----:B------:R-:W-:Y:S01]  /*29a00*/  BPT.TRAP 0x1 ;  /* 0x000000040000795c */ /* 0x000fe20000300000 */
.L_x_2669:
[----:B------:R-:W-:Y:S01]  /*29a10*/  SHF.L.U32 R3, R3, 0x1f, RZ ;  /* 0x0000001f03037819 */ /* 0x000fe200000006ff */
[----:B------:R-:W-:-:S03]  /*29a20*/  IMAD R12, R0, 0x5000, RZ ;  /* 0x00005000000c7824 */ /* 0x000fc600078e02ff */
[----:B------:R-:W4:Y:S02]  /*29a30*/  SYNCS.PHASECHK.TRANS64.TRYWAIT P0, [R17+URZ+0x29860], R3 ;  /* 0x02986003110075a7 */ /* 0x000f24000800017f */
[----:B----4-:R-:W-:Y:S05]  /*29a40*/  @!P0 BRA `(.L_x_2670) ;  /* 0x0000004400d08947 */ /* 0x010fea0003800000 */
.L_x_2809:
[----:B------:R-:W5:Y:S04]  /*29a50*/  LDL R0, [R1+0x2c] ;  /* 0x00002c0001007983 */ /* 0x000f680000100800 */
[----:B------:R-:W3:Y:S04]  /*29a60*/  LDL R13, [R1+0x4] ;  /* 0x00000400010d7983 */ /* 0x000ee80000100800 */
[----:B------:R-:W4:Y:S01]  /*29a70*/  LDL R14, [R1+0x28] ;  /* 0x00002800010e7983 */ /* 0x000f220000100800 */
[----:B--2---:R-:W2:Y:S01]  /*29a80*/  S2R R9, SR_TID.X ;  /* 0x0000000000097919 */ /* 0x004ea20000002100 */
[----:B------:R-:W-:Y:S05]  /*29a90*/  WARPSYNC.ALL ;  /* 0x0000000000007948 */ /* 0x000fea0003800000 */
[----:B------:R-:W-:Y:S01]  /*29aa0*/  IMAD.MOV.U32 R15, RZ, RZ, 0x40 ;  /* 0x00000040ff0f7424 */ /* 0x000fe200078e00ff */
[----:B--2---:R-:W-:-:S04]  /*29ab0*/  LOP3.LUT P0, RZ, R9, 0x4, RZ, 0xc0, !PT ;  /* 0x0000000409ff7812 */ /* 0x004fc8000780c0ff */
[----:B------:R-:W-:Y:S02]  /*29ac0*/  SEL R15, R15, 0xffffffc0, !P0 ;  /* 0xffffffc00f0f7807 */ /* 0x000fe40004000000 */
[----:B-----5:R-:W-:-:S05]  /*29ad0*/  LOP3.LUT R0, R12, R0, RZ, 0xfc, !PT ;  /* 0x000000000c007212 */ /* 0x020fca00078efcff */
[----:B---3--:R-:W-:-:S05]  /*29ae0*/  IMAD.IADD R0, R13, 0x1, R0 ;  /* 0x000000010d007824 */ /* 0x008fca00078e0200 */
[----:B------:R-:W2:Y:S01]  /*29af0*/  LDSM.16.MT88.4 R4, [R0+0xa400] ;  /* 0x00a400000004783b */ /* 0x000ea20000004200 */
[----:B----4-:R-:W-:Y:S01]  /*29b00*/  IMAD.IADD R3, R15, 0x1, R0 ;  /* 0x000000010f037824 */ /* 0x010fe200078e0200 */
[----:B------:R-:W-:Y:S02]  /*29b10*/  LOP3.LUT R20, R12, R14, RZ, 0xfc, !PT ;  /* 0x0000000e0c147212 */ /* 0x000fe400078efcff */
[C-C-:B--2---:R-:W-:Y:S02]  /*29b20*/  PRMT R8, R4.reuse, 0x6420, R5.reuse ;  /* 0x0000642004087816 */ /* 0x144fe40000000005 */
[----:B------:R-:W-:Y:S02]  /*29b30*/  PRMT R9, R4, 0x7531, R5 ;  /* 0x0000753104097816 */ /* 0x000fe40000000005 */
[C-C-:B------:R-:W-:Y:S02]  /*29b40*/  PRMT R10, R6.reuse, 0x6420, R7.reuse ;  /* 0x00006420060a7816 */ /* 0x140fe40000000007 */
[----:B------:R-:W-:-:S02]  /*29b50*/  PRMT R11, R6, 0x7531, R7 ;  /* 0x00007531060b7816 */ /* 0x000fc40000000007 */
[----:B------:R-:W2:Y:S01]  /*29b60*/  LDSM.16.MT88.4 R4, [R3+0xa400] ;  /* 0x00a400000304783b */ /* 0x000ea20000004200 */
[----:B------:R-:W-:-:S05]  /*29b70*/  IADD3 R20, R13, R20, RZ ;  /* 0x000000140d147210 */ /* 0x000fca0007ffe0ff */
[----:B------:R2:W-:Y:S02]  /*29b80*/  STSM.16.M88.4 [R20+0x400], R8 ;  /* 0x0004000814007844 */ /* 0x0005e40000000200 */
[C-C-:B--2---:R-:W-:Y:S02]  /*29b90*/  PRMT R8, R4.reuse, 0x6420, R5.reuse ;  /* 0x0000642004087816 */ /* 0x144fe40000000005 */
[----:B------:R-:W-:Y:S02]  /*29ba0*/  PRMT R9, R4, 0x7531, R5 ;  /* 0x0000753104097816 */ /* 0x000fe40000000005 */
[C-C-:B------:R-:W-:Y:S02]  /*29bb0*/  PRMT R10, R6.reuse, 0x6420, R7.reuse ;  /* 0x00006420060a7816 */ /* 0x140fe40000000007 */
[----:B------:R-:W-:-:S05]  /*29bc0*/  PRMT R11, R6, 0x7531, R7 ;  /* 0x00007531060b7816 */ /* 0x000fca0000000007 */
[----:B------:R-:W-:Y:S04]  /*29bd0*/  STSM.16.M88.4 [R20+0xc00], R8 ;  /* 0x000c000814007844 */ /* 0x000fe80000000200 */
[----:B------:R-:W2:Y:S02]  /*29be0*/  LDSM.16.MT88.4 R4, [R0+0xb400] ;  /* 0x00b400000004783b */ /* 0x000ea40000004200 */
[C-C-:B--2---:R-:W-:Y:S02]  /*29bf0*/  PRMT R12, R4.reuse, 0x6420, R5.reuse ;  /* 0x00006420040c7816 */ /* 0x144fe40000000005 */
[----:B------:R-:W-:Y:S02]  /*29c00*/  PRMT R13, R4, 0x7531, R5 ;  /* 0x00007531040d7816 */ /* 0x000fe40000000005 */
[----:B------:R-:W-:-:S02]  /*29c10*/  PRMT R14, R6, 0x6420, R7 ;  /* 0x00006420060e7816 */ /* 0x000fc40000000007 */
[----:B------:R-:W-:Y:S02]  /*29c20*/  PRMT R15, R6, 0x7531, R7 ;  /* 0x00007531060f7816 */ /* 0x000fe40000000007 */
[----:B------:R-:W2:Y:S04]  /*29c30*/  LDSM.16.MT88.4 R4, [R3+0xb400] ;  /* 0x00b400000304783b */ /* 0x000ea80000004200 */
[----:B------:R-:W-:Y:S01]  /*29c40*/  STSM.16.M88.4 [R20+0x1400], R12 ;  /* 0x0014000c14007844 */ /* 0x000fe20000000200 */
[C-C-:B--2---:R-:W-:Y:S02]  /*29c50*/  PRMT R8, R4.reuse, 0x6420, R5.reuse ;  /* 0x0000642004087816 */ /* 0x144fe40000000005 */
[----:B------:R-:W-:Y:S02]  /*29c60*/  PRMT R9, R4, 0x7531, R5 ;  /* 0x0000753104097816 */ /* 0x000fe40000000005 */
[----:B------:R-:W-:-:S02]  /*29c70*/  PRMT R10, R6, 0x6420, R7 ;  /* 0x00006420060a7816 */ /* 0x000fc40000000007 */
        /* <DEDUP_REMOVED lines=32> */
[----:B------:R3:W-:Y:S01]  /*29e80*/  STSM.16.M88.4 [R20+0x4400], R12 ;  /* 0x0044000c14007844 */ /* 0x0007e20000000200 */
[C-C-:B--2---:R-:W-:Y:S02]  /*29e90*/  PRMT R8, R4.reuse, 0x6420, R5.reuse ;  /* 0x0000642004087816 */ /* 0x144fe40000000005 */
        /* <DEDUP_REMOVED lines=12> */
.L_x_2671:
[----:B------:R-:W4:Y:S01]  /*29f60*/  S2R R0, SR_TID.X ;  /* 0x0000000000007919 */ /* 0x000f220000002100 */
[----:B--2---:R2:W-:Y:S01]  /*29f70*/  SYNCS.ARRIVE.TRANS64.A1T0 RZ, [R17+URZ+0x29850], RZ ;  /* 0x029850ff11ff79a7 */ /* 0x0045e2000810003f */
[----:B------:R0:W5:Y:S01]  /*29f80*/  LDL R3, [R1+0x14] ;  /* 0x0000140001037983 */ /* 0x0001620000100800 */
[----:B----4-:R-:W-:Y:S01]  /*29f90*/  LOP3.LUT R0, R0, 0x7f, RZ, 0xc0, !PT ;  /* 0x0000007f00007812 */ /* 0x010fe200078ec0ff */
[----:B------:R-:W-:Y:S03]  /*29fa0*/  BAR.SYNC.DEFER_BLOCKING 0x2, 0x80 ;  /* 0x0082000000007b1d */ /* 0x000fe60000010000 */
[----:B------:R-:W-:-:S03]  /*29fb0*/  ISETP.NE.AND P0, PT, R0, RZ, PT ;  /* 0x000000ff0000720c */ /* 0x000fc60003f05270 */
[----:B------:R0:W5:Y:S10]  /*29fc0*/  LDL R0, [R1+0x8] ;  /* 0x0000080001007983 */ /* 0x0001740000100800 */
[----:B--2---:R-:W-:-:S05]  /*29fd0*/  @!P0 VIADD R17, R17, 0x29880 ;  /* 0x0002988011118836 */ /* 0x004fca0000000000 */
[----:B------:R-:W-:-:S04]  /*29fe0*/  @!P0 PRMT R17, RZ, 0x654, R17 ;  /* 0x00000654ff118816 */ /* 0x000fc80000000011 */
[----:B------:R0:W-:Y:S01]  /*29ff0*/  @!P0 SYNCS.ARRIVE.TRANS64.RED.A1T0 RZ, [R17+URZ], RZ ;  /* 0x000000ff11ff89a7 */ /* 0x0001e2000810043f */
[C---:B------:R-:W-:Y:S01]  /*2a000*/  ISETP.GT.AND P0, PT, R2.reuse, RZ, PT ;  /* 0x000000ff0200720c */ /* 0x040fe20003f04270 */
[----:B------:R-:W-:-:S12]  /*2a010*/  VIADD R2, R2, 0xffffffff ;  /* 0xffffffff02027836 */ /* 0x000fd80000000000 */
[----:B0-----:R-:W-:Y:S05]  /*2a020*/  @P0 BRA `(.L_x_2672) ;  /* 0xffffffec00d40947 */ /* 0x001fea000383ffff */
.L_x_2650:
[----:B--2---:R-:W0:Y:S01]  /*2a030*/  S2R R4, SR_TID.X ;  /* 0x0000000000047919 */ /* 0x004e220000002100 */
[----:B------:R-:W-:Y:S01]  /*2a040*/  BSSY B0, `(.L_x_2673) ;  /* 0x0000010000007945 */ /* 0x000fe20003800000 */
[----:B0-----:R-:W-:-:S04]  /*2a050*/  LOP3.LUT R4, R4, 0x7f, RZ, 0xc0, !PT ;  /* 0x0000007f04047812 */ /* 0x001fc800078ec0ff */
[----:B------:R-:W-:-:S13]  /*2a060*/  ISETP.NE.AND P0, PT, R4, RZ, PT ;  /* 0x000000ff0400720c */ /* 0x000fda0003f05270 */
[----:B------:R-:W-:Y:S05]  /*2a070*/  @P0 BRA `(.L_x_2674) ;  /* 0x0000000000300947 */ /* 0x000fea0003800000 */
[----:B------:R-:W0:Y:S01]  /*2a080*/  S2R R2, SR_LANEID ;  /* 0x0000000000027919 */ /* 0x000e220000000000 */
[----:B------:R-:W-:Y:S01]  /*2a090*/  VOTEU.ANY UR4, UPT, PT ;  /* 0x0000000000047886 */ /* 0x000fe200038e0100 */
[----:B------:R-:W2:Y:S01]  /*2a0a0*/  LDC.64 R4, c[0x0][0xc60] ;  /* 0x00031800ff047b82 */ /* 0x000ea20000000a00 */
[----:B-----5:R-:W0:Y:S02]  /*2a0b0*/  FLO.U32 R0, UR4 ;  /* 0x0000000400007d00 */ /* 0x020e2400080e0000 */
[----:B0-----:R-:W-:-:S06]  /*2a0c0*/  ISETP.EQ.U32.AND P1, PT, R0, R2, PT ;  /* 0x000000020000720c */ /* 0x001fcc0003f22070 */
[----:B------:R-:W2:Y:S07]  /*2a0d0*/  POPC R2, UR4 ;  /* 0x0000000400027d09 */ /* 0x000eae0008000000 */
[----:B--2---:R-:W2:Y:S04]  /*2a0e0*/  @P1 ATOMG.E.ADD.STRONG.GPU PT, R2, desc[UR54][R4.64], R2 ;  /* 0x00000002040219a8 */ /* 0x004ea800081ee1f6 */
[----:B--2---:R0:W2:Y:S02]  /*2a0f0*/  SHFL.IDX PT, R2, R2, R0, 0x1f ;  /* 0x00001f0002027589 */ /* 0x0040a400000e0000 */
[----:B0-----:R-:W0:Y:S02]  /*2a100*/  S2R R0, SR_LTMASK ;  /* 0x0000000000007919 */ /* 0x001e240000003900 */
[----:B0-----:R-:W-:-:S06]  /*2a110*/  LOP3.LUT R0, R0, UR4, RZ, 0xc0, !PT ;  /* 0x0000000400007c12 */ /* 0x001fcc000f8ec0ff */
[----:B------:R-:W2:Y:S02]  /*2a120*/  POPC R0, R0 ;  /* 0x0000000000007309 */ /* 0x000ea40000000000 */
[----:B--2---:R-:W-:-:S07]  /*2a130*/  IADD3 R16, R2, UR38, R0 ;  /* 0x0000002602107c10 */ /* 0x004fce000fffe000 */
.L_x_2674:
[----:B------:R-:W-:Y:S05]  /*2a140*/  BSYNC B0 ;  /* 0x0000000000007941 */ /* 0x000fea0003800000 */
.L_x_2673:
[----:B------:R-:W-:-:S06]  /*2a150*/  UISETP.NE.AND UP0, UPT, UR37, 0x3, UPT ;  /* 0x000000032500788c */ /* 0x000fcc000bf05270 */
[----:B------:R-:W-:-:S13]  /*2a160*/  PLOP3.LUT P1, PT, PT, PT, UP0, 0x80, 0x0 ;  /* 0x000000000000781c */ /* 0x000fda0003f2f008 */
[----:B------:R-:W-:Y:S05]  /*2a170*/  @!P1 BRA `(.L_x_2675) ;  /* 0x0000000000049947 */ /* 0x000fea0003800000 */
[----:B------:R-:W-:Y:S01]  /*2a180*/  BPT.TRAP 0x1 ;  /* 0x000000040000795c */ /* 0x000fe20000300000 */
.L_x_2675:
[----:B------:R-:W2:Y:S04]  /*2a190*/  LDL R4, [R1+0x14] ;  /* 0x0000140001047983 */ /* 0x000ea80000100800 */
[----:B-----5:R-:W4:Y:S04]  /*2a1a0*/  LDL R3, [R1+0x4] ;  /* 0x0000040001037983 */ /* 0x020f280000100800 */
[----:B------:R-:W4:Y:S01]  /*2a1b0*/  LDL R2, [R1+0x8] ;  /* 0x0000080001027983 */ /* 0x000f220000100800 */
[----:B------:R-:W-:Y:S01]  /*2a1c0*/  IMAD.U32 R0, RZ, RZ, UR39 ;  /* 0x00000027ff007e24 */ /* 0x000fe2000f8e00ff */
[----:B------:R-:W-:Y:S04]  /*2a1d0*/  BSSY B0, `(.L_x_2676) ;  /* 0x0000007000007945 */ /* 0x000fe80003800000 */
[----:B------:R-:W-:-:S02]  /*2a1e0*/  ISETP.NE.AND P2, PT, R0, 0x3, PT ;  /* 0x000000030000780c */ /* 0x000fc40003f45270 */
[----:B--2---:R-:W-:-:S04]  /*2a1f0*/  LOP3.LUT R0, R4, 0x1, RZ, 0x3c, !PT ;  /* 0x0000000104007812 */ /* 0x004fc800078e3cff */
[----:B------:R-:W-:Y:S01]  /*2a200*/  SHF.L.U32 R0, R0, 0x1f, RZ ;  /* 0x0000001f00007819 */ /* 0x000fe200000006ff */
[----:B----4-:R-:W-:-:S04]  /*2a210*/  IMAD R17, R2, 0x8, R3 ;  /* 0x0000000802117824 */ /* 0x010fc800078e0203 */
[----:B------:R-:W0:Y:S02]  /*2a220*/  SYNCS.PHASECHK.TRANS64.TRYWAIT P1, [R17+URZ+0x29870], R0 ;  /* 0x02987000110075a7 */ /* 0x000e24000802017f */
[----:B0-----:R-:W-:Y:S05]  /*2a230*/  @!P1 BRA `(.L_x_2677) ;  /* 0x0000003c00e89947 */ /* 0x001fea0003800000 */
.L_x_2810:
[----:B------:R-:W-:Y:S05]  /*2a240*/  BSYNC B0 ;  /* 0x0000000000007941 */ /* 0x000fea0003800000 */
.L_x_2676:
[----:B------:R-:W-:Y:S05]  /*2a250*/  @!P2 BRA `(.L_x_2678) ;  /* 0x000000000004a947 */ /* 0x000fea0003800000 */
[----:B------:R-:W-:Y:S01]  /*2a260*/  BPT.TRAP 0x1 ;  /* 0x000000040000795c */ /* 0x000fe20000300000 */
.L_x_2678:
[----:B0-----:R-:W2:Y:S02]  /*2a270*/  LDL R0, [R1+0x14] ;  /* 0x0000140001007983 */ /* 0x001ea40000100800 */
[----:B--2---:R-:W-:-:S04]  /*2a280*/  SHF.L.U32 R0, R0, 0x1f, RZ ;  /* 0x0000001f00007819 */ /* 0x004fc800000006ff */
[----:B------:R-:W0:Y:S02]  /*2a290*/  SYNCS.PHASECHK.TRANS64.TRYWAIT P1, [R17+URZ+0x29860], R0 ;  /* 0x02986000110075a7 */ /* 0x000e24000802017f */
[----:B0-----:R-:W-:Y:S05]  /*2a2a0*/  @!P1 BRA `(.L_x_2679) ;  /* 0x0000003c00e09947 */ /* 0x001fea0003800000 */
.L_x_2811:
[----:B------:R-:W0:Y:S04]  /*2a2b0*/  LDL R18, [R1+0x8] ;  /* 0x0000080001127983 */ /* 0x000e280000100800 */
[----:B------:R-:W2:Y:S04]  /*2a2c0*/  LDL R2, [R1+0x2c] ;  /* 0x00002c0001027983 */ /* 0x000ea80000100800 */
[----:B---3--:R-:W3:Y:S04]  /*2a2d0*/  LDL R12, [R1+0x4] ;  /* 0x00000400010c7983 */ /* 0x008ee80000100800 */
[----:B------:R-:W4:Y:S01]  /*2a2e0*/  LDL R13, [R1+0x28] ;  /* 0x00002800010d7983 */ /* 0x000f220000100800 */
[----:B------:R-:W5:Y:S01]  /*2a2f0*/  S2R R3, SR_TID.X ;  /* 0x0000000000037919 */ /* 0x000f620000002100 */
[----:B------:R-:W-:Y:S05]  /*2a300*/  WARPSYNC.ALL ;  /* 0x0000000000007948 */ /* 0x000fea0003800000 */
[----:B-----5:R-:W-:-:S02]  /*2a310*/  LOP3.LUT P1, RZ, R3, 0x4, RZ, 0xc0, !PT ;  /* 0x0000000403ff7812 */ /* 0x020fc4000782c0ff */
[----:B------:R-:W-:-:S04]  /*2a320*/  MOV R3, 0x40 ;  /* 0x0000004000037802 */ /* 0x000fc80000000f00 */
[----:B------:R-:W-:Y:S01]  /*2a330*/  SEL R3, R3, 0xffffffc0, !P1 ;  /* 0xffffffc003037807 */ /* 0x000fe20004800000 */
[----:B0-----:R-:W-:-:S05]  /*2a340*/  IMAD R0, R18, 0x5000, RZ ;  /* 0x0000500012007824 */ /* 0x001fca00078e02ff */
[----:B--2---:R-:W-:-:S05]  /*2a350*/  LOP3.LUT R2, R0, R2, RZ, 0xfc, !PT ;  /* 0x0000000200027212 */ /* 0x004fca00078efcff */
[----:B---3--:R-:W-:-:S05]  /*2a360*/  IMAD.IADD R2, R12, 0x1, R2 ;  /* 0x000000010c027824 */ /* 0x008fca00078e0202 */
[----:B------:R-:W0:Y:S01]  /*2a370*/  LDSM.16.MT88.4 R4, [R2+0xa400] ;  /* 0x00a400000204783b */ /* 0x000e220000004200 */
[----:B------:R-:W-:Y:S01]  /*2a380*/  IMAD.IADD R3, R3, 0x1, R2 ;  /* 0x0000000103037824 */ /* 0x000fe200078e0202 */
[----:B----4-:R-:W-:Y:S02]  /*2a390*/  LOP3.LUT R0, R0, R13, RZ, 0xfc, !PT ;  /* 0x0000000d00007212 */ /* 0x010fe400078efcff */
        /* <DEDUP_REMOVED lines=68> */
.L_x_2680:
[----:B------:R-:W3:Y:S01]  /*2a7e0*/  LDL.LU R3, [R1+0x14] ;  /* 0x0000140001037983 */ /* 0x000ee20000300800 */
[----:B0-----:R0:W-:Y:S01]  /*2a7f0*/  SYNCS.ARRIVE.TRANS64.A1T0 RZ, [R17+URZ+0x29850], RZ ;  /* 0x029850ff11ff79a7 */ /* 0x0011e2000810003f */
[----:B--2---:R-:W-:Y:S02]  /*2a800*/  VIADD R0, R18, 0x1 ;  /* 0x0000000112007836 */ /* 0x004fe40000000000 */
        /* <DEDUP_REMOVED lines=10> */
.L_x_2625:
[----:B0-----:R-:W2:Y:S02]  /*2a8b0*/  LDL R0, [R1+0x10] ;  /* 0x0000100001007983 */ /* 0x001ea40000100800 */
[----:B--2---:R-:W-:-:S13]  /*2a8c0*/  LOP3.LUT P0, RZ, R0, 0x2, RZ, 0xc0, !PT ;  /* 0x0000000200ff7812 */ /* 0x004fda000780c0ff */
[----:B------:R-:W-:Y:S05]  /*2a8d0*/  @!P0 BRA `(.L_x_2681) ;  /* 0x0000000000288947 */ /* 0x000fea0003800000 */
[----:B------:R-:W-:Y:S05]  /*2a8e0*/  WARPSYNC.ALL ;  /* 0x0000000000007948 */ /* 0x000fea0003800000 */
[----:B------:R-:W0:Y:S08]  /*2a8f0*/  S2UR UR5, SR_CgaCtaId ;  /* 0x00000000000579c3 */ /* 0x000e300000008800 */
[----:B------:R-:W-:Y:S06]  /*2a900*/  BAR.SYNC.DEFER_BLOCKING 0x5, 0x180 ;  /* 0x0146000000007b1d */ /* 0x000fec0000010000 */
[----:B------:R-:W-:-:S02]  /*2a910*/  UMOV UR4, 0x400 ;  /* 0x0000040000047882 */ /* 0x000fc40000000000 */
[----:B0-----:R-:W-:-:S06]  /*2a920*/  ULEA UR4, UR5, UR4, 0x18 ;  /* 0x0000000405047291 */ /* 0x001fcc000f8ec03f */
[----:B------:R-:W-:-:S05]  /*2a930*/  IMAD.U32 R0, RZ, RZ, UR4 ;  /* 0x00000004ff007e24 */ /* 0x000fca000f8e00ff */
[----:B------:R3:W4:Y:S04]  /*2a940*/  LDS.128 R16, [R0+0x298d0] ;  /* 0x0298d00000107984 */ /* 0x0007280000000c00 */
[----:B------:R3:W-:Y:S01]  /*2a950*/  STL [R1+0x4], R0 ;  /* 0x0000040001007387 */ /* 0x0007e20000100800 */
[----:B------:R-:W-:Y:S06]  /*2a960*/  BAR.ARV 0x4, 0x180 ;  /* 0x0106000000007b1d */ /* 0x000fec0000002000 */
[----:B------:R-:W-:Y:S05]  /*2a970*/  BRA `(.L_x_2682) ;  /* 0x0000000800dc7947 */ /* 0x000fea0003800000 */
.L_x_2681:
[----:B------:R-:W0:Y:S01]  /*2a980*/  S2R R0, SR_TID.X ;  /* 0x0000000000007919 */ /* 0x000e220000002100 */
[----:B------:R-:W-:Y:S01]  /*2a990*/  UMOV UR4, 0xffffffff ;  /* 0xffffffff00047882 */ /* 0x000fe20000000000 */
[----:B0-----:R-:W-:-:S04]  /*2a9a0*/  LOP3.LUT R7, R0, 0x1f, RZ, 0xc0, !PT ;  /* 0x0000001f00077812 */ /* 0x001fc800078ec0ff */
[----:B------:R-:W-:Y:S01]  /*2a9b0*/  ISETP.NE.AND P0, PT, R7, 0x1f, PT ;  /* 0x0000001f0700780c */ /* 0x000fe20003f05270 */
[----:B------:R-:W-:-:S12]  /*2a9c0*/  BRA.DIV UR4, `(.L_x_2683) ;  /* 0x0000003a042c7947 */ /* 0x000fd8000b800000 */
[----:B------:R-:W-:Y:S01]  /*2a9d0*/  IADD3 R0, R19, R7, RZ ;  /* 0x0000000713007210 */ /* 0x000fe20007ffe0ff */
[----:B------:R-:W-:-:S03]  /*2a9e0*/  ULDC UR4, c[0x0][0xc3c] ;  /* 0x00030f0000047ab9 */ /* 0x000fc60000000800 */
[----:B------:R-:W-:-:S13]  /*2a9f0*/  ISETP.GE.OR P1, PT, R0, UR4, !P0 ;  /* 0x0000000400007c0c */ /* 0x000fda000c726670 */
[----:B------:R-:W0:Y:S02]  /*2aa00*/  @!P1 LDC.64 R2, c[0x0][0xc80] ;  /* 0x00032000ff029b82 */ /* 0x000e240000000a00 */
[----:B0-----:R-:W-:-:S06]  /*2aa10*/  @!P1 IMAD.WIDE R2, R0, 0x4, R2 ;  /* 0x0000000400029825 */ /* 0x001fcc00078e0202 */
[----:B------:R0:W2:Y:S01]  /*2aa20*/  @!P1 LDG.E R3, desc[UR54][R2.64] ;  /* 0x0000003602039981 */ /* 0x0000a2000c1e1900 */
[C---:B------:R-:W-:Y:S02]  /*2aa30*/  ISETP.GE.U32.AND P2, PT, R7.reuse, 0x2, PT ;  /* 0x000000020700780c */ /* 0x040fe40003f46070 */
[C---:B------:R-:W-:Y:S01]  /*2aa40*/  ISETP.GE.U32.AND P3, PT, R7.reuse, 0x4, PT ;  /* 0x000000040700780c */ /* 0x040fe20003f66070 */
[----:B------:R-:W-:Y:S01]  /*2aa50*/  SHFL.IDX PT, R0, R16, RZ, 0x1f ;  /* 0x00001fff10007589 */ /* 0x000fe200000e0000 */
[C---:B------:R-:W-:Y:S02]  /*2aa60*/  ISETP.GE.U32.AND P4, PT, R7.reuse, 0x8, PT ;  /* 0x000000080700780c */ /* 0x040fe40003f86070 */
[C---:B------:R-:W-:Y:S01]  /*2aa70*/  ISETP.GE.U32.AND P5, PT, R7.reuse, 0x10, PT ;  /* 0x000000100700780c */ /* 0x040fe20003fa6070 */
[----:B------:R-:W-:Y:S01]  /*2aa80*/  SHFL.IDX PT, R5, R16, 0x1, 0x1f ;  /* 0x00201f0010057f89 */ /* 0x000fe200000e0000 */
[----:B0-----:R-:W-:Y:S02]  /*2aa90*/  IMAD.MOV.U32 R2, RZ, RZ, RZ ;  /* 0x000000ffff027224 */ /* 0x001fe400078e00ff */
[----:B--2---:R-:W-:Y:S01]  /*2aaa0*/  @!P1 IMAD.MOV.U32 R2, RZ, RZ, R3 ;  /* 0x000000ffff029224 */ /* 0x004fe200078e0003 */
[----:B------:R-:W-:-:S04]  /*2aab0*/  ISETP.NE.AND P1, PT, R7, RZ, PT ;  /* 0x000000ff0700720c */ /* 0x000fc80003f25270 */
        /* <DEDUP_REMOVED lines=15> */
[----:B------:R0:W2:Y:S02]  /*2abb0*/  SHFL.IDX PT, R8, R6, 0x1f, 0x1f ;  /* 0x03e01f0006087f89 */ /* 0x0000a400000e0000 */
.L_x_2821:
[----:B------:R-:W-:Y:S02]  /*2abc0*/  ULDC UR4, c[0x0][0xc38] ;  /* 0x00030e0000047ab9 */ /* 0x000fe40000000800 */
[----:B------:R-:W-:-:S04]  /*2abd0*/  IMAD.U32 R4, RZ, RZ, UR4 ;  /* 0x00000004ff047e24 */ /* 0x000fc8000f8e00ff */
[----:B--2---:R-:W-:-:S04]  /*2abe0*/  IMAD R8, R8, R4, RZ ;  /* 0x0000000408087224 */ /* 0x004fc800078e02ff */
[----:B------:R-:W-:-:S05]  /*2abf0*/  IMAD.IADD R5, R5, 0x1, R8 ;  /* 0x0000000105057824 */ /* 0x000fca00078e0208 */
[----:B------:R-:W-:-:S13]  /*2ac00*/  ISETP.GT.AND P6, PT, R5, R0, PT ;  /* 0x000000000500720c */ /* 0x000fda0003fc4270 */
[----:B------:R-:W-:Y:S05]  /*2ac10*/  @P6 BRA `(.L_x_2684) ;  /* 0x00000000009c6947 */ /* 0x000fea0003800000 */
.L_x_2689:
        /* <DEDUP_REMOVED lines=8> */
[----:B------:R-:W-:Y:S02]  /*2aca0*/  ISETP.GE.OR P6, PT, R4, R2, !P0 ;  /* 0x000000020400720c */ /* 0x000fe400047c6670 */
[----:B------:R-:W-:-:S11]  /*2acb0*/  MOV R2, RZ ;  /* 0x000000ff00027202 */ /* 0x000fd60000000f00 */
[----:B------:R-:W-:Y:S05]  /*2acc0*/  @P6 BRA `(.L_x_2687) ;  /* 0x00000000000c6947 */ /* 0x000fea0003800000 */
[----:B------:R-:W2:Y:S02]  /*2acd0*/  LDC.64 R2, c[0x0][0xc80] ;  /* 0x00032000ff027b82 */ /* 0x000ea40000000a00 */
[----:B--2---:R-:W-:-:S06]  /*2ace0*/  IMAD.WIDE R2, R4, 0x4, R2 ;  /* 0x0000000404027825 */ /* 0x004fcc00078e0202 */
[----:B------:R2:W5:Y:S02]  /*2acf0*/  LDG.E R2, desc[UR54][R2.64] ;  /* 0x0000003602027981 */ /* 0x000564000c1e1900 */
.L_x_2687:
[----:B------:R-:W-:Y:S05]  /*2ad00*/  BSYNC B0 ;  /* 0x0000000000007941 */ /* 0x000fea0003800000 */
.L_x_2686:
        /* <DEDUP_REMOVED lines=16> */
[----:B0-----:R-:W-:-:S05]  /*2ae10*/  IMAD.IADD R6, R3, 0x1, R4 ;  /* 0x0000000103067824 */ /* 0x001fca00078e0204 */
[----:B------:R0:W2:Y:S02]  /*2ae20*/  SHFL.IDX PT, R8, R6, 0x1f, 0x1f ;  /* 0x03e01f0006087f89 */ /* 0x0000a400000e0000 */
.L_x_2829:
[----:B------:R-:W-:Y:S02]  /*2ae30*/  ULDC UR4, c[0x0][0xc38] ;  /* 0x00030e0000047ab9 */ /* 0x000fe40000000800 */
[----:B------:R-:W-:-:S05]  /*2ae40*/  MOV R4, UR4 ;  /* 0x0000000400047c02 */ /* 0x000fca0008000f00 */
[----:B--2---:R-:W-:-:S04]  /*2ae50*/  IMAD R8, R8, R4, RZ ;  /* 0x0000000408087224 */ /* 0x004fc800078e02ff */
[----:B------:R-:W-:-:S05]  /*2ae60*/  IMAD.IADD R5, R8, 0x1, R5 ;  /* 0x0000000108057824 */ /* 0x000fca00078e0205 */
[----:B------:R-:W-:-:S13]  /*2ae70*/  ISETP.GT.AND P6, PT, R5, R0, PT ;  /* 0x000000000500720c */ /* 0x000fda0003fc4270 */
[----:B------:R-:W-:Y:S05]  /*2ae80*/  @!P6 BRA `(.L_x_2689) ;  /* 0xfffffffc0064e947 */ /* 0x000fea000383ffff */
.L_x_2684:
        /* <DEDUP_REMOVED lines=8> */
.L_x_2833:
[----:B------:R-:W-:Y:S01]  /*2af10*/  ISETP.NE.AND P0, PT, R3, RZ, PT ;  /* 0x000000ff0300720c */ /* 0x000fe20003f05270 */
[----:B------:R-:W-:-:S12]  /*2af20*/  IMAD.MOV.U32 R16, RZ, RZ, RZ ;  /* 0x000000ffff107224 */ /* 0x000fd800078e00ff */
[----:B------:R-:W-:Y:S05]  /*2af30*/  @!P0 BRA `(.L_x_2691) ;  /* 0x0000000000148947 */ /* 0x000fea0003800000 */
[----:B------:R-:W-:Y:S01]  /*2af40*/  UMOV UR4, 0xffffffff ;  /* 0xffffffff00047882 */ /* 0x000fe20000000000 */
[----:B------:R-:W-:Y:S02]  /*2af50*/  VIADD R12, R5, 0xffffffff ;  /* 0xffffffff050c7836 */ /* 0x000fe40000000000 */
[----:B------:R-:W-:Y:S05]  /*2af60*/  BRA.DIV UR4, `(.L_x_2692) ;  /* 0x0000003e04207947 */ /* 0x000fea000b800000 */
[----:B0-----:R0:W4:Y:S02]  /*2af70*/  SHFL.IDX PT, R6, R6, R12, 0x1f ;  /* 0x00001f0c06067589 */ /* 0x00112400000e0000 */
.L_x_2836:
[----:B----4-:R-:W-:-:S07]  /*2af80*/  IMAD.MOV.U32 R16, RZ, RZ, R6 ;  /* 0x000000ffff107224 */ /* 0x010fce00078e0006 */
.L_x_2691:
[----:B0-----:R-:W0:Y:S01]  /*2af90*/  LDC.64 R6, c[0x0][0xc90] ;  /* 0x00032400ff067b82 */ /* 0x001e220000000a00 */
[----:B------:R-:W-:-:S05]  /*2afa0*/  IADD3 R19, R5, R19, RZ ;  /* 0x0000001305137210 */ /* 0x000fca0007ffe0ff */
[----:B0-----:R-:W-:-:S06]  /*2afb0*/  IMAD.WIDE R6, R19, 0x4, R6 ;  /* 0x0000000413067825 */ /* 0x001fcc00078e0206 */
[----:B------:R-:W2:Y:S01]  /*2afc0*/  LDG.E R6, desc[UR54][R6.64] ;  /* 0x0000003606067981 */ /* 0x000ea2000c1e1900 */
[----:B------:R-:W-:-:S04]  /*2afd0*/  IMAD R16, R16, R4, R8 ;  /* 0x0000000410107224 */ /* 0x000fc800078e0208 */
[----:B------:R-:W-:Y:S02]  /*2afe0*/  IMAD.IADD R0, R0, 0x1, -R16 ;  /* 0x0000000100007824 */ /* 0x000fe400078e0a10 */
[----:B--23--:R-:W-:-:S05]  /*2aff0*/  IMAD R5, R17, R6, RZ ;  /* 0x0000000611057224 */ /* 0x00cfca00078e02ff */
[----:B------:R-:W-:-:S04]  /*2b000*/  IABS R7, R5 ;  /* 0x0000000500077213 */ /* 0x000fc80000000000 */
        /* <DEDUP_REMOVED lines=30> */
[----:B------:R-:W0:Y:S08]  /*2b1f0*/  I2F.RP R3, R6 ;  /* 0x0000000600037306 */ /* 0x000e300000209400 */
[----:B0-----:R-:W0:Y:S02]  /*2b200*/  MUFU.RCP R3, R3 ;  /* 0x0000000300037308 */ /* 0x001e240000001000 */
[----:B0-----:R-:W-:-:S06]  /*2b210*/  IADD3 R3, R3, 0xffffffe, RZ ;  /* 0x0ffffffe03037810 */ /* 0x001fcc0007ffe0ff */
        /* <DEDUP_REMOVED lines=11> */
[----:B------:R-:W-:Y:S01]  /*2b2d0*/  @!P1 IMAD.IADD R3, R3, 0x1, -R6 ;  /* 0x0000000103039824 */ /* 0x000fe200078e0a06 */
[----:B------:R-:W-:Y:S02]  /*2b2e0*/  @!P1 IADD3 R2, R2, 0x1, RZ ;  /* 0x0000000102029810 */ /* 0x000fe40007ffe0ff */
        /* <DEDUP_REMOVED lines=13> */
.L_x_2685:
[----:B------:R-:W-:Y:S01]  /*2b3c0*/  UMOV UR4, URZ ;  /* 0x0000003f00047c82 */ /* 0x000fe20008000000 */
[----:B------:R-:W-:Y:S01]  /*2b3d0*/  UMOV UR5, URZ ;  /* 0x0000003f00057c82 */ /* 0x000fe20008000000 */
[----:B------:R-:W-:Y:S01]  /*2b3e0*/  ULDC UR6, c[0x0][0xc3c] ;  /* 0x00030f0000067ab9 */ /* 0x000fe20000000800 */
[----:B------:R-:W-:Y:S01]  /*2b3f0*/  MOV R16, R0 ;  /* 0x0000000000107202 */ /* 0x000fe20000000f00 */
[----:B------:R-:W-:Y:S02]  /*2b400*/  IMAD.U32 R17, RZ, RZ, UR4 ;  /* 0x00000004ff117e24 */ /* 0x000fe4000f8e00ff */
[----:B------:R-:W-:Y:S02]  /*2b410*/  IMAD.U32 R18, RZ, RZ, UR5 ;  /* 0x00000005ff127e24 */ /* 0x000fe4000f8e00ff */
[----:B------:R-:W-:-:S07]  /*2b420*/  IMAD.U32 R19, RZ, RZ, UR6 ;  /* 0x00000006ff137e24 */ /* 0x000fce000f8e00ff */
.L_x_2693:
        /* <DEDUP_REMOVED lines=12> */
.L_x_2682:
[----:B------:R-:W-:Y:S02]  /*2b4f0*/  ULDC UR4, c[0x0][0xc3c] ;  /* 0x00030f0000047ab9 */ /* 0x000fe40000000800 */
[----:B----4-:R-:W-:-:S13]  /*2b500*/  ISETP.GE.AND P0, PT, R19, UR4, PT ;  /* 0x0000000413007c0c */ /* 0x010fda000bf06270 */
[----:B------:R-:W-:Y:S05]  /*2b510*/  @!P0 BRA `(.L_x_2694) ;  /* 0xffffffa400308947 */ /* 0x000fea000383ffff */
[----:B------:R-:W-:Y:S05]  /*2b520*/  BSYNC B7 ;  /* 0x0000000000077941 */ /* 0x000fea0003800000 */
.L_x_2584:
        /* <DEDUP_REMOVED lines=12> */
.L_x_2837:
[----:B------:R-:W-:Y:S05]  /*2b5f0*/  BSYNC B0 ;  /* 0x0000000000007941 */ /* 0x000fea0003800000 */
.L_x_2695:
[----:B------:R-:W-:-:S03]  /*2b600*/  UMOV UR4, 0xffffffff ;  /* 0xffffffff00047882 */ /* 0x000fc60000000000 */
[----:B------:R-:W-:Y:S05]  /*2b610*/  BRA.DIV UR4, `(.L_x_2697) ;  /* 0x0000003604b07947 */ /* 0x000fea000b800000 */
[----:B------:R-:W2:Y:S02]  /*2b620*/  S2R R2, SR_TID.X ;  /* 0x0000000000027919 */ /* 0x000ea40000002100 */
[----:B--2---:R-:W-:-:S04]  /*2b630*/  SHF.R.U32.HI R2, RZ, 0x5, R2 ;  /* 0x00000005ff027819 */ /* 0x004fc80000011602 */
[----:B------:R-:W-:-:S05]  /*2b640*/  LOP3.LUT R2, R2, 0x3, RZ, 0xc0, !PT ;  /* 0x0000000302027812 */ /* 0x000fca00078ec0ff */
[----:B------:R2:W3:Y:S02]  /*2b650*/  SHFL.IDX PT, R14, R2, RZ, 0x1f ;  /* 0x00001fff020e7589 */ /* 0x0004e400000e0000 */
.L_x_2840:
[----:B---3--:R-:W-:-:S13]  /*2b660*/  ISETP.NE.AND P0, PT, R14, RZ, PT ;  /* 0x000000ff0e00720c */ /* 0x008fda0003f05270 */
[----:B------:R-:W-:Y:S05]  /*2b670*/  @P0 BRA `(.L_x_2371) ;  /* 0x0000000000b00947 */ /* 0x000fea0003800000 */
[----:B------:R-:W-:-:S03]  /*2b680*/  UMOV UR4, 0xffffffff ;  /* 0xffffffff00047882 */ /* 0x000fc60000000000 */
[----:B------:R-:W-:Y:S05]  /*2b690*/  BRA.DIV UR4, `(.L_x_2698) ;  /* 0x0000003604c47947 */ /* 0x000fea000b800000 */
[----:B------:R-:W-:-:S13]  /*2b6a0*/  ELECT P6, URZ, PT ;  /* 0x00000000003f782f */ /* 0x000fda00038c0000 */
.L_x_2843:
[----:B------:R-:W-:Y:S05]  /*2b6b0*/  @!P6 BRA `(.L_x_2371) ;  /* 0x0000000000a0e947 */ /* 0x000fea0003800000 */
[----:B------:R-:W-:-:S06]  /*2b6c0*/  ULOP3.LUT UR4, UR36, 0x2, URZ, 0xfc, !UPT ;  /* 0x0000000224047892 */ /* 0x000fcc000f8efc3f */
[----:B--2---:R-:W-:-:S04]  /*2b6d0*/  MOV R2, UR4 ;  /* 0x0000000400027c02 */ /* 0x004fc80008000f00 */
[----:B------:R-:W-:-:S13]  /*2b6e0*/  ISETP.NE.AND P0, PT, R2, 0x3, PT ;  /* 0x000000030200780c */ /* 0x000fda0003f05270 */
[----:B------:R-:W-:Y:S05]  /*2b6f0*/  @!P0 BRA `(.L_x_2699) ;  /* 0x0000000000048947 */ /* 0x000fea0003800000 */
[----:B------:R-:W-:Y:S01]  /*2b700*/  BPT.TRAP 0x1 ;  /* 0x000000040000795c */ /* 0x000fe20000300000 */
.L_x_2699:
[----:B0-----:R-:W2:Y:S04]  /*2b710*/  LDL R3, [R1+0x8] ;  /* 0x0000080001037983 */ /* 0x001ea80000100800 */
[----:B------:R-:W3:Y:S01]  /*2b720*/  LDL.LU R7, [R1+0x14] ;  /* 0x0000140001077983 */ /* 0x000ee20000300800 */
[----:B------:R-:W-:-:S04]  /*2b730*/  VIADD R2, R0, 0x29840 ;  /* 0x0002984000027836 */ /* 0x000fc80000000000 */
[C---:B--2---:R-:W-:Y:S02]  /*2b740*/  IMAD R6, R3.reuse, 0x8, R2 ;  /* 0x0000000803067824 */ /* 0x044fe400078e0202 */
        /* <DEDUP_REMOVED lines=10> */
.L_x_2844:
[----:B------:R-:W2:Y:S02]  /*2b7f0*/  SYNCS.PHASECHK.TRANS64.TRYWAIT P1, [R7+URZ], R2 ;  /* 0x00000002070075a7 */ /* 0x000ea4000802017f */
[----:B--2---:R-:W-:Y:S05]  /*2b800*/  @!P1 BRA `(.L_x_2701) ;  /* 0x00000034009c9947 */ /* 0x004fea0003800000 */
.L_x_2845:
[----:B------:R-:W-:Y:S05]  /*2b810*/  @!P0 BRA `(.L_x_2702) ;  /* 0x0000000000048947 */ /* 0x000fea0003800000 */
[----:B------:R-:W-:Y:S01]  /*2b820*/  BPT.TRAP 0x1 ;  /* 0x000000040000795c */ /* 0x000fe20000300000 */
.L_x_2702:
[----:B------:R-:W3:Y:S02]  /*2b830*/  LDL.LU R4, [R1+0x8] ;  /* 0x0000080001047983 */ /* 0x000ee40000300800 */
[----:B---3--:R-:W-:-:S04]  /*2b840*/  IMAD R4, R4, 0x8, R0 ;  /* 0x0000000804047824 */ /* 0x008fc800078e0200 */
[----:B------:R-:W3:Y:S02]  /*2b850*/  SYNCS.PHASECHK.TRANS64.TRYWAIT P1, [R4+URZ+0x29860], R5 ;  /* 0x02986005040075a7 */ /* 0x000ee4000802017f */
[----:B---3--:R-:W-:Y:S05]  /*2b860*/  @!P1 BRA `(.L_x_2703) ;  /* 0x0000003400989947 */ /* 0x008fea0003800000 */
.L_x_2846:
[----:B------:R-:W-:Y:S05]  /*2b870*/  @!P0 BRA `(.L_x_2704) ;  /* 0x0000000000048947 */ /* 0x000fea0003800000 */
[----:B------:R-:W-:Y:S01]  /*2b880*/  BPT.TRAP 0x1 ;  /* 0x000000040000795c */ /* 0x000fe20000300000 */
.L_x_2704:
[----:B------:R-:W-:-:S04]  /*2b890*/  LEA R3, R3, R0, 0x3 ;  /* 0x0000000003037211 */ /* 0x000fc800078e18ff */
[----:B------:R-:W4:Y:S02]  /*2b8a0*/  SYNCS.PHASECHK.TRANS64.TRYWAIT P1, [R3+URZ+0x29860], R2 ;  /* 0x02986002030075a7 */ /* 0x000f24000802017f */
[----:B----4-:R-:W-:Y:S05]  /*2b8b0*/  @!P1 BRA `(.L_x_2705) ;  /* 0x0000003400989947 */ /* 0x010fea0003800000 */
.L_x_2847:
[----:B------:R-:W-:Y:S05]  /*2b8c0*/  @!P0 BRA `(.L_x_2706) ;  /* 0x0000000000048947 */ /* 0x000fea0003800000 */
[----:B------:R-:W-:Y:S01]  /*2b8d0*/  BPT.TRAP 0x1 ;  /* 0x000000040000795c */ /* 0x000fe20000300000 */
.L_x_2706:
[----:B------:R-:W5:Y:S02]  /*2b8e0*/  SYNCS.PHASECHK.TRANS64.TRYWAIT P0, [R4+URZ+0x29880], R5 ;  /* 0x02988005040075a7 */ /* 0x000f64000800017f */
[----:B-----5:R-:W-:Y:S05]  /*2b8f0*/  @!P0 BRA `(.L_x_2707) ;  /* 0x00000034009c8947 */ /* 0x020fea0003800000 */
.L_x_2708:
[----:B------:R0:W0:Y:S02]  /*2b900*/  SYNCS.PHASECHK.TRANS64.TRYWAIT P0, [R3+URZ+0x29880], R2 ;  /* 0x02988002030075a7 */ /* 0x000024000800017f */
[----:B0-----:R-:W-:Y:S05]  /*2b910*/  @!P0 NANOSLEEP.SYNCS 0x989680 ;  /* 0x009896800000895d */ /* 0x001fea0003900000 */
[----:B------:R-:W0:Y:S02]  /*2b920*/  @!P0 SYNCS.PHASECHK.TRANS64 P0, [R3+URZ+0x29880], R2 ;  /* 0x02988002030085a7 */ /* 0x000e24000800007f */
[----:B0-----:R-:W-:Y:S05]  /*2b930*/  @!P0 BRA `(.L_x_2708) ;  /* 0xfffffffc00f08947 */ /* 0x001fea000383ffff */
.L_x_2371:
[----:B------:R-:W-:Y:S05]  /*2b940*/  BSYNC B8 ;  /* 0x0000000000087941 */ /* 0x000fea0003800000 */
.L_x_2368:
[----:B------:R-:W-:Y:S05]  /*2b950*/  EXIT ;  /* 0x000000000000794d */ /* 0x000fea0003800000 */
.L_x_2389:
[----:B---3--:R3:W4:Y:S02]  /*2b960*/  SYNCS.PHASECHK.TRANS64.TRYWAIT P5, [R97+URZ+0x29890], R98 ;  /* 0x02989062610075a7 */ /* 0x00872400080a017f */
[----:B----4-:R-:W-:Y:S05]  /*2b970*/  @!P5 NANOSLEEP.SYNCS 0x989680 ;  /* 0x009896800000d95d */ /* 0x010fea0003900000 */
[----:B------:R-:W4:Y:S02]  /*2b980*/  @!P5 SYNCS.PHASECHK.TRANS64 P5, [R97+URZ+0x29890], R98 ;  /* 0x029890626100d5a7 */ /* 0x000f2400080a007f */
[----:B----4-:R-:W-:Y:S05]  /*2b990*/  @!P5 BRA `(.L_x_2389) ;  /* 0xfffffffc00f0d947 */ /* 0x010fea000383ffff */
[----:B------:R-:W-:Y:S05]  /*2b9a0*/  BRA `(.L_x_2709) ;  /* 0xfffffd7c00007947 */ /* 0x000fea000383ffff */
.L_x_2443:
[----:B--2---:R2:W4:Y:S02]  /*2b9b0*/  SYNCS.PHASECHK.TRANS64.TRYWAIT P5, [R97+URZ+0x29890], R98 ;  /* 0x02989062610075a7 */ /* 0x00452400080a017f */
[----:B----4-:R-:W-:Y:S05]  /*2b9c0*/  @!P5 NANOSLEEP.SYNCS 0x989680 ;  /* 0x009896800000d95d */ /* 0x010fea0003900000 */
[----:B------:R-:W4:Y:S02]  /*2b9d0*/  @!P5 SYNCS.PHASECHK.TRANS64 P5, [R97+URZ+0x29890], R98 ;  /* 0x029890626100d5a7 */ /* 0x000f2400080a007f */
[----:B----4-:R-:W-:Y:S05]  /*2b9e0*/  @!P5 BRA `(.L_x_2443) ;  /* 0xfffffffc00f0d947 */ /* 0x010fea000383ffff */
[----:B------:R-:W-:Y:S05]  /*2b9f0*/  BRA `(.L_x_2710) ;  /* 0xfffffdd800447947 */ /* 0x000fea000383ffff */
.L_x_2468:
[----:B-1----:R1:W2:Y:S02]  /*2ba00*/  SYNCS.PHASECHK.TRANS64.TRYWAIT P2, [R97+URZ+0x29890], R98 ;  /* 0x02989062610075a7 */ /* 0x0022a4000804017f */
[----:B--2---:R-:W-:Y:S05]  /*2ba10*/  @!P2 NANOSLEEP.SYNCS 0x989680 ;  /* 0x009896800000a95d */ /* 0x004fea0003900000 */
[----:B------:R-:W2:Y:S02]  /*2ba20*/  @!P2 SYNCS.PHASECHK.TRANS64 P2, [R97+URZ+0x29890], R98 ;  /* 0x029890626100a5a7 */ /* 0x000ea4000804007f */
[----:B--2---:R-:W-:Y:S05]  /*2ba30*/  @!P2 BRA `(.L_x_2468) ;  /* 0xfffffffc00f0a947 */ /* 0x004fea000383ffff */
[----:B------:R-:W-:Y:S05]  /*2ba40*/  BRA `(.L_x_2711) ;  /* 0xfffffe3400f47947 */ /* 0x000fea000383ffff */
.L_x_2474:
[----:B-1----:R1:W2:Y:S02]  /*2ba50*/  SYNCS.PHASECHK.TRANS64.TRYWAIT P1, [R97+URZ+0x298b0], R98 ;  /* 0x0298b062610075a7 */ /* 0x0022a4000802017f */
[----:B--2---:R-:W-:Y:S05]  /*2ba60*/  @!P1 NANOSLEEP.SYNCS 0x989680 ;  /* 0x009896800000995d */ /* 0x004fea0003900000 */
[----:B------:R-:W2:Y:S02]  /*2ba70*/  @!P1 SYNCS.PHASECHK.TRANS64 P1, [R97+URZ+0x298b0], R98 ;  /* 0x0298b062610095a7 */ /* 0x000ea4000802007f */
[----:B--2---:R-:W-:Y:S05]  /*2ba80*/  @!P1 BRA `(.L_x_2474) ;  /* 0xfffffffc00f09947 */ /* 0x004fea000383ffff */
[----:B------:R-:W-:Y:S05]  /*2ba90*/  BRA `(.L_x_2712) ;  /* 0xfffffe3800f47947 */ /* 0x000fea000383ffff */
.L_x_2482:
[----:B------:R-:W-:Y:S01]  /*2baa0*/  BSSY B0, `(.L_x_2713) ;  /* 0x0000008000007945 */ /* 0x000fe20003800000 */
[----:B------:R-:W-:Y:S02]  /*2bab0*/  IMAD.MOV.U32 R13, RZ, RZ, R237 ;  /* 0x000000ffff0d7224 */ /* 0x000fe400078e00ed */
[----:B------:R-:W-:Y:S02]  /*2bac0*/  IMAD.MOV.U32 R12, RZ, RZ, RZ ;  /* 0x000000ffff0c7224 */ /* 0x000fe400078e00ff */
[----:B------:R-:W-:Y:S02]  /*2bad0*/  IMAD.MOV.U32 R11, RZ, RZ, 0x1f ;  /* 0x0000001fff0b7424 */ /* 0x000fe400078e00ff */
[----:B------:R-:W-:-:S07]  /*2bae0*/  IMAD.MOV.U32 R15, RZ, RZ, -0x1 ;  /* 0xffffffffff0f7424 */ /* 0x000fce00078e00ff */
[----:B-----5:R-:W-:Y:S05]  /*2baf0*/  WARPSYNC.COLLECTIVE R15, `(.L_x_2714) ;  /* 0x000000000f087348 */ /* 0x020fea0003c00000 */
[----:B------:R0:W1:Y:S02]  /*2bb00*/  SHFL.IDX P6, R14, R13, R12, R11 ;  /* 0x0000000c0d0e7389 */ /* 0x00006400000c000b */
[----:B01---5:R-:W-:Y:S01]  /*2bb10*/  ENDCOLLECTIVE ;  /* 0x000000000000791b */ /* 0x023fe20003800000 */
.L_x_2714:
[----:B------:R-:W-:Y:S05]  /*2bb20*/  BSYNC B0 ;  /* 0x0000000000007941 */ /* 0x000fea0003800000 */
.L_x_2713:
[----:B------:R-:W-:Y:S01]  /*2bb30*/  IMAD.MOV.U32 R197, RZ, RZ, R14 ;  /* 0x000000ffffc57224 */ /* 0x000fe200078e000e */
[----:B------:R-:W-:Y:S06]  /*2bb40*/  BRA `(.L_x_2715) ;  /* 0xfffffe4400787947 */ /* 0x000fec000383ffff */
.L_x_2492:
[----:B------:R-:W-:Y:S01]  /*2bb50*/  BSSY B1, `(.L_x_2716) ;  /* 0x0000007000017945 */ /* 0x000fe20003800000 */
[----:B------:R-:W-:Y:S01]  /*2bb60*/  MOV R12, RZ ;  /* 0x000000ff000c7202 */ /* 0x000fe20000000f00 */
[----:B------:R-:W-:Y:S02]  /*2bb70*/  IMAD.MOV.U32 R11, RZ, RZ, 0x1e1f ;  /* 0x00001e1fff0b7424 */ /* 0x000fe400078e00ff */
[----:B------:R-:W-:-:S07]  /*2bb80*/  IMAD.MOV.U32 R15, RZ, RZ, -0x1 ;  /* 0xffffffffff0f7424 */ /* 0x000fce00078e00ff */
[----:B0-----:R-:W-:Y:S05]  /*2bb90*/  WARPSYNC.COLLECTIVE R15, `(.L_x_2717) ;  /* 0x000000000f087348 */ /* 0x001fea0003c00000 */
[----:B------:R1:W2:Y:S02]  /*2bba0*/  SHFL.IDX P6, R14, R13, R12, R11 ;  /* 0x0000000c0d0e7389 */ /* 0x0002a400000c000b */
[----:B012---:R-:W-:Y:S01]  /*2bbb0*/  ENDCOLLECTIVE ;  /* 0x000000000000791b */ /* 0x007fe20003800000 */
.L_x_2717:
[----:B------:R-:W-:Y:S05]  /*2bbc0*/  BSYNC B1 ;  /* 0x0000000000017941 */ /* 0x000fea0003800000 */
.L_x_2716:
[----:B------:R-:W-:Y:S01]  /*2bbd0*/  IMAD.MOV.U32 R13, RZ, RZ, R3 ;  /* 0x000000ffff0d7224 */ /* 0x000fe200078e0003 */
[----:B------:R-:W-:Y:S01]  /*2bbe0*/  MOV R11, 0x1e1f ;  /* 0x00001e1f000b7802 */ /* 0x000fe20000000f00 */
[----:B------:R-:W-:Y:S02]  /*2bbf0*/  IMAD.MOV.U32 R12, RZ, RZ, RZ ;  /* 0x000000ffff0c7224 */ /* 0x000fe400078e00ff */
[----:B------:R-:W-:Y:S02]  /*2bc00*/  IMAD.MOV.U32 R15, RZ, RZ, -0x1 ;  /* 0xffffffffff0f7424 */ /* 0x000fe400078e00ff */
[----:B------:R-:W-:-:S07]  /*2bc10*/  IMAD.MOV.U32 R0, RZ, RZ, R14 ;  /* 0x000000ffff007224 */ /* 0x000fce00078e000e */
[----:B------:R-:W-:Y:S05]  /*2bc20*/  WARPSYNC.COLLECTIVE R15, `(.L_x_2718) ;  /* 0x000000000f087348 */ /* 0x000fea0003c00000 */
[----:B------:R0:W1:Y:S02]  /*2bc30*/  SHFL.IDX P6, R14, R13, R12, R11 ;  /* 0x0000000c0d0e7389 */ /* 0x00006400000c000b */
[----:B01----:R-:W-:Y:S01]  /*2bc40*/  ENDCOLLECTIVE ;  /* 0x000000000000791b */ /* 0x003fe20003800000 */
.L_x_2718:
[----:B------:R-:W-:Y:S02]  /*2bc50*/  IMAD.MOV.U32 R13, RZ, RZ, R4 ;  /* 0x000000ffff0d7224 */ /* 0x000fe400078e0004 */
[----:B------:R-:W-:-:S07]  /*2bc60*/  IMAD.MOV.U32 R3, RZ, RZ, R14 ;  /* 0x000000ffff037224 */ /* 0x000fce00078e000e */
[----:B------:R-:W-:Y:S05]  /*2bc70*/  WARPSYNC.COLLECTIVE R15, `(.L_x_2719) ;  /* 0x000000000f087348 */ /* 0x000fea0003c00000 */
[----:B------:R0:W1:Y:S02]  /*2bc80*/  SHFL.IDX P6, R14, R13, R12, R11 ;  /* 0x0000000c0d0e7389 */ /* 0x00006400000c000b */
[----:B01----:R-:W-:Y:S01]  /*2bc90*/  ENDCOLLECTIVE ;  /* 0x000000000000791b */ /* 0x003fe20003800000 */
.L_x_2719:
[----:B------:R-:W-:Y:S02]  /*2bca0*/  IMAD.MOV.U32 R13, RZ, RZ, R5 ;  /* 0x000000ffff0d7224 */ /* 0x000fe400078e0005 */
[----:B------:R-:W-:-:S07]  /*2bcb0*/  IMAD.MOV.U32 R4, RZ, RZ, R14 ;  /* 0x000000ffff047224 */ /* 0x000fce00078e000e */
[----:B------:R-:W-:Y:S05]  /*2bcc0*/  WARPSYNC.COLLECTIVE R15, `(.L_x_2720) ;  /* 0x000000000f087348 */ /* 0x000fea0003c00000 */
[----:B------:R0:W1:Y:S02]  /*2bcd0*/  SHFL.IDX P6, R14, R13, R12, R11 ;  /* 0x0000000c0d0e7389 */ /* 0x00006400000c000b */
[----:B01----:R-:W-:Y:S01]  /*2bce0*/  ENDCOLLECTIVE ;  /* 0x000000000000791b */ /* 0x003fe20003800000 */
.L_x_2720:
[----:B------:R-:W-:Y:S05]  /*2bcf0*/  BRA `(.L_x_2721) ;  /* 0xfffffe4800c87947 */ /* 0x000fea000383ffff */
.L_x_2496:
[----:B---3--:R3:W0:Y:S02]  /*2bd00*/  SYNCS.PHASECHK.TRANS64.TRYWAIT P0, [R16+URZ+0x29800], R5 ;  /* 0x02980005100075a7 */ /* 0x008624000800017f */
[----:B0-----:R-:W-:Y:S05]  /*2bd10*/  @!P0 NANOSLEEP.SYNCS 0x989680 ;  /* 0x009896800000895d */ /* 0x001fea0003900000 */
[----:B------:R-:W0:Y:S02]  /*2bd20*/  @!P0 SYNCS.PHASECHK.TRANS64 P0, [R16+URZ+0x29800], R5 ;  /* 0x02980005100085a7 */ /* 0x000e24000800007f */
[----:B0-----:R-:W-:Y:S05]  /*2bd30*/  @!P0 BRA `(.L_x_2496) ;  /* 0xfffffffc00f08947 */ /* 0x001fea000383ffff */
[----:B------:R-:W-:Y:S05]  /*2bd40*/  BRA `(.L_x_2722) ;  /* 0xfffffe5000007947 */ /* 0x000fea000383ffff */
.L_x_2508:
[----:B------:R-:W-:Y:S01]  /*2bd50*/  BSSY B1, `(.L_x_2723) ;  /* 0x0000007000017945 */ /* 0x000fe20003800000 */
[----:B------:R-:W-:Y:S01]  /*2bd60*/  MOV R12, RZ ;  /* 0x000000ff000c7202 */ /* 0x000fe20000000f00 */
[----:B------:R-:W-:Y:S02]  /*2bd70*/  IMAD.MOV.U32 R11, RZ, RZ, 0x1e1f ;  /* 0x00001e1fff0b7424 */ /* 0x000fe400078e00ff */
[----:B------:R-:W-:-:S07]  /*2bd80*/  IMAD.MOV.U32 R15, RZ, RZ, -0x1 ;  /* 0xffffffffff0f7424 */ /* 0x000fce00078e00ff */
[----:B0-----:R-:W-:Y:S05]  /*2bd90*/  WARPSYNC.COLLECTIVE R15, `(.L_x_2724) ;  /* 0x000000000f087348 */ /* 0x001fea0003c00000 */
[----:B------:R1:W2:Y:S02]  /*2bda0*/  SHFL.IDX P6, R14, R13, R12, R11 ;  /* 0x0000000c0d0e7389 */ /* 0x0002a400000c000b */
[----:B012---:R-:W-:Y:S01]  /*2bdb0*/  ENDCOLLECTIVE ;  /* 0x000000000000791b */ /* 0x007fe20003800000 */
.L_x_2724:
[----:B------:R-:W-:Y:S05]  /*2bdc0*/  BSYNC B1 ;  /* 0x0000000000017941 */ /* 0x000fea0003800000 */
.L_x_2723:
        /* <DEDUP_REMOVED lines=8> */
.L_x_2725:
[----:B------:R-:W-:Y:S02]  /*2be50*/  IMAD.MOV.U32 R13, RZ, RZ, R20 ;  /* 0x000000ffff0d7224 */ /* 0x000fe400078e0014 */
[----:B------:R-:W-:-:S07]  /*2be60*/  IMAD.MOV.U32 R3, RZ, RZ, R14 ;  /* 0x000000ffff037224 */ /* 0x000fce00078e000e */
[----:B------:R-:W-:Y:S05]  /*2be70*/  WARPSYNC.COLLECTIVE R15, `(.L_x_2726) ;  /* 0x000000000f087348 */ /* 0x000fea0003c00000 */
[----:B------:R0:W1:Y:S02]  /*2be80*/  SHFL.IDX P6, R14, R13, R12, R11 ;  /* 0x0000000c0d0e7389 */ /* 0x00006400000c000b */
[----:B01----:R-:W-:Y:S01]  /*2be90*/  ENDCOLLECTIVE ;  /* 0x000000000000791b */ /* 0x003fe20003800000 */
.L_x_2726:
[----:B------:R-:W-:Y:S02]  /*2bea0*/  IMAD.MOV.U32 R13, RZ, RZ, R21 ;  /* 0x000000ffff0d7224 */ /* 0x000fe400078e0015 */
[----:B------:R-:W-:-:S07]  /*2beb0*/  IMAD.MOV.U32 R20, RZ, RZ, R14 ;  /* 0x000000ffff147224 */ /* 0x000fce00078e000e */
[----:B------:R-:W-:Y:S05]  /*2bec0*/  WARPSYNC.COLLECTIVE R15, `(.L_x_2727) ;  /* 0x000000000f087348 */ /* 0x000fea0003c00000 */
[----:B------:R0:W1:Y:S02]  /*2bed0*/  SHFL.IDX P6, R14, R13, R12, R11 ;  /* 0x0000000c0d0e7389 */ /* 0x00006400000c000b */
[----:B01----:R-:W-:Y:S01]  /*2bee0*/  ENDCOLLECTIVE ;  /* 0x000000000000791b */ /* 0x003fe20003800000 */
.L_x_2727:
[----:B------:R-:W-:Y:S01]  /*2bef0*/  MOV R21, R14 ;  /* 0x0000000e00157202 */ /* 0x000fe20000000f00 */
[----:B------:R-:W-:Y:S06]  /*2bf00*/  BRA `(.L_x_2728) ;  /* 0xfffffe7c00bc7947 */ /* 0x000fec000383ffff */
.L_x_2512:
[----:B0-----:R0:W3:Y:S02]  /*2bf10*/  SYNCS.PHASECHK.TRANS64.TRYWAIT P0, [R16+URZ+0x29800], R21 ;  /* 0x02980015100075a7 */ /* 0x0010e4000800017f */
[----:B---3--:R-:W-:Y:S05]  /*2bf20*/  @!P0 NANOSLEEP.SYNCS 0x989680 ;  /* 0x009896800000895d */ /* 0x008fea0003900000 */
[----:B------:R-:W3:Y:S02]  /*2bf30*/  @!P0 SYNCS.PHASECHK.TRANS64 P0, [R16+URZ+0x29800], R21 ;  /* 0x02980015100085a7 */ /* 0x000ee4000800007f */
[----:B---3--:R-:W-:Y:S05]  /*2bf40*/  @!P0 BRA `(.L_x_2512) ;  /* 0xfffffffc00f08947 */ /* 0x008fea000383ffff */
[----:B------:R-:W-:Y:S05]  /*2bf50*/  BRA `(.L_x_2729) ;  /* 0xfffffe8000b87947 */ /* 0x000fea000383ffff */
.L_x_2520:
[----:B-1----:R1:W2:Y:S02]  /*2bf60*/  SYNCS.PHASECHK.TRANS64.TRYWAIT P0, [R3+URZ+0x29830], R0 ;  /* 0x02983000030075a7 */ /* 0x0022a4000800017f */
[----:B--2---:R-:W-:Y:S05]  /*2bf70*/  @!P0 NANOSLEEP.SYNCS 0x989680 ;  /* 0x009896800000895d */ /* 0x004fea0003900000 */
[----:B------:R-:W2:Y:S02]  /*2bf80*/  @!P0 SYNCS.PHASECHK.TRANS64 P0, [R3+URZ+0x29830], R0 ;  /* 0x02983000030085a7 */ /* 0x000ea4000800007f */
[----:B--2---:R-:W-:Y:S05]  /*2bf90*/  @!P0 BRA `(.L_x_2520) ;  /* 0xfffffffc00f08947 */ /* 0x004fea000383ffff */
[----:B------:R-:W-:Y:S05]  /*2bfa0*/  BRA `(.L_x_2519) ;  /* 0xfffffeb000e87947 */ /* 0x000fea000383ffff */
.L_x_2526:
[----:B-1----:R1:W2:Y:S02]  /*2bfb0*/  SYNCS.PHASECHK.TRANS64.TRYWAIT P3, [R11+URZ+0x29830], R0 ;  /* 0x029830000b0075a7 */ /* 0x0022a4000806017f */
[----:B--2---:R-:W-:Y:S05]  /*2bfc0*/  @!P3 NANOSLEEP.SYNCS 0x989680 ;  /* 0x009896800000b95d */ /* 0x004fea0003900000 */
[----:B------:R-:W2:Y:S02]  /*2bfd0*/  @!P3 SYNCS.PHASECHK.TRANS64 P3, [R11+URZ+0x29830], R0 ;  /* 0x029830000b00b5a7 */ /* 0x000ea4000806007f */
[----:B--2---:R-:W-:Y:S05]  /*2bfe0*/  @!P3 BRA `(.L_x_2526) ;  /* 0xfffffffc00f0b947 */ /* 0x004fea000383ffff */
[----:B------:R-:W-:Y:S05]  /*2bff0*/  BRA `(.L_x_2525) ;  /* 0xfffffee800747947 */ /* 0x000fea000383ffff */
.L_x_2530:
[----:B-1----:R1:W2:Y:S02]  /*2c000*/  SYNCS.PHASECHK.TRANS64.TRYWAIT P2, [R10+URZ+0x29850], R0 ;  /* 0x029850000a0075a7 */ /* 0x0022a4000804017f */
[----:B--2---:R-:W-:Y:S05]  /*2c010*/  @!P2 NANOSLEEP.SYNCS 0x989680 ;  /* 0x009896800000a95d */ /* 0x004fea0003900000 */
[----:B------:R-:W2:Y:S02]  /*2c020*/  @!P2 SYNCS.PHASECHK.TRANS64 P2, [R10+URZ+0x29850], R0 ;  /* 0x029850000a00a5a7 */ /* 0x000ea4000804007f */
[----:B--2---:R-:W-:Y:S05]  /*2c030*/  @!P2 BRA `(.L_x_2530) ;  /* 0xfffffffc00f0a947 */ /* 0x004fea000383ffff */
[----:B------:R-:W-:Y:S05]  /*2c040*/  BRA `(.L_x_2527) ;  /* 0xfffffef800b07947 */ /* 0x000fea000383ffff */
.L_x_2538:
[----:B-1----:R1:W2:Y:S02]  /*2c050*/  SYNCS.PHASECHK.TRANS64.TRYWAIT P0, [R0+URZ+0x29830], R11 ;  /* 0x0298300b000075a7 */ /* 0x0022a4000800017f */
[----:B--2---:R-:W-:Y:S05]  /*2c060*/  @!P0 NANOSLEEP.SYNCS 0x989680 ;  /* 0x009896800000895d */ /* 0x004fea0003900000 */
[----:B------:R-:W2:Y:S02]  /*2c070*/  @!P0 SYNCS.PHASECHK.TRANS64 P0, [R0+URZ+0x29830], R11 ;  /* 0x0298300b000085a7 */ /* 0x000ea4000800007f */
[----:B--2---:R-:W-:Y:S05]  /*2c080*/  @!P0 BRA `(.L_x_2538) ;  /* 0xfffffffc00f08947 */ /* 0x004fea000383ffff */
[----:B------:R-:W-:Y:S05]  /*2c090*/  BRA `(.L_x_2537) ;  /* 0xffffff2400b47947 */ /* 0x000fea000383ffff */
.L_x_2542:
[----:B-1----:R1:W2:Y:S02]  /*2c0a0*/  SYNCS.PHASECHK.TRANS64.TRYWAIT P0, [R11+URZ+0x29850], R0 ;  /* 0x029850000b0075a7 */ /* 0x0022a4000800017f */
[----:B--2---:R-:W-:Y:S05]  /*2c0b0*/  @!P0 NANOSLEEP.SYNCS 0x989680 ;  /* 0x009896800000895d */ /* 0x004fea0003900000 */
[----:B------:R-:W2:Y:S02]  /*2c0c0*/  @!P0 SYNCS.PHASECHK.TRANS64 P0, [R11+URZ+0x29850], R0 ;  /* 0x029850000b0085a7 */ /* 0x000ea4000800007f */
[----:B--2---:R-:W-:Y:S05]  /*2c0d0*/  @!P0 BRA `(.L_x_2542) ;  /* 0xfffffffc00f08947 */ /* 0x004fea000383ffff */
[----:B------:R-:W-:Y:S05]  /*2c0e0*/  BRA `(.L_x_2539) ;  /* 0xffffff3400e47947 */ /* 0x000fea000383ffff */
.L_x_2548:
[----:B-1----:R1:W2:Y:S02]  /*2c0f0*/  SYNCS.PHASECHK.TRANS64.TRYWAIT P0, [R12+URZ+0x29850], R5 ;  /* 0x029850050c0075a7 */ /* 0x0022a4000800017f */
[----:B--2---:R-:W-:Y:S05]  /*2c100*/  @!P0 NANOSLEEP.SYNCS 0x989680 ;  /* 0x009896800000895d */ /* 0x004fea0003900000 */
[----:B------:R-:W2:Y:S02]  /*2c110*/  @!P0 SYNCS.PHASECHK.TRANS64 P0, [R12+URZ+0x29850], R5 ;  /* 0x029850050c0085a7 */ /* 0x000ea4000800007f */
[----:B--2---:R-:W-:Y:S05]  /*2c120*/  @!P0 BRA `(.L_x_2548) ;  /* 0xfffffffc00f08947 */ /* 0x004fea000383ffff */
[----:B------:R-:W-:Y:S05]  /*2c130*/  BRA `(.L_x_2547) ;  /* 0xffffff5400f47947 */ /* 0x000fea000383ffff */
.L_x_2552:
        /* <DEDUP_REMOVED lines=10> */
.L_x_2730:
        /* <DEDUP_REMOVED lines=18> */
.L_x_2731:
        /* <DEDUP_REMOVED lines=19> */
.L_x_2732:
        /* <DEDUP_REMOVED lines=9> */
.L_x_2733:
[----:B------:R-:W-:Y:S02]  /*2c4c0*/  IMAD.MOV.U32 R13, RZ, RZ, R9 ;  /* 0x000000ffff0d7224 */ /* 0x000fe400078e0009 */
[----:B------:R-:W-:Y:S02]  /*2c4d0*/  IMAD.MOV.U32 R12, RZ, RZ, R0 ;  /* 0x000000ffff0c7224 */ /* 0x000fe400078e0000 */
[----:B------:R-:W-:-:S07]  /*2c4e0*/  IMAD.MOV.U32 R7, RZ, RZ, R14 ;  /* 0x000000ffff077224 */ /* 0x000fce00078e000e */
[----:B------:R-:W-:Y:S05]  /*2c4f0*/  WARPSYNC.COLLECTIVE R15, `(.L_x_2734) ;  /* 0x000000000f087348 */ /* 0x000fea0003c00000 */
[----:B------:R0:W1:Y:S02]  /*2c500*/  SHFL.IDX P6, R14, R13, R12, R11 ;  /* 0x0000000c0d0e7389 */ /* 0x00006400000c000b */
[----:B01----:R-:W-:Y:S01]  /*2c510*/  ENDCOLLECTIVE ;  /* 0x000000000000791b */ /* 0x003fe20003800000 */
.L_x_2734:
        /* <DEDUP_REMOVED lines=8> */
.L_x_2735:
[----:B------:R-:W-:Y:S02]  /*2c5a0*/  IMAD.MOV.U32 R13, RZ, RZ, R25 ;  /* 0x000000ffff0d7224 */ /* 0x000fe400078e0019 */
[----:B------:R-:W-:Y:S02]  /*2c5b0*/  IMAD.MOV.U32 R12, RZ, RZ, R0 ;  /* 0x000000ffff0c7224 */ /* 0x000fe400078e0000 */
[----:B------:R-:W-:-:S07]  /*2c5c0*/  IMAD.MOV.U32 R20, RZ, RZ, R14 ;  /* 0x000000ffff147224 */ /* 0x000fce00078e000e */
[----:B------:R-:W-:Y:S05]  /*2c5d0*/  WARPSYNC.COLLECTIVE R15, `(.L_x_2736) ;  /* 0x000000000f087348 */ /* 0x000fea0003c00000 */
[----:B------:R0:W1:Y:S02]  /*2c5e0*/  SHFL.IDX P6, R14, R13, R12, R11 ;  /* 0x0000000c0d0e7389 */ /* 0x00006400000c000b */
[----:B01----:R-:W-:Y:S01]  /*2c5f0*/  ENDCOLLECTIVE ;  /* 0x000000000000791b */ /* 0x003fe20003800000 */
.L_x_2736:
[----:B------:R-:W-:Y:S01]  /*2c600*/  IMAD.MOV.U32 R13, RZ, RZ, R27 ;  /* 0x000000ffff0d7224 */ /* 0x000fe200078e001b */
[----:B------:R-:W-:Y:S01]  /*2c610*/  MOV R12, R2 ;  /* 0x00000002000c7202 */ /* 0x000fe20000000f00 */
[----:B------:R-:W-:-:S07]  /*2c620*/  IMAD.MOV.U32 R26, RZ, RZ, R14 ;  /* 0x000000ffff1a7224 */ /* 0x000fce00078e000e */
[----:B------:R-:W-:Y:S05]  /*2c630*/  WARPSYNC.COLLECTIVE R15, `(.L_x_2737) ;  /* 0x000000000f087348 */ /* 0x000fea0003c00000 */
[----:B------:R0:W1:Y:S02]  /*2c640*/  SHFL.IDX P6, R14, R13, R12, R11 ;  /* 0x0000000c0d0e7389 */ /* 0x00006400000c000b */
[----:B01----:R-:W-:Y:S01]  /*2c650*/  ENDCOLLECTIVE ;  /* 0x000000000000791b */ /* 0x003fe20003800000 */
.L_x_2737:
[----:B------:R-:W-:Y:S02]  /*2c660*/  IMAD.MOV.U32 R13, RZ, RZ, R29 ;  /* 0x000000ffff0d7224 */ /* 0x000fe400078e001d */
[----:B------:R-:W-:Y:S02]  /*2c670*/  IMAD.MOV.U32 R12, RZ, RZ, R0 ;  /* 0x000000ffff0c7224 */ /* 0x000fe400078e0000 */
[----:B------:R-:W-:-:S07]  /*2c680*/  IMAD.MOV.U32 R27, RZ, RZ, R14 ;  /* 0x000000ffff1b7224 */ /* 0x000fce00078e000e */
[----:B------:R-:W-:Y:S05]  /*2c690*/  WARPSYNC.COLLECTIVE R15, `(.L_x_2738) ;  /* 0x000000000f087348 */ /* 0x000fea0003c00000 */
[----:B------:R0:W1:Y:S02]  /*2c6a0*/  SHFL.IDX P6, R14, R13, R12, R11 ;  /* 0x0000000c0d0e7389 */ /* 0x00006400000c000b */
[----:B01----:R-:W-:Y:S01]  /*2c6b0*/  ENDCOLLECTIVE ;  /* 0x000000000000791b */ /* 0x003fe20003800000 */
.L_x_2738:
        /* <DEDUP_REMOVED lines=8> */
.L_x_2739:
[----:B------:R-:W-:Y:S02]  /*2c740*/  IMAD.MOV.U32 R13, RZ, RZ, R33 ;  /* 0x000000ffff0d7224 */ /* 0x000fe400078e0021 */
[----:B------:R-:W-:Y:S02]  /*2c750*/  IMAD.MOV.U32 R12, RZ, RZ, R0 ;  /* 0x000000ffff0c7224 */ /* 0x000fe400078e0000 */
[----:B------:R-:W-:-:S07]  /*2c760*/  IMAD.MOV.U32 R31, RZ, RZ, R14 ;  /* 0x000000ffff1f7224 */ /* 0x000fce00078e000e */
[----:B------:R-:W-:Y:S05]  /*2c770*/  WARPSYNC.COLLECTIVE R15, `(.L_x_2740) ;  /* 0x000000000f087348 */ /* 0x000fea0003c00000 */
[----:B------:R0:W1:Y:S02]  /*2c780*/  SHFL.IDX P6, R14, R13, R12, R11 ;  /* 0x0000000c0d0e7389 */ /* 0x00006400000c000b */
[----:B01----:R-:W-:Y:S01]  /*2c790*/  ENDCOLLECTIVE ;  /* 0x000000000000791b */ /* 0x003fe20003800000 */
.L_x_2740:
        /* <DEDUP_REMOVED lines=8> */
.L_x_2741:
[----:B------:R-:W-:Y:S02]  /*2c820*/  IMAD.MOV.U32 R13, RZ, RZ, R37 ;  /* 0x000000ffff0d7224 */ /* 0x000fe400078e0025 */
[----:B------:R-:W-:Y:S02]  /*2c830*/  IMAD.MOV.U32 R12, RZ, RZ, R0 ;  /* 0x000000ffff0c7224 */ /* 0x000fe400078e0000 */
[----:B------:R-:W-:-:S07]  /*2c840*/  IMAD.MOV.U32 R35, RZ, RZ, R14 ;  /* 0x000000ffff237224 */ /* 0x000fce00078e000e */
[----:B------:R-:W-:Y:S05]  /*2c850*/  WARPSYNC.COLLECTIVE R15, `(.L_x_2742) ;  /* 0x000000000f087348 */ /* 0x000fea0003c00000 */
[----:B------:R0:W1:Y:S02]  /*2c860*/  SHFL.IDX P6, R14, R13, R12, R11 ;  /* 0x0000000c0d0e7389 */ /* 0x00006400000c000b */
[----:B01----:R-:W-:Y:S01]  /*2c870*/  ENDCOLLECTIVE ;  /* 0x000000000000791b */ /* 0x003fe20003800000 */
.L_x_2742:
        /* <DEDUP_REMOVED lines=8> */
.L_x_2743:
[----:B------:R-:W-:Y:S02]  /*2c900*/  IMAD.MOV.U32 R13, RZ, RZ, R41 ;  /* 0x000000ffff0d7224 */ /* 0x000fe400078e0029 */
[----:B------:R-:W-:Y:S02]  /*2c910*/  IMAD.MOV.U32 R12, RZ, RZ, R0 ;  /* 0x000000ffff0c7224 */ /* 0x000fe400078e0000 */
[----:B------:R-:W-:-:S07]  /*2c920*/  IMAD.MOV.U32 R39, RZ, RZ, R14 ;  /* 0x000000ffff277224 */ /* 0x000fce00078e000e */
[----:B------:R-:W-:Y:S05]  /*2c930*/  WARPSYNC.COLLECTIVE R15, `(.L_x_2744) ;  /* 0x000000000f087348 */ /* 0x000fea0003c00000 */
[----:B------:R0:W1:Y:S02]  /*2c940*/  SHFL.IDX P6, R14, R13, R12, R11 ;  /* 0x0000000c0d0e7389 */ /* 0x00006400000c000b */
[----:B01----:R-:W-:Y:S01]  /*2c950*/  ENDCOLLECTIVE ;  /* 0x000000000000791b */ /* 0x003fe20003800000 */
.L_x_2744:
        /* <DEDUP_REMOVED lines=8> */
.L_x_2745:
[----:B------:R-:W-:Y:S02]  /*2c9e0*/  IMAD.MOV.U32 R13, RZ, RZ, R45 ;  /* 0x000000ffff0d7224 */ /* 0x000fe400078e002d */
[----:B------:R-:W-:Y:S02]  /*2c9f0*/  IMAD.MOV.U32 R12, RZ, RZ, R0 ;  /* 0x000000ffff0c7224 */ /* 0x000fe400078e0000 */
[----:B------:R-:W-:-:S07]  /*2ca00*/  IMAD.MOV.U32 R43, RZ, RZ, R14 ;  /* 0x000000ffff2b7224 */ /* 0x000fce00078e000e */
[----:B------:R-:W-:Y:S05]  /*2ca10*/  WARPSYNC.COLLECTIVE R15, `(.L_x_2746) ;  /* 0x000000000f087348 */ /* 0x000fea0003c00000 */
[----:B------:R0:W1:Y:S02]  /*2ca20*/  SHFL.IDX P6, R14, R13, R12, R11 ;  /* 0x0000000c0d0e7389 */ /* 0x00006400000c000b */
[----:B01----:R-:W-:Y:S01]  /*2ca30*/  ENDCOLLECTIVE ;  /* 0x000000000000791b */ /* 0x003fe20003800000 */
.L_x_2746:
[----:B------:R-:W-:Y:S02]  /*2ca40*/  SEL R40, R42, R43, P0 ;  /* 0x0000002b2a287207 */ /* 0x000fe40000000000 */
[----:B------:R-:W-:Y:S01]  /*2ca50*/  SEL R42, R43, R42, P0 ;  /* 0x0000002a2b2a7207 */ /* 0x000fe20000000000 */
[----:B------:R-:W-:Y:S01]  /*2ca60*/  IMAD.MOV.U32 R13, RZ, RZ, R49 ;  /* 0x000000ffff0d7224 */ /* 0x000fe200078e0031 */
[----:B------:R-:W-:Y:S01]  /*2ca70*/  MOV R12, R2 ;  /* 0x00000002000c7202 */ /* 0x000fe20000000f00 */
[----:B------:R-:W-:Y:S02]  /*2ca80*/  IMAD.MOV.U32 R49, RZ, RZ, RZ ;  /* 0x000000ffff317224 */ /* 0x000fe400078e00ff */
[----:B------:R-:W-:-:S07]  /*2ca90*/  IMAD.MOV.U32 R45, RZ, RZ, R14 ;  /* 0x000000ffff2d7224 */ /* 0x000fce00078e000e */
[----:B------:R-:W-:Y:S05]  /*2caa0*/  WARPSYNC.COLLECTIVE R15, `(.L_x_2747) ;  /* 0x000000000f087348 */ /* 0x000fea0003c00000 */
[----:B------:R0:W1:Y:S02]  /*2cab0*/  SHFL.IDX P6, R14, R13, R12, R11 ;  /* 0x0000000c0d0e7389 */ /* 0x00006400000c000b */
[----:B01----:R-:W-:Y:S01]  /*2cac0*/  ENDCOLLECTIVE ;  /* 0x000000000000791b */ /* 0x003fe20003800000 */
.L_x_2747:
[----:B------:R-:W-:Y:S02]  /*2cad0*/  IMAD.MOV.U32 R13, RZ, RZ, R51 ;  /* 0x000000ffff0d7224 */ /* 0x000fe400078e0033 */
[----:B------:R-:W-:Y:S02]  /*2cae0*/  IMAD.MOV.U32 R12, RZ, RZ, R0 ;  /* 0x000000ffff0c7224 */ /* 0x000fe400078e0000 */
[----:B------:R-:W-:-:S07]  /*2caf0*/  IMAD.MOV.U32 R44, RZ, RZ, R14 ;  /* 0x000000ffff2c7224 */ /* 0x000fce00078e000e */
[----:B------:R-:W-:Y:S05]  /*2cb00*/  WARPSYNC.COLLECTIVE R15, `(.L_x_2748) ;  /* 0x000000000f087348 */ /* 0x000fea0003c00000 */
[----:B------:R0:W1:Y:S02]  /*2cb10*/  SHFL.IDX P6, R14, R13, R12, R11 ;  /* 0x0000000c0d0e7389 */ /* 0x00006400000c000b */
[----:B01----:R-:W-:Y:S01]  /*2cb20*/  ENDCOLLECTIVE ;  /* 0x000000000000791b */ /* 0x003fe20003800000 */
.L_x_2748:
        /* <DEDUP_REMOVED lines=8> */
.L_x_2749:
[----:B------:R-:W-:Y:S02]  /*2cbb0*/  IMAD.MOV.U32 R13, RZ, RZ, R55 ;  /* 0x000000ffff0d7224 */ /* 0x000fe400078e0037 */
[----:B------:R-:W-:Y:S02]  /*2cbc0*/  IMAD.MOV.U32 R12, RZ, RZ, R0 ;  /* 0x000000ffff0c7224 */ /* 0x000fe400078e0000 */
[----:B------:R-:W-:-:S07]  /*2cbd0*/  IMAD.MOV.U32 R48, RZ, RZ, R14 ;  /* 0x000000ffff307224 */ /* 0x000fce00078e000e */
[----:B------:R-:W-:Y:S05]  /*2cbe0*/  WARPSYNC.COLLECTIVE R15, `(.L_x_2750) ;  /* 0x000000000f087348 */ /* 0x000fea0003c00000 */
[----:B------:R0:W1:Y:S02]  /*2cbf0*/  SHFL.IDX P6, R14, R13, R12, R11 ;  /* 0x0000000c0d0e7389 */ /* 0x00006400000c000b */
[----:B01----:R-:W-:Y:S01]  /*2cc00*/  ENDCOLLECTIVE ;  /* 0x000000000000791b */ /* 0x003fe20003800000 */
.L_x_2750:
[----:B------:R-:W-:Y:S01]  /*2cc10*/  IMAD.MOV.U32 R13, RZ, RZ, R57 ;  /* 0x000000ffff0d7224 */ /* 0x000fe200078e0039 */
[----:B------:R-:W-:Y:S01]  /*2cc20*/  MOV R12, R2 ;  /* 0x00000002000c7202 */ /* 0x000fe20000000f00 */
[----:B------:R-:W-:-:S07]  /*2cc30*/  IMAD.MOV.U32 R55, RZ, RZ, R14 ;  /* 0x000000ffff377224 */ /* 0x000fce00078e000e */
[----:B------:R-:W-:Y:S05]  /*2cc40*/  WARPSYNC.COLLECTIVE R15, `(.L_x_2751) ;  /* 0x000000000f087348 */ /* 0x000fea0003c00000 */
[----:B------:R0:W1:Y:S02]  /*2cc50*/  SHFL.IDX P6, R14, R13, R12, R11 ;  /* 0x0000000c0d0e7389 */ /* 0x00006400000c000b */
[----:B01----:R-:W-:Y:S01]  /*2cc60*/  ENDCOLLECTIVE ;  /* 0x000000000000791b */ /* 0x003fe20003800000 */
.L_x_2751:
[----:B------:R-:W-:Y:S02]  /*2cc70*/  IMAD.MOV.U32 R13, RZ, RZ, R59 ;  /* 0x000000ffff0d7224 */ /* 0x000fe400078e003b */
[----:B------:R-:W-:Y:S02]  /*2cc80*/  IMAD.MOV.U32 R12, RZ, RZ, R0 ;  /* 0x000000ffff0c7224 */ /* 0x000fe400078e0000 */
[----:B------:R-:W-:-:S07]  /*2cc90*/  IMAD.MOV.U32 R50, RZ, RZ, R14 ;  /* 0x000000ffff327224 */ /* 0x000fce00078e000e */
[----:B------:R-:W-:Y:S05]  /*2cca0*/  WARPSYNC.COLLECTIVE R15, `(.L_x_2752) ;  /* 0x000000000f087348 */ /* 0x000fea0003c00000 */
[----:B------:R0:W1:Y:S02]  /*2ccb0*/  SHFL.IDX P6, R14, R13, R12, R11 ;  /* 0x0000000c0d0e7389 */ /* 0x00006400000c000b */
[----:B01----:R-:W-:Y:S01]  /*2ccc0*/  ENDCOLLECTIVE ;  /* 0x000000000000791b */ /* 0x003fe20003800000 */
.L_x_2752:
[----:B------:R-:W-:Y:S01]  /*2ccd0*/  IMAD.MOV.U32 R13, RZ, RZ, R61 ;  /* 0x000000ffff0d7224 */ /* 0x000fe200078e003d */
[----:B------:R-:W-:Y:S01]  /*2cce0*/  MOV R12, R2 ;  /* 0x00000002000c7202 */ /* 0x000fe20000000f00 */
[----:B------:R-:W-:-:S07]  /*2ccf0*/  IMAD.MOV.U32 R59, RZ, RZ, R14 ;  /* 0x000000ffff3b7224 */ /* 0x000fce00078e000e */
[----:B------:R-:W-:Y:S05]  /*2cd00*/  WARPSYNC.COLLECTIVE R15, `(.L_x_2753) ;  /* 0x000000000f087348 */ /* 0x000fea0003c00000 */
[----:B------:R0:W1:Y:S02]  /*2cd10*/  SHFL.IDX P6, R14, R13, R12, R11 ;  /* 0x0000000c0d0e7389 */ /* 0x00006400000c000b */
[----:B01----:R-:W-:Y:S01]  /*2cd20*/  ENDCOLLECTIVE ;  /* 0x000000000000791b */ /* 0x003fe20003800000 */
.L_x_2753:
[----:B------:R-:W-:Y:S02]  /*2cd30*/  IMAD.MOV.U32 R13, RZ, RZ, R63 ;  /* 0x000000ffff0d7224 */ /* 0x000fe400078e003f */
[----:B------:R-:W-:Y:S02]  /*2cd40*/  IMAD.MOV.U32 R12, RZ, RZ, R0 ;  /* 0x000000ffff0c7224 */ /* 0x000fe400078e0000 */
[----:B------:R-:W-:-:S07]  /*2cd50*/  IMAD.MOV.U32 R52, RZ, RZ, R14 ;  /* 0x000000ffff347224 */ /* 0x000fce00078e000e */
[----:B------:R-:W-:Y:S05]  /*2cd60*/  WARPSYNC.COLLECTIVE R15, `(.L_x_2754) ;  /* 0x000000000f087348 */ /* 0x000fea0003c00000 */
[----:B------:R0:W1:Y:S02]  /*2cd70*/  SHFL.IDX P6, R14, R13, R12, R11 ;  /* 0x0000000c0d0e7389 */ /* 0x00006400000c000b */
[----:B01----:R-:W-:Y:S01]  /*2cd80*/  ENDCOLLECTIVE ;  /* 0x000000000000791b */ /* 0x003fe20003800000 */
.L_x_2754:
        /* <DEDUP_REMOVED lines=8> */
.L_x_2755:
[----:B------:R-:W-:Y:S02]  /*2ce10*/  IMAD.MOV.U32 R13, RZ, RZ, R67 ;  /* 0x000000ffff0d7224 */ /* 0x000fe400078e0043 */
[----:B------:R-:W-:Y:S02]  /*2ce20*/  IMAD.MOV.U32 R12, RZ, RZ, R0 ;  /* 0x000000ffff0c7224 */ /* 0x000fe400078e0000 */
[----:B------:R-:W-:-:S07]  /*2ce30*/  IMAD.MOV.U32 R54, RZ, RZ, R14 ;  /* 0x000000ffff367224 */ /* 0x000fce00078e000e */
[----:B------:R-:W-:Y:S05]  /*2ce40*/  WARPSYNC.COLLECTIVE R15, `(.L_x_2756) ;  /* 0x000000000f087348 */ /* 0x000fea0003c00000 */
[----:B------:R0:W1:Y:S02]  /*2ce50*/  SHFL.IDX P6, R14, R13, R12, R11 ;  /* 0x0000000c0d0e7389 */ /* 0x00006400000c000b */
[----:B01----:R-:W-:Y:S01]  /*2ce60*/  ENDCOLLECTIVE ;  /* 0x000000000000791b */ /* 0x003fe20003800000 */
.L_x_2756:
        /* <DEDUP_REMOVED lines=8> */
.L_x_2757:
[----:B------:R-:W-:Y:S02]  /*2cef0*/  IMAD.MOV.U32 R13, RZ, RZ, R71 ;  /* 0x000000ffff0d7224 */ /* 0x000fe400078e0047 */
[----:B------:R-:W-:Y:S02]  /*2cf00*/  IMAD.MOV.U32 R12, RZ, RZ, R0 ;  /* 0x000000ffff0c7224 */ /* 0x000fe400078e0000 */
[----:B------:R-:W-:-:S07]  /*2cf10*/  IMAD.MOV.U32 R56, RZ, RZ, R14 ;  /* 0x000000ffff387224 */ /* 0x000fce00078e000e */
[----:B------:R-:W-:Y:S05]  /*2cf20*/  WARPSYNC.COLLECTIVE R15, `(.L_x_2758) ;  /* 0x000000000f087348 */ /* 0x000fea0003c00000 */
[----:B------:R0:W1:Y:S02]  /*2cf30*/  SHFL.IDX P6, R14, R13, R12, R11 ;  /* 0x0000000c0d0e7389 */ /* 0x00006400000c000b */
[----:B01----:R-:W-:Y:S01]  /*2cf40*/  ENDCOLLECTIVE ;  /* 0x000000000000791b */ /* 0x003fe20003800000 */
.L_x_2758:
        /* <DEDUP_REMOVED lines=8> */
.L_x_2759:
[----:B------:R-:W-:Y:S02]  /*2cfd0*/  IMAD.MOV.U32 R13, RZ, RZ, R75 ;  /* 0x000000ffff0d7224 */ /* 0x000fe400078e004b */
[----:B------:R-:W-:Y:S02]  /*2cfe0*/  IMAD.MOV.U32 R12, RZ, RZ, R0 ;  /* 0x000000ffff0c7224 */ /* 0x000fe400078e0000 */
[----:B------:R-:W-:-:S07]  /*2cff0*/  IMAD.MOV.U32 R58, RZ, RZ, R14 ;  /* 0x000000ffff3a7224 */ /* 0x000fce00078e000e */
[----:B------:R-:W-:Y:S05]  /*2d000*/  WARPSYNC.COLLECTIVE R15, `(.L_x_2760) ;  /* 0x000000000f087348 */ /* 0x000fea0003c00000 */
[----:B------:R0:W1:Y:S02]  /*2d010*/  SHFL.IDX P6, R14, R13, R12, R11 ;  /* 0x0000000c0d0e7389 */ /* 0x00006400000c000b */
[----:B01----:R-:W-:Y:S01]  /*2d020*/  ENDCOLLECTIVE ;  /* 0x000000000000791b */ /* 0x003fe20003800000 */
.L_x_2760:
        /* <DEDUP_REMOVED lines=8> */
.L_x_2761:
        /* <DEDUP_REMOVED lines=8> */
.L_x_2564:
[----:B------:R-:W-:Y:S01]  /*2d130*/  IMAD.MOV.U32 R13, RZ, RZ, R3 ;  /* 0x000000ffff0d7224 */ /* 0x000fe200078e0003 */
[----:B------:R-:W-:Y:S01]  /*2d140*/  MOV R15, 0xffffffff ;  /* 0xffffffff000f7802 */ /* 0x000fe20000000f00 */
[----:B------:R-:W-:Y:S02]  /*2d150*/  IMAD.MOV.U32 R12, RZ, RZ, RZ ;  /* 0x000000ffff0c7224 */ /* 0x000fe400078e00ff */
[----:B------:R-:W-:-:S07]  /*2d160*/  IMAD.MOV.U32 R11, RZ, RZ, 0x181f ;  /* 0x0000181fff0b7424 */ /* 0x000fce00078e00ff */
[----:B01----:R-:W-:Y:S05]  /*2d170*/  WARPSYNC.COLLECTIVE R15, `(.L_x_2763) ;  /* 0x000000000f087348 */ /* 0x003fea0003c00000 */
[----:B------:R2:W3:Y:S02]  /*2d180*/  SHFL.IDX P6, R14, R13, R12, R11 ;  /* 0x0000000c0d0e7389 */ /* 0x0004e400000c000b */
[----:B0123--:R-:W-:Y:S01]  /*2d190*/  ENDCOLLECTIVE ;  /* 0x000000000000791b */ /* 0x00ffe20003800000 */
.L_x_2763:
[----:B------:R-:W-:Y:S02]  /*2d1a0*/  IMAD.MOV.U32 R13, RZ, RZ, R2 ;  /* 0x000000ffff0d7224 */ /* 0x000fe400078e0002 */
[----:B------:R-:W-:-:S07]  /*2d1b0*/  IMAD.MOV.U32 R0, RZ, RZ, R14 ;  /* 0x000000ffff007224 */ /* 0x000fce00078e000e */
[----:B------:R-:W-:Y:S05]  /*2d1c0*/  WARPSYNC.COLLECTIVE R15, `(.L_x_2764) ;  /* 0x000000000f087348 */ /* 0x000fea0003c00000 */
[----:B------:R0:W1:Y:S02]  /*2d1d0*/  SHFL.IDX P6, R14, R13, R12, R11 ;  /* 0x0000000c0d0e7389 */ /* 0x00006400000c000b */
[----:B01----:R-:W-:Y:S01]  /*2d1e0*/  ENDCOLLECTIVE ;  /* 0x000000000000791b */ /* 0x003fe20003800000 */
.L_x_2764:
[----:B------:R-:W-:Y:S05]  /*2d1f0*/  BRA `(.L_x_2765) ;  /* 0xffffff7000fc7947 */ /* 0x000fea000383ffff */
.L_x_2567:
        /* <DEDUP_REMOVED lines=8> */
.L_x_2767:
[----:B------:R-:W-:Y:S05]  /*2d280*/  BSYNC B1 ;  /* 0x0000000000017941 */ /* 0x000fea0003800000 */
.L_x_2766:
        /* <DEDUP_REMOVED lines=8> */
.L_x_2768:
[----:B------:R-:W-:Y:S05]  /*2d310*/  BRA `(.L_x_2769) ;  /* 0xffffff7400087947 */ /* 0x000fea000383ffff */
.L_x_2570:
[----:B------:R-:W-:Y:S01]  /*2d320*/  BSSY B1, `(.L_x_2770) ;  /* 0x0000008000017945 */ /* 0x000fe20003800000 */
[----:B------:R-:W-:Y:S01]  /*2d330*/  MOV R13, R3 ;  /* 0x00000003000d7202 */ /* 0x000fe20000000f00 */
[----:B------:R-:W-:Y:S02]  /*2d340*/  IMAD.MOV.U32 R12, RZ, RZ, 0x2 ;  /* 0x00000002ff0c7424 */ /* 0x000fe400078e00ff */
[----:B------:R-:W-:Y:S02]  /*2d350*/  IMAD.MOV.U32 R11, RZ, RZ, 0x181f ;  /* 0x0000181fff0b7424 */ /* 0x000fe400078e00ff */
[----:B0-----:R-:W-:-:S07]  /*2d360*/  IMAD.MOV.U32 R15, RZ, RZ, -0x1 ;  /* 0xffffffffff0f7424 */ /* 0x001fce00078e00ff */
[----:B-1234-:R-:W-:Y:S05]  /*2d370*/  WARPSYNC.COLLECTIVE R15, `(.L_x_2771) ;  /* 0x000000000f087348 */ /* 0x01efea0003c00000 */
[----:B----4-:R0:W4:Y:S02]  /*2d380*/  SHFL.IDX P6, R14, R13, R12, R11 ;  /* 0x0000000c0d0e7389 */ /* 0x01012400000c000b */
[----:B01234-:R-:W-:Y:S01]  /*2d390*/  ENDCOLLECTIVE ;  /* 0x000000000000791b */ /* 0x01ffe20003800000 */
.L_x_2771:
[----:B------:R-:W-:Y:S05]  /*2d3a0*/  BSYNC B1 ;  /* 0x0000000000017941 */ /* 0x000fea0003800000 */
.L_x_2770:
        /* <DEDUP_REMOVED lines=8> */
.L_x_2772:
[----:B------:R-:W-:Y:S05]  /*2d430*/  BRA `(.L_x_2773) ;  /* 0xffffff7400107947 */ /* 0x000fea000383ffff */
.L_x_2573:
[----:B------:R-:W-:Y:S01]  /*2d440*/  BSSY B1, `(.L_x_2774) ;  /* 0x0000008000017945 */ /* 0x000fe20003800000 */
[----:B------:R-:W-:Y:S01]  /*2d450*/  IMAD.MOV.U32 R13, RZ, RZ, R3 ;  /* 0x000000ffff0d7224 */ /* 0x000fe200078e0003 */
[----:B0-----:R-:W-:Y:S01]  /*2d460*/  MOV R15, 0xffffffff ;  /* 0xffffffff000f7802 */ /* 0x001fe20000000f00 */
[----:B------:R-:W-:Y:S02]  /*2d470*/  IMAD.MOV.U32 R12, RZ, RZ, 0x3 ;  /* 0x00000003ff0c7424 */ /* 0x000fe400078e00ff */
[----:B------:R-:W-:-:S07]  /*2d480*/  IMAD.MOV.U32 R11, RZ, RZ, 0x181f ;  /* 0x0000181fff0b7424 */ /* 0x000fce00078e00ff */
[----:B-1234-:R-:W-:Y:S05]  /*2d490*/  WARPSYNC.COLLECTIVE R15, `(.L_x_2775) ;  /* 0x000000000f087348 */ /* 0x01efea0003c00000 */
[----:B------:R0:W0:Y:S02]  /*2d4a0*/  SHFL.IDX P6, R14, R13, R12, R11 ;  /* 0x0000000c0d0e7389 */ /* 0x00002400000c000b */
[----:B01234-:R-:W-:Y:S01]  /*2d4b0*/  ENDCOLLECTIVE ;  /* 0x000000000000791b */ /* 0x01ffe20003800000 */
.L_x_2775:
[----:B------:R-:W-:Y:S05]  /*2d4c0*/  BSYNC B1 ;  /* 0x0000000000017941 */ /* 0x000fea0003800000 */
.L_x_2774:
        /* <DEDUP_REMOVED lines=8> */
.L_x_2776:
[----:B------:R-:W-:Y:S05]  /*2d550*/  BRA `(.L_x_2777) ;  /* 0xffffff7400187947 */ /* 0x000fea000383ffff */
.L_x_2590:
[----:B------:R-:W2:Y:S01]  /*2d560*/  S2R R9, SR_TID.X ;  /* 0x0000000000097919 */ /* 0x000ea20000002100 */
[----:B------:R-:W-:Y:S01]  /*2d570*/  BSSY B1, `(.L_x_2778) ;  /* 0x000000a000017945 */ /* 0x000fe20003800000 */
[----:B------:R-:W-:Y:S02]  /*2d580*/  IMAD.MOV.U32 R12, RZ, RZ, RZ ;  /* 0x000000ffff0c7224 */ /* 0x000fe400078e00ff */
[----:B-1----:R-:W-:Y:S02]  /*2d590*/  IMAD.MOV.U32 R11, RZ, RZ, 0x1f ;  /* 0x0000001fff0b7424 */ /* 0x002fe400078e00ff */
[----:B------:R-:W-:Y:S01]  /*2d5a0*/  IMAD.MOV.U32 R15, RZ, RZ, -0x1 ;  /* 0xffffffffff0f7424 */ /* 0x000fe200078e00ff */
[----:B--2---:R-:W-:-:S04]  /*2d5b0*/  SHF.R.U32.HI R9, RZ, 0x5, R9 ;  /* 0x00000005ff097819 */ /* 0x004fc80000011609 */
[----:B------:R-:W-:-:S04]  /*2d5c0*/  LOP3.LUT R9, R9, 0x3, RZ, 0xc0, !PT ;  /* 0x0000000309097812 */ /* 0x000fc800078ec0ff */
[----:B------:R-:W-:-:S07]  /*2d5d0*/  MOV R13, R9 ;  /* 0x00000009000d7202 */ /* 0x000fce0000000f00 */
[----:B0-----:R-:W-:Y:S05]  /*2d5e0*/  WARPSYNC.COLLECTIVE R15, `(.L_x_2779) ;  /* 0x000000000f087348 */ /* 0x001fea0003c00000 */
[----:B0-----:R0:W1:Y:S02]  /*2d5f0*/  SHFL.IDX P6, R14, R13, R12, R11 ;  /* 0x0000000c0d0e7389 */ /* 0x00106400000c000b */
[----:B01----:R-:W-:Y:S01]  /*2d600*/  ENDCOLLECTIVE ;  /* 0x000000000000791b */ /* 0x003fe20003800000 */
.L_x_2779:
[----:B------:R-:W-:Y:S05]  /*2d610*/  BSYNC B1 ;  /* 0x0000000000017941 */ /* 0x000fea0003800000 */
.L_x_2778:
[----:B------:R-:W-:Y:S05]  /*2d620*/  BRA `(.L_x_2780) ;  /* 0xffffff8800ec7947 */ /* 0x000fea000383ffff */
.L_x_2592:
[----:B------:R-:W-:Y:S01]  /*2d630*/  BSSY B1, `(.L_x_2781) ;  /* 0x0000006000017945 */ /* 0x000fe20003800000 */
[----:B------:R-:W-:-:S07]  /*2d640*/  IMAD.MOV.U32 R15, RZ, RZ, -0x1 ;  /* 0xffffffffff0f7424 */ /* 0x000fce00078e00ff */
[----:B01----:R-:W-:Y:S05]  /*2d650*/  WARPSYNC.COLLECTIVE R15, `(.L_x_2782) ;  /* 0x000000000f0c7348 */ /* 0x003fea0003c00000 */
[----:B------:R-:W-:Y:S02]  /*2d660*/  ELECT P6, UR62, PT ;  /* 0x00000000003e782f */ /* 0x000fe400038c0000 */
[----:B------:R-:W-:Y:S01]  /*2d670*/  MOV R14, UR62 ;  /* 0x0000003e000e7c02 */ /* 0x000fe20008000f00 */
[----:B01----:R-:W-:Y:S10]  /*2d680*/  ENDCOLLECTIVE ;  /* 0x000000000000791b */ /* 0x003ff40003800000 */
.L_x_2782:
[----:B------:R-:W-:Y:S05]  /*2d690*/  BSYNC B1 ;  /* 0x0000000000017941 */ /* 0x000fea0003800000 */
.L_x_2781:
[----:B------:R-:W-:Y:S05]  /*2d6a0*/  BRA `(.L_x_2591) ;  /* 0xffffff8800e47947 */ /* 0x000fea000383ffff */
.L_x_2594:
[----:B0-----:R-:W2:Y:S02]  /*2d6b0*/  LDL R5, [R1+0x4] ;  /* 0x0000040001057983 */ /* 0x001ea40000100800 */
[----:B--2---:R0:W2:Y:S02]  /*2d6c0*/  SYNCS.PHASECHK.TRANS64.TRYWAIT P0, [R5+URZ+0x29820], R4 ;  /* 0x02982004050075a7 */ /* 0x0040a4000800017f */
[----:B--2---:R-:W-:Y:S05]  /*2d6d0*/  @!P0 NANOSLEEP.SYNCS 0x989680 ;  /* 0x009896800000895d */ /* 0x004fea0003900000 */
[----:B------:R-:W2:Y:S02]  /*2d6e0*/  @!P0 SYNCS.PHASECHK.TRANS64 P0, [R5+URZ+0x29820], R4 ;  /* 0x02982004050085a7 */ /* 0x000ea4000800007f */
[----:B--2---:R-:W-:Y:S05]  /*2d6f0*/  @!P0 BRA `(.L_x_2594) ;  /* 0xfffffffc00ec8947 */ /* 0x004fea000383ffff */
[----:B------:R-:W-:Y:S05]  /*2d700*/  BRA `(.L_x_2783) ;  /* 0xffffff8800f47947 */ /* 0x000fea000383ffff */
.L_x_2598:
[----:B0-----:R0:W2:Y:S02]  /*2d710*/  SYNCS.PHASECHK.TRANS64.TRYWAIT P0, [R7+URZ+0x298a0], R10 ;  /* 0x0298a00a070075a7 */ /* 0x0010a4000800017f */
[----:B--2---:R-:W-:Y:S05]  /*2d720*/  @!P0 NANOSLEEP.SYNCS 0x989680 ;  /* 0x009896800000895d */ /* 0x004fea0003900000 */
[----:B------:R-:W2:Y:S02]  /*2d730*/  @!P0 SYNCS.PHASECHK.TRANS64 P0, [R7+URZ+0x298a0], R10 ;  /* 0x0298a00a070085a7 */ /* 0x000ea4000800007f */
[----:B--2---:R-:W-:Y:S05]  /*2d740*/  @!P0 BRA `(.L_x_2598) ;  /* 0xfffffffc00f08947 */ /* 0x004fea000383ffff */
[----:B------:R-:W-:Y:S05]  /*2d750*/  BRA `(.L_x_2784) ;  /* 0xffffff8c001c7947 */ /* 0x000fea000383ffff */
.L_x_2605:
[----:B-1----:R1:W2:Y:S02]  /*2d760*/  SYNCS.PHASECHK.TRANS64.TRYWAIT P0, [R7+URZ+0x298c0], R10 ;  /* 0x0298c00a070075a7 */ /* 0x0022a4000800017f */
[----:B--2---:R-:W-:Y:S05]  /*2d770*/  @!P0 NANOSLEEP.SYNCS 0x989680 ;  /* 0x009896800000895d */ /* 0x004fea0003900000 */
[----:B------:R-:W2:Y:S02]  /*2d780*/  @!P0 SYNCS.PHASECHK.TRANS64 P0, [R7+URZ+0x298c0], R10 ;  /* 0x0298c00a070085a7 */ /* 0x000ea4000800007f */
[----:B--2---:R-:W-:Y:S05]  /*2d790*/  @!P0 BRA `(.L_x_2605) ;  /* 0xfffffffc00f08947 */ /* 0x004fea000383ffff */
[----:B------:R-:W-:Y:S05]  /*2d7a0*/  BRA `(.L_x_2785) ;  /* 0xffffff9000187947 */ /* 0x000fea000383ffff */
.L_x_2612:
[----:B0-----:R0:W2:Y:S02]  /*2d7b0*/  SYNCS.PHASECHK.TRANS64.TRYWAIT P1, [R8+URZ+0x298a0], R7 ;  /* 0x0298a007080075a7 */ /* 0x0010a4000802017f */
[----:B--2---:R-:W-:Y:S05]  /*2d7c0*/  @!P1 NANOSLEEP.SYNCS 0x989680 ;  /* 0x009896800000995d */ /* 0x004fea0003900000 */
[----:B------:R-:W2:Y:S02]  /*2d7d0*/  @!P1 SYNCS.PHASECHK.TRANS64 P1, [R8+URZ+0x298a0], R7 ;  /* 0x0298a007080095a7 */ /* 0x000ea4000802007f */
[----:B--2---:R-:W-:Y:S05]  /*2d7e0*/  @!P1 BRA `(.L_x_2612) ;  /* 0xfffffffc00f09947 */ /* 0x004fea000383ffff */
[----:B------:R-:W-:Y:S05]  /*2d7f0*/  BRA `(.L_x_2786) ;  /* 0xffffff9000fc7947 */ /* 0x000fea000383ffff */
.L_x_2619:
[----:B-1----:R1:W2:Y:S02]  /*2d800*/  SYNCS.PHASECHK.TRANS64.TRYWAIT P1, [R8+URZ+0x298c0], R7 ;  /* 0x0298c007080075a7 */ /* 0x0022a4000802017f */
[----:B--2---:R-:W-:Y:S05]  /*2d810*/  @!P1 NANOSLEEP.SYNCS 0x989680 ;  /* 0x009896800000995d */ /* 0x004fea0003900000 */
[----:B------:R-:W2:Y:S02]  /*2d820*/  @!P1 SYNCS.PHASECHK.TRANS64 P1, [R8+URZ+0x298c0], R7 ;  /* 0x0298c007080095a7 */ /* 0x000ea4000802007f */
[----:B--2---:R-:W-:Y:S05]  /*2d830*/  @!P1 BRA `(.L_x_2619) ;  /* 0xfffffffc00f09947 */ /* 0x004fea000383ffff */
[----:B------:R-:W-:Y:S05]  /*2d840*/  BRA `(.L_x_2787) ;  /* 0xffffff9400f47947 */ /* 0x000fea000383ffff */
.L_x_2634:
[----:B------:R-:W2:Y:S01]  /*2d850*/  S2R R4, SR_TID.X ;  /* 0x0000000000047919 */ /* 0x000ea20000002100 */
[----:B------:R-:W-:Y:S01]  /*2d860*/  BSSY B0, `(.L_x_2788) ;  /* 0x000000a000007945 */ /* 0x000fe20003800000 */
[----:B------:R-:W-:Y:S01]  /*2d870*/  MOV R12, RZ ;  /* 0x000000ff000c7202 */ /* 0x000fe20000000f00 */
[----:B-1----:R-:W-:Y:S02]  /*2d880*/  IMAD.MOV.U32 R11, RZ, RZ, 0x1f ;  /* 0x0000001fff0b7424 */ /* 0x002fe400078e00ff */
[----:B------:R-:W-:Y:S01]  /*2d890*/  IMAD.MOV.U32 R15, RZ, RZ, -0x1 ;  /* 0xffffffffff0f7424 */ /* 0x000fe200078e00ff */
[----:B--2---:R-:W-:-:S04]  /*2d8a0*/  SHF.R.U32.HI R4, RZ, 0x5, R4 ;  /* 0x00000005ff047819 */ /* 0x004fc80000011604 */
[----:B------:R-:W-:-:S05]  /*2d8b0*/  LOP3.LUT R4, R4, 0x3, RZ, 0xc0, !PT ;  /* 0x0000000304047812 */ /* 0x000fca00078ec0ff */
[----:B------:R-:W-:-:S07]  /*2d8c0*/  IMAD.MOV.U32 R13, RZ, RZ, R4 ;  /* 0x000000ffff0d7224 */ /* 0x000fce00078e0004 */
[----:B0--3--:R-:W-:Y:S05]  /*2d8d0*/  WARPSYNC.COLLECTIVE R15, `(.L_x_2789) ;  /* 0x000000000f087348 */ /* 0x009fea0003c00000 */
[----:B0-----:R0:W1:Y:S02]  /*2d8e0*/  SHFL.IDX P6, R14, R13, R12, R11 ;  /* 0x0000000c0d0e7389 */ /* 0x00106400000c000b */
[----:B01-3--:R-:W-:Y:S01]  /*2d8f0*/  ENDCOLLECTIVE ;  /* 0x000000000000791b */ /* 0x00bfe20003800000 */
.L_x_2789:
[----:B------:R-:W-:Y:S05]  /*2d900*/  BSYNC B0 ;  /* 0x0000000000007941 */ /* 0x000fea0003800000 */
.L_x_2788:
[----:B------:R-:W-:Y:S05]  /*2d910*/  BRA `(.L_x_2790) ;  /* 0xffffffa000d07947 */ /* 0x000fea000383ffff */
.L_x_2636:
[----:B------:R-:W-:Y:S01]  /*2d920*/  BSSY B0, `(.L_x_2791) ;  /* 0x0000006000007945 */ /* 0x000fe20003800000 */
[----:B------:R-:W-:-:S07]  /*2d930*/  IMAD.MOV.U32 R15, RZ, RZ, -0x1 ;  /* 0xffffffffff0f7424 */ /* 0x000fce00078e00ff */
[----:B01-3--:R-:W-:Y:S05]  /*2d940*/  WARPSYNC.COLLECTIVE R15, `(.L_x_2792) ;  /* 0x000000000f0c7348 */ /* 0x00bfea0003c00000 */
[----:B------:R-:W-:Y:S02]  /*2d950*/  ELECT P6, UR62, PT ;  /* 0x00000000003e782f */ /* 0x000fe400038c0000 */
[----:B------:R-:W-:Y:S01]  /*2d960*/  MOV R14, UR62 ;  /* 0x0000003e000e7c02 */ /* 0x000fe20008000f00 */
[----:B01-3--:R-:W-:Y:S10]  /*2d970*/  ENDCOLLECTIVE ;  /* 0x000000000000791b */ /* 0x00bff40003800000 */
.L_x_2792:
[----:B------:R-:W-:Y:S05]  /*2d980*/  BSYNC B0 ;  /* 0x0000000000007941 */ /* 0x000fea0003800000 */
.L_x_2791:
[----:B------:R-:W-:Y:S05]  /*2d990*/  BRA `(.L_x_2793) ;  /* 0xffffffa000dc7947 */ /* 0x000fea000383ffff */
.L_x_2638:
[----:B0-----:R0:W2:Y:S02]  /*2d9a0*/  SYNCS.PHASECHK.TRANS64.TRYWAIT P0, [R2+URZ+0x29880], R3 ;  /* 0x02988003020075a7 */ /* 0x0010a4000800017f */
[----:B--2---:R-:W-:Y:S05]  /*2d9b0*/  @!P0 NANOSLEEP.SYNCS 0x989680 ;  /* 0x009896800000895d */ /* 0x004fea0003900000 */
[----:B------:R-:W2:Y:S02]  /*2d9c0*/  @!P0 SYNCS.PHASECHK.TRANS64 P0, [R2+URZ+0x29880], R3 ;  /* 0x02988003020085a7 */ /* 0x000ea4000800007f */
[----:B--2---:R-:W-:Y:S05]  /*2d9d0*/  @!P0 BRA `(.L_x_2638) ;  /* 0xfffffffc00f08947 */ /* 0x004fea000383ffff */
[----:B------:R-:W-:Y:S05]  /*2d9e0*/  BRA `(.L_x_2794) ;  /* 0xffffffa400507947 */ /* 0x000fea000383ffff */
.L_x_2640:
[----:B--2---:R2:W3:Y:S02]  /*2d9f0*/  SYNCS.PHASECHK.TRANS64.TRYWAIT P0, [R2+URZ+0x29840], R3 ;  /* 0x02984003020075a7 */ /* 0x0044e4000800017f */
[----:B---3--:R-:W-:Y:S05]  /*2da00*/  @!P0 NANOSLEEP.SYNCS 0x989680 ;  /* 0x009896800000895d */ /* 0x008fea0003900000 */
[----:B------:R-:W3:Y:S02]  /*2da10*/  @!P0 SYNCS.PHASECHK.TRANS64 P0, [R2+URZ+0x29840], R3 ;  /* 0x02984003020085a7 */ /* 0x000ee4000800007f */
[----:B---3--:R-:W-:Y:S05]  /*2da20*/  @!P0 BRA `(.L_x_2640) ;  /* 0xfffffffc00f08947 */ /* 0x008fea000383ffff */
[----:B------:R-:W-:Y:S05]  /*2da30*/  BRA `(.L_x_2795) ;  /* 0xffffffa400b07947 */ /* 0x000fea000383ffff */
.L_x_2644:
[----:B------:R-:W2:Y:S01]  /*2da40*/  LDL.LU R11, [R1+0x40] ;  /* 0x00004000010b7983 */ /* 0x000ea20000300800 */
[----:B------:R-:W-:Y:S01]  /*2da50*/  IMAD.MOV.U32 R13, RZ, RZ, R2 ;  /* 0x000000ffff0d7224 */ /* 0x000fe200078e0002 */
[----:B------:R-:W-:Y:S01]  /*2da60*/  LOP3.LUT R5, R5, 0x7f, RZ, 0xc0, !PT ;  /* 0x0000007f05057812 */ /* 0x000fe200078ec0ff */
[----:B------:R-:W-:Y:S02]  /*2da70*/  IMAD.MOV.U32 R12, RZ, RZ, RZ ;  /* 0x000000ffff0c7224 */ /* 0x000fe400078e00ff */
[----:B------:R-:W-:Y:S01]  /*2da80*/  IMAD.MOV.U32 R15, RZ, RZ, -0x1 ;  /* 0xffffffffff0f7424 */ /* 0x000fe200078e00ff */
[----:B------:R-:W-:-:S05]  /*2da90*/  SHF.R.U32.HI R7, RZ, 0x2, R5 ;  /* 0x00000002ff077819 */ /* 0x000fca0000011605 */
[----:B------:R-:W-:-:S04]  /*2daa0*/  IMAD R17, R17, 0x80, R7 ;  /* 0x0000008011117824 */ /* 0x000fc800078e0207 */
[----:B------:R-:W-:Y:S02]  /*2dab0*/  VIADD R7, R17, 0x20 ;  /* 0x0000002011077836 */ /* 0x000fe40000000000 */
[----:B--2---:R-:W-:Y:S01]  /*2dac0*/  IMAD R0, R11, R8, RZ ;  /* 0x000000080b007224 */ /* 0x004fe200078e02ff */
[----:B------:R-:W-:-:S04]  /*2dad0*/  MOV R11, 0x1c1f ;  /* 0x00001c1f000b7802 */ /* 0x000fc80000000f00 */
[----:B------:R-:W-:-:S13]  /*2dae0*/  ISETP.GE.AND P4, PT, R17, R0, PT ;  /* 0x000000001100720c */ /* 0x000fda0003f86270 */
[----:B-----5:R-:W-:Y:S05]  /*2daf0*/  WARPSYNC.COLLECTIVE R15, `(.L_x_2796) ;  /* 0x000000000f087348 */ /* 0x020fea0003c00000 */
[----:B------:R0:W1:Y:S02]  /*2db00*/  SHFL.IDX P6, R14, R13, R12, R11 ;  /* 0x0000000c0d0e7389 */ /* 0x00006400000c000b */
[----:B01---5:R-:W-:Y:S01]  /*2db10*/  ENDCOLLECTIVE ;  /* 0x000000000000791b */ /* 0x023fe20003800000 */
.L_x_2796:
[----:B------:R-:W-:Y:S02]  /*2db20*/  IMAD.MOV.U32 R13, RZ, RZ, R3 ;  /* 0x000000ffff0d7224 */ /* 0x000fe400078e0003 */
[----:B------:R-:W-:-:S07]  /*2db30*/  IMAD.MOV.U32 R4, RZ, RZ, R14 ;  /* 0x000000ffff047224 */ /* 0x000fce00078e000e */
[----:B------:R-:W-:Y:S05]  /*2db40*/  WARPSYNC.COLLECTIVE R15, `(.L_x_2797) ;  /* 0x000000000f087348 */ /* 0x000fea0003c00000 */
[----:B------:R0:W1:Y:S02]  /*2db50*/  SHFL.IDX P6, R14, R13, R12, R11 ;  /* 0x0000000c0d0e7389 */ /* 0x00006400000c000b */
[----:B01----:R-:W-:Y:S01]  /*2db60*/  ENDCOLLECTIVE ;  /* 0x000000000000791b */ /* 0x003fe20003800000 */
.L_x_2797:
[----:B------:R-:W-:Y:S02]  /*2db70*/  IMAD.MOV.U32 R13, RZ, RZ, R2 ;  /* 0x000000ffff0d7224 */ /* 0x000fe400078e0002 */
[----:B------:R-:W-:Y:S02]  /*2db80*/  IMAD.MOV.U32 R12, RZ, RZ, 0x1 ;  /* 0x00000001ff0c7424 */ /* 0x000fe400078e00ff */
[----:B------:R-:W-:-:S07]  /*2db90*/  IMAD.MOV.U32 R5, RZ, RZ, R14 ;  /* 0x000000ffff057224 */ /* 0x000fce00078e000e */
[----:B------:R-:W-:Y:S05]  /*2dba0*/  WARPSYNC.COLLECTIVE R15, `(.L_x_2798) ;  /* 0x000000000f087348 */ /* 0x000fea0003c00000 */
[----:B------:R0:W1:Y:S02]  /*2dbb0*/  SHFL.IDX P6, R14, R13, R12, R11 ;  /* 0x0000000c0d0e7389 */ /* 0x00006400000c000b */
[----:B01----:R-:W-:Y:S01]  /*2dbc0*/  ENDCOLLECTIVE ;  /* 0x000000000000791b */ /* 0x003fe20003800000 */
.L_x_2798:
[----:B------:R-:W-:-:S04]  /*2dbd0*/  @!P4 IADD3 R5, P3, R10, R5, RZ ;  /* 0x000000050a05c210 */ /* 0x000fc80007f7e0ff */
[----:B------:R-:W-:Y:S02]  /*2dbe0*/  @!P4 IADD3.X R4, RZ, R4, RZ, P3, !PT ;  /* 0x00000004ff04c210 */ /* 0x000fe40001ffe4ff */
[----:B------:R-:W-:Y:S02]  /*2dbf0*/  ISETP.GE.AND P3, PT, R7, R0, PT ;  /* 0x000000000700720c */ /* 0x000fe40003f66270 */
[----:B------:R-:W-:Y:S01]  /*2dc00*/  @!P4 LOP3.LUT R5, R5, R4, RZ, 0x3c, !PT ;  /* 0x000000040505c212 */ /* 0x000fe200078e3cff */
[----:B------:R-:W-:-:S03]  /*2dc10*/  IMAD.MOV.U32 R13, RZ, RZ, R3 ;  /* 0x000000ffff0d7224 */ /* 0x000fc600078e0003 */
[----:B------:R-:W-:-:S04]  /*2dc20*/  @!P4 LOP3.LUT R4, R5, R4, RZ, 0x3c, !PT ;  /* 0x000000040504c212 */ /* 0x000fc800078e3cff */
[----:B------:R-:W-:Y:S01]  /*2dc30*/  @!P4 LOP3.LUT R5, R5, R4, RZ, 0x3c, !PT ;  /* 0x000000040505c212 */ /* 0x000fe200078e3cff */
[----:B------:R-:W-:-:S04]  /*2dc40*/  IMAD.MOV.U32 R6, RZ, RZ, R14 ;  /* 0x000000ffff067224 */ /* 0x000fc800078e000e */
[----:B------:R-:W-:Y:S01]  /*2dc50*/  @!PT LDS RZ, [RZ] ;  /* 0x00000000fffff984 */ /* 0x000fe20000000800 */
[----:B------:R-:W-:Y:S01]  /*2dc60*/  @!PT LDS RZ, [RZ] ;  /* 0x00000000fffff984 */ /* 0x000fe20000000800 */
[----:B------:R-:W-:Y:S01]  /*2dc70*/  @!PT LDS RZ, [RZ] ;  /* 0x00000000fffff984 */ /* 0x000fe20000000800 */
[----:B------:R0:W-:Y:S03]  /*2dc80*/  @!P4 LDGSTS.E.BYPASS.LTC128B.128 [R9+0x14400], desc[UR54][R4.64], !P0 ;  /* 0x144000000409cfae */ /* 0x0001e6000c101d76 */
[----:B0-----:R-:W-:Y:S05]  /*2dc90*/  WARPSYNC.COLLECTIVE R15, `(.L_x_2799) ;  /* 0x000000000f087348 */ /* 0x001fea0003c00000 */
[----:B------:R1:W2:Y:S02]  /*2dca0*/  SHFL.IDX P6, R14, R13, R12, R11 ;  /* 0x0000000c0d0e7389 */ /* 0x0002a400000c000b */
[----:B012---:R-:W-:Y:S01]  /*2dcb0*/  ENDCOLLECTIVE ;  /* 0x000000000000791b */ /* 0x007fe20003800000 */
.L_x_2799:
[----:B------:R-:W-:Y:S01]  /*2dcc0*/  @!PT LDS RZ, [RZ] ;  /* 0x00000000fffff984 */ /* 0x000fe20000000800 */
[----:B------:R-:W-:Y:S01]  /*2dcd0*/  @!PT LDS RZ, [RZ] ;  /* 0x00000000fffff984 */ /* 0x000fe20000000800 */
[----:B------:R-:W-:Y:S01]  /*2dce0*/  @!PT LDS RZ, [RZ] ;  /* 0x00000000fffff984 */ /* 0x000fe20000000800 */
[----:B------:R-:W-:Y:S04]  /*2dcf0*/  @!P4 LDGSTS.E.BYPASS.LTC128B.128 [R9+0x16400], desc[UR54][R4.64+0x40], !P1 ;  /* 0x164000400409cfae */ /* 0x000fe8000c901d76 */
[----:B------:R0:W-:Y:S01]  /*2dd00*/  @!P4 LDGSTS.E.BYPASS.LTC128B.128 [R9+0x18400], desc[UR54][R4.64+0x80], !P2 ;  /* 0x184000800409cfae */ /* 0x0001e2000d101d76 */
[----:B------:R-:W-:Y:S02]  /*2dd10*/  IMAD.MOV.U32 R13, RZ, RZ, R2 ;  /* 0x000000ffff0d7224 */ /* 0x000fe400078e0002 */
[----:B------:R-:W-:Y:S01]  /*2dd20*/  IMAD.MOV.U32 R12, RZ, RZ, 0x2 ;  /* 0x00000002ff0c7424 */ /* 0x000fe200078e00ff */
[----:B0-----:R-:W-:-:S07]  /*2dd30*/  MOV R4, R14 ;  /* 0x0000000e00047202 */ /* 0x001fce0000000f00 */
[----:B------:R-:W-:Y:S05]  /*2dd40*/  WARPSYNC.COLLECTIVE R15, `(.L_x_2800) ;  /* 0x000000000f087348 */ /* 0x000fea0003c00000 */
[----:B------:R0:W1:Y:S02]  /*2dd50*/  SHFL.IDX P6, R14, R13, R12, R11 ;  /* 0x0000000c0d0e7389 */ /* 0x00006400000c000b */
[----:B01----:R-:W-:Y:S01]  /*2dd60*/  ENDCOLLECTIVE ;  /* 0x000000000000791b */ /* 0x003fe20003800000 */
.L_x_2800:
[----:B------:R-:W-:-:S05]  /*2dd70*/  @!P3 IADD3 R5, P4, R10, R4, RZ ;  /* 0x000000040a05b210 */ /* 0x000fca0007f9e0ff */
[----:B------:R-:W-:-:S05]  /*2dd80*/  @!P3 IMAD.X R4, RZ, RZ, R6, P4 ;  /* 0x000000ffff04b224 */ /* 0x000fca00020e0606 */
[-C--:B------:R-:W-:Y:S02]  /*2dd90*/  @!P3 LOP3.LUT R5, R5, R4.reuse, RZ, 0x3c, !PT ;  /* 0x000000040505b212 */ /* 0x080fe400078e3cff */
[----:B------:R-:W-:Y:S02]  /*2dda0*/  MOV R13, R3 ;  /* 0x00000003000d7202 */ /* 0x000fe40000000f00 */
        /* <DEDUP_REMOVED lines=10> */
.L_x_2801:
[----:B------:R-:W-:Y:S01]  /*2de50*/  @!PT LDS RZ, [RZ] ;  /* 0x00000000fffff984 */ /* 0x000fe20000000800 */
[----:B------:R-:W-:Y:S01]  /*2de60*/  @!PT LDS RZ, [RZ] ;  /* 0x00000000fffff984 */ /* 0x000fe20000000800 */
[----:B------:R-:W-:Y:S01]  /*2de70*/  @!PT LDS RZ, [RZ] ;  /* 0x00000000fffff984 */ /* 0x000fe20000000800 */
[----:B------:R-:W-:Y:S04]  /*2de80*/  @!P3 LDGSTS.E.BYPASS.LTC128B.128 [R9+0x16c00], desc[UR54][R4.64+0x40], !P1 ;  /* 0x16c000400409bfae */ /* 0x000fe8000c901d76 */
[----:B------:R0:W-:Y:S01]  /*2de90*/  @!P3 LDGSTS.E.BYPASS.LTC128B.128 [R9+0x18c00], desc[UR54][R4.64+0x80], !P2 ;  /* 0x18c000800409bfae */ /* 0x0001e2000d101d76 */
[----:B------:R-:W-:Y:S02]  /*2dea0*/  IMAD.MOV.U32 R13, RZ, RZ, R2 ;  /* 0x000000ffff0d7224 */ /* 0x000fe400078e0002 */
[----:B------:R-:W-:Y:S02]  /*2deb0*/  IMAD.MOV.U32 R12, RZ, RZ, 0x3 ;  /* 0x00000003ff0c7424 */ /* 0x000fe400078e00ff */
[----:B0-----:R-:W-:-:S05]  /*2dec0*/  VIADD R4, R17, 0x40 ;  /* 0x0000004011047836 */ /* 0x001fca0000000000 */
[----:B------:R-:W-:Y:S01]  /*2ded0*/  ISETP.GE.AND P3, PT, R4, R0, PT ;  /* 0x000000000400720c */ /* 0x000fe20003f66270 */
[----:B------:R-:W-:-:S12]  /*2dee0*/  IMAD.MOV.U32 R4, RZ, RZ, R14 ;  /* 0x000000ffff047224 */ /* 0x000fd800078e000e */
[----:B------:R-:W-:Y:S05]  /*2def0*/  WARPSYNC.COLLECTIVE R15, `(.L_x_2802) ;  /* 0x000000000f087348 */ /* 0x000fea0003c00000 */
[----:B------:R0:W1:Y:S02]  /*2df00*/  SHFL.IDX P6, R14, R13, R12, R11 ;  /* 0x0000000c0d0e7389 */ /* 0x00006400000c000b */
[----:B01----:R-:W-:Y:S01]  /*2df10*/  ENDCOLLECTIVE ;  /* 0x000000000000791b */ /* 0x003fe20003800000 */
.L_x_2802:
[----:B------:R-:W-:Y:S02]  /*2df20*/  @!P3 IADD3 R5, P4, R10, R4, RZ ;  /* 0x000000040a05b210 */ /* 0x000fe40007f9e0ff */
[----:B------:R-:W-:-:S03]  /*2df30*/  MOV R13, R3 ;  /* 0x00000003000d7202 */ /* 0x000fc60000000f00 */
[----:B------:R-:W-:-:S05]  /*2df40*/  @!P3 IMAD.X R4, RZ, RZ, R6, P4 ;  /* 0x000000ffff04b224 */ /* 0x000fca00020e0606 */
[----:B------:R-:W-:-:S04]  /*2df50*/  @!P3 LOP3.LUT R5, R5, R4, RZ, 0x3c, !PT ;  /* 0x000000040505b212 */ /* 0x000fc800078e3cff */
        /* <DEDUP_REMOVED lines=12> */
.L_x_2803:
[----:B------:R-:W-:Y:S01]  /*2e020*/  IMAD.MOV.U32 R3, RZ, RZ, R14 ;  /* 0x000000ffff037224 */ /* 0x000fe200078e000e */
[----:B------:R-:W-:Y:S06]  /*2e030*/  BRA `(.L_x_2804) ;  /* 0xffffffac00287947 */ /* 0x000fec000383ffff */
.L_x_2649:
[----:B0-----:R-:W3:Y:S02]  /*2e040*/  LDL R2, [R1+0x4] ;  /* 0x0000040001027983 */ /* 0x001ee40000100800 */
[----:B---3--:R0:W3:Y:S02]  /*2e050*/  SYNCS.PHASECHK.TRANS64.TRYWAIT P0, [R2+URZ+0x29820], R0 ;  /* 0x02982000020075a7 */ /* 0x0080e4000800017f */
[----:B---3--:R-:W-:Y:S05]  /*2e060*/  @!P0 NANOSLEEP.SYNCS 0x989680 ;  /* 0x009896800000895d */ /* 0x008fea0003900000 */
[----:B------:R-:W3:Y:S02]  /*2e070*/  @!P0 SYNCS.PHASECHK.TRANS64 P0, [R2+URZ+0x29820], R0 ;  /* 0x02982000020085a7 */ /* 0x000ee4000800007f */
[----:B---3--:R-:W-:Y:S05]  /*2e080*/  @!P0 BRA `(.L_x_2649) ;  /* 0xfffffffc00ec8947 */ /* 0x008fea000383ffff */
[----:B------:R-:W-:Y:S05]  /*2e090*/  BRA `(.L_x_2805) ;  /* 0xffffffac009c7947 */ /* 0x000fea000383ffff */
.L_x_2655:
[----:B---3--:R3:W4:Y:S02]  /*2e0a0*/  SYNCS.PHASECHK.TRANS64.TRYWAIT P0, [R5+URZ+0x29880], R4 ;  /* 0x02988004050075a7 */ /* 0x008724000800017f */
[----:B----4-:R-:W-:Y:S05]  /*2e0b0*/  @!P0 NANOSLEEP.SYNCS 0x989680 ;  /* 0x009896800000895d */ /* 0x010fea0003900000 */
[----:B------:R-:W4:Y:S02]  /*2e0c0*/  @!P0 SYNCS.PHASECHK.TRANS64 P0, [R5+URZ+0x29880], R4 ;  /* 0x02988004050085a7 */ /* 0x000f24000800007f */
[----:B----4-:R-:W-:Y:S05]  /*2e0d0*/  @!P0 BRA `(.L_x_2655) ;  /* 0xfffffffc00f08947 */ /* 0x010fea000383ffff */
[----:B------:R-:W-:Y:S05]  /*2e0e0*/  BRA `(.L_x_2806) ;  /* 0xffffffb0005c7947 */ /* 0x000fea000383ffff */
.L_x_2660:
[----:B--2---:R2:W4:Y:S02]  /*2e0f0*/  SYNCS.PHASECHK.TRANS64.TRYWAIT P0, [R5+URZ+0x29840], R4 ;  /* 0x02984004050075a7 */ /* 0x004524000800017f */
[----:B----4-:R-:W-:Y:S05]  /*2e100*/  @!P0 NANOSLEEP.SYNCS 0x989680 ;  /* 0x009896800000895d */ /* 0x010fea0003900000 */
[----:B------:R-:W4:Y:S02]  /*2e110*/  @!P0 SYNCS.PHASECHK.TRANS64 P0, [R5+URZ+0x29840], R4 ;  /* 0x02984004050085a7 */ /* 0x000f24000800007f */
[----:B----4-:R-:W-:Y:S05]  /*2e120*/  @!P0 BRA `(.L_x_2660) ;  /* 0xfffffffc00f08947 */ /* 0x010fea000383ffff */
[----:B------:R-:W-:Y:S05]  /*2e130*/  BRA `(.L_x_2807) ;  /* 0xffffffb000e47947 */ /* 0x000fea000383ffff */
.L_x_2668:
[----:B---3--:R3:W4:Y:S02]  /*2e140*/  SYNCS.PHASECHK.TRANS64.TRYWAIT P0, [R17+URZ+0x29870], R4 ;  /* 0x02987004110075a7 */ /* 0x008724000800017f */
[----:B----4-:R-:W-:Y:S05]  /*2e150*/  @!P0 NANOSLEEP.SYNCS 0x989680 ;  /* 0x009896800000895d */ /* 0x010fea0003900000 */
[----:B------:R-:W4:Y:S02]  /*2e160*/  @!P0 SYNCS.PHASECHK.TRANS64 P0, [R17+URZ+0x29870], R4 ;  /* 0x02987004110085a7 */ /* 0x000f24000800007f */
[----:B----4-:R-:W-:Y:S05]  /*2e170*/  @!P0 BRA `(.L_x_2668) ;  /* 0xfffffffc00f08947 */ /* 0x010fea000383ffff */
[----:B------:R-:W-:Y:S05]  /*2e180*/  BRA `(.L_x_2808) ;  /* 0xffffffb800147947 */ /* 0x000fea000383ffff */
.L_x_2670:
[----:B----4-:R4:W0:Y:S02]  /*2e190*/  SYNCS.PHASECHK.TRANS64.TRYWAIT P0, [R17+URZ+0x29860], R3 ;  /* 0x02986003110075a7 */ /* 0x010824000800017f */
[----:B0-----:R-:W-:Y:S05]  /*2e1a0*/  @!P0 NANOSLEEP.SYNCS 0x989680 ;  /* 0x009896800000895d */ /* 0x001fea0003900000 */
[----:B------:R-:W0:Y:S02]  /*2e1b0*/  @!P0 SYNCS.PHASECHK.TRANS64 P0, [R17+URZ+0x29860], R3 ;  /* 0x02986003110085a7 */ /* 0x000e24000800007f */
[----:B0-----:R-:W-:Y:S05]  /*2e1c0*/  @!P0 BRA `(.L_x_2670) ;  /* 0xfffffffc00f08947 */ /* 0x001fea000383ffff */
[----:B------:R-:W-:Y:S05]  /*2e1d0*/  BRA `(.L_x_2809) ;  /* 0xffffffb8001c7947 */ /* 0x000fea000383ffff */
.L_x_2677:
[----:B0-----:R0:W2:Y:S02]  /*2e1e0*/  SYNCS.PHASECHK.TRANS64.TRYWAIT P1, [R17+URZ+0x29870], R0 ;  /* 0x02987000110075a7 */ /* 0x0010a4000802017f */
[----:B--2---:R-:W-:Y:S05]  /*2e1f0*/  @!P1 NANOSLEEP.SYNCS 0x989680 ;  /* 0x009896800000995d */ /* 0x004fea0003900000 */
[----:B------:R-:W2:Y:S02]  /*2e200*/  @!P1 SYNCS.PHASECHK.TRANS64 P1, [R17+URZ+0x29870], R0 ;  /* 0x02987000110095a7 */ /* 0x000ea4000802007f */
[----:B--2---:R-:W-:Y:S05]  /*2e210*/  @!P1 BRA `(.L_x_2677) ;  /* 0xfffffffc00f09947 */ /* 0x004fea000383ffff */
[----:B------:R-:W-:Y:S05]  /*2e220*/  BRA `(.L_x_2810) ;  /* 0xffffffc000047947 */ /* 0x000fea000383ffff */
.L_x_2679:
[----:B0-----:R0:W2:Y:S02]  /*2e230*/  SYNCS.PHASECHK.TRANS64.TRYWAIT P1, [R17+URZ+0x29860], R0 ;  /* 0x02986000110075a7 */ /* 0x0010a4000802017f */
[----:B--2---:R-:W-:Y:S05]  /*2e240*/  @!P1 NANOSLEEP.SYNCS 0x989680 ;  /* 0x009896800000995d */ /* 0x004fea0003900000 */
[----:B------:R-:W2:Y:S02]  /*2e250*/  @!P1 SYNCS.PHASECHK.TRANS64 P1, [R17+URZ+0x29860], R0 ;  /* 0x02986000110095a7 */ /* 0x000ea4000802007f */
[----:B--2---:R-:W-:Y:S05]  /*2e260*/  @!P1 BRA `(.L_x_2679) ;  /* 0xfffffffc00f09947 */ /* 0x004fea000383ffff */
[----:B------:R-:W-:Y:S05]  /*2e270*/  BRA `(.L_x_2811) ;  /* 0xffffffc0000c7947 */ /* 0x000fea000383ffff */
.L_x_2683:
[----:B------:R-:W-:Y:S01]  /*2e280*/  BSSY B0, `(.L_x_2812) ;  /* 0x0000008000007945 */ /* 0x000fe20003800000 */
[----:B------:R-:W-:Y:S02]  /*2e290*/  IMAD.MOV.U32 R13, RZ, RZ, R16 ;  /* 0x000000ffff0d7224 */ /* 0x000fe400078e0010 */
[----:B------:R-:W-:Y:S02]  /*2e2a0*/  IMAD.MOV.U32 R12, RZ, RZ, RZ ;  /* 0x000000ffff0c7224 */ /* 0x000fe400078e00ff */
[----:B-1----:R-:W-:Y:S02]  /*2e2b0*/  IMAD.MOV.U32 R11, RZ, RZ, 0x1f ;  /* 0x0000001fff0b7424 */ /* 0x002fe400078e00ff */
[----:B------:R-:W-:-:S07]  /*2e2c0*/  IMAD.MOV.U32 R15, RZ, RZ, -0x1 ;  /* 0xffffffffff0f7424 */ /* 0x000fce00078e00ff */
[----:B------:R-:W-:Y:S05]  /*2e2d0*/  WARPSYNC.COLLECTIVE R15, `(.L_x_2813) ;  /* 0x000000000f087348 */ /* 0x000fea0003c00000 */
[----:B------:R0:W1:Y:S02]  /*2e2e0*/  SHFL.IDX P6, R14, R13, R12, R11 ;  /* 0x0000000c0d0e7389 */ /* 0x00006400000c000b */
[----:B01----:R-:W-:Y:S01]  /*2e2f0*/  ENDCOLLECTIVE ;  /* 0x000000000000791b */ /* 0x003fe20003800000 */
.L_x_2813:
[----:B------:R-:W-:Y:S05]  /*2e300*/  BSYNC B0 ;  /* 0x0000000000007941 */ /* 0x000fea0003800000 */
.L_x_2812:
[----:B------:R-:W-:Y:S01]  /*2e310*/  IMAD.MOV.U32 R13, RZ, RZ, R16 ;  /* 0x000000ffff0d7224 */ /* 0x000fe200078e0010 */
[----:B------:R-:W-:Y:S01]  /*2e320*/  MOV R0, R14 ;  /* 0x0000000e00007202 */ /* 0x000fe20000000f00 */
[----:B------:R-:W-:Y:S01]  /*2e330*/  IMAD.MOV.U32 R12, RZ, RZ, 0x1 ;  /* 0x00000001ff0c7424 */ /* 0x000fe200078e00ff */
[----:B------:R-:W-:Y:S01]  /*2e340*/  IADD3 R4, R19, R7, RZ ;  /* 0x0000000713047210 */ /* 0x000fe20007ffe0ff */
[----:B------:R-:W-:Y:S02]  /*2e350*/  IMAD.MOV.U32 R11, RZ, RZ, 0x1f ;  /* 0x0000001fff0b7424 */ /* 0x000fe400078e00ff */
[----:B------:R-:W-:-:S07]  /*2e360*/  IMAD.MOV.U32 R15, RZ, RZ, -0x1 ;  /* 0xffffffffff0f7424 */ /* 0x000fce00078e00ff */
[----:B------:R-:W-:Y:S05]  /*2e370*/  WARPSYNC.COLLECTIVE R15, `(.L_x_2814) ;  /* 0x000000000f087348 */ /* 0x000fea0003c00000 */
[----:B------:R0:W1:Y:S02]  /*2e380*/  SHFL.IDX P6, R14, R13, R12, R11 ;  /* 0x0000000c0d0e7389 */ /* 0x00006400000c000b */
[----:B01----:R-:W-:Y:S01]  /*2e390*/  ENDCOLLECTIVE ;  /* 0x000000000000791b */ /* 0x003fe20003800000 */
.L_x_2814:
        /* <DEDUP_REMOVED lines=18> */
.L_x_2815:
[----:B------:R-:W-:Y:S02]  /*2e4c0*/  IMAD.MOV.U32 R12, RZ, RZ, 0x2 ;  /* 0x00000002ff0c7424 */ /* 0x000fe400078e00ff */
[----:B------:R-:W-:-:S05]  /*2e4d0*/  IMAD.MOV.U32 R3, RZ, RZ, R14 ;  /* 0x000000ffff037224 */ /* 0x000fca00078e000e */
[----:B------:R-:W-:-:S04]  /*2e4e0*/  SEL R3, R3, RZ, P1 ;  /* 0x000000ff03037207 */ /* 0x000fc80000800000 */
[----:B------:R-:W-:-:S05]  /*2e4f0*/  IADD3 R3, R2, R3, RZ ;  /* 0x0000000302037210 */ /* 0x000fca0007ffe0ff */
[----:B------:R-:W-:-:S07]  /*2e500*/  IMAD.MOV.U32 R13, RZ, RZ, R3 ;  /* 0x000000ffff0d7224 */ /* 0x000fce00078e0003 */
[----:B------:R-:W-:Y:S05]  /*2e510*/  WARPSYNC.COLLECTIVE R15, `(.L_x_2816) ;  /* 0x000000000f087348 */ /* 0x000fea0003c00000 */
[----:B------:R0:W1:Y:S02]  /*2e520*/  SHFL.UP P6, R14, R13, R12, R11 ;  /* 0x0400000c0d0e7389 */ /* 0x00006400000c000b */
[----:B01----:R-:W-:Y:S01]  /*2e530*/  ENDCOLLECTIVE ;  /* 0x000000000000791b */ /* 0x003fe20003800000 */
.L_x_2816:
        /* <DEDUP_REMOVED lines=8> */
.L_x_2817:
        /* <DEDUP_REMOVED lines=8> */
.L_x_2818:
        /* <DEDUP_REMOVED lines=8> */
.L_x_2819:
        /* <DEDUP_REMOVED lines=9> */
.L_x_2820:
[----:B------:R-:W-:Y:S01]  /*2e750*/  IMAD.MOV.U32 R8, RZ, RZ, R14 ;  /* 0x000000ffff087224 */ /* 0x000fe200078e000e */
[----:B------:R-:W-:Y:S06]  /*2e760*/  BRA `(.L_x_2821) ;  /* 0xffffffc400147947 */ /* 0x000fec000383ffff */
.L_x_2688:
[----:B------:R-:W-:Y:S01]  /*2e770*/  BSSY B0, `(.L_x_2822) ;  /* 0x0000008000007945 */ /* 0x000fe20003800000 */
[----:B-----5:R-:W-:Y:S01]  /*2e780*/  IMAD.MOV.U32 R13, RZ, RZ, R2 ;  /* 0x000000ffff0d7224 */ /* 0x020fe200078e0002 */
[----:B------:R-:W-:Y:S01]  /*2e790*/  MOV R15, 0xffffffff ;  /* 0xffffffff000f7802 */ /* 0x000fe20000000f00 */
[----:B------:R-:W-:Y:S02]  /*2e7a0*/  IMAD.MOV.U32 R12, RZ, RZ, 0x1 ;  /* 0x00000001ff0c7424 */ /* 0x000fe400078e00ff */
[----:B-1----:R-:W-:-:S07]  /*2e7b0*/  IMAD.MOV.U32 R11, RZ, RZ, RZ ;  /* 0x000000ffff0b7224 */ /* 0x002fce00078e00ff */
[----:B0-2---:R-:W-:Y:S05]  /*2e7c0*/  WARPSYNC.COLLECTIVE R15, `(.L_x_2823) ;  /* 0x000000000f087348 */ /* 0x005fea0003c00000 */
[----:B------:R1:W3:Y:S02]  /*2e7d0*/  SHFL.UP P6, R14, R13, R12, R11 ;  /* 0x0400000c0d0e7389 */ /* 0x0002e400000c000b */
[----:B0123--:R-:W-:Y:S01]  /*2e7e0*/  ENDCOLLECTIVE ;  /* 0x000000000000791b */ /* 0x00ffe20003800000 */
.L_x_2823:
[----:B------:R-:W-:Y:S05]  /*2e7f0*/  BSYNC B0 ;  /* 0x0000000000007941 */ /* 0x000fea0003800000 */
.L_x_2822:
[----:B------:R-:W-:Y:S01]  /*2e800*/  IMAD.MOV.U32 R3, RZ, RZ, R14 ;  /* 0x000000ffff037224 */ /* 0x000fe200078e000e */
[----:B------:R-:W-:Y:S01]  /*2e810*/  MOV R15, 0xffffffff ;  /* 0xffffffff000f7802 */ /* 0x000fe20000000f00 */
[----:B------:R-:W-:Y:S02]  /*2e820*/  IMAD.MOV.U32 R12, RZ, RZ, 0x2 ;  /* 0x00000002ff0c7424 */ /* 0x000fe400078e00ff */
[----:B------:R-:W-:Y:S01]  /*2e830*/  IMAD.MOV.U32 R11, RZ, RZ, RZ ;  /* 0x000000ffff0b7224 */ /* 0x000fe200078e00ff */
[----:B------:R-:W-:-:S05]  /*2e840*/  SEL R3, R3, RZ, P1 ;  /* 0x000000ff03037207 */ /* 0x000fca0000800000 */
[----:B------:R-:W-:-:S04]  /*2e850*/  IMAD.IADD R3, R2, 0x1, R3 ;  /* 0x0000000102037824 */ /* 0x000fc800078e0203 */
[----:B------:R-:W-:-:S07]  /*2e860*/  IMAD.MOV.U32 R13, RZ, RZ, R3 ;  /* 0x000000ffff0d7224 */ /* 0x000fce00078e0003 */
[----:B------:R-:W-:Y:S05]  /*2e870*/  WARPSYNC.COLLECTIVE R15, `(.L_x_2824) ;  /* 0x000000000f087348 */ /* 0x000fea0003c00000 */
[----:B------:R0:W1:Y:S02]  /*2e880*/  SHFL.UP P6, R14, R13, R12, R11 ;  /* 0x0400000c0d0e7389 */ /* 0x00006400000c000b */
[----:B01----:R-:W-:Y:S01]  /*2e890*/  ENDCOLLECTIVE ;  /* 0x000000000000791b */ /* 0x003fe20003800000 */
.L_x_2824:
        /* <DEDUP_REMOVED lines=8> */
.L_x_2825:
        /* <DEDUP_REMOVED lines=8> */
.L_x_2826:
        /* <DEDUP_REMOVED lines=8> */
.L_x_2827:
        /* <DEDUP_REMOVED lines=9> */
.L_x_2828:
[----:B------:R-:W-:Y:S01]  /*2eab0*/  MOV R8, R14 ;  /* 0x0000000e00087202 */ /* 0x000fe20000000f00 */
[----:B------:R-:W-:Y:S06]  /*2eac0*/  BRA `(.L_x_2829) ;  /* 0xffffffc000d87947 */ /* 0x000fec000383ffff */
.L_x_2690:
[----:B------:R-:W-:Y:S01]  /*2ead0*/  BSSY B0, `(.L_x_2830) ;  /* 0x0000006000007945 */ /* 0x000fe20003800000 */
[----:B------:R-:W-:Y:S01]  /*2eae0*/  PLOP3.LUT P6, PT, P6, PT, PT, 0x8, 0x0 ;  /* 0x000000000000781c */ /* 0x000fe200037ce170 */
[----:B------:R-:W-:-:S12]  /*2eaf0*/  IMAD.MOV.U32 R15, RZ, RZ, -0x1 ;  /* 0xffffffffff0f7424 */ /* 0x000fd800078e00ff */
[----:B01----:R-:W-:Y:S05]  /*2eb00*/  WARPSYNC.COLLECTIVE R15, `(.L_x_2831) ;  /* 0x000000000f087348 */ /* 0x003fea0003c00000 */
[----:B------:R-:W-:Y:S01]  /*2eb10*/  VOTE.ANY R14, PT, P6 ;  /* 0x00000000000e7806 */ /* 0x000fe200030e0100 */
[----:B01----:R-:W-:Y:S06]  /*2eb20*/  ENDCOLLECTIVE ;  /* 0x000000000000791b */ /* 0x003fec0003800000 */
.L_x_2831:
[----:B------:R-:W-:Y:S05]  /*2eb30*/  BSYNC B0 ;  /* 0x0000000000007941 */ /* 0x000fea0003800000 */
.L_x_2830:
[----:B------:R-:W-:Y:S01]  /*2eb40*/  IMAD.MOV.U32 R3, RZ, RZ, R14 ;  /* 0x000000ffff037224 */ /* 0x000fe200078e000e */
[----:B------:R-:W-:Y:S01]  /*2eb50*/  MOV R15, 0xffffffff ;  /* 0xffffffff000f7802 */ /* 0x000fe20000000f00 */
[----:B------:R-:W-:Y:S02]  /*2eb60*/  IMAD.MOV.U32 R13, RZ, RZ, R2 ;  /* 0x000000ffff0d7224 */ /* 0x000fe400078e0002 */
[----:B------:R-:W0:Y:S01]  /*2eb70*/  POPC R5, R3 ;  /* 0x0000000300057309 */ /* 0x000e220000000000 */
[----:B------:R-:W-:Y:S02]  /*2eb80*/  IMAD.MOV.U32 R11, RZ, RZ, 0x1f ;  /* 0x0000001fff0b7424 */ /* 0x000fe400078e00ff */
[----:B0-----:R-:W-:-:S07]  /*2eb90*/  IMAD.MOV.U32 R12, RZ, RZ, R5 ;  /* 0x000000ffff0c7224 */ /* 0x001fce00078e0005 */
[----:B------:R-:W-:Y:S05]  /*2eba0*/  WARPSYNC.COLLECTIVE R15, `(.L_x_2832) ;  /* 0x000000000f087348 */ /* 0x000fea0003c00000 */
[----:B------:R0:W1:Y:S02]  /*2ebb0*/  SHFL.IDX P6, R14, R13, R12, R11 ;  /* 0x0000000c0d0e7389 */ /* 0x00006400000c000b */
[----:B01----:R-:W-:Y:S01]  /*2ebc0*/  ENDCOLLECTIVE ;  /* 0x000000000000791b */ /* 0x003fe20003800000 */
.L_x_2832:
[----:B------:R-:W-:Y:S01]  /*2ebd0*/  IMAD.MOV.U32 R17, RZ, RZ, R14 ;  /* 0x000000ffff117224 */ /* 0x000fe200078e000e */
[----:B------:R-:W-:Y:S06]  /*2ebe0*/  BRA `(.L_x_2833) ;  /* 0xffffffc000c87947 */ /* 0x000fec000383ffff */
.L_x_2692:
[----:B------:R-:W-:Y:S01]  /*2ebf0*/  BSSY B0, `(.L_x_2834) ;  /* 0x0000007000007945 */ /* 0x000fe20003800000 */
[----:B------:R-:W-:Y:S02]  /*2ec00*/  IMAD.MOV.U32 R13, RZ, RZ, R6 ;  /* 0x000000ffff0d7224 */ /* 0x000fe400078e0006 */
[----:B-1----:R-:W-:Y:S02]  /*2ec10*/  IMAD.MOV.U32 R11, RZ, RZ, 0x1f ;  /* 0x0000001fff0b7424 */ /* 0x002fe400078e00ff */
[----:B------:R-:W-:-:S07]  /*2ec20*/  IMAD.MOV.U32 R15, RZ, RZ, -0x1 ;  /* 0xffffffffff0f7424 */ /* 0x000fce00078e00ff */
[----:B0-23--:R-:W-:Y:S05]  /*2ec30*/  WARPSYNC.COLLECTIVE R15, `(.L_x_2835) ;  /* 0x000000000f087348 */ /* 0x00dfea0003c00000 */
[----:B------:R1:W4:Y:S02]  /*2ec40*/  SHFL.IDX P6, R14, R13, R12, R11 ;  /* 0x0000000c0d0e7389 */ /* 0x00032400000c000b */
[----:B01234-:R-:W-:Y:S01]  /*2ec50*/  ENDCOLLECTIVE ;  /* 0x000000000000791b */ /* 0x01ffe20003800000 */
.L_x_2835:
[----:B------:R-:W-:Y:S05]  /*2ec60*/  BSYNC B0 ;  /* 0x0000000000007941 */ /* 0x000fea0003800000 */
.L_x_2834:
[----:B------:R-:W-:Y:S01]  /*2ec70*/  IMAD.MOV.U32 R6, RZ, RZ, R14 ;  /* 0x000000ffff067224 */ /* 0x000fe200078e000e */
[----:B------:R-:W-:Y:S06]  /*2ec80*/  BRA `(.L_x_2836) ;  /* 0xffffffc000bc7947 */ /* 0x000fec000383ffff */
.L_x_2696:
[----:B0-----:R0:W2:Y:S02]  /*2ec90*/  SYNCS.PHASECHK.TRANS64.TRYWAIT P0, [R0+URZ+0x29820], R3 ;  /* 0x02982003000075a7 */ /* 0x0010a4000800017f */
[----:B--2---:R-:W-:Y:S05]  /*2eca0*/  @!P0 NANOSLEEP.SYNCS 0x989680 ;  /* 0x009896800000895d */ /* 0x004fea0003900000 */
[----:B------:R-:W2:Y:S02]  /*2ecb0*/  @!P0 SYNCS.PHASECHK.TRANS64 P0, [R0+URZ+0x29820], R3 ;  /* 0x02982003000085a7 */ /* 0x000ea4000800007f */
[----:B--2---:R-:W-:Y:S05]  /*2ecc0*/  @!P0 BRA `(.L_x_2696) ;  /* 0xfffffffc00f08947 */ /* 0x004fea000383ffff */
[----:B------:R-:W-:Y:S05]  /*2ecd0*/  BRA `(.L_x_2837) ;  /* 0xffffffc800447947 */ /* 0x000fea000383ffff */
.L_x_2697:
        /* <DEDUP_REMOVED lines=9> */
[----:B------:R1:W2:Y:S02]  /*2ed70*/  SHFL.IDX P6, R14, R13, R12, R11 ;  /* 0x0000000c0d0e7389 */ /* 0x0002a400000c000b */
[----:B012---:R-:W-:Y:S01]  /*2ed80*/  ENDCOLLECTIVE ;  /* 0x000000000000791b */ /* 0x007fe20003800000 */
.L_x_2839:
[----:B------:R-:W-:Y:S05]  /*2ed90*/  BSYNC B0 ;  /* 0x0000000000007941 */ /* 0x000fea0003800000 */
.L_x_2838:
[----:B------:R-:W-:Y:S05]  /*2eda0*/  BRA `(.L_x_2840) ;  /* 0xffffffc8002c7947 */ /* 0x000fea000383ffff */
.L_x_2698:
[----:B------:R-:W-:Y:S01]  /*2edb0*/  BSSY B0, `(.L_x_2841) ;  /* 0x0000006000007945 */ /* 0x000fe20003800000 */
[----:B------:R-:W-:-:S07]  /*2edc0*/  IMAD.MOV.U32 R15, RZ, RZ, -0x1 ;  /* 0xffffffffff0f7424 */ /* 0x000fce00078e00ff */
[----:B012---:R-:W-:Y:S05]  /*2edd0*/  WARPSYNC.COLLECTIVE R15, `(.L_x_2842) ;  /* 0x000000000f0c7348 */ /* 0x007fea0003c00000 */
[----:B------:R-:W-:Y:S02]  /*2ede0*/  ELECT P6, UR62, PT ;  /* 0x00000000003e782f */ /* 0x000fe400038c0000 */
[----:B------:R-:W-:Y:S01]  /*2edf0*/  MOV R14, UR62 ;  /* 0x0000003e000e7c02 */ /* 0x000fe20008000f00 */
[----:B012---:R-:W-:Y:S10]  /*2ee00*/  ENDCOLLECTIVE ;  /* 0x000000000000791b */ /* 0x007ff40003800000 */
.L_x_2842:
[----:B------:R-:W-:Y:S05]  /*2ee10*/  BSYNC B0 ;  /* 0x0000000000007941 */ /* 0x000fea0003800000 */
.L_x_2841:
[----:B------:R-:W-:Y:S05]  /*2ee20*/  BRA `(.L_x_2843) ;  /* 0xffffffc800207947 */ /* 0x000fea000383ffff */
.L_x_2700:
[----:B0-----:R0:W2:Y:S02]  /*2ee30*/  SYNCS.PHASECHK.TRANS64.TRYWAIT P1, [R6+URZ], R5 ;  /* 0x00000005060075a7 */ /* 0x0010a4000802017f */
[----:B--2---:R-:W-:Y:S05]  /*2ee40*/  @!P1 NANOSLEEP.SYNCS 0x989680 ;  /* 0x009896800000995d */ /* 0x004fea0003900000 */
[----:B------:R-:W2:Y:S02]  /*2ee50*/  @!P1 SYNCS.PHASECHK.TRANS64 P1, [R6+URZ], R5 ;  /* 0x00000005060095a7 */ /* 0x000ea4000802007f */
[----:B--2---:R-:W-:Y:S05]  /*2ee60*/  @!P1 BRA `(.L_x_2700) ;  /* 0xfffffffc00f09947 */ /* 0x004fea000383ffff */
[----:B------:R-:W-:Y:S05]  /*2ee70*/  BRA `(.L_x_2844) ;  /* 0xffffffc8005c7947 */ /* 0x000fea000383ffff */
.L_x_2701:
[----:B--2---:R2:W3:Y:S02]  /*2ee80*/  SYNCS.PHASECHK.TRANS64.TRYWAIT P1, [R7+URZ], R2 ;  /* 0x00000002070075a7 */ /* 0x0044e4000802017f */
[----:B---3--:R-:W-:Y:S05]  /*2ee90*/  @!P1 NANOSLEEP.SYNCS 0x989680 ;  /* 0x009896800000995d */ /* 0x008fea0003900000 */
[----:B------:R-:W3:Y:S02]  /*2eea0*/  @!P1 SYNCS.PHASECHK.TRANS64 P1, [R7+URZ], R2 ;  /* 0x00000002070095a7 */ /* 0x000ee4000802007f */
[----:B---3--:R-:W-:Y:S05]  /*2eeb0*/  @!P1 BRA `(.L_x_2701) ;  /* 0xfffffffc00f09947 */ /* 0x008fea000383ffff */
[----:B------:R-:W-:Y:S05]  /*2eec0*/  BRA `(.L_x_2845) ;  /* 0xffffffc800507947 */ /* 0x000fea000383ffff */
.L_x_2703:
[----:B---3--:R3:W4:Y:S02]  /*2eed0*/  SYNCS.PHASECHK.TRANS64.TRYWAIT P1, [R4+URZ+0x29860], R5 ;  /* 0x02986005040075a7 */ /* 0x008724000802017f */
[----:B----4-:R-:W-:Y:S05]  /*2eee0*/  @!P1 NANOSLEEP.SYNCS 0x989680 ;  /* 0x009896800000995d */ /* 0x010fea0003900000 */
[----:B------:R-:W4:Y:S02]  /*2eef0*/  @!P1 SYNCS.PHASECHK.TRANS64 P1, [R4+URZ+0x29860], R5 ;  /* 0x02986005040095a7 */ /* 0x000f24000802007f */
[----:B----4-:R-:W-:Y:S05]  /*2ef00*/  @!P1 BRA `(.L_x_2703) ;  /* 0xfffffffc00f09947 */ /* 0x010fea000383ffff */
[----:B------:R-:W-:Y:S05]  /*2ef10*/  BRA `(.L_x_2846) ;  /* 0xffffffc800547947 */ /* 0x000fea000383ffff */
.L_x_2705:
[----:B----4-:R4:W0:Y:S02]  /*2ef20*/  SYNCS.PHASECHK.TRANS64.TRYWAIT P1, [R3+URZ+0x29860], R2 ;  /* 0x02986002030075a7 */ /* 0x010824000802017f */
[----:B0-----:R-:W-:Y:S05]  /*2ef30*/  @!P1 NANOSLEEP.SYNCS 0x989680 ;  /* 0x009896800000995d */ /* 0x001fea0003900000 */
[----:B------:R-:W0:Y:S02]  /*2ef40*/  @!P1 SYNCS.PHASECHK.TRANS64 P1, [R3+URZ+0x29860], R2 ;  /* 0x02986002030095a7 */ /* 0x000e24000802007f */
[----:B0-----:R-:W-:Y:S05]  /*2ef50*/  @!P1 BRA `(.L_x_2705) ;  /* 0xfffffffc00f09947 */ /* 0x001fea000383ffff */
[----:B------:R-:W-:Y:S05]  /*2ef60*/  BRA `(.L_x_2847) ;  /* 0xffffffc800547947 */ /* 0x000fea000383ffff */
.L_x_2707:
[----:B------:R0:W0:Y:S02]  /*2ef70*/  SYNCS.PHASECHK.TRANS64.TRYWAIT P0, [R4+URZ+0x29880], R5 ;  /* 0x02988005040075a7 */ /* 0x000024000800017f */
[----:B0-----:R-:W-:Y:S05]  /*2ef80*/  @!P0 NANOSLEEP.SYNCS 0x989680 ;  /* 0x009896800000895d */ /* 0x001fea0003900000 */
[----:B------:R-:W0:Y:S02]  /*2ef90*/  @!P0 SYNCS.PHASECHK.TRANS64 P0, [R4+URZ+0x29880], R5 ;  /* 0x02988005040085a7 */ /* 0x000e24000800007f */
[----:B0-----:R-:W-:Y:S05]  /*2efa0*/  @!P0 BRA `(.L_x_2707) ;  /* 0xfffffffc00f08947 */ /* 0x001fea000383ffff */
[----:B------:R-:W-:Y:S05]  /*2efb0*/  BRA `(.L_x_2708) ;  /* 0xffffffc800507947 */ /* 0x000fea000383ffff */
.L_x_2848:
        /* <DEDUP_REMOVED lines=12> */
.L_x_2858:


//--------------------- .nv.global.init           --------------------------
	.section	.nv.global.init,"aw",@progbits
	.align	4
.nv.global.init:
	.type		_ZZN5flash28permute_output_fp8_VcolmajorIN4cute6TensorINS1_11ArrayEngineIN7cutlass10bfloat16_tELm64EEENS1_6LayoutINS1_5tupleIJNS8_IJNS1_1CILi2EEESA_NS9_ILi16EEEEEENS9_ILi1EEESD_EEENS8_IJNS8_IJSD_SA_NS9_ILi4EEEEEENS9_ILi0EEESH_EEEEEEEEEvRT_E9upper_map,@object
	.size		_ZZN5flash28permute_output_fp8_VcolmajorIN4cute6TensorINS1_11ArrayEngineIN7cutlass10bfloat16_tELm64EEENS1_6LayoutINS1_5tupleIJNS8_IJNS1_1CILi2EEESA_NS9_ILi16EEEEEENS9_ILi1EEESD_EEENS8_IJNS8_IJSD_SA_NS9_ILi4EEEEEENS9_ILi0EEESH_EEEEEEEEEvRT_E9upper_map,($str$25 - _ZZN5flash28permute_output_fp8_VcolmajorIN4cute6TensorINS1_11ArrayEngineIN7cutlass10bfloat16_tELm64EEENS1_6LayoutINS1_5tupleIJNS8_IJNS1_1CILi2EEESA_NS9_ILi16EEEEEENS9_ILi1EEESD_EEENS8_IJNS8_IJSD_SA_NS9_ILi4EEEEEENS9_ILi0EEESH_EEEEEEEEEvRT_E9upper_map)
_ZZN5flash28permute_output_fp8_VcolmajorIN4cute6TensorINS1_11ArrayEngineIN7cutlass10bfloat16_tELm64EEENS1_6LayoutINS1_5tupleIJNS8_IJNS1_1CILi2EEESA_NS9_ILi16EEEEEENS9_ILi1EEESD_EEENS8_IJNS8_IJSD_SA_NS9_ILi4EEEEEENS9_ILi0EEESH_EEEEEEEEEvRT_E9upper_map:
        /*0000*/ 	.byte	0x00, 0x00, 0x00, 0x00, 0x02, 0x00, 0x00, 0x00, 0x03, 0x00, 0x00, 0x00, 0x01, 0x00, 0x00, 0x00
	.type		$str$25,@object
	.size		$str$25,($str$26 - $str$25)
$str$25:
        /*0010*/ 	.byte	0x28, 0x61, 0x64, 0x64, 0x72, 0x65, 0x73, 0x73, 0x20, 0x26, 0x20, 0x6d, 0x61, 0x73, 0x6b, 0x29
        /*0020*/ 	.byte	0x20, 0x3d, 0x3d, 0x20, 0x30, 0x00
	.type		$str$26,@object
	.size		$str$26,(__unnamed_5 - $str$26)
$str$26:
        /*0026*/ 	.byte	0x2f, 0x74, 0x6d, 0x70, 0x2f, 0x6f, 0x73, 0x73, 0x5f, 0x6b, 0x65, 0x72, 0x6e, 0x65, 0x6c, 0x73
        /*0036*/ 	.byte	0x5f, 0x73, 0x72, 0x63, 0x2f, 0x66, 0x6c, 0x61, 0x73, 0x68, 0x5f, 0x61, 0x74, 0x74, 0x65, 0x6e
        /*0046*/ 	.byte	0x74, 0x69, 0x6f, 0x6e, 0x2f, 0x63, 0x73, 0x72, 0x63, 0x2f, 0x63, 0x75, 0x74, 0x6c, 0x61, 0x73
        /*0056*/ 	.byte	0x73, 0x2f, 0x69, 0x6e, 0x63, 0x6c, 0x75, 0x64, 0x65, 0x2f, 0x63, 0x75, 0x74, 0x65, 0x2f, 0x70
        /*0066*/ 	.byte	0x6f, 0x69, 0x6e, 0x74, 0x65, 0x72, 0x5f, 0x66, 0x6c, 0x61, 0x67, 0x67, 0x65, 0x64, 0x2e, 0x68
        /*0076*/ 	.byte	0x70, 0x70, 0x00
	.type		__unnamed_5,@object
	.size		__unnamed_5,(__unnamed_7 - __unnamed_5)
__unnamed_5:
        /* <DEDUP_REMOVED lines=24> */
        /*01f9*/ 	.byte	0x3e, 0x3e, 0x20, 0x26, 0x5d, 0x00
	.type		__unnamed_7,@object
	.size		__unnamed_7,(__unnamed_3 - __unnamed_7)
__unnamed_7:
        /* <DEDUP_REMOVED lines=25> */
	.type		__unnamed_3,@object
	.size		__unnamed_3,(__unnamed_2 - __unnamed_3)
__unnamed_3:
        /* <DEDUP_REMOVED lines=29> */
        /*0555*/ 	.byte	0x5d, 0x00
	.type		__unnamed_2,@object
	.size		__unnamed_2,(__unnamed_4 - __unnamed_2)
__unnamed_2:
        /* <DEDUP_REMOVED lines=30> */
	.type		__unnamed_4,@object
	.size		__unnamed_4,(__unnamed_6 - __unnamed_4)
__unnamed_4:
        /* <DEDUP_REMOVED lines=30> */
	.type		__unnamed_6,@object
	.size		__unnamed_6,(__unnamed_1 - __unnamed_6)
__unnamed_6:
        /* <DEDUP_REMOVED lines=29> */
        /*0acb*/ 	.byte	0x3e, 0x5d, 0x00
	.type		__unnamed_1,@object
	.size		__unnamed_1,(.L_0 - __unnamed_1)
__unnamed_1:
        /* <DEDUP_REMOVED lines=29> */
        /*0c9e*/ 	.byte	0x3e, 0x20, 0x26, 0x5d, 0x00
.L_0:


//--------------------- .nv.shared._ZN7cutlass13device_kernelIN5flash11enable_sm90INS1_16FlashAttnFwdSm90INS1_25CollectiveMainloopFwdSm90ILi2EN4cute5tupleIJNS5_1CILi1EEES8_S8_EEENS6_IJNS7_ILi128EEENS7_ILi160EEENS7_ILi192EEEEEELi128ENS_12float_e4m3_tEfNS_4arch4Sm90ELb0ELb0ELb0ELb0ELb0ELb0ELb0ELb1ELb1ELb1ELb0ELb0EEENS1_21CollectiveEpilogueFwdINS6_IJSA_SA_SB_EEES9_NS_10bfloat16_tESG_Li256ELb0ELb1ELb0ELb1EEENS1_29StaticPersistentTileSchedulerILb0EEEEEEEEEvNT_6ParamsE --------------------------
	.section	.nv.shared._ZN7cutlass13device_kernelIN5flash11enable_sm90INS1_16FlashAttnFwdSm90INS1_25CollectiveMainloopFwdSm90ILi2EN4cute5tupleIJNS5_1CILi1EEES8_S8_EEENS6_IJNS7_ILi128EEENS7_ILi160EEENS7_ILi192EEEEEELi128ENS_12float_e4m3_tEfNS_4arch4Sm90ELb0ELb0ELb0ELb0ELb0ELb0ELb0ELb1ELb1ELb1ELb0ELb0EEENS1_21CollectiveEpilogueFwdINS6_IJSA_SA_SB_EEES9_NS_10bfloat16_tESG_Li256ELb0ELb1ELb0ELb1EEENS1_29StaticPersistentTileSchedulerILb0EEEEEEEEEvNT_6ParamsE,"aw",@nobits
	.sectionflags	@""
	.align	16
	.zero		1024


//--------------------- .nv.shared.reserved.0     --------------------------
	.section	.nv.shared.reserved.0,"aw",@nobits
	.weak		__nv_reservedSMEM_offset_0_alias
	.size		__nv_reservedSMEM_offset_0_alias, 0, 0
	.other		__nv_reservedSMEM_offset_0_alias,@"STO_CUDA_RESERVED_SHARED STV_DEFAULT"
__nv_reservedSMEM_offset_0_alias:
	.zero		0


//--------------------- .nv.global                --------------------------
	.section	.nv.global,"aw",@nobits
.nv.global:
	.type		_ZN75_INTERNAL_b21599bf_39_flash_fwd_hdimdiff_e4m3_packgqa_sm90_cu_59c7631c_33474cute1_E,@object
	.size		_ZN75_INTERNAL_b21599bf_39_flash_fwd_hdimdiff_e4m3_packgqa_sm90_cu_59c7631c_33474cute1_E,(_ZN75_INTERNAL_b21599bf_39_flash_fwd_hdimdiff_e4m3_packgqa_sm90_cu_59c7631c_33474cuda3std3__45__cpo6cbeginE - _ZN75_INTERNAL_b21599bf_39_flash_fwd_hdimdiff_e4m3_packgqa_sm90_cu_59c7631c_33474cute1_E)
_ZN75_INTERNAL_b21599bf_39_flash_fwd_hdimdiff_e4m3_packgqa_sm90_cu_59c7631c_33474cute1_E:
	.zero		1
	.type		_ZN75_INTERNAL_b21599bf_39_flash_fwd_hdimdiff_e4m3_packgqa_sm90_cu_59c7631c_33474cuda3std3__45__cpo6cbeginE,@object
	.size		_ZN75_INTERNAL_b21599bf_39_flash_fwd_hdimdiff_e4m3_packgqa_sm90_cu_59c7631c_33474cuda3std3__45__cpo6cbeginE,(_ZN75_INTERNAL_b21599bf_39_flash_fwd_hdimdiff_e4m3_packgqa_sm90_cu_59c7631c_33474cuda3std3__48in_placeE - _ZN75_INTERNAL_b21599bf_39_flash_fwd_hdimdiff_e4m3_packgqa_sm90_cu_59c7631c_33474cuda3std3__45__cpo6cbeginE)
_ZN75_INTERNAL_b21599bf_39_flash_fwd_hdimdiff_e4m3_packgqa_sm90_cu_59c7631c_33474cuda3std3__45__cpo6cbeginE:
	.zero		1
	.type		_ZN75_INTERNAL_b21599bf_39_flash_fwd_hdimdiff_e4m3_packgqa_sm90_cu_59c7631c_33474cuda3std3__48in_placeE,@object
	.size		_ZN75_INTERNAL_b21599bf_39_flash_fwd_hdimdiff_e4m3_packgqa_sm90_cu_59c7631c_33474cuda3std3__48in_placeE,(_ZN75_INTERNAL_b21599bf_39_flash_fwd_hdimdiff_e4m3_packgqa_sm90_cu_59c7631c_33474cuda3std6ranges3__45__cpo9iter_moveE - _ZN75_INTERNAL_b21599bf_39_flash_fwd_hdimdiff_e4m3_packgqa_sm90_cu_59c7631c_33474cuda3std3__48in_placeE)
_ZN75_INTERNAL_b21599bf_39_flash_fwd_hdimdiff_e4m3_packgqa_sm90_cu_59c7631c_33474cuda3std3__48in_placeE:
	.zero		1
	.type		_ZN75_INTERNAL_b21599bf_39_flash_fwd_hdimdiff_e4m3_packgqa_sm90_cu_59c7631c_33474cuda3std6ranges3__45__cpo9iter_moveE,@object
	.size		_ZN75_INTERNAL_b21599bf_39_flash_fwd_hdimdiff_e4m3_packgqa_sm90_cu_59c7631c_33474cuda3std6ranges3__45__cpo9iter_moveE,(_ZN75_INTERNAL_b21599bf_39_flash_fwd_hdimdiff_e4m3_packgqa_sm90_cu_59c7631c_33474cuda3std3__45__cpo5beginE - _ZN75_INTERNAL_b21599bf_39_flash_fwd_hdimdiff_e4m3_packgqa_sm90_cu_59c7631c_33474cuda3std6ranges3__45__cpo9iter_moveE)
_ZN75_INTERNAL_b21599bf_39_flash_fwd_hdimdiff_e4m3_packgqa_sm90_cu_59c7631c_33474cuda3std6ranges3__45__cpo9iter_moveE:
	.zero		1
	.type		_ZN75_INTERNAL_b21599bf_39_flash_fwd_hdimdiff_e4m3_packgqa_sm90_cu_59c7631c_33474cuda3std3__45__cpo5beginE,@object
	.size		_ZN75_INTERNAL_b21599bf_39_flash_fwd_hdimdiff_e4m3_packgqa_sm90_cu_59c7631c_33474cuda3std3__45__cpo5beginE,(_ZN75_INTERNAL_b21599bf_39_flash_fwd_hdimdiff_e4m3_packgqa_sm90_cu_59c7631c_33474cuda3std3__477_GLOBAL__N__b21599bf_39_flash_fwd_hdimdiff_e4m3_packgqa_sm90_cu_59c7631c_33476ignoreE - _ZN75_INTERNAL_b21599bf_39_flash_fwd_hdimdiff_e4m3_packgqa_sm90_cu_59c7631c_33474cuda3std3__45__cpo5beginE)
_ZN75_INTERNAL_b21599bf_39_flash_fwd_hdimdiff_e4m3_packgqa_sm90_cu_59c7631c_33474cuda3std3__45__cpo5beginE:
	.zero		1
	.type		_ZN75_INTERNAL_b21599bf_39_flash_fwd_hdimdiff_e4m3_packgqa_sm90_cu_59c7631c_33474cuda3std3__477_GLOBAL__N__b21599bf_39_flash_fwd_hdimdiff_e4m3_packgqa_sm90_cu_59c7631c_33476ignoreE,@object
	.size		_ZN75_INTERNAL_b21599bf_39_flash_fwd_hdimdiff_e4m3_packgqa_sm90_cu_59c7631c_33474cuda3std3__477_GLOBAL__N__b21599bf_39_flash_fwd_hdimdiff_e4m3_packgqa_sm90_cu_59c7631c_33476ignoreE,(_ZN75_INTERNAL_b21599bf_39_flash_fwd_hdimdiff_e4m3_packgqa_sm90_cu_59c7631c_33474cute7productE - _ZN75_INTERNAL_b21599bf_39_flash_fwd_hdimdiff_e4m3_packgqa_sm90_cu_59c7631c_33474cuda3std3__477_GLOBAL__N__b21599bf_39_flash_fwd_hdimdiff_e4m3_packgqa_sm90_cu_59c7631c_33476ignoreE)
_ZN75_INTERNAL_b21599bf_39_flash_fwd_hdimdiff_e4m3_packgqa_sm90_cu_59c7631c_33474cuda3std3__477_GLOBAL__N__b21599bf_39_flash_fwd_hdimdiff_e4m3_packgqa_sm90_cu_59c7631c_33476ignoreE:
	.zero		1
	.type		_ZN75_INTERNAL_b21599bf_39_flash_fwd_hdimdiff_e4m3_packgqa_sm90_cu_59c7631c_33474cute7productE,@object
	.size		_ZN75_INTERNAL_b21599bf_39_flash_fwd_hdimdiff_e4m3_packgqa_sm90_cu_59c7631c_33474cute7productE,(_ZN75_INTERNAL_b21599bf_39_flash_fwd_hdimdiff_e4m3_packgqa_sm90_cu_59c7631c_33474cuda3std3__45__cpo3endE - _ZN75_INTERNAL_b21599bf_39_flash_fwd_hdimdiff_e4m3_packgqa_sm90_cu_59c7631c_33474cute7productE)
_ZN75_INTERNAL_b21599bf_39_flash_fwd_hdimdiff_e4m3_packgqa_sm90_cu_59c7631c_33474cute7productE:
	.zero		1
	.type		_ZN75_INTERNAL_b21599bf_39_flash_fwd_hdimdiff_e4m3_packgqa_sm90_cu_59c7631c_33474cuda3std3__45__cpo3endE,@object
	.size		_ZN75_INTERNAL_b21599bf_39_flash_fwd_hdimdiff_e4m3_packgqa_sm90_cu_59c7631c_33474cuda3std3__45__cpo3endE,(_ZN75_INTERNAL_b21599bf_39_flash_fwd_hdimdiff_e4m3_packgqa_sm90_cu_59c7631c_33474cuda3std3__419piecewise_constructE - _ZN75_INTERNAL_b21599bf_39_flash_fwd_hdimdiff_e4m3_packgqa_sm90_cu_59c7631c_33474cuda3std3__45__cpo3endE)
_ZN75_INTERNAL_b21599bf_39_flash_fwd_hdimdiff_e4m3_packgqa_sm90_cu_59c7631c_33474cuda3std3__45__cpo3endE:
	.zero		1
	.type		_ZN75_INTERNAL_b21599bf_39_flash_fwd_hdimdiff_e4m3_packgqa_sm90_cu_59c7631c_33474cuda3std3__419piecewise_constructE,@object
	.size		_ZN75_INTERNAL_b21599bf_39_flash_fwd_hdimdiff_e4m3_packgqa_sm90_cu_59c7631c_33474cuda3std3__419piecewise_constructE,(_ZN75_INTERNAL_b21599bf_39_flash_fwd_hdimdiff_e4m3_packgqa_sm90_cu_59c7631c_33474cuda3std3__45__cpo4cendE - _ZN75_INTERNAL_b21599bf_39_flash_fwd_hdimdiff_e4m3_packgqa_sm90_cu_59c7631c_33474cuda3std3__419piecewise_constructE)
_ZN75_INTERNAL_b21599bf_39_flash_fwd_hdimdiff_e4m3_packgqa_sm90_cu_59c7631c_33474cuda3std3__419piecewise_constructE:
	.zero		1
	.type		_ZN75_INTERNAL_b21599bf_39_flash_fwd_hdimdiff_e4m3_packgqa_sm90_cu_59c7631c_33474cuda3std3__45__cpo4cendE,@object
	.size		_ZN75_INTERNAL_b21599bf_39_flash_fwd_hdimdiff_e4m3_packgqa_sm90_cu_59c7631c_33474cuda3std3__45__cpo4cendE,(_ZN75_INTERNAL_b21599bf_39_flash_fwd_hdimdiff_e4m3_packgqa_sm90_cu_59c7631c_33474cuda3std6ranges3__45__cpo4swapE - _ZN75_INTERNAL_b21599bf_39_flash_fwd_hdimdiff_e4m3_packgqa_sm90_cu_59c7631c_33474cuda3std3__45__cpo4cendE)
_ZN75_INTERNAL_b21599bf_39_flash_fwd_hdimdiff_e4m3_packgqa_sm90_cu_59c7631c_33474cuda3std3__45__cpo4cendE:
	.zero		1
	.type		_ZN75_INTERNAL_b21599bf_39_flash_fwd_hdimdiff_e4m3_packgqa_sm90_cu_59c7631c_33474cuda3std6ranges3__45__cpo4swapE,@object
	.size		_ZN75_INTERNAL_b21599bf_39_flash_fwd_hdimdiff_e4m3_packgqa_sm90_cu_59c7631c_33474cuda3std6ranges3__45__cpo4swapE,(.L_15 - _ZN75_INTERNAL_b21599bf_39_flash_fwd_hdimdiff_e4m3_packgqa_sm90_cu_59c7631c_33474cuda3std6ranges3__45__cpo4swapE)
_ZN75_INTERNAL_b21599bf_39_flash_fwd_hdimdiff_e4m3_packgqa_sm90_cu_59c7631c_33474cuda3std6ranges3__45__cpo4swapE:
	.zero		1
.L_15:


//--------------------- .nv.shared._ZN7cutlass13device_kernelIN5flash11enable_sm90INS1_16FlashAttnFwdSm90INS1_25CollectiveMainloopFwdSm90ILi2EN4cute5tupleIJNS5_1CILi2EEENS7_ILi1EEES9_EEENS6_IJNS7_ILi128EEENS7_ILi160EEENS7_ILi192EEEEEELi128ENS_12float_e4m3_tEfNS_4arch4Sm90ELb0ELb0ELb0ELb0ELb0ELb0ELb0ELb1ELb1ELb1ELb0ELb0EEENS1_21CollectiveEpilogueFwdINS6_IJSB_SB_SC_EEESA_NS_10bfloat16_tESH_Li256ELb0ELb1ELb0ELb1EEENS1_29StaticPersistentTileSchedulerILb0EEEEEEEEEvNT_6ParamsE --------------------------
	.section	.nv.shared._ZN7cutlass13device_kernelIN5flash11enable_sm90INS1_16FlashAttnFwdSm90INS1_25CollectiveMainloopFwdSm90ILi2EN4cute5tupleIJNS5_1CILi2EEENS7_ILi1EEES9_EEENS6_IJNS7_ILi128EEENS7_ILi160EEENS7_ILi192EEEEEELi128ENS_12float_e4m3_tEfNS_4arch4Sm90ELb0ELb0ELb0ELb0ELb0ELb0ELb0ELb1ELb1ELb1ELb0ELb0EEENS1_21CollectiveEpilogueFwdINS6_IJSB_SB_SC_EEESA_NS_10bfloat16_tESH_Li256ELb0ELb1ELb0ELb1EEENS1_29StaticPersistentTileSchedulerILb0EEEEEEEEEvNT_6ParamsE,"aw",@nobits
	.sectionflags	@""
	.align	16
	.zero		1024


//--------------------- .nv.shared._ZN7cutlass13device_kernelIN5flash11enable_sm90INS1_16FlashAttnFwdSm90INS1_25CollectiveMainloopFwdSm90ILi2EN4cute5tupleIJNS5_1CILi1EEES8_S8_EEENS6_IJNS7_ILi128EEENS7_ILi160EEENS7_ILi192EEEEEELi128ENS_12float_e4m3_tEfNS_4arch4Sm90ELb0ELb0ELb0ELb1ELb0ELb0ELb0ELb1ELb1ELb1ELb0ELb0EEENS1_21CollectiveEpilogueFwdINS6_IJSA_SA_SB_EEES9_NS_10bfloat16_tESG_Li256ELb1ELb1ELb0ELb1EEENS1_36VarlenDynamicPersistentTileSchedulerILi128ELi160ELi256ELi128ELb0ELb1ELb1ELb0ELb1ELb1EEEEEEEEEvNT_6ParamsE --------------------------
	.section	.nv.shared._ZN7cutlass13device_kernelIN5flash11enable_sm90INS1_16FlashAttnFwdSm90INS1_25CollectiveMainloopFwdSm90ILi2EN4cute5tupleIJNS5_1CILi1EEES8_S8_EEENS6_IJNS7_ILi128EEENS7_ILi160EEENS7_ILi192EEEEEELi128ENS_12float_e4m3_tEfNS_4arch4Sm90ELb0ELb0ELb0ELb1ELb0ELb0ELb0ELb1ELb1ELb1ELb0ELb0EEENS1_21CollectiveEpilogueFwdINS6_IJSA_SA_SB_EEES9_NS_10bfloat16_tESG_Li256ELb1ELb1ELb0ELb1EEENS1_36VarlenDynamicPersistentTileSchedulerILi128ELi160ELi256ELi128ELb0ELb1ELb1ELb0ELb1ELb1EEEEEEEEEvNT_6ParamsE,"aw",@nobits
	.sectionflags	@""
	.align	16
	.zero		1024


//--------------------- .nv.shared._ZN7cutlass13device_kernelIN5flash11enable_sm90INS1_16FlashAttnFwdSm90INS1_25CollectiveMainloopFwdSm90ILi2EN4cute5tupleIJNS5_1CILi1EEES8_S8_EEENS6_IJNS7_ILi128EEENS7_ILi160EEENS7_ILi192EEEEEELi128ENS_12float_e4m3_tEfNS_4arch4Sm90ELb0ELb0ELb0ELb1ELb0ELb1ELb0ELb1ELb1ELb1ELb0ELb0EEENS1_21CollectiveEpilogueFwdINS6_IJSA_SA_SB_EEES9_NS_10bfloat16_tESG_Li256ELb1ELb1ELb0ELb1EEENS1_36VarlenDynamicPersistentTileSchedulerILi128ELi160ELi256ELi128ELb0ELb1ELb1ELb0ELb1ELb1EEEEEEEEEvNT_6ParamsE --------------------------
	.section	.nv.shared._ZN7cutlass13device_kernelIN5flash11enable_sm90INS1_16FlashAttnFwdSm90INS1_25CollectiveMainloopFwdSm90ILi2EN4cute5tupleIJNS5_1CILi1EEES8_S8_EEENS6_IJNS7_ILi128EEENS7_ILi160EEENS7_ILi192EEEEEELi128ENS_12float_e4m3_tEfNS_4arch4Sm90ELb0ELb0ELb0ELb1ELb0ELb1ELb0ELb1ELb1ELb1ELb0ELb0EEENS1_21CollectiveEpilogueFwdINS6_IJSA_SA_SB_EEES9_NS_10bfloat16_tESG_Li256ELb1ELb1ELb0ELb1EEENS1_36VarlenDynamicPersistentTileSchedulerILi128ELi160ELi256ELi128ELb0ELb1ELb1ELb0ELb1ELb1EEEEEEEEEvNT_6ParamsE,"aw",@nobits
	.sectionflags	@""
	.align	16
	.zero		1024


//--------------------- .nv.shared._ZN7cutlass13device_kernelIN5flash11enable_sm90INS1_16FlashAttnFwdSm90INS1_25CollectiveMainloopFwdSm90ILi2EN4cute5tupleIJNS5_1CILi1EEES8_S8_EEENS6_IJNS7_ILi128EEENS7_ILi160EEENS7_ILi192EEEEEELi128ENS_12float_e4m3_tEfNS_4arch4Sm90ELb0ELb1ELb0ELb0ELb0ELb0ELb0ELb1ELb1ELb1ELb0ELb0EEENS1_21CollectiveEpilogueFwdINS6_IJSA_SA_SB_EEES9_NS_10bfloat16_tESG_Li256ELb0ELb1ELb0ELb1EEENS1_30DynamicPersistentTileSchedulerILi256ELi128ELb0ELb1ELb1EEEEEEEEEvNT_6ParamsE --------------------------
	.section	.nv.shared._ZN7cutlass13device_kernelIN5flash11enable_sm90INS1_16FlashAttnFwdSm90INS1_25CollectiveMainloopFwdSm90ILi2EN4cute5tupleIJNS5_1CILi1EEES8_S8_EEENS6_IJNS7_ILi128EEENS7_ILi160EEENS7_ILi192EEEEEELi128ENS_12float_e4m3_tEfNS_4arch4Sm90ELb0ELb1ELb0ELb0ELb0ELb0ELb0ELb1ELb1ELb1ELb0ELb0EEENS1_21CollectiveEpilogueFwdINS6_IJSA_SA_SB_EEES9_NS_10bfloat16_tESG_Li256ELb0ELb1ELb0ELb1EEENS1_30DynamicPersistentTileSchedulerILi256ELi128ELb0ELb1ELb1EEEEEEEEEvNT_6ParamsE,"aw",@nobits
	.sectionflags	@""
	.align	16
	.zero		1024


//--------------------- .nv.shared._ZN7cutlass13device_kernelIN5flash11enable_sm90INS1_16FlashAttnFwdSm90INS1_25CollectiveMainloopFwdSm90ILi2EN4cute5tupleIJNS5_1CILi1EEES8_S8_EEENS6_IJNS7_ILi128EEENS7_ILi160EEENS7_ILi192EEEEEELi128ENS_12float_e4m3_tEfNS_4arch4Sm90ELb0ELb1ELb0ELb1ELb0ELb0ELb0ELb1ELb1ELb1ELb0ELb0EEENS1_21CollectiveEpilogueFwdINS6_IJSA_SA_SB_EEES9_NS_10bfloat16_tESG_Li256ELb1ELb1ELb0ELb1EEENS1_36VarlenDynamicPersistentTileSchedulerILi128ELi160ELi256ELi128ELb0ELb1ELb1ELb1ELb0ELb1EEEEEEEEEvNT_6ParamsE --------------------------
	.section	.nv.shared._ZN7cutlass13device_kernelIN5flash11enable_sm90INS1_16FlashAttnFwdSm90INS1_25CollectiveMainloopFwdSm90ILi2EN4cute5tupleIJNS5_1CILi1EEES8_S8_EEENS6_IJNS7_ILi128EEENS7_ILi160EEENS7_ILi192EEEEEELi128ENS_12float_e4m3_tEfNS_4arch4Sm90ELb0ELb1ELb0ELb1ELb0ELb0ELb0ELb1ELb1ELb1ELb0ELb0EEENS1_21CollectiveEpilogueFwdINS6_IJSA_SA_SB_EEES9_NS_10bfloat16_tESG_Li256ELb1ELb1ELb0ELb1EEENS1_36VarlenDynamicPersistentTileSchedulerILi128ELi160ELi256ELi128ELb0ELb1ELb1ELb1ELb0ELb1EEEEEEEEEvNT_6ParamsE,"aw",@nobits
	.sectionflags	@""
	.align	16
	.zero		1024


//--------------------- .nv.shared._ZN7cutlass13device_kernelIN5flash11enable_sm90INS1_16FlashAttnFwdSm90INS1_25CollectiveMainloopFwdSm90ILi2EN4cute5tupleIJNS5_1CILi1EEES8_S8_EEENS6_IJNS7_ILi128EEENS7_ILi160EEENS7_ILi192EEEEEELi128ENS_12float_e4m3_tEfNS_4arch4Sm90ELb0ELb1ELb0ELb1ELb0ELb1ELb0ELb1ELb1ELb1ELb0ELb0EEENS1_21CollectiveEpilogueFwdINS6_IJSA_SA_SB_EEES9_NS_10bfloat16_tESG_Li256ELb1ELb1ELb0ELb1EEENS1_36VarlenDynamicPersistentTileSchedulerILi128ELi160ELi256ELi128ELb0ELb1ELb1ELb1ELb0ELb1EEEEEEEEEvNT_6ParamsE --------------------------
	.section	.nv.shared._ZN7cutlass13device_kernelIN5flash11enable_sm90INS1_16FlashAttnFwdSm90INS1_25CollectiveMainloopFwdSm90ILi2EN4cute5tupleIJNS5_1CILi1EEES8_S8_EEENS6_IJNS7_ILi128EEENS7_ILi160EEENS7_ILi192EEEEEELi128ENS_12float_e4m3_tEfNS_4arch4Sm90ELb0ELb1ELb0ELb1ELb0ELb1ELb0ELb1ELb1ELb1ELb0ELb0EEENS1_21CollectiveEpilogueFwdINS6_IJSA_SA_SB_EEES9_NS_10bfloat16_tESG_Li256ELb1ELb1ELb0ELb1EEENS1_36VarlenDynamicPersistentTileSchedulerILi128ELi160ELi256ELi128ELb0ELb1ELb1ELb1ELb0ELb1EEEEEEEEEvNT_6ParamsE,"aw",@nobits
	.sectionflags	@""
	.align	16
	.zero		1024


//--------------------- .nv.shared._ZN7cutlass13device_kernelIN5flash11enable_sm90INS1_16FlashAttnFwdSm90INS1_25CollectiveMainloopFwdSm90ILi2EN4cute5tupleIJNS5_1CILi1EEES8_S8_EEENS6_IJNS7_ILi128EEENS7_ILi160EEENS7_ILi192EEEEEELi128ENS_12float_e4m3_tEfNS_4arch4Sm90ELb1ELb0ELb0ELb0ELb0ELb0ELb0ELb1ELb1ELb1ELb0ELb0EEENS1_21CollectiveEpilogueFwdINS6_IJSA_SA_SB_EEES9_NS_10bfloat16_tESG_Li256ELb0ELb1ELb0ELb1EEENS1_30DynamicPersistentTileSchedulerILi256ELi128ELb0ELb1ELb1EEEEEEEEEvNT_6ParamsE --------------------------
	.section	.nv.shared._ZN7cutlass13device_kernelIN5flash11enable_sm90INS1_16FlashAttnFwdSm90INS1_25CollectiveMainloopFwdSm90ILi2EN4cute5tupleIJNS5_1CILi1EEES8_S8_EEENS6_IJNS7_ILi128EEENS7_ILi160EEENS7_ILi192EEEEEELi128ENS_12float_e4m3_tEfNS_4arch4Sm90ELb1ELb0ELb0ELb0ELb0ELb0ELb0ELb1ELb1ELb1ELb0ELb0EEENS1_21CollectiveEpilogueFwdINS6_IJSA_SA_SB_EEES9_NS_10bfloat16_tESG_Li256ELb0ELb1ELb0ELb1EEENS1_30DynamicPersistentTileSchedulerILi256ELi128ELb0ELb1ELb1EEEEEEEEEvNT_6ParamsE,"aw",@nobits
	.sectionflags	@""
	.align	16
	.zero		1024


//--------------------- .nv.shared._ZN7cutlass13device_kernelIN5flash11enable_sm90INS1_16FlashAttnFwdSm90INS1_25CollectiveMainloopFwdSm90ILi2EN4cute5tupleIJNS5_1CILi1EEES8_S8_EEENS6_IJNS7_ILi128EEENS7_ILi160EEENS7_ILi192EEEEEELi128ENS_12float_e4m3_tEfNS_4arch4Sm90ELb1ELb0ELb0ELb1ELb0ELb0ELb0ELb1ELb1ELb1ELb0ELb0EEENS1_21CollectiveEpilogueFwdINS6_IJSA_SA_SB_EEES9_NS_10bfloat16_tESG_Li256ELb1ELb1ELb0ELb1EEENS1_36VarlenDynamicPersistentTileSchedulerILi128ELi160ELi256ELi128ELb0ELb1ELb1ELb1ELb1ELb1EEEEEEEEEvNT_6ParamsE --------------------------
	.section	.nv.shared._ZN7cutlass13device_kernelIN5flash11enable_sm90INS1_16FlashAttnFwdSm90INS1_25CollectiveMainloopFwdSm90ILi2EN4cute5tupleIJNS5_1CILi1EEES8_S8_EEENS6_IJNS7_ILi128EEENS7_ILi160EEENS7_ILi192EEEEEELi128ENS_12float_e4m3_tEfNS_4arch4Sm90ELb1ELb0ELb0ELb1ELb0ELb0ELb0ELb1ELb1ELb1ELb0ELb0EEENS1_21CollectiveEpilogueFwdINS6_IJSA_SA_SB_EEES9_NS_10bfloat16_tESG_Li256ELb1ELb1ELb0ELb1EEENS1_36VarlenDynamicPersistentTileSchedulerILi128ELi160ELi256ELi128ELb0ELb1ELb1ELb1ELb1ELb1EEEEEEEEEvNT_6ParamsE,"aw",@nobits
	.sectionflags	@""
	.align	16
	.zero		1024


//--------------------- .nv.shared._ZN7cutlass13device_kernelIN5flash11enable_sm90INS1_16FlashAttnFwdSm90INS1_25CollectiveMainloopFwdSm90ILi2EN4cute5tupleIJNS5_1CILi1EEES8_S8_EEENS6_IJNS7_ILi128EEENS7_ILi160EEENS7_ILi192EEEEEELi128ENS_12float_e4m3_tEfNS_4arch4Sm90ELb1ELb0ELb0ELb1ELb0ELb1ELb0ELb1ELb1ELb1ELb0ELb0EEENS1_21CollectiveEpilogueFwdINS6_IJSA_SA_SB_EEES9_NS_10bfloat16_tESG_Li256ELb1ELb1ELb0ELb1EEENS1_36VarlenDynamicPersistentTileSchedulerILi128ELi160ELi256ELi128ELb0ELb1ELb1ELb1ELb1ELb1EEEEEEEEEvNT_6ParamsE --------------------------
	.section	.nv.shared._ZN7cutlass13device_kernelIN5flash11enable_sm90INS1_16FlashAttnFwdSm90INS1_25CollectiveMainloopFwdSm90ILi2EN4cute5tupleIJNS5_1CILi1EEES8_S8_EEENS6_IJNS7_ILi128EEENS7_ILi160EEENS7_ILi192EEEEEELi128ENS_12float_e4m3_tEfNS_4arch4Sm90ELb1ELb0ELb0ELb1ELb0ELb1ELb0ELb1ELb1ELb1ELb0ELb0EEENS1_21CollectiveEpilogueFwdINS6_IJSA_SA_SB_EEES9_NS_10bfloat16_tESG_Li256ELb1ELb1ELb0ELb1EEENS1_36VarlenDynamicPersistentTileSchedulerILi128ELi160ELi256ELi128ELb0ELb1ELb1ELb1ELb1ELb1EEEEEEEEEvNT_6ParamsE,"aw",@nobits
	.sectionflags	@""
	.align	16
	.zero		1024


//--------------------- .nv.constant0._ZN7cutlass13device_kernelIN5flash11enable_sm90INS1_16FlashAttnFwdSm90INS1_25CollectiveMainloopFwdSm90ILi2EN4cute5tupleIJNS5_1CILi1EEES8_S8_EEENS6_IJNS7_ILi128EEENS7_ILi160EEENS7_ILi192EEEEEELi128ENS_12float_e4m3_tEfNS_4arch4Sm90ELb0ELb0ELb0ELb0ELb0ELb0ELb0ELb1ELb1ELb1ELb0ELb0EEENS1_21CollectiveEpilogueFwdINS6_IJSA_SA_SB_EEES9_NS_10bfloat16_tESG_Li256ELb0ELb1ELb0ELb1EEENS1_29StaticPersistentTileSchedulerILb0EEEEEEEEEvNT_6ParamsE --------------------------
	.section	.nv.constant0._ZN7cutlass13device_kernelIN5flash11enable_sm90INS1_16FlashAttnFwdSm90INS1_25CollectiveMainloopFwdSm90ILi2EN4cute5tupleIJNS5_1CILi1EEES8_S8_EEENS6_IJNS7_ILi128EEENS7_ILi160EEENS7_ILi192EEEEEELi128ENS_12float_e4m3_tEfNS_4arch4Sm90ELb0ELb0ELb0ELb0ELb0ELb0ELb0ELb1ELb1ELb1ELb0ELb0EEENS1_21CollectiveEpilogueFwdINS6_IJSA_SA_SB_EEES9_NS_10bfloat16_tESG_Li256ELb0ELb1ELb0ELb1EEENS1_29StaticPersistentTileSchedulerILb0EEEEEEEEEvNT_6ParamsE,"a",@progbits
	.sectionflags	@""
	.align	4
.nv.constant0._ZN7cutlass13device_kernelIN5flash11enable_sm90INS1_16FlashAttnFwdSm90INS1_25CollectiveMainloopFwdSm90ILi2EN4cute5tupleIJNS5_1CILi1EEES8_S8_EEENS6_IJNS7_ILi128EEENS7_ILi160EEENS7_ILi192EEEEEELi128ENS_12float_e4m3_tEfNS_4arch4Sm90ELb0ELb0ELb0ELb0ELb0ELb0ELb0ELb1ELb1ELb1ELb0ELb0EEENS1_21CollectiveEpilogueFwdINS6_IJSA_SA_SB_EEES9_NS_10bfloat16_tESG_Li256ELb0ELb1ELb0ELb1EEENS1_29StaticPersistentTileSchedulerILb0EEEEEEEEEvNT_6ParamsE:
	.zero		3200


//--------------------- .nv.constant0._ZN7cutlass13device_kernelIN5flash11enable_sm90INS1_16FlashAttnFwdSm90INS1_25CollectiveMainloopFwdSm90ILi2EN4cute5tupleIJNS5_1CILi2EEENS7_ILi1EEES9_EEENS6_IJNS7_ILi128EEENS7_ILi160EEENS7_ILi192EEEEEELi128ENS_12float_e4m3_tEfNS_4arch4Sm90ELb0ELb0ELb0ELb0ELb0ELb0ELb0ELb1ELb1ELb1ELb0ELb0EEENS1_21CollectiveEpilogueFwdINS6_IJSB_SB_SC_EEESA_NS_10bfloat16_tESH_Li256ELb0ELb1ELb0ELb1EEENS1_29StaticPersistentTileSchedulerILb0EEEEEEEEEvNT_6ParamsE --------------------------
	.section	.nv.constant0._ZN7cutlass13device_kernelIN5flash11enable_sm90INS1_16FlashAttnFwdSm90INS1_25CollectiveMainloopFwdSm90ILi2EN4cute5tupleIJNS5_1CILi2EEENS7_ILi1EEES9_EEENS6_IJNS7_ILi128EEENS7_ILi160EEENS7_ILi192EEEEEELi128ENS_12float_e4m3_tEfNS_4arch4Sm90ELb0ELb0ELb0ELb0ELb0ELb0ELb0ELb1ELb1ELb1ELb0ELb0EEENS1_21CollectiveEpilogueFwdINS6_IJSB_SB_SC_EEESA_NS_10bfloat16_tESH_Li256ELb0ELb1ELb0ELb1EEENS1_29StaticPersistentTileSchedulerILb0EEEEEEEEEvNT_6ParamsE,"a",@progbits
	.sectionflags	@""
	.align	4
.nv.constant0._ZN7cutlass13device_kernelIN5flash11enable_sm90INS1_16FlashAttnFwdSm90INS1_25CollectiveMainloopFwdSm90ILi2EN4cute5tupleIJNS5_1CILi2EEENS7_ILi1EEES9_EEENS6_IJNS7_ILi128EEENS7_ILi160EEENS7_ILi192EEEEEELi128ENS_12float_e4m3_tEfNS_4arch4Sm90ELb0ELb0ELb0ELb0ELb0ELb0ELb0ELb1ELb1ELb1ELb0ELb0EEENS1_21CollectiveEpilogueFwdINS6_IJSB_SB_SC_EEESA_NS_10bfloat16_tESH_Li256ELb0ELb1ELb0ELb1EEENS1_29StaticPersistentTileSchedulerILb0EEEEEEEEEvNT_6ParamsE:
	.zero		3200


//--------------------- .nv.constant0._ZN7cutlass13device_kernelIN5flash11enable_sm90INS1_16FlashAttnFwdSm90INS1_25CollectiveMainloopFwdSm90ILi2EN4cute5tupleIJNS5_1CILi1EEES8_S8_EEENS6_IJNS7_ILi128EEENS7_ILi160EEENS7_ILi192EEEEEELi128ENS_12float_e4m3_tEfNS_4arch4Sm90ELb0ELb0ELb0ELb1ELb0ELb0ELb0ELb1ELb1ELb1ELb0ELb0EEENS1_21CollectiveEpilogueFwdINS6_IJSA_SA_SB_EEES9_NS_10bfloat16_tESG_Li256ELb1ELb1ELb0ELb1EEENS1_36VarlenDynamicPersistentTileSchedulerILi128ELi160ELi256ELi128ELb0ELb1ELb1ELb0ELb1ELb1EEEEEEEEEvNT_6ParamsE --------------------------
	.section	.nv.constant0._ZN7cutlass13device_kernelIN5flash11enable_sm90INS1_16FlashAttnFwdSm90INS1_25CollectiveMainloopFwdSm90ILi2EN4cute5tupleIJNS5_1CILi1EEES8_S8_EEENS6_IJNS7_ILi128EEENS7_ILi160EEENS7_ILi192EEEEEELi128ENS_12float_e4m3_tEfNS_4arch4Sm90ELb0ELb0ELb0ELb1ELb0ELb0ELb0ELb1ELb1ELb1ELb0ELb0EEENS1_21CollectiveEpilogueFwdINS6_IJSA_SA_SB_EEES9_NS_10bfloat16_tESG_Li256ELb1ELb1ELb0ELb1EEENS1_36VarlenDynamicPersistentTileSchedulerILi128ELi160ELi256ELi128ELb0ELb1ELb1ELb0ELb1ELb1EEEEEEEEEvNT_6ParamsE,"a",@progbits
	.sectionflags	@""
	.align	4
.nv.constant0._ZN7cutlass13device_kernelIN5flash11enable_sm90INS1_16FlashAttnFwdSm90INS1_25CollectiveMainloopFwdSm90ILi2EN4cute5tupleIJNS5_1CILi1EEES8_S8_EEENS6_IJNS7_ILi128EEENS7_ILi160EEENS7_ILi192EEEEEELi128ENS_12float_e4m3_tEfNS_4arch4Sm90ELb0ELb0ELb0ELb1ELb0ELb0ELb0ELb1ELb1ELb1ELb0ELb0EEENS1_21CollectiveEpilogueFwdINS6_IJSA_SA_SB_EEES9_NS_10bfloat16_tESG_Li256ELb1ELb1ELb0ELb1EEENS1_36VarlenDynamicPersistentTileSchedulerILi128ELi160ELi256ELi128ELb0ELb1ELb1ELb0ELb1ELb1EEEEEEEEEvNT_6ParamsE:
	.zero		3328


//--------------------- .nv.constant0._ZN7cutlass13device_kernelIN5flash11enable_sm90INS1_16FlashAttnFwdSm90INS1_25CollectiveMainloopFwdSm90ILi2EN4cute5tupleIJNS5_1CILi1EEES8_S8_EEENS6_IJNS7_ILi128EEENS7_ILi160EEENS7_ILi192EEEEEELi128ENS_12float_e4m3_tEfNS_4arch4Sm90ELb0ELb0ELb0ELb1ELb0ELb1ELb0ELb1ELb1ELb1ELb0ELb0EEENS1_21CollectiveEpilogueFwdINS6_IJSA_SA_SB_EEES9_NS_10bfloat16_tESG_Li256ELb1ELb1ELb0ELb1EEENS1_36VarlenDynamicPersistentTileSchedulerILi128ELi160ELi256ELi128ELb0ELb1ELb1ELb0ELb1ELb1EEEEEEEEEvNT_6ParamsE --------------------------
	.section	.nv.constant0._ZN7cutlass13device_kernelIN5flash11enable_sm90INS1_16FlashAttnFwdSm90INS1_25CollectiveMainloopFwdSm90ILi2EN4cute5tupleIJNS5_1CILi1EEES8_S8_EEENS6_IJNS7_ILi128EEENS7_ILi160EEENS7_ILi192EEEEEELi128ENS_12float_e4m3_tEfNS_4arch4Sm90ELb0ELb0ELb0ELb1ELb0ELb1ELb0ELb1ELb1ELb1ELb0ELb0EEENS1_21CollectiveEpilogueFwdINS6_IJSA_SA_SB_EEES9_NS_10bfloat16_tESG_Li256ELb1ELb1ELb0ELb1EEENS1_36VarlenDynamicPersistentTileSchedulerILi128ELi160ELi256ELi128ELb0ELb1ELb1ELb0ELb1ELb1EEEEEEEEEvNT_6ParamsE,"a",@progbits
	.sectionflags	@""
	.align	4
.nv.constant0._ZN7cutlass13device_kernelIN5flash11enable_sm90INS1_16FlashAttnFwdSm90INS1_25CollectiveMainloopFwdSm90ILi2EN4cute5tupleIJNS5_1CILi1EEES8_S8_EEENS6_IJNS7_ILi128EEENS7_ILi160EEENS7_ILi192EEEEEELi128ENS_12float_e4m3_tEfNS_4arch4Sm90ELb0ELb0ELb0ELb1ELb0ELb1ELb0ELb1ELb1ELb1ELb0ELb0EEENS1_21CollectiveEpilogueFwdINS6_IJSA_SA_SB_EEES9_NS_10bfloat16_tESG_Li256ELb1ELb1ELb0ELb1EEENS1_36VarlenDynamicPersistentTileSchedulerILi128ELi160ELi256ELi128ELb0ELb1ELb1ELb0ELb1ELb1EEEEEEEEEvNT_6ParamsE:
	.zero		3328


//--------------------- .nv.constant0._ZN7cutlass13device_kernelIN5flash11enable_sm90INS1_16FlashAttnFwdSm90INS1_25CollectiveMainloopFwdSm90ILi2EN4cute5tupleIJNS5_1CILi1EEES8_S8_EEENS6_IJNS7_ILi128EEENS7_ILi160EEENS7_ILi192EEEEEELi128ENS_12float_e4m3_tEfNS_4arch4Sm90ELb0ELb1ELb0ELb0ELb0ELb0ELb0ELb1ELb1ELb1ELb0ELb0EEENS1_21CollectiveEpilogueFwdINS6_IJSA_SA_SB_EEES9_NS_10bfloat16_tESG_Li256ELb0ELb1ELb0ELb1EEENS1_30DynamicPersistentTileSchedulerILi256ELi128ELb0ELb1ELb1EEEEEEEEEvNT_6ParamsE --------------------------
	.section	.nv.constant0._ZN7cutlass13device_kernelIN5flash11enable_sm90INS1_16FlashAttnFwdSm90INS1_25CollectiveMainloopFwdSm90ILi2EN4cute5tupleIJNS5_1CILi1EEES8_S8_EEENS6_IJNS7_ILi128EEENS7_ILi160EEENS7_ILi192EEEEEELi128ENS_12float_e4m3_tEfNS_4arch4Sm90ELb0ELb1ELb0ELb0ELb0ELb0ELb0ELb1ELb1ELb1ELb0ELb0EEENS1_21CollectiveEpilogueFwdINS6_IJSA_SA_SB_EEES9_NS_10bfloat16_tESG_Li256ELb0ELb1ELb0ELb1EEENS1_30DynamicPersistentTileSchedulerILi256ELi128ELb0ELb1ELb1EEEEEEEEEvNT_6ParamsE,"a",@progbits
	.sectionflags	@""
	.align	4
.nv.constant0._ZN7cutlass13device_kernelIN5flash11enable_sm90INS1_16FlashAttnFwdSm90INS1_25CollectiveMainloopFwdSm90ILi2EN4cute5tupleIJNS5_1CILi1EEES8_S8_EEENS6_IJNS7_ILi128EEENS7_ILi160EEENS7_ILi192EEEEEELi128ENS_12float_e4m3_tEfNS_4arch4Sm90ELb0ELb1ELb0ELb0ELb0ELb0ELb0ELb1ELb1ELb1ELb0ELb0EEENS1_21CollectiveEpilogueFwdINS6_IJSA_SA_SB_EEES9_NS_10bfloat16_tESG_Li256ELb0ELb1ELb0ELb1EEENS1_30DynamicPersistentTileSchedulerILi256ELi128ELb0ELb1ELb1EEEEEEEEEvNT_6ParamsE:
	.zero		3328


//--------------------- .nv.constant0._ZN7cutlass13device_kernelIN5flash11enable_sm90INS1_16FlashAttnFwdSm90INS1_25CollectiveMainloopFwdSm90ILi2EN4cute5tupleIJNS5_1CILi1EEES8_S8_EEENS6_IJNS7_ILi128EEENS7_ILi160EEENS7_ILi192EEEEEELi128ENS_12float_e4m3_tEfNS_4arch4Sm90ELb0ELb1ELb0ELb1ELb0ELb0ELb0ELb1ELb1ELb1ELb0ELb0EEENS1_21CollectiveEpilogueFwdINS6_IJSA_SA_SB_EEES9_NS_10bfloat16_tESG_Li256ELb1ELb1ELb0ELb1EEENS1_36VarlenDynamicPersistentTileSchedulerILi128ELi160ELi256ELi128ELb0ELb1ELb1ELb1ELb0ELb1EEEEEEEEEvNT_6ParamsE --------------------------
	.section	.nv.constant0._ZN7cutlass13device_kernelIN5flash11enable_sm90INS1_16FlashAttnFwdSm90INS1_25CollectiveMainloopFwdSm90ILi2EN4cute5tupleIJNS5_1CILi1EEES8_S8_EEENS6_IJNS7_ILi128EEENS7_ILi160EEENS7_ILi192EEEEEELi128ENS_12float_e4m3_tEfNS_4arch4Sm90ELb0ELb1ELb0ELb1ELb0ELb0ELb0ELb1ELb1ELb1ELb0ELb0EEENS1_21CollectiveEpilogueFwdINS6_IJSA_SA_SB_EEES9_NS_10bfloat16_tESG_Li256ELb1ELb1ELb0ELb1EEENS1_36VarlenDynamicPersistentTileSchedulerILi128ELi160ELi256ELi128ELb0ELb1ELb1ELb1ELb0ELb1EEEEEEEEEvNT_6ParamsE,"a",@progbits
	.sectionflags	@""
	.align	4
.nv.constant0._ZN7cutlass13device_kernelIN5flash11enable_sm90INS1_16FlashAttnFwdSm90INS1_25CollectiveMainloopFwdSm90ILi2EN4cute5tupleIJNS5_1CILi1EEES8_S8_EEENS6_IJNS7_ILi128EEENS7_ILi160EEENS7_ILi192EEEEEELi128ENS_12float_e4m3_tEfNS_4arch4Sm90ELb0ELb1ELb0ELb1ELb0ELb0ELb0ELb1ELb1ELb1ELb0ELb0EEENS1_21CollectiveEpilogueFwdINS6_IJSA_SA_SB_EEES9_NS_10bfloat16_tESG_Li256ELb1ELb1ELb0ELb1EEENS1_36VarlenDynamicPersistentTileSchedulerILi128ELi160ELi256ELi128ELb0ELb1ELb1ELb1ELb0ELb1EEEEEEEEEvNT_6ParamsE:
	.zero		3328


//--------------------- .nv.constant0._ZN7cutlass13device_kernelIN5flash11enable_sm90INS1_16FlashAttnFwdSm90INS1_25CollectiveMainloopFwdSm90ILi2EN4cute5tupleIJNS5_1CILi1EEES8_S8_EEENS6_IJNS7_ILi128EEENS7_ILi160EEENS7_ILi192EEEEEELi128ENS_12float_e4m3_tEfNS_4arch4Sm90ELb0ELb1ELb0ELb1ELb0ELb1ELb0ELb1ELb1ELb1ELb0ELb0EEENS1_21CollectiveEpilogueFwdINS6_IJSA_SA_SB_EEES9_NS_10bfloat16_tESG_Li256ELb1ELb1ELb0ELb1EEENS1_36VarlenDynamicPersistentTileSchedulerILi128ELi160ELi256ELi128ELb0ELb1ELb1ELb1ELb0ELb1EEEEEEEEEvNT_6ParamsE --------------------------
	.section	.nv.constant0._ZN7cutlass13device_kernelIN5flash11enable_sm90INS1_16FlashAttnFwdSm90INS1_25CollectiveMainloopFwdSm90ILi2EN4cute5tupleIJNS5_1CILi1EEES8_S8_EEENS6_IJNS7_ILi128EEENS7_ILi160EEENS7_ILi192EEEEEELi128ENS_12float_e4m3_tEfNS_4arch4Sm90ELb0ELb1ELb0ELb1ELb0ELb1ELb0ELb1ELb1ELb1ELb0ELb0EEENS1_21CollectiveEpilogueFwdINS6_IJSA_SA_SB_EEES9_NS_10bfloat16_tESG_Li256ELb1ELb1ELb0ELb1EEENS1_36VarlenDynamicPersistentTileSchedulerILi128ELi160ELi256ELi128ELb0ELb1ELb1ELb1ELb0ELb1EEEEEEEEEvNT_6ParamsE,"a",@progbits
	.sectionflags	@""
	.align	4
.nv.constant0._ZN7cutlass13device_kernelIN5flash11enable_sm90INS1_16FlashAttnFwdSm90INS1_25CollectiveMainloopFwdSm90ILi2EN4cute5tupleIJNS5_1CILi1EEES8_S8_EEENS6_IJNS7_ILi128EEENS7_ILi160EEENS7_ILi192EEEEEELi128ENS_12float_e4m3_tEfNS_4arch4Sm90ELb0ELb1ELb0ELb1ELb0ELb1ELb0ELb1ELb1ELb1ELb0ELb0EEENS1_21CollectiveEpilogueFwdINS6_IJSA_SA_SB_EEES9_NS_10bfloat16_tESG_Li256ELb1ELb1ELb0ELb1EEENS1_36VarlenDynamicPersistentTileSchedulerILi128ELi160ELi256ELi128ELb0ELb1ELb1ELb1ELb0ELb1EEEEEEEEEvNT_6ParamsE:
	.zero		3328


//--------------------- .nv.constant0._ZN7cutlass13device_kernelIN5flash11enable_sm90INS1_16FlashAttnFwdSm90INS1_25CollectiveMainloopFwdSm90ILi2EN4cute5tupleIJNS5_1CILi1EEES8_S8_EEENS6_IJNS7_ILi128EEENS7_ILi160EEENS7_ILi192EEEEEELi128ENS_12float_e4m3_tEfNS_4arch4Sm90ELb1ELb0ELb0ELb0ELb0ELb0ELb0ELb1ELb1ELb1ELb0ELb0EEENS1_21CollectiveEpilogueFwdINS6_IJSA_SA_SB_EEES9_NS_10bfloat16_tESG_Li256ELb0ELb1ELb0ELb1EEENS1_30DynamicPersistentTileSchedulerILi256ELi128ELb0ELb1ELb1EEEEEEEEEvNT_6ParamsE --------------------------
	.section	.nv.constant0._ZN7cutlass13device_kernelIN5flash11enable_sm90INS1_16FlashAttnFwdSm90INS1_25CollectiveMainloopFwdSm90ILi2EN4cute5tupleIJNS5_1CILi1EEES8_S8_EEENS6_IJNS7_ILi128EEENS7_ILi160EEENS7_ILi192EEEEEELi128ENS_12float_e4m3_tEfNS_4arch4Sm90ELb1ELb0ELb0ELb0ELb0ELb0ELb0ELb1ELb1ELb1ELb0ELb0EEENS1_21CollectiveEpilogueFwdINS6_IJSA_SA_SB_EEES9_NS_10bfloat16_tESG_Li256ELb0ELb1ELb0ELb1EEENS1_30DynamicPersistentTileSchedulerILi256ELi128ELb0ELb1ELb1EEEEEEEEEvNT_6ParamsE,"a",@progbits
	.sectionflags	@""
	.align	4
.nv.constant0._ZN7cutlass13device_kernelIN5flash11enable_sm90INS1_16FlashAttnFwdSm90INS1_25CollectiveMainloopFwdSm90ILi2EN4cute5tupleIJNS5_1CILi1EEES8_S8_EEENS6_IJNS7_ILi128EEENS7_ILi160EEENS7_ILi192EEEEEELi128ENS_12float_e4m3_tEfNS_4arch4Sm90ELb1ELb0ELb0ELb0ELb0ELb0ELb0ELb1ELb1ELb1ELb0ELb0EEENS1_21CollectiveEpilogueFwdINS6_IJSA_SA_SB_EEES9_NS_10bfloat16_tESG_Li256ELb0ELb1ELb0ELb1EEENS1_30DynamicPersistentTileSchedulerILi256ELi128ELb0ELb1ELb1EEEEEEEEEvNT_6ParamsE:
	.zero		3328


//--------------------- .nv.constant0._ZN7cutlass13device_kernelIN5flash11enable_sm90INS1_16FlashAttnFwdSm90INS1_25CollectiveMainloopFwdSm90ILi2EN4cute5tupleIJNS5_1CILi1EEES8_S8_EEENS6_IJNS7_ILi128EEENS7_ILi160EEENS7_ILi192EEEEEELi128ENS_12float_e4m3_tEfNS_4arch4Sm90ELb1ELb0ELb0ELb1ELb0ELb0ELb0ELb1ELb1ELb1ELb0ELb0EEENS1_21CollectiveEpilogueFwdINS6_IJSA_SA_SB_EEES9_NS_10bfloat16_tESG_Li256ELb1ELb1ELb0ELb1EEENS1_36VarlenDynamicPersistentTileSchedulerILi128ELi160ELi256ELi128ELb0ELb1ELb1ELb1ELb1ELb1EEEEEEEEEvNT_6ParamsE --------------------------
	.section	.nv.constant0._ZN7cutlass13device_kernelIN5flash11enable_sm90INS1_16FlashAttnFwdSm90INS1_25CollectiveMainloopFwdSm90ILi2EN4cute5tupleIJNS5_1CILi1EEES8_S8_EEENS6_IJNS7_ILi128EEENS7_ILi160EEENS7_ILi192EEEEEELi128ENS_12float_e4m3_tEfNS_4arch4Sm90ELb1ELb0ELb0ELb1ELb0ELb0ELb0ELb1ELb1ELb1ELb0ELb0EEENS1_21CollectiveEpilogueFwdINS6_IJSA_SA_SB_EEES9_NS_10bfloat16_tESG_Li256ELb1ELb1ELb0ELb1EEENS1_36VarlenDynamicPersistentTileSchedulerILi128ELi160ELi256ELi128ELb0ELb1ELb1ELb1ELb1ELb1EEEEEEEEEvNT_6ParamsE,"a",@progbits
	.sectionflags	@""
	.align	4
.nv.constant0._ZN7cutlass13device_kernelIN5flash11enable_sm90INS1_16FlashAttnFwdSm90INS1_25CollectiveMainloopFwdSm90ILi2EN4cute5tupleIJNS5_1CILi1EEES8_S8_EEENS6_IJNS7_ILi128EEENS7_ILi160EEENS7_ILi192EEEEEELi128ENS_12float_e4m3_tEfNS_4arch4Sm90ELb1ELb0ELb0ELb1ELb0ELb0ELb0ELb1ELb1ELb1ELb0ELb0EEENS1_21CollectiveEpilogueFwdINS6_IJSA_SA_SB_EEES9_NS_10bfloat16_tESG_Li256ELb1ELb1ELb0ELb1EEENS1_36VarlenDynamicPersistentTileSchedulerILi128ELi160ELi256ELi128ELb0ELb1ELb1ELb1ELb1ELb1EEEEEEEEEvNT_6ParamsE:
	.zero		3328


//--------------------- .nv.constant0._ZN7cutlass13device_kernelIN5flash11enable_sm90INS1_16FlashAttnFwdSm90INS1_25CollectiveMainloopFwdSm90ILi2EN4cute5tupleIJNS5_1CILi1EEES8_S8_EEENS6_IJNS7_ILi128EEENS7_ILi160EEENS7_ILi192EEEEEELi128ENS_12float_e4m3_tEfNS_4arch4Sm90ELb1ELb0ELb0ELb1ELb0ELb1ELb0ELb1ELb1ELb1ELb0ELb0EEENS1_21CollectiveEpilogueFwdINS6_IJSA_SA_SB_EEES9_NS_10bfloat16_tESG_Li256ELb1ELb1ELb0ELb1EEENS1_36VarlenDynamicPersistentTileSchedulerILi128ELi160ELi256ELi128ELb0ELb1ELb1ELb1ELb1ELb1EEEEEEEEEvNT_6ParamsE --------------------------
	.section	.nv.constant0._ZN7cutlass13device_kernelIN5flash11enable_sm90INS1_16FlashAttnFwdSm90INS1_25CollectiveMainloopFwdSm90ILi2EN4cute5tupleIJNS5_1CILi1EEES8_S8_EEENS6_IJNS7_ILi128EEENS7_ILi160EEENS7_ILi192EEEEEELi128ENS_12float_e4m3_tEfNS_4arch4Sm90ELb1ELb0ELb0ELb1ELb0ELb1ELb0ELb1ELb1ELb1ELb0ELb0EEENS1_21CollectiveEpilogueFwdINS6_IJSA_SA_SB_EEES9_NS_10bfloat16_tESG_Li256ELb1ELb1ELb0ELb1EEENS1_36VarlenDynamicPersistentTileSchedulerILi128ELi160ELi256ELi128ELb0ELb1ELb1ELb1ELb1ELb1EEEEEEEEEvNT_6ParamsE,"a",@progbits
	.sectionflags	@""
	.align	4
.nv.constant0._ZN7cutlass13device_kernelIN5flash11enable_sm90INS1_16FlashAttnFwdSm90INS1_25CollectiveMainloopFwdSm90ILi2EN4cute5tupleIJNS5_1CILi1EEES8_S8_EEENS6_IJNS7_ILi128EEENS7_ILi160EEENS7_ILi192EEEEEELi128ENS_12float_e4m3_tEfNS_4arch4Sm90ELb1ELb0ELb0ELb1ELb0ELb1ELb0ELb1ELb1ELb1ELb0ELb0EEENS1_21CollectiveEpilogueFwdINS6_IJSA_SA_SB_EEES9_NS_10bfloat16_tESG_Li256ELb1ELb1ELb0ELb1EEENS1_36VarlenDynamicPersistentTileSchedulerILi128ELi160ELi256ELi128ELb0ELb1ELb1ELb1ELb1ELb1EEEEEEEEEvNT_6ParamsE:
	.zero		3328


//--------------------- SYMBOLS --------------------------

	.type		.nv.reservedSmem.offset0,@object
	.size		.nv.reservedSmem.offset0,0x4
	.type		__assertfail,@function
